	.target	sm_90a

	.elftype	@"ET_EXEC"


//--------------------- .note.nv.tkinfo           --------------------------
	.section	.note.nv.tkinfo,"",@"SHT_NOTE"
	.sectionflags	@"SHF_NOTE_NV_TKINFO"
	.tkinfo
        /*0018*/ 	.word	0x00000002
        /*0030*/ 	.string	""
        /*0030*/ 	.string	"ptxas"
        /*0030*/ 	.string	"Cuda compilation tools, release 13.0, V13.0.88"
        /*0030*/ 	.string	"Build cuda_13.0.r13.0/compiler.36424714_0"
        /*0030*/ 	.string	"-arch sm_90a -m 64 "



//--------------------- .note.nv.cuinfo           --------------------------
	.section	.note.nv.cuinfo,"",@"SHT_NOTE"
	.sectionflags	@"SHF_NOTE_NV_CUINFO"
        /*0018*/ 	.short	0x0002
        /*001a*/ 	.short	0x005a
        /*001c*/ 	.short	0x0082
	.zero		2


//--------------------- .nv.info                  --------------------------
	.section	.nv.info,"",@"SHT_CUDA_INFO"
	.align	4


	//----- nvinfo : EIATTR_REGCOUNT
	.align		4
        /*0000*/ 	.byte	0x04, 0x2f
        /*0002*/ 	.short	(.L_19 - .L_18)
	.align		4
.L_18:
        /*0004*/ 	.word	index@(_ZN7cutlass13device_kernelIN5flash22FlashAttnBwdPreprocessIN4cute5tupleIJNS3_1CILi64EEENS5_ILi96EEEEEENS_6half_tEfNS_4arch4Sm90ELb1ELb1EEEEEvNT_6ParamsE)
        /*0008*/ 	.word	0x00000030


	//----- nvinfo : EIATTR_FRAME_SIZE
	.align		4
.L_19:
        /*000c*/ 	.byte	0x04, 0x11
        /*000e*/ 	.short	(.L_21 - .L_20)
	.align		4
.L_20:
        /*0010*/ 	.word	index@(_ZN7cutlass13device_kernelIN5flash22FlashAttnBwdPreprocessIN4cute5tupleIJNS3_1CILi64EEENS5_ILi96EEEEEENS_6half_tEfNS_4arch4Sm90ELb1ELb1EEEEEvNT_6ParamsE)
        /*0014*/ 	.word	0x00000000


	//----- nvinfo : EIATTR_REGCOUNT
	.align		4
.L_21:
        /*0018*/ 	.byte	0x04, 0x2f
        /*001a*/ 	.short	(.L_23 - .L_22)
	.align		4
.L_22:
        /*001c*/ 	.word	index@(_ZN7cutlass13device_kernelIN5flash11enable_sm90INS1_16FlashAttnBwdSm90INS1_25CollectiveMainloopBwdSm90ILi2ELi2ELi2EN4cute5tupleIJNS5_1CILi1EEES8_S8_EEENS6_IJNS7_ILi64EEENS7_ILi128EEENS7_ILi96EEEEEENS_6half_tEfNS_4arch4Sm90ELb1ELb0ELb0ELb1ELb1ELb1ELb0ELb0ELi2ELi1ELi2ELi1ELb1EEENS1_24CollectiveEpilogueBwdGQAISD_fSG_Li256ELb1ELb1EEENS1_25SingleTileBwdLPTSchedulerILb1ELi128ELb1EEEEEEEEEvNT_6ParamsE)
        /*0020*/ 	.word	0x000000a8


	//----- nvinfo : EIATTR_FRAME_SIZE
	.align		4
.L_23:
        /*0024*/ 	.byte	0x04, 0x11
        /*0026*/ 	.short	(.L_25 - .L_24)
	.align		4
.L_24:
        /*0028*/ 	.word	index@(_ZN7cutlass13device_kernelIN5flash11enable_sm90INS1_16FlashAttnBwdSm90INS1_25CollectiveMainloopBwdSm90ILi2ELi2ELi2EN4cute5tupleIJNS5_1CILi1EEES8_S8_EEENS6_IJNS7_ILi64EEENS7_ILi128EEENS7_ILi96EEEEEENS_6half_tEfNS_4arch4Sm90ELb1ELb0ELb0ELb1ELb1ELb1ELb0ELb0ELi2ELi1ELi2ELi1ELb1EEENS1_24CollectiveEpilogueBwdGQAISD_fSG_Li256ELb1ELb1EEENS1_25SingleTileBwdLPTSchedulerILb1ELi128ELb1EEEEEEEEEvNT_6ParamsE)
        /*002c*/ 	.word	0x00000008


	//----- nvinfo : EIATTR_REGCOUNT
	.align		4
.L_25:
        /*0030*/ 	.byte	0x04, 0x2f
        /*0032*/ 	.short	(.L_27 - .L_26)
	.align		4
.L_26:
        /*0034*/ 	.word	index@(_ZN7cutlass13device_kernelIN5flash32FlashAttnBwdPostprocessConvertdQIN4cute5tupleIJNS3_1CILi64EEENS5_ILi96EEEEEENS_6half_tEfNS_4arch4Sm90ELi256ENS3_8TiledMMAINS3_8MMA_AtomIJNS3_4SM904GMMA25MMA_64x16x16_F32F16F16_SSILNSF_5MajorE0ELSH_1ELNSF_7ScaleInE1ELSI_1EEEEEENS3_6LayoutINS4_IJNS5_ILi1EEENS5_ILi2EEESM_EEENS4_IJNS5_ILi0EEESM_SP_EEEEENS4_IJNS3_10UnderscoreESS_SS_EEEEELb0EEEEEvNT_6ParamsE)
        /*0038*/ 	.word	0x0000002f


	//----- nvinfo : EIATTR_FRAME_SIZE
	.align		4
.L_27:
        /*003c*/ 	.byte	0x04, 0x11
        /*003e*/ 	.short	(.L_29 - .L_28)
	.align		4
.L_28:
        /*0040*/ 	.word	index@(_ZN7cutlass13device_kernelIN5flash32FlashAttnBwdPostprocessConvertdQIN4cute5tupleIJNS3_1CILi64EEENS5_ILi96EEEEEENS_6half_tEfNS_4arch4Sm90ELi256ENS3_8TiledMMAINS3_8MMA_AtomIJNS3_4SM904GMMA25MMA_64x16x16_F32F16F16_SSILNSF_5MajorE0ELSH_1ELNSF_7ScaleInE1ELSI_1EEEEEENS3_6LayoutINS4_IJNS5_ILi1EEENS5_ILi2EEESM_EEENS4_IJNS5_ILi0EEESM_SP_EEEEENS4_IJNS3_10UnderscoreESS_SS_EEEEELb0EEEEEvNT_6ParamsE)
        /*0044*/ 	.word	0x00000000


	//----- nvinfo : EIATTR_REGCOUNT
	.align		4
.L_29:
        /*0048*/ 	.byte	0x04, 0x2f
        /*004a*/ 	.short	(.L_31 - .L_30)
	.align		4
.L_30:
        /*004c*/ 	.word	index@(_ZN7cutlass13device_kernelIN5flash32FlashAttnBwdPostprocessConvertdQIN4cute5tupleIJNS3_1CILi128EEENS5_ILi96EEEEEENS_6half_tEfNS_4arch4Sm90ELi256ENS3_8TiledMMAINS3_8MMA_AtomIJNS3_4SM904GMMA25MMA_64x96x16_F32F16F16_RSILNSF_5MajorE0ELSH_1ELNSF_7ScaleInE1ELSI_1EEEEEENS3_6LayoutINS4_IJNS5_ILi2EEENS5_ILi1EEESN_EEENS4_IJSN_NS5_ILi0EEESP_EEEEENS4_IJNS3_10UnderscoreESS_SS_EEEEELb0EEEEEvNT_6ParamsE)
        /*0050*/ 	.word	0x00000048


	//----- nvinfo : EIATTR_FRAME_SIZE
	.align		4
.L_31:
        /*0054*/ 	.byte	0x04, 0x11
        /*0056*/ 	.short	(.L_33 - .L_32)
	.align		4
.L_32:
        /*0058*/ 	.word	index@(_ZN7cutlass13device_kernelIN5flash32FlashAttnBwdPostprocessConvertdQIN4cute5tupleIJNS3_1CILi128EEENS5_ILi96EEEEEENS_6half_tEfNS_4arch4Sm90ELi256ENS3_8TiledMMAINS3_8MMA_AtomIJNS3_4SM904GMMA25MMA_64x96x16_F32F16F16_RSILNSF_5MajorE0ELSH_1ELNSF_7ScaleInE1ELSI_1EEEEEENS3_6LayoutINS4_IJNS5_ILi2EEENS5_ILi1EEESN_EEENS4_IJSN_NS5_ILi0EEESP_EEEEENS4_IJNS3_10UnderscoreESS_SS_EEEEELb0EEEEEvNT_6ParamsE)
        /*005c*/ 	.word	0x00000000


	//----- nvinfo : EIATTR_REGCOUNT
	.align		4
.L_33:
        /*0060*/ 	.byte	0x04, 0x2f
        /*0062*/ 	.short	(.L_35 - .L_34)
	.align		4
.L_34:
        /*0064*/ 	.word	index@(_ZN7cutlass13device_kernelIN5flash11enable_sm90INS1_16FlashAttnBwdSm90INS1_25CollectiveMainloopBwdSm90ILi2ELi2ELi2EN4cute5tupleIJNS5_1CILi1EEES8_S8_EEENS6_IJNS7_ILi64EEENS7_ILi128EEENS7_ILi96EEEEEENS_6half_tEfNS_4arch4Sm90ELb1ELb0ELb0ELb1ELb0ELb1ELb0ELb0ELi2ELi1ELi2ELi1ELb1EEENS1_24CollectiveEpilogueBwdGQAISD_fSG_Li256ELb1ELb0EEENS1_25SingleTileBwdLPTSchedulerILb1ELi128ELb0EEEEEEEEEvNT_6ParamsE)
        /*0068*/ 	.word	0x000000a8


	//----- nvinfo : EIATTR_FRAME_SIZE
	.align		4
.L_35:
        /*006c*/ 	.byte	0x04, 0x11
        /*006e*/ 	.short	(.L_37 - .L_36)
	.align		4
.L_36:
        /*0070*/ 	.word	index@(_ZN7cutlass13device_kernelIN5flash11enable_sm90INS1_16FlashAttnBwdSm90INS1_25CollectiveMainloopBwdSm90ILi2ELi2ELi2EN4cute5tupleIJNS5_1CILi1EEES8_S8_EEENS6_IJNS7_ILi64EEENS7_ILi128EEENS7_ILi96EEEEEENS_6half_tEfNS_4arch4Sm90ELb1ELb0ELb0ELb1ELb0ELb1ELb0ELb0ELi2ELi1ELi2ELi1ELb1EEENS1_24CollectiveEpilogueBwdGQAISD_fSG_Li256ELb1ELb0EEENS1_25SingleTileBwdLPTSchedulerILb1ELi128ELb0EEEEEEEEEvNT_6ParamsE)
        /*0074*/ 	.word	0x00000008


	//----- nvinfo : EIATTR_REGCOUNT
	.align		4
.L_37:
        /*0078*/ 	.byte	0x04, 0x2f
        /*007a*/ 	.short	(.L_39 - .L_38)
	.align		4
.L_38:
        /*007c*/ 	.word	index@(_ZN7cutlass13device_kernelIN5flash11enable_sm90INS1_16FlashAttnBwdSm90INS1_25CollectiveMainloopBwdSm90ILi2ELi2ELi2EN4cute5tupleIJNS5_1CILi1EEES8_S8_EEENS6_IJNS7_ILi64EEENS7_ILi128EEENS7_ILi96EEEEEENS_6half_tEfNS_4arch4Sm90ELb1ELb0ELb0ELb1ELb1ELb1ELb0ELb0ELi2ELi1ELi2ELi1ELb1EEENS1_21CollectiveEpilogueBwdISD_SE_SG_Li256ELb1ELb0ELi1EEENS1_25SingleTileBwdLPTSchedulerILb1ELi128ELb1EEEEEEEEEvNT_6ParamsE)
        /*0080*/ 	.word	0x000000a8


	//----- nvinfo : EIATTR_FRAME_SIZE
	.align		4
.L_39:
        /*0084*/ 	.byte	0x04, 0x11
        /*0086*/ 	.short	(.L_41 - .L_40)
	.align		4
.L_40:
        /*0088*/ 	.word	index@(_ZN7cutlass13device_kernelIN5flash11enable_sm90INS1_16FlashAttnBwdSm90INS1_25CollectiveMainloopBwdSm90ILi2ELi2ELi2EN4cute5tupleIJNS5_1CILi1EEES8_S8_EEENS6_IJNS7_ILi64EEENS7_ILi128EEENS7_ILi96EEEEEENS_6half_tEfNS_4arch4Sm90ELb1ELb0ELb0ELb1ELb1ELb1ELb0ELb0ELi2ELi1ELi2ELi1ELb1EEENS1_21CollectiveEpilogueBwdISD_SE_SG_Li256ELb1ELb0ELi1EEENS1_25SingleTileBwdLPTSchedulerILb1ELi128ELb1EEEEEEEEEvNT_6ParamsE)
        /*008c*/ 	.word	0x00000008


	//----- nvinfo : EIATTR_REGCOUNT
	.align		4
.L_41:
        /*0090*/ 	.byte	0x04, 0x2f
        /*0092*/ 	.short	(.L_43 - .L_42)
	.align		4
.L_42:
        /*0094*/ 	.word	index@(_ZN7cutlass13device_kernelIN5flash11enable_sm90INS1_16FlashAttnBwdSm90INS1_25CollectiveMainloopBwdSm90ILi2ELi2ELi2EN4cute5tupleIJNS5_1CILi1EEES8_S8_EEENS6_IJNS7_ILi64EEENS7_ILi128EEENS7_ILi96EEEEEENS_6half_tEfNS_4arch4Sm90ELb1ELb0ELb0ELb1ELb0ELb1ELb0ELb0ELi2ELi1ELi2ELi1ELb1EEENS1_21CollectiveEpilogueBwdISD_SE_SG_Li256ELb1ELb0ELi1EEENS1_25SingleTileBwdLPTSchedulerILb1ELi128ELb0EEEEEEEEEvNT_6ParamsE)
        /*0098*/ 	.word	0x000000a8


	//----- nvinfo : EIATTR_FRAME_SIZE
	.align		4
.L_43:
        /*009c*/ 	.byte	0x04, 0x11
        /*009e*/ 	.short	(.L_45 - .L_44)
	.align		4
.L_44:
        /*00a0*/ 	.word	index@(_ZN7cutlass13device_kernelIN5flash11enable_sm90INS1_16FlashAttnBwdSm90INS1_25CollectiveMainloopBwdSm90ILi2ELi2ELi2EN4cute5tupleIJNS5_1CILi1EEES8_S8_EEENS6_IJNS7_ILi64EEENS7_ILi128EEENS7_ILi96EEEEEENS_6half_tEfNS_4arch4Sm90ELb1ELb0ELb0ELb1ELb0ELb1ELb0ELb0ELi2ELi1ELi2ELi1ELb1EEENS1_21CollectiveEpilogueBwdISD_SE_SG_Li256ELb1ELb0ELi1EEENS1_25SingleTileBwdLPTSchedulerILb1ELi128ELb0EEEEEEEEEvNT_6ParamsE)
        /*00a4*/ 	.word	0x00000008


	//----- nvinfo : EIATTR_REGCOUNT
	.align		4
.L_45:
        /*00a8*/ 	.byte	0x04, 0x2f
        /*00aa*/ 	.short	(.L_47 - .L_46)
	.align		4
.L_46:
        /*00ac*/ 	.word	index@(_ZN7cutlass13device_kernelIN5flash22FlashAttnBwdPreprocessIN4cute5tupleIJNS3_1CILi64EEENS5_ILi96EEEEEENS_6half_tEfNS_4arch4Sm90ELb1ELb0EEEEEvNT_6ParamsE)
        /*00b0*/ 	.word	0x0000002d


	//----- nvinfo : EIATTR_FRAME_SIZE
	.align		4
.L_47:
        /*00b4*/ 	.byte	0x04, 0x11
        /*00b6*/ 	.short	(.L_49 - .L_48)
	.align		4
.L_48:
        /*00b8*/ 	.word	index@(_ZN7cutlass13device_kernelIN5flash22FlashAttnBwdPreprocessIN4cute5tupleIJNS3_1CILi64EEENS5_ILi96EEEEEENS_6half_tEfNS_4arch4Sm90ELb1ELb0EEEEEvNT_6ParamsE)
        /*00bc*/ 	.word	0x00000000


	//----- nvinfo : EIATTR_REGCOUNT
	.align		4
.L_49:
        /*00c0*/ 	.byte	0x04, 0x2f
        /*00c2*/ 	.short	(.L_51 - .L_50)
	.align		4
.L_50:
        /*00c4*/ 	.word	index@(_ZN7cutlass13device_kernelIN5flash11enable_sm90INS1_16FlashAttnBwdSm90INS1_25CollectiveMainloopBwdSm90ILi2ELi2ELi2EN4cute5tupleIJNS5_1CILi1EEES8_S8_EEENS6_IJNS7_ILi64EEENS7_ILi128EEENS7_ILi96EEEEEENS_6half_tEfNS_4arch4Sm90ELb1ELb0ELb0ELb0ELb1ELb1ELb0ELb0ELi2ELi1ELi2ELi1ELb1EEENS1_24CollectiveEpilogueBwdGQAISD_fSG_Li256ELb0ELb1EEENS1_25SingleTileBwdLPTSchedulerILb0ELi128ELb1EEEEEEEEEvNT_6ParamsE)
        /*00c8*/ 	.word	0x000000a8


	//----- nvinfo : EIATTR_FRAME_SIZE
	.align		4
.L_51:
        /*00cc*/ 	.byte	0x04, 0x11
        /*00ce*/ 	.short	(.L_53 - .L_52)
	.align		4
.L_52:
        /*00d0*/ 	.word	index@(_ZN7cutlass13device_kernelIN5flash11enable_sm90INS1_16FlashAttnBwdSm90INS1_25CollectiveMainloopBwdSm90ILi2ELi2ELi2EN4cute5tupleIJNS5_1CILi1EEES8_S8_EEENS6_IJNS7_ILi64EEENS7_ILi128EEENS7_ILi96EEEEEENS_6half_tEfNS_4arch4Sm90ELb1ELb0ELb0ELb0ELb1ELb1ELb0ELb0ELi2ELi1ELi2ELi1ELb1EEENS1_24CollectiveEpilogueBwdGQAISD_fSG_Li256ELb0ELb1EEENS1_25SingleTileBwdLPTSchedulerILb0ELi128ELb1EEEEEEEEEvNT_6ParamsE)
        /*00d4*/ 	.word	0x00000008


	//----- nvinfo : EIATTR_REGCOUNT
	.align		4
.L_53:
        /*00d8*/ 	.byte	0x04, 0x2f
        /*00da*/ 	.short	(.L_55 - .L_54)
	.align		4
.L_54:
        /*00dc*/ 	.word	index@(_ZN7cutlass13device_kernelIN5flash11enable_sm90INS1_16FlashAttnBwdSm90INS1_25CollectiveMainloopBwdSm90ILi2ELi2ELi2EN4cute5tupleIJNS5_1CILi1EEES8_S8_EEENS6_IJNS7_ILi64EEENS7_ILi128EEENS7_ILi96EEEEEENS_6half_tEfNS_4arch4Sm90ELb1ELb0ELb0ELb0ELb0ELb1ELb0ELb0ELi2ELi1ELi2ELi1ELb1EEENS1_24CollectiveEpilogueBwdGQAISD_fSG_Li256ELb0ELb0EEENS1_25SingleTileBwdLPTSchedulerILb0ELi128ELb0EEEEEEEEEvNT_6ParamsE)
        /*00e0*/ 	.word	0x000000a8


	//----- nvinfo : EIATTR_FRAME_SIZE
	.align		4
.L_55:
        /*00e4*/ 	.byte	0x04, 0x11
        /*00e6*/ 	.short	(.L_57 - .L_56)
	.align		4
.L_56:
        /*00e8*/ 	.word	index@(_ZN7cutlass13device_kernelIN5flash11enable_sm90INS1_16FlashAttnBwdSm90INS1_25CollectiveMainloopBwdSm90ILi2ELi2ELi2EN4cute5tupleIJNS5_1CILi1EEES8_S8_EEENS6_IJNS7_ILi64EEENS7_ILi128EEENS7_ILi96EEEEEENS_6half_tEfNS_4arch4Sm90ELb1ELb0ELb0ELb0ELb0ELb1ELb0ELb0ELi2ELi1ELi2ELi1ELb1EEENS1_24CollectiveEpilogueBwdGQAISD_fSG_Li256ELb0ELb0EEENS1_25SingleTileBwdLPTSchedulerILb0ELi128ELb0EEEEEEEEEvNT_6ParamsE)
        /*00ec*/ 	.word	0x00000008


	//----- nvinfo : EIATTR_REGCOUNT
	.align		4
.L_57:
        /*00f0*/ 	.byte	0x04, 0x2f
        /*00f2*/ 	.short	(.L_59 - .L_58)
	.align		4
.L_58:
        /*00f4*/ 	.word	index@(_ZN7cutlass13device_kernelIN5flash11enable_sm90INS1_16FlashAttnBwdSm90INS1_25CollectiveMainloopBwdSm90ILi2ELi2ELi2EN4cute5tupleIJNS5_1CILi1EEES8_S8_EEENS6_IJNS7_ILi64EEENS7_ILi128EEENS7_ILi96EEEEEENS_6half_tEfNS_4arch4Sm90ELb1ELb0ELb0ELb0ELb1ELb1ELb0ELb0ELi2ELi1ELi2ELi1ELb1EEENS1_21CollectiveEpilogueBwdISD_SE_SG_Li256ELb0ELb0ELi1EEENS1_25SingleTileBwdLPTSchedulerILb0ELi128ELb1EEEEEEEEEvNT_6ParamsE)
        /*00f8*/ 	.word	0x000000a8


	//----- nvinfo : EIATTR_FRAME_SIZE
	.align		4
.L_59:
        /*00fc*/ 	.byte	0x04, 0x11
        /*00fe*/ 	.short	(.L_61 - .L_60)
	.align		4
.L_60:
        /*0100*/ 	.word	index@(_ZN7cutlass13device_kernelIN5flash11enable_sm90INS1_16FlashAttnBwdSm90INS1_25CollectiveMainloopBwdSm90ILi2ELi2ELi2EN4cute5tupleIJNS5_1CILi1EEES8_S8_EEENS6_IJNS7_ILi64EEENS7_ILi128EEENS7_ILi96EEEEEENS_6half_tEfNS_4arch4Sm90ELb1ELb0ELb0ELb0ELb1ELb1ELb0ELb0ELi2ELi1ELi2ELi1ELb1EEENS1_21CollectiveEpilogueBwdISD_SE_SG_Li256ELb0ELb0ELi1EEENS1_25SingleTileBwdLPTSchedulerILb0ELi128ELb1EEEEEEEEEvNT_6ParamsE)
        /*0104*/ 	.word	0x00000008


	//----- nvinfo : EIATTR_REGCOUNT
	.align		4
.L_61:
        /*0108*/ 	.byte	0x04, 0x2f
        /*010a*/ 	.short	(.L_63 - .L_62)
	.align		4
.L_62:
        /*010c*/ 	.word	index@(_ZN7cutlass13device_kernelIN5flash11enable_sm90INS1_16FlashAttnBwdSm90INS1_25CollectiveMainloopBwdSm90ILi2ELi2ELi2EN4cute5tupleIJNS5_1CILi1EEES8_S8_EEENS6_IJNS7_ILi64EEENS7_ILi128EEENS7_ILi96EEEEEENS_6half_tEfNS_4arch4Sm90ELb1ELb0ELb0ELb0ELb0ELb1ELb0ELb0ELi2ELi1ELi2ELi1ELb1EEENS1_21CollectiveEpilogueBwdISD_SE_SG_Li256ELb0ELb0ELi1EEENS1_25SingleTileBwdLPTSchedulerILb0ELi128ELb0EEEEEEEEEvNT_6ParamsE)
        /*0110*/ 	.word	0x000000a8


	//----- nvinfo : EIATTR_FRAME_SIZE
	.align		4
.L_63:
        /*0114*/ 	.byte	0x04, 0x11
        /*0116*/ 	.short	(.L_65 - .L_64)
	.align		4
.L_64:
        /*0118*/ 	.word	index@(_ZN7cutlass13device_kernelIN5flash11enable_sm90INS1_16FlashAttnBwdSm90INS1_25CollectiveMainloopBwdSm90ILi2ELi2ELi2EN4cute5tupleIJNS5_1CILi1EEES8_S8_EEENS6_IJNS7_ILi64EEENS7_ILi128EEENS7_ILi96EEEEEENS_6half_tEfNS_4arch4Sm90ELb1ELb0ELb0ELb0ELb0ELb1ELb0ELb0ELi2ELi1ELi2ELi1ELb1EEENS1_21CollectiveEpilogueBwdISD_SE_SG_Li256ELb0ELb0ELi1EEENS1_25SingleTileBwdLPTSchedulerILb0ELi128ELb0EEEEEEEEEvNT_6ParamsE)
        /*011c*/ 	.word	0x00000008


	//----- nvinfo : EIATTR_REGCOUNT
	.align		4
.L_65:
        /*0120*/ 	.byte	0x04, 0x2f
        /*0122*/ 	.short	(.L_67 - .L_66)
	.align		4
.L_66:
        /*0124*/ 	.word	index@(_ZN7cutlass13device_kernelIN5flash11enable_sm90INS1_16FlashAttnBwdSm90INS1_25CollectiveMainloopBwdSm90ILi2ELi2ELi2EN4cute5tupleIJNS5_1CILi1EEES8_S8_EEENS6_IJNS7_ILi64EEENS7_ILi128EEENS7_ILi96EEEEEENS_6half_tEfNS_4arch4Sm90ELb0ELb1ELb0ELb1ELb1ELb1ELb0ELb0ELi2ELi1ELi2ELi1ELb1EEENS1_24CollectiveEpilogueBwdGQAISD_fSG_Li256ELb1ELb1EEENS1_19SingleTileSchedulerILb1ELb0ELb0ELi128EEEEEEEEEvNT_6ParamsE)
        /*0128*/ 	.word	0x000000a8


	//----- nvinfo : EIATTR_FRAME_SIZE
	.align		4
.L_67:
        /*012c*/ 	.byte	0x04, 0x11
        /*012e*/ 	.short	(.L_69 - .L_68)
	.align		4
.L_68:
        /*0130*/ 	.word	index@(_ZN7cutlass13device_kernelIN5flash11enable_sm90INS1_16FlashAttnBwdSm90INS1_25CollectiveMainloopBwdSm90ILi2ELi2ELi2EN4cute5tupleIJNS5_1CILi1EEES8_S8_EEENS6_IJNS7_ILi64EEENS7_ILi128EEENS7_ILi96EEEEEENS_6half_tEfNS_4arch4Sm90ELb0ELb1ELb0ELb1ELb1ELb1ELb0ELb0ELi2ELi1ELi2ELi1ELb1EEENS1_24CollectiveEpilogueBwdGQAISD_fSG_Li256ELb1ELb1EEENS1_19SingleTileSchedulerILb1ELb0ELb0ELi128EEEEEEEEEvNT_6ParamsE)
        /*0134*/ 	.word	0x00000008


	//----- nvinfo : EIATTR_REGCOUNT
	.align		4
.L_69:
        /*0138*/ 	.byte	0x04, 0x2f
        /*013a*/ 	.short	(.L_71 - .L_70)
	.align		4
.L_70:
        /*013c*/ 	.word	index@(_ZN7cutlass13device_kernelIN5flash11enable_sm90INS1_16FlashAttnBwdSm90INS1_25CollectiveMainloopBwdSm90ILi2ELi2ELi2EN4cute5tupleIJNS5_1CILi1EEES8_S8_EEENS6_IJNS7_ILi64EEENS7_ILi128EEENS7_ILi96EEEEEENS_6half_tEfNS_4arch4Sm90ELb0ELb1ELb0ELb1ELb0ELb1ELb0ELb0ELi2ELi1ELi2ELi1ELb1EEENS1_24CollectiveEpilogueBwdGQAISD_fSG_Li256ELb1ELb0EEENS1_19SingleTileSchedulerILb1ELb0ELb0ELi128EEEEEEEEEvNT_6ParamsE)
        /*0140*/ 	.word	0x000000a8


	//----- nvinfo : EIATTR_FRAME_SIZE
	.align		4
.L_71:
        /*0144*/ 	.byte	0x04, 0x11
        /*0146*/ 	.short	(.L_73 - .L_72)
	.align		4
.L_72:
        /*0148*/ 	.word	index@(_ZN7cutlass13device_kernelIN5flash11enable_sm90INS1_16FlashAttnBwdSm90INS1_25CollectiveMainloopBwdSm90ILi2ELi2ELi2EN4cute5tupleIJNS5_1CILi1EEES8_S8_EEENS6_IJNS7_ILi64EEENS7_ILi128EEENS7_ILi96EEEEEENS_6half_tEfNS_4arch4Sm90ELb0ELb1ELb0ELb1ELb0ELb1ELb0ELb0ELi2ELi1ELi2ELi1ELb1EEENS1_24CollectiveEpilogueBwdGQAISD_fSG_Li256ELb1ELb0EEENS1_19SingleTileSchedulerILb1ELb0ELb0ELi128EEEEEEEEEvNT_6ParamsE)
        /*014c*/ 	.word	0x00000008


	//----- nvinfo : EIATTR_REGCOUNT
	.align		4
.L_73:
        /*0150*/ 	.byte	0x04, 0x2f
        /*0152*/ 	.short	(.L_75 - .L_74)
	.align		4
.L_74:
        /*0154*/ 	.word	index@(_ZN7cutlass13device_kernelIN5flash11enable_sm90INS1_16FlashAttnBwdSm90INS1_25CollectiveMainloopBwdSm90ILi2ELi2ELi2EN4cute5tupleIJNS5_1CILi1EEES8_S8_EEENS6_IJNS7_ILi64EEENS7_ILi128EEENS7_ILi96EEEEEENS_6half_tEfNS_4arch4Sm90ELb0ELb1ELb0ELb1ELb1ELb1ELb0ELb0ELi2ELi1ELi2ELi1ELb1EEENS1_21CollectiveEpilogueBwdISD_SE_SG_Li256ELb1ELb0ELi1EEENS1_19SingleTileSchedulerILb1ELb0ELb0ELi128EEEEEEEEEvNT_6ParamsE)
        /*0158*/ 	.word	0x000000a8


	//----- nvinfo : EIATTR_FRAME_SIZE
	.align		4
.L_75:
        /*015c*/ 	.byte	0x04, 0x11
        /*015e*/ 	.short	(.L_77 - .L_76)
	.align		4
.L_76:
        /*0160*/ 	.word	index@(_ZN7cutlass13device_kernelIN5flash11enable_sm90INS1_16FlashAttnBwdSm90INS1_25CollectiveMainloopBwdSm90ILi2ELi2ELi2EN4cute5tupleIJNS5_1CILi1EEES8_S8_EEENS6_IJNS7_ILi64EEENS7_ILi128EEENS7_ILi96EEEEEENS_6half_tEfNS_4arch4Sm90ELb0ELb1ELb0ELb1ELb1ELb1ELb0ELb0ELi2ELi1ELi2ELi1ELb1EEENS1_21CollectiveEpilogueBwdISD_SE_SG_Li256ELb1ELb0ELi1EEENS1_19SingleTileSchedulerILb1ELb0ELb0ELi128EEEEEEEEEvNT_6ParamsE)
        /*0164*/ 	.word	0x00000008


	//----- nvinfo : EIATTR_REGCOUNT
	.align		4
.L_77:
        /*0168*/ 	.byte	0x04, 0x2f
        /*016a*/ 	.short	(.L_79 - .L_78)
	.align		4
.L_78:
        /*016c*/ 	.word	index@(_ZN7cutlass13device_kernelIN5flash11enable_sm90INS1_16FlashAttnBwdSm90INS1_25CollectiveMainloopBwdSm90ILi2ELi2ELi2EN4cute5tupleIJNS5_1CILi1EEES8_S8_EEENS6_IJNS7_ILi64EEENS7_ILi128EEENS7_ILi96EEEEEENS_6half_tEfNS_4arch4Sm90ELb0ELb1ELb0ELb1ELb0ELb1ELb0ELb0ELi2ELi1ELi2ELi1ELb1EEENS1_21CollectiveEpilogueBwdISD_SE_SG_Li256ELb1ELb0ELi1EEENS1_19SingleTileSchedulerILb1ELb0ELb0ELi128EEEEEEEEEvNT_6ParamsE)
        /*0170*/ 	.word	0x000000a8


	//----- nvinfo : EIATTR_FRAME_SIZE
	.align		4
.L_79:
        /*0174*/ 	.byte	0x04, 0x11
        /*0176*/ 	.short	(.L_81 - .L_80)
	.align		4
.L_80:
        /*0178*/ 	.word	index@(_ZN7cutlass13device_kernelIN5flash11enable_sm90INS1_16FlashAttnBwdSm90INS1_25CollectiveMainloopBwdSm90ILi2ELi2ELi2EN4cute5tupleIJNS5_1CILi1EEES8_S8_EEENS6_IJNS7_ILi64EEENS7_ILi128EEENS7_ILi96EEEEEENS_6half_tEfNS_4arch4Sm90ELb0ELb1ELb0ELb1ELb0ELb1ELb0ELb0ELi2ELi1ELi2ELi1ELb1EEENS1_21CollectiveEpilogueBwdISD_SE_SG_Li256ELb1ELb0ELi1EEENS1_19SingleTileSchedulerILb1ELb0ELb0ELi128EEEEEEEEEvNT_6ParamsE)
        /*017c*/ 	.word	0x00000008


	//----- nvinfo : EIATTR_REGCOUNT
	.align		4
.L_81:
        /*0180*/ 	.byte	0x04, 0x2f
        /*0182*/ 	.short	(.L_83 - .L_82)
	.align		4
.L_82:
        /*0184*/ 	.word	index@(_ZN7cutlass13device_kernelIN5flash11enable_sm90INS1_16FlashAttnBwdSm90INS1_25CollectiveMainloopBwdSm90ILi2ELi2ELi2EN4cute5tupleIJNS5_1CILi1EEES8_S8_EEENS6_IJNS7_ILi64EEENS7_ILi128EEENS7_ILi96EEEEEENS_6half_tEfNS_4arch4Sm90ELb0ELb1ELb0ELb0ELb1ELb1ELb0ELb0ELi2ELi1ELi2ELi1ELb1EEENS1_24CollectiveEpilogueBwdGQAISD_fSG_Li256ELb0ELb1EEENS1_19SingleTileSchedulerILb0ELb0ELb0ELi128EEEEEEEEEvNT_6ParamsE)
        /*0188*/ 	.word	0x000000a8


	//----- nvinfo : EIATTR_FRAME_SIZE
	.align		4
.L_83:
        /*018c*/ 	.byte	0x04, 0x11
        /*018e*/ 	.short	(.L_85 - .L_84)
	.align		4
.L_84:
        /*0190*/ 	.word	index@(_ZN7cutlass13device_kernelIN5flash11enable_sm90INS1_16FlashAttnBwdSm90INS1_25CollectiveMainloopBwdSm90ILi2ELi2ELi2EN4cute5tupleIJNS5_1CILi1EEES8_S8_EEENS6_IJNS7_ILi64EEENS7_ILi128EEENS7_ILi96EEEEEENS_6half_tEfNS_4arch4Sm90ELb0ELb1ELb0ELb0ELb1ELb1ELb0ELb0ELi2ELi1ELi2ELi1ELb1EEENS1_24CollectiveEpilogueBwdGQAISD_fSG_Li256ELb0ELb1EEENS1_19SingleTileSchedulerILb0ELb0ELb0ELi128EEEEEEEEEvNT_6ParamsE)
        /*0194*/ 	.word	0x00000008


	//----- nvinfo : EIATTR_REGCOUNT
	.align		4
.L_85:
        /*0198*/ 	.byte	0x04, 0x2f
        /*019a*/ 	.short	(.L_87 - .L_86)
	.align		4
.L_86:
        /*019c*/ 	.word	index@(_ZN7cutlass13device_kernelIN5flash11enable_sm90INS1_16FlashAttnBwdSm90INS1_25CollectiveMainloopBwdSm90ILi2ELi2ELi2EN4cute5tupleIJNS5_1CILi1EEES8_S8_EEENS6_IJNS7_ILi64EEENS7_ILi128EEENS7_ILi96EEEEEENS_6half_tEfNS_4arch4Sm90ELb0ELb1ELb0ELb0ELb0ELb1ELb0ELb0ELi2ELi1ELi2ELi1ELb1EEENS1_24CollectiveEpilogueBwdGQAISD_fSG_Li256ELb0ELb0EEENS1_19SingleTileSchedulerILb0ELb0ELb0ELi128EEEEEEEEEvNT_6ParamsE)
        /*01a0*/ 	.word	0x000000a8


	//----- nvinfo : EIATTR_FRAME_SIZE
	.align		4
.L_87:
        /*01a4*/ 	.byte	0x04, 0x11
        /*01a6*/ 	.short	(.L_89 - .L_88)
	.align		4
.L_88:
        /*01a8*/ 	.word	index@(_ZN7cutlass13device_kernelIN5flash11enable_sm90INS1_16FlashAttnBwdSm90INS1_25CollectiveMainloopBwdSm90ILi2ELi2ELi2EN4cute5tupleIJNS5_1CILi1EEES8_S8_EEENS6_IJNS7_ILi64EEENS7_ILi128EEENS7_ILi96EEEEEENS_6half_tEfNS_4arch4Sm90ELb0ELb1ELb0ELb0ELb0ELb1ELb0ELb0ELi2ELi1ELi2ELi1ELb1EEENS1_24CollectiveEpilogueBwdGQAISD_fSG_Li256ELb0ELb0EEENS1_19SingleTileSchedulerILb0ELb0ELb0ELi128EEEEEEEEEvNT_6ParamsE)
        /*01ac*/ 	.word	0x00000008


	//----- nvinfo : EIATTR_REGCOUNT
	.align		4
.L_89:
        /*01b0*/ 	.byte	0x04, 0x2f
        /*01b2*/ 	.short	(.L_91 - .L_90)
	.align		4
.L_90:
        /*01b4*/ 	.word	index@(_ZN7cutlass13device_kernelIN5flash11enable_sm90INS1_16FlashAttnBwdSm90INS1_25CollectiveMainloopBwdSm90ILi2ELi2ELi2EN4cute5tupleIJNS5_1CILi1EEES8_S8_EEENS6_IJNS7_ILi64EEENS7_ILi128EEENS7_ILi96EEEEEENS_6half_tEfNS_4arch4Sm90ELb0ELb1ELb0ELb0ELb1ELb1ELb0ELb0ELi2ELi1ELi2ELi1ELb1EEENS1_21CollectiveEpilogueBwdISD_SE_SG_Li256ELb0ELb0ELi1EEENS1_19SingleTileSchedulerILb0ELb0ELb0ELi128EEEEEEEEEvNT_6ParamsE)
        /*01b8*/ 	.word	0x000000a8


	//----- nvinfo : EIATTR_FRAME_SIZE
	.align		4
.L_91:
        /*01bc*/ 	.byte	0x04, 0x11
        /*01be*/ 	.short	(.L_93 - .L_92)
	.align		4
.L_92:
        /*01c0*/ 	.word	index@(_ZN7cutlass13device_kernelIN5flash11enable_sm90INS1_16FlashAttnBwdSm90INS1_25CollectiveMainloopBwdSm90ILi2ELi2ELi2EN4cute5tupleIJNS5_1CILi1EEES8_S8_EEENS6_IJNS7_ILi64EEENS7_ILi128EEENS7_ILi96EEEEEENS_6half_tEfNS_4arch4Sm90ELb0ELb1ELb0ELb0ELb1ELb1ELb0ELb0ELi2ELi1ELi2ELi1ELb1EEENS1_21CollectiveEpilogueBwdISD_SE_SG_Li256ELb0ELb0ELi1EEENS1_19SingleTileSchedulerILb0ELb0ELb0ELi128EEEEEEEEEvNT_6ParamsE)
        /*01c4*/ 	.word	0x00000008


	//----- nvinfo : EIATTR_REGCOUNT
	.align		4
.L_93:
        /*01c8*/ 	.byte	0x04, 0x2f
        /*01ca*/ 	.short	(.L_95 - .L_94)
	.align		4
.L_94:
        /*01cc*/ 	.word	index@(_ZN7cutlass13device_kernelIN5flash11enable_sm90INS1_16FlashAttnBwdSm90INS1_25CollectiveMainloopBwdSm90ILi2ELi2ELi2EN4cute5tupleIJNS5_1CILi1EEES8_S8_EEENS6_IJNS7_ILi64EEENS7_ILi128EEENS7_ILi96EEEEEENS_6half_tEfNS_4arch4Sm90ELb0ELb1ELb0ELb0ELb0ELb1ELb0ELb0ELi2ELi1ELi2ELi1ELb1EEENS1_21CollectiveEpilogueBwdISD_SE_SG_Li256ELb0ELb0ELi1EEENS1_19SingleTileSchedulerILb0ELb0ELb0ELi128EEEEEEEEEvNT_6ParamsE)
        /*01d0*/ 	.word	0x000000a8


	//----- nvinfo : EIATTR_FRAME_SIZE
	.align		4
.L_95:
        /*01d4*/ 	.byte	0x04, 0x11
        /*01d6*/ 	.short	(.L_97 - .L_96)
	.align		4
.L_96:
        /*01d8*/ 	.word	index@(_ZN7cutlass13device_kernelIN5flash11enable_sm90INS1_16FlashAttnBwdSm90INS1_25CollectiveMainloopBwdSm90ILi2ELi2ELi2EN4cute5tupleIJNS5_1CILi1EEES8_S8_EEENS6_IJNS7_ILi64EEENS7_ILi128EEENS7_ILi96EEEEEENS_6half_tEfNS_4arch4Sm90ELb0ELb1ELb0ELb0ELb0ELb1ELb0ELb0ELi2ELi1ELi2ELi1ELb1EEENS1_21CollectiveEpilogueBwdISD_SE_SG_Li256ELb0ELb0ELi1EEENS1_19SingleTileSchedulerILb0ELb0ELb0ELi128EEEEEEEEEvNT_6ParamsE)
        /*01dc*/ 	.word	0x00000008


	//----- nvinfo : EIATTR_REGCOUNT
	.align		4
.L_97:
        /*01e0*/ 	.byte	0x04, 0x2f
        /*01e2*/ 	.short	(.L_99 - .L_98)
	.align		4
.L_98:
        /*01e4*/ 	.word	index@(_ZN7cutlass13device_kernelIN5flash11enable_sm90INS1_16FlashAttnBwdSm90INS1_25CollectiveMainloopBwdSm90ILi2ELi2ELi2EN4cute5tupleIJNS5_1CILi1EEES8_S8_EEENS6_IJNS7_ILi64EEENS7_ILi128EEENS7_ILi96EEEEEENS_6half_tEfNS_4arch4Sm90ELb0ELb0ELb0ELb1ELb1ELb1ELb0ELb0ELi2ELi1ELi2ELi1ELb1EEENS1_24CollectiveEpilogueBwdGQAISD_fSG_Li256ELb1ELb1EEENS1_19SingleTileSchedulerILb1ELb0ELb0ELi128EEEEEEEEEvNT_6ParamsE)
        /*01e8*/ 	.word	0x000000a8


	//----- nvinfo : EIATTR_FRAME_SIZE
	.align		4
.L_99:
        /*01ec*/ 	.byte	0x04, 0x11
        /*01ee*/ 	.short	(.L_101 - .L_100)
	.align		4
.L_100:
        /*01f0*/ 	.word	index@(_ZN7cutlass13device_kernelIN5flash11enable_sm90INS1_16FlashAttnBwdSm90INS1_25CollectiveMainloopBwdSm90ILi2ELi2ELi2EN4cute5tupleIJNS5_1CILi1EEES8_S8_EEENS6_IJNS7_ILi64EEENS7_ILi128EEENS7_ILi96EEEEEENS_6half_tEfNS_4arch4Sm90ELb0ELb0ELb0ELb1ELb1ELb1ELb0ELb0ELi2ELi1ELi2ELi1ELb1EEENS1_24CollectiveEpilogueBwdGQAISD_fSG_Li256ELb1ELb1EEENS1_19SingleTileSchedulerILb1ELb0ELb0ELi128EEEEEEEEEvNT_6ParamsE)
        /*01f4*/ 	.word	0x00000000


	//----- nvinfo : EIATTR_REGCOUNT
	.align		4
.L_101:
        /*01f8*/ 	.byte	0x04, 0x2f
        /*01fa*/ 	.short	(.L_103 - .L_102)
	.align		4
.L_102:
        /*01fc*/ 	.word	index@(_ZN7cutlass13device_kernelIN5flash11enable_sm90INS1_16FlashAttnBwdSm90INS1_25CollectiveMainloopBwdSm90ILi2ELi2ELi2EN4cute5tupleIJNS5_1CILi1EEES8_S8_EEENS6_IJNS7_ILi64EEENS7_ILi128EEENS7_ILi96EEEEEENS_6half_tEfNS_4arch4Sm90ELb0ELb0ELb0ELb1ELb0ELb1ELb0ELb0ELi2ELi1ELi2ELi1ELb1EEENS1_24CollectiveEpilogueBwdGQAISD_fSG_Li256ELb1ELb0EEENS1_19SingleTileSchedulerILb1ELb0ELb0ELi128EEEEEEEEEvNT_6ParamsE)
        /*0200*/ 	.word	0x000000a8


	//----- nvinfo : EIATTR_FRAME_SIZE
	.align		4
.L_103:
        /*0204*/ 	.byte	0x04, 0x11
        /*0206*/ 	.short	(.L_105 - .L_104)
	.align		4
.L_104:
        /*0208*/ 	.word	index@(_ZN7cutlass13device_kernelIN5flash11enable_sm90INS1_16FlashAttnBwdSm90INS1_25CollectiveMainloopBwdSm90ILi2ELi2ELi2EN4cute5tupleIJNS5_1CILi1EEES8_S8_EEENS6_IJNS7_ILi64EEENS7_ILi128EEENS7_ILi96EEEEEENS_6half_tEfNS_4arch4Sm90ELb0ELb0ELb0ELb1ELb0ELb1ELb0ELb0ELi2ELi1ELi2ELi1ELb1EEENS1_24CollectiveEpilogueBwdGQAISD_fSG_Li256ELb1ELb0EEENS1_19SingleTileSchedulerILb1ELb0ELb0ELi128EEEEEEEEEvNT_6ParamsE)
        /*020c*/ 	.word	0x00000000


	//----- nvinfo : EIATTR_REGCOUNT
	.align		4
.L_105:
        /*0210*/ 	.byte	0x04, 0x2f
        /*0212*/ 	.short	(.L_107 - .L_106)
	.align		4
.L_106:
        /*0214*/ 	.word	index@(_ZN7cutlass13device_kernelIN5flash11enable_sm90INS1_16FlashAttnBwdSm90INS1_25CollectiveMainloopBwdSm90ILi2ELi2ELi2EN4cute5tupleIJNS5_1CILi1EEES8_S8_EEENS6_IJNS7_ILi64EEENS7_ILi128EEENS7_ILi96EEEEEENS_6half_tEfNS_4arch4Sm90ELb0ELb0ELb0ELb1ELb1ELb1ELb0ELb0ELi2ELi1ELi2ELi1ELb1EEENS1_21CollectiveEpilogueBwdISD_SE_SG_Li256ELb1ELb0ELi1EEENS1_19SingleTileSchedulerILb1ELb0ELb0ELi128EEEEEEEEEvNT_6ParamsE)
        /*0218*/ 	.word	0x000000a8


	//----- nvinfo : EIATTR_FRAME_SIZE
	.align		4
.L_107:
        /*021c*/ 	.byte	0x04, 0x11
        /*021e*/ 	.short	(.L_109 - .L_108)
	.align		4
.L_108:
        /*0220*/ 	.word	index@(_ZN7cutlass13device_kernelIN5flash11enable_sm90INS1_16FlashAttnBwdSm90INS1_25CollectiveMainloopBwdSm90ILi2ELi2ELi2EN4cute5tupleIJNS5_1CILi1EEES8_S8_EEENS6_IJNS7_ILi64EEENS7_ILi128EEENS7_ILi96EEEEEENS_6half_tEfNS_4arch4Sm90ELb0ELb0ELb0ELb1ELb1ELb1ELb0ELb0ELi2ELi1ELi2ELi1ELb1EEENS1_21CollectiveEpilogueBwdISD_SE_SG_Li256ELb1ELb0ELi1EEENS1_19SingleTileSchedulerILb1ELb0ELb0ELi128EEEEEEEEEvNT_6ParamsE)
        /*0224*/ 	.word	0x00000000


	//----- nvinfo : EIATTR_REGCOUNT
	.align		4
.L_109:
        /*0228*/ 	.byte	0x04, 0x2f
        /*022a*/ 	.short	(.L_111 - .L_110)
	.align		4
.L_110:
        /*022c*/ 	.word	index@(_ZN7cutlass13device_kernelIN5flash11enable_sm90INS1_16FlashAttnBwdSm90INS1_25CollectiveMainloopBwdSm90ILi2ELi2ELi2EN4cute5tupleIJNS5_1CILi1EEES8_S8_EEENS6_IJNS7_ILi64EEENS7_ILi128EEENS7_ILi96EEEEEENS_6half_tEfNS_4arch4Sm90ELb0ELb0ELb0ELb1ELb0ELb1ELb0ELb0ELi2ELi1ELi2ELi1ELb1EEENS1_21CollectiveEpilogueBwdISD_SE_SG_Li256ELb1ELb0ELi1EEENS1_19SingleTileSchedulerILb1ELb0ELb0ELi128EEEEEEEEEvNT_6ParamsE)
        /*0230*/ 	.word	0x000000a8


	//----- nvinfo : EIATTR_FRAME_SIZE
	.align		4
.L_111:
        /*0234*/ 	.byte	0x04, 0x11
        /*0236*/ 	.short	(.L_113 - .L_112)
	.align		4
.L_112:
        /*0238*/ 	.word	index@(_ZN7cutlass13device_kernelIN5flash11enable_sm90INS1_16FlashAttnBwdSm90INS1_25CollectiveMainloopBwdSm90ILi2ELi2ELi2EN4cute5tupleIJNS5_1CILi1EEES8_S8_EEENS6_IJNS7_ILi64EEENS7_ILi128EEENS7_ILi96EEEEEENS_6half_tEfNS_4arch4Sm90ELb0ELb0ELb0ELb1ELb0ELb1ELb0ELb0ELi2ELi1ELi2ELi1ELb1EEENS1_21CollectiveEpilogueBwdISD_SE_SG_Li256ELb1ELb0ELi1EEENS1_19SingleTileSchedulerILb1ELb0ELb0ELi128EEEEEEEEEvNT_6ParamsE)
        /*023c*/ 	.word	0x00000000


	//----- nvinfo : EIATTR_REGCOUNT
	.align		4
.L_113:
        /*0240*/ 	.byte	0x04, 0x2f
        /*0242*/ 	.short	(.L_115 - .L_114)
	.align		4
.L_114:
        /*0244*/ 	.word	index@(_ZN7cutlass13device_kernelIN5flash11enable_sm90INS1_16FlashAttnBwdSm90INS1_25CollectiveMainloopBwdSm90ILi2ELi2ELi2EN4cute5tupleIJNS5_1CILi1EEES8_S8_EEENS6_IJNS7_ILi64EEENS7_ILi128EEENS7_ILi96EEEEEENS_6half_tEfNS_4arch4Sm90ELb0ELb0ELb0ELb0ELb1ELb1ELb0ELb0ELi2ELi1ELi2ELi1ELb1EEENS1_24CollectiveEpilogueBwdGQAISD_fSG_Li256ELb0ELb1EEENS1_19SingleTileSchedulerILb0ELb0ELb0ELi128EEEEEEEEEvNT_6ParamsE)
        /*0248*/ 	.word	0x000000a8


	//----- nvinfo : EIATTR_FRAME_SIZE
	.align		4
.L_115:
        /*024c*/ 	.byte	0x04, 0x11
        /*024e*/ 	.short	(.L_117 - .L_116)
	.align		4
.L_116:
        /*0250*/ 	.word	index@(_ZN7cutlass13device_kernelIN5flash11enable_sm90INS1_16FlashAttnBwdSm90INS1_25CollectiveMainloopBwdSm90ILi2ELi2ELi2EN4cute5tupleIJNS5_1CILi1EEES8_S8_EEENS6_IJNS7_ILi64EEENS7_ILi128EEENS7_ILi96EEEEEENS_6half_tEfNS_4arch4Sm90ELb0ELb0ELb0ELb0ELb1ELb1ELb0ELb0ELi2ELi1ELi2ELi1ELb1EEENS1_24CollectiveEpilogueBwdGQAISD_fSG_Li256ELb0ELb1EEENS1_19SingleTileSchedulerILb0ELb0ELb0ELi128EEEEEEEEEvNT_6ParamsE)
        /*0254*/ 	.word	0x00000000


	//----- nvinfo : EIATTR_REGCOUNT
	.align		4
.L_117:
        /*0258*/ 	.byte	0x04, 0x2f
        /*025a*/ 	.short	(.L_119 - .L_118)
	.align		4
.L_118:
        /*025c*/ 	.word	index@(_ZN7cutlass13device_kernelIN5flash11enable_sm90INS1_16FlashAttnBwdSm90INS1_25CollectiveMainloopBwdSm90ILi2ELi2ELi2EN4cute5tupleIJNS5_1CILi1EEES8_S8_EEENS6_IJNS7_ILi64EEENS7_ILi128EEENS7_ILi96EEEEEENS_6half_tEfNS_4arch4Sm90ELb0ELb0ELb0ELb0ELb0ELb1ELb0ELb0ELi2ELi1ELi2ELi1ELb1EEENS1_24CollectiveEpilogueBwdGQAISD_fSG_Li256ELb0ELb0EEENS1_19SingleTileSchedulerILb0ELb0ELb0ELi128EEEEEEEEEvNT_6ParamsE)
        /*0260*/ 	.word	0x000000a8


	//----- nvinfo : EIATTR_FRAME_SIZE
	.align		4
.L_119:
        /*0264*/ 	.byte	0x04, 0x11
        /*0266*/ 	.short	(.L_121 - .L_120)
	.align		4
.L_120:
        /*0268*/ 	.word	index@(_ZN7cutlass13device_kernelIN5flash11enable_sm90INS1_16FlashAttnBwdSm90INS1_25CollectiveMainloopBwdSm90ILi2ELi2ELi2EN4cute5tupleIJNS5_1CILi1EEES8_S8_EEENS6_IJNS7_ILi64EEENS7_ILi128EEENS7_ILi96EEEEEENS_6half_tEfNS_4arch4Sm90ELb0ELb0ELb0ELb0ELb0ELb1ELb0ELb0ELi2ELi1ELi2ELi1ELb1EEENS1_24CollectiveEpilogueBwdGQAISD_fSG_Li256ELb0ELb0EEENS1_19SingleTileSchedulerILb0ELb0ELb0ELi128EEEEEEEEEvNT_6ParamsE)
        /*026c*/ 	.word	0x00000000


	//----- nvinfo : EIATTR_REGCOUNT
	.align		4
.L_121:
        /*0270*/ 	.byte	0x04, 0x2f
        /*0272*/ 	.short	(.L_123 - .L_122)
	.align		4
.L_122:
        /*0274*/ 	.word	index@(_ZN7cutlass13device_kernelIN5flash11enable_sm90INS1_16FlashAttnBwdSm90INS1_25CollectiveMainloopBwdSm90ILi2ELi2ELi2EN4cute5tupleIJNS5_1CILi1EEES8_S8_EEENS6_IJNS7_ILi64EEENS7_ILi128EEENS7_ILi96EEEEEENS_6half_tEfNS_4arch4Sm90ELb0ELb0ELb0ELb0ELb1ELb1ELb0ELb0ELi2ELi1ELi2ELi1ELb1EEENS1_21CollectiveEpilogueBwdISD_SE_SG_Li256ELb0ELb0ELi1EEENS1_19SingleTileSchedulerILb0ELb0ELb0ELi128EEEEEEEEEvNT_6ParamsE)
        /*0278*/ 	.word	0x000000a8


	//----- nvinfo : EIATTR_FRAME_SIZE
	.align		4
.L_123:
        /*027c*/ 	.byte	0x04, 0x11
        /*027e*/ 	.short	(.L_125 - .L_124)
	.align		4
.L_124:
        /*0280*/ 	.word	index@(_ZN7cutlass13device_kernelIN5flash11enable_sm90INS1_16FlashAttnBwdSm90INS1_25CollectiveMainloopBwdSm90ILi2ELi2ELi2EN4cute5tupleIJNS5_1CILi1EEES8_S8_EEENS6_IJNS7_ILi64EEENS7_ILi128EEENS7_ILi96EEEEEENS_6half_tEfNS_4arch4Sm90ELb0ELb0ELb0ELb0ELb1ELb1ELb0ELb0ELi2ELi1ELi2ELi1ELb1EEENS1_21CollectiveEpilogueBwdISD_SE_SG_Li256ELb0ELb0ELi1EEENS1_19SingleTileSchedulerILb0ELb0ELb0ELi128EEEEEEEEEvNT_6ParamsE)
        /*0284*/ 	.word	0x00000000


	//----- nvinfo : EIATTR_REGCOUNT
	.align		4
.L_125:
        /*0288*/ 	.byte	0x04, 0x2f
        /*028a*/ 	.short	(.L_127 - .L_126)
	.align		4
.L_126:
        /*028c*/ 	.word	index@(_ZN7cutlass13device_kernelIN5flash11enable_sm90INS1_16FlashAttnBwdSm90INS1_25CollectiveMainloopBwdSm90ILi2ELi2ELi2EN4cute5tupleIJNS5_1CILi1EEES8_S8_EEENS6_IJNS7_ILi64EEENS7_ILi128EEENS7_ILi96EEEEEENS_6half_tEfNS_4arch4Sm90ELb0ELb0ELb0ELb0ELb0ELb1ELb0ELb0ELi2ELi1ELi2ELi1ELb1EEENS1_21CollectiveEpilogueBwdISD_SE_SG_Li256ELb0ELb0ELi1EEENS1_19SingleTileSchedulerILb0ELb0ELb0ELi128EEEEEEEEEvNT_6ParamsE)
        /*0290*/ 	.word	0x000000a8


	//----- nvinfo : EIATTR_FRAME_SIZE
	.align		4
.L_127:
        /*0294*/ 	.byte	0x04, 0x11
        /*0296*/ 	.short	(.L_129 - .L_128)
	.align		4
.L_128:
        /*0298*/ 	.word	index@(_ZN7cutlass13device_kernelIN5flash11enable_sm90INS1_16FlashAttnBwdSm90INS1_25CollectiveMainloopBwdSm90ILi2ELi2ELi2EN4cute5tupleIJNS5_1CILi1EEES8_S8_EEENS6_IJNS7_ILi64EEENS7_ILi128EEENS7_ILi96EEEEEENS_6half_tEfNS_4arch4Sm90ELb0ELb0ELb0ELb0ELb0ELb1ELb0ELb0ELi2ELi1ELi2ELi1ELb1EEENS1_21CollectiveEpilogueBwdISD_SE_SG_Li256ELb0ELb0ELi1EEENS1_19SingleTileSchedulerILb0ELb0ELb0ELi128EEEEEEEEEvNT_6ParamsE)
        /*029c*/ 	.word	0x00000000


	//----- nvinfo : EIATTR_REGCOUNT
	.align		4
.L_129:
        /*02a0*/ 	.byte	0x04, 0x2f
        /*02a2*/ 	.short	(.L_131 - .L_130)
	.align		4
.L_130:
        /*02a4*/ 	.word	index@(_ZN7cutlass13device_kernelIN5flash11enable_sm90INS1_16FlashAttnBwdSm90INS1_25CollectiveMainloopBwdSm90ILi2ELi2ELi2EN4cute5tupleIJNS5_1CILi1EEES8_S8_EEENS6_IJNS7_ILi64EEENS7_ILi128EEENS7_ILi96EEEEEENS_6half_tEfNS_4arch4Sm90ELb1ELb0ELb1ELb1ELb1ELb1ELb0ELb0ELi2ELi1ELi2ELi1ELb1EEENS1_24CollectiveEpilogueBwdGQAISD_fSG_Li256ELb1ELb1EEENS1_25SingleTileBwdLPTSchedulerILb1ELi128ELb1EEEEEEEEEvNT_6ParamsE)
        /*02a8*/ 	.word	0x000000a8


	//----- nvinfo : EIATTR_FRAME_SIZE
	.align		4
.L_131:
        /*02ac*/ 	.byte	0x04, 0x11
        /*02ae*/ 	.short	(.L_133 - .L_132)
	.align		4
.L_132:
        /*02b0*/ 	.word	index@(_ZN7cutlass13device_kernelIN5flash11enable_sm90INS1_16FlashAttnBwdSm90INS1_25CollectiveMainloopBwdSm90ILi2ELi2ELi2EN4cute5tupleIJNS5_1CILi1EEES8_S8_EEENS6_IJNS7_ILi64EEENS7_ILi128EEENS7_ILi96EEEEEENS_6half_tEfNS_4arch4Sm90ELb1ELb0ELb1ELb1ELb1ELb1ELb0ELb0ELi2ELi1ELi2ELi1ELb1EEENS1_24CollectiveEpilogueBwdGQAISD_fSG_Li256ELb1ELb1EEENS1_25SingleTileBwdLPTSchedulerILb1ELi128ELb1EEEEEEEEEvNT_6ParamsE)
        /*02b4*/ 	.word	0x00000008


	//----- nvinfo : EIATTR_REGCOUNT
	.align		4
.L_133:
        /*02b8*/ 	.byte	0x04, 0x2f
        /*02ba*/ 	.short	(.L_135 - .L_134)
	.align		4
.L_134:
        /*02bc*/ 	.word	index@(_ZN7cutlass13device_kernelIN5flash11enable_sm90INS1_16FlashAttnBwdSm90INS1_25CollectiveMainloopBwdSm90ILi2ELi2ELi2EN4cute5tupleIJNS5_1CILi1EEES8_S8_EEENS6_IJNS7_ILi64EEENS7_ILi128EEENS7_ILi96EEEEEENS_6half_tEfNS_4arch4Sm90ELb1ELb0ELb1ELb1ELb0ELb1ELb0ELb0ELi2ELi1ELi2ELi1ELb1EEENS1_24CollectiveEpilogueBwdGQAISD_fSG_Li256ELb1ELb0EEENS1_25SingleTileBwdLPTSchedulerILb1ELi128ELb0EEEEEEEEEvNT_6ParamsE)
        /*02c0*/ 	.word	0x000000a8


	//----- nvinfo : EIATTR_FRAME_SIZE
	.align		4
.L_135:
        /*02c4*/ 	.byte	0x04, 0x11
        /*02c6*/ 	.short	(.L_137 - .L_136)
	.align		4
.L_136:
        /*02c8*/ 	.word	index@(_ZN7cutlass13device_kernelIN5flash11enable_sm90INS1_16FlashAttnBwdSm90INS1_25CollectiveMainloopBwdSm90ILi2ELi2ELi2EN4cute5tupleIJNS5_1CILi1EEES8_S8_EEENS6_IJNS7_ILi64EEENS7_ILi128EEENS7_ILi96EEEEEENS_6half_tEfNS_4arch4Sm90ELb1ELb0ELb1ELb1ELb0ELb1ELb0ELb0ELi2ELi1ELi2ELi1ELb1EEENS1_24CollectiveEpilogueBwdGQAISD_fSG_Li256ELb1ELb0EEENS1_25SingleTileBwdLPTSchedulerILb1ELi128ELb0EEEEEEEEEvNT_6ParamsE)
        /*02cc*/ 	.word	0x00000008


	//----- nvinfo : EIATTR_REGCOUNT
	.align		4
.L_137:
        /*02d0*/ 	.byte	0x04, 0x2f
        /*02d2*/ 	.short	(.L_139 - .L_138)
	.align		4
.L_138:
        /*02d4*/ 	.word	index@(_ZN7cutlass13device_kernelIN5flash11enable_sm90INS1_16FlashAttnBwdSm90INS1_25CollectiveMainloopBwdSm90ILi2ELi2ELi2EN4cute5tupleIJNS5_1CILi1EEES8_S8_EEENS6_IJNS7_ILi64EEENS7_ILi128EEENS7_ILi96EEEEEENS_6half_tEfNS_4arch4Sm90ELb1ELb0ELb1ELb1ELb1ELb1ELb0ELb0ELi2ELi1ELi2ELi1ELb1EEENS1_21CollectiveEpilogueBwdISD_SE_SG_Li256ELb1ELb0ELi1EEENS1_25SingleTileBwdLPTSchedulerILb1ELi128ELb1EEEEEEEEEvNT_6ParamsE)
        /*02d8*/ 	.word	0x000000a8


	//----- nvinfo : EIATTR_FRAME_SIZE
	.align		4
.L_139:
        /*02dc*/ 	.byte	0x04, 0x11
        /*02de*/ 	.short	(.L_141 - .L_140)
	.align		4
.L_140:
        /*02e0*/ 	.word	index@(_ZN7cutlass13device_kernelIN5flash11enable_sm90INS1_16FlashAttnBwdSm90INS1_25CollectiveMainloopBwdSm90ILi2ELi2ELi2EN4cute5tupleIJNS5_1CILi1EEES8_S8_EEENS6_IJNS7_ILi64EEENS7_ILi128EEENS7_ILi96EEEEEENS_6half_tEfNS_4arch4Sm90ELb1ELb0ELb1ELb1ELb1ELb1ELb0ELb0ELi2ELi1ELi2ELi1ELb1EEENS1_21CollectiveEpilogueBwdISD_SE_SG_Li256ELb1ELb0ELi1EEENS1_25SingleTileBwdLPTSchedulerILb1ELi128ELb1EEEEEEEEEvNT_6ParamsE)
        /*02e4*/ 	.word	0x00000008


	//----- nvinfo : EIATTR_REGCOUNT
	.align		4
.L_141:
        /*02e8*/ 	.byte	0x04, 0x2f
        /*02ea*/ 	.short	(.L_143 - .L_142)
	.align		4
.L_142:
        /*02ec*/ 	.word	index@(_ZN7cutlass13device_kernelIN5flash11enable_sm90INS1_16FlashAttnBwdSm90INS1_25CollectiveMainloopBwdSm90ILi2ELi2ELi2EN4cute5tupleIJNS5_1CILi1EEES8_S8_EEENS6_IJNS7_ILi64EEENS7_ILi128EEENS7_ILi96EEEEEENS_6half_tEfNS_4arch4Sm90ELb1ELb0ELb1ELb1ELb0ELb1ELb0ELb0ELi2ELi1ELi2ELi1ELb1EEENS1_21CollectiveEpilogueBwdISD_SE_SG_Li256ELb1ELb0ELi1EEENS1_25SingleTileBwdLPTSchedulerILb1ELi128ELb0EEEEEEEEEvNT_6ParamsE)
        /*02f0*/ 	.word	0x000000a8


	//----- nvinfo : EIATTR_FRAME_SIZE
	.align		4
.L_143:
        /*02f4*/ 	.byte	0x04, 0x11
        /*02f6*/ 	.short	(.L_145 - .L_144)
	.align		4
.L_144:
        /*02f8*/ 	.word	index@(_ZN7cutlass13device_kernelIN5flash11enable_sm90INS1_16FlashAttnBwdSm90INS1_25CollectiveMainloopBwdSm90ILi2ELi2ELi2EN4cute5tupleIJNS5_1CILi1EEES8_S8_EEENS6_IJNS7_ILi64EEENS7_ILi128EEENS7_ILi96EEEEEENS_6half_tEfNS_4arch4Sm90ELb1ELb0ELb1ELb1ELb0ELb1ELb0ELb0ELi2ELi1ELi2ELi1ELb1EEENS1_21CollectiveEpilogueBwdISD_SE_SG_Li256ELb1ELb0ELi1EEENS1_25SingleTileBwdLPTSchedulerILb1ELi128ELb0EEEEEEEEEvNT_6ParamsE)
        /*02fc*/ 	.word	0x00000008


	//----- nvinfo : EIATTR_REGCOUNT
	.align		4
.L_145:
        /*0300*/ 	.byte	0x04, 0x2f
        /*0302*/ 	.short	(.L_147 - .L_146)
	.align		4
.L_146:
        /*0304*/ 	.word	index@(_ZN7cutlass13device_kernelIN5flash11enable_sm90INS1_16FlashAttnBwdSm90INS1_25CollectiveMainloopBwdSm90ILi2ELi2ELi2EN4cute5tupleIJNS5_1CILi1EEES8_S8_EEENS6_IJNS7_ILi64EEENS7_ILi128EEENS7_ILi96EEEEEENS_6half_tEfNS_4arch4Sm90ELb1ELb0ELb1ELb0ELb1ELb1ELb0ELb0ELi2ELi1ELi2ELi1ELb1EEENS1_24CollectiveEpilogueBwdGQAISD_fSG_Li256ELb0ELb1EEENS1_25SingleTileBwdLPTSchedulerILb0ELi128ELb1EEEEEEEEEvNT_6ParamsE)
        /*0308*/ 	.word	0x000000a8


	//----- nvinfo : EIATTR_FRAME_SIZE
	.align		4
.L_147:
        /*030c*/ 	.byte	0x04, 0x11
        /*030e*/ 	.short	(.L_149 - .L_148)
	.align		4
.L_148:
        /*0310*/ 	.word	index@(_ZN7cutlass13device_kernelIN5flash11enable_sm90INS1_16FlashAttnBwdSm90INS1_25CollectiveMainloopBwdSm90ILi2ELi2ELi2EN4cute5tupleIJNS5_1CILi1EEES8_S8_EEENS6_IJNS7_ILi64EEENS7_ILi128EEENS7_ILi96EEEEEENS_6half_tEfNS_4arch4Sm90ELb1ELb0ELb1ELb0ELb1ELb1ELb0ELb0ELi2ELi1ELi2ELi1ELb1EEENS1_24CollectiveEpilogueBwdGQAISD_fSG_Li256ELb0ELb1EEENS1_25SingleTileBwdLPTSchedulerILb0ELi128ELb1EEEEEEEEEvNT_6ParamsE)
        /*0314*/ 	.word	0x00000008


	//----- nvinfo : EIATTR_REGCOUNT
	.align		4
.L_149:
        /*0318*/ 	.byte	0x04, 0x2f
        /*031a*/ 	.short	(.L_151 - .L_150)
	.align		4
.L_150:
        /*031c*/ 	.word	index@(_ZN7cutlass13device_kernelIN5flash11enable_sm90INS1_16FlashAttnBwdSm90INS1_25CollectiveMainloopBwdSm90ILi2ELi2ELi2EN4cute5tupleIJNS5_1CILi1EEES8_S8_EEENS6_IJNS7_ILi64EEENS7_ILi128EEENS7_ILi96EEEEEENS_6half_tEfNS_4arch4Sm90ELb1ELb0ELb1ELb0ELb0ELb1ELb0ELb0ELi2ELi1ELi2ELi1ELb1EEENS1_24CollectiveEpilogueBwdGQAISD_fSG_Li256ELb0ELb0EEENS1_25SingleTileBwdLPTSchedulerILb0ELi128ELb0EEEEEEEEEvNT_6ParamsE)
        /*0320*/ 	.word	0x000000a8


	//----- nvinfo : EIATTR_FRAME_SIZE
	.align		4
.L_151:
        /*0324*/ 	.byte	0x04, 0x11
        /*0326*/ 	.short	(.L_153 - .L_152)
	.align		4
.L_152:
        /*0328*/ 	.word	index@(_ZN7cutlass13device_kernelIN5flash11enable_sm90INS1_16FlashAttnBwdSm90INS1_25CollectiveMainloopBwdSm90ILi2ELi2ELi2EN4cute5tupleIJNS5_1CILi1EEES8_S8_EEENS6_IJNS7_ILi64EEENS7_ILi128EEENS7_ILi96EEEEEENS_6half_tEfNS_4arch4Sm90ELb1ELb0ELb1ELb0ELb0ELb1ELb0ELb0ELi2ELi1ELi2ELi1ELb1EEENS1_24CollectiveEpilogueBwdGQAISD_fSG_Li256ELb0ELb0EEENS1_25SingleTileBwdLPTSchedulerILb0ELi128ELb0EEEEEEEEEvNT_6ParamsE)
        /*032c*/ 	.word	0x00000008


	//----- nvinfo : EIATTR_REGCOUNT
	.align		4
.L_153:
        /*0330*/ 	.byte	0x04, 0x2f
        /*0332*/ 	.short	(.L_155 - .L_154)
	.align		4
.L_154:
        /*0334*/ 	.word	index@(_ZN7cutlass13device_kernelIN5flash11enable_sm90INS1_16FlashAttnBwdSm90INS1_25CollectiveMainloopBwdSm90ILi2ELi2ELi2EN4cute5tupleIJNS5_1CILi1EEES8_S8_EEENS6_IJNS7_ILi64EEENS7_ILi128EEENS7_ILi96EEEEEENS_6half_tEfNS_4arch4Sm90ELb1ELb0ELb1ELb0ELb1ELb1ELb0ELb0ELi2ELi1ELi2ELi1ELb1EEENS1_21CollectiveEpilogueBwdISD_SE_SG_Li256ELb0ELb0ELi1EEENS1_25SingleTileBwdLPTSchedulerILb0ELi128ELb1EEEEEEEEEvNT_6ParamsE)
        /*0338*/ 	.word	0x000000a8


	//----- nvinfo : EIATTR_FRAME_SIZE
	.align		4
.L_155:
        /*033c*/ 	.byte	0x04, 0x11
        /*033e*/ 	.short	(.L_157 - .L_156)
	.align		4
.L_156:
        /*0340*/ 	.word	index@(_ZN7cutlass13device_kernelIN5flash11enable_sm90INS1_16FlashAttnBwdSm90INS1_25CollectiveMainloopBwdSm90ILi2ELi2ELi2EN4cute5tupleIJNS5_1CILi1EEES8_S8_EEENS6_IJNS7_ILi64EEENS7_ILi128EEENS7_ILi96EEEEEENS_6half_tEfNS_4arch4Sm90ELb1ELb0ELb1ELb0ELb1ELb1ELb0ELb0ELi2ELi1ELi2ELi1ELb1EEENS1_21CollectiveEpilogueBwdISD_SE_SG_Li256ELb0ELb0ELi1EEENS1_25SingleTileBwdLPTSchedulerILb0ELi128ELb1EEEEEEEEEvNT_6ParamsE)
        /*0344*/ 	.word	0x00000008


	//----- nvinfo : EIATTR_REGCOUNT
	.align		4
.L_157:
        /*0348*/ 	.byte	0x04, 0x2f
        /*034a*/ 	.short	(.L_159 - .L_158)
	.align		4
.L_158:
        /*034c*/ 	.word	index@(_ZN7cutlass13device_kernelIN5flash11enable_sm90INS1_16FlashAttnBwdSm90INS1_25CollectiveMainloopBwdSm90ILi2ELi2ELi2EN4cute5tupleIJNS5_1CILi1EEES8_S8_EEENS6_IJNS7_ILi64EEENS7_ILi128EEENS7_ILi96EEEEEENS_6half_tEfNS_4arch4Sm90ELb1ELb0ELb1ELb0ELb0ELb1ELb0ELb0ELi2ELi1ELi2ELi1ELb1EEENS1_21CollectiveEpilogueBwdISD_SE_SG_Li256ELb0ELb0ELi1EEENS1_25SingleTileBwdLPTSchedulerILb0ELi128ELb0EEEEEEEEEvNT_6ParamsE)
        /*0350*/ 	.word	0x000000a8


	//----- nvinfo : EIATTR_FRAME_SIZE
	.align		4
.L_159:
        /*0354*/ 	.byte	0x04, 0x11
        /*0356*/ 	.short	(.L_161 - .L_160)
	.align		4
.L_160:
        /*0358*/ 	.word	index@(_ZN7cutlass13device_kernelIN5flash11enable_sm90INS1_16FlashAttnBwdSm90INS1_25CollectiveMainloopBwdSm90ILi2ELi2ELi2EN4cute5tupleIJNS5_1CILi1EEES8_S8_EEENS6_IJNS7_ILi64EEENS7_ILi128EEENS7_ILi96EEEEEENS_6half_tEfNS_4arch4Sm90ELb1ELb0ELb1ELb0ELb0ELb1ELb0ELb0ELi2ELi1ELi2ELi1ELb1EEENS1_21CollectiveEpilogueBwdISD_SE_SG_Li256ELb0ELb0ELi1EEENS1_25SingleTileBwdLPTSchedulerILb0ELi128ELb0EEEEEEEEEvNT_6ParamsE)
        /*035c*/ 	.word	0x00000008


	//----- nvinfo : EIATTR_REGCOUNT
	.align		4
.L_161:
        /*0360*/ 	.byte	0x04, 0x2f
        /*0362*/ 	.short	(.L_163 - .L_162)
	.align		4
.L_162:
        /*0364*/ 	.word	index@(_ZN7cutlass13device_kernelIN5flash11enable_sm90INS1_16FlashAttnBwdSm90INS1_25CollectiveMainloopBwdSm90ILi2ELi2ELi2EN4cute5tupleIJNS5_1CILi1EEES8_S8_EEENS6_IJNS7_ILi64EEENS7_ILi128EEENS7_ILi96EEEEEENS_6half_tEfNS_4arch4Sm90ELb0ELb1ELb1ELb1ELb1ELb1ELb0ELb0ELi2ELi1ELi2ELi1ELb1EEENS1_24CollectiveEpilogueBwdGQAISD_fSG_Li256ELb1ELb1EEENS1_19SingleTileSchedulerILb1ELb0ELb0ELi128EEEEEEEEEvNT_6ParamsE)
        /*0368*/ 	.word	0x000000a8


	//----- nvinfo : EIATTR_FRAME_SIZE
	.align		4
.L_163:
        /*036c*/ 	.byte	0x04, 0x11
        /*036e*/ 	.short	(.L_165 - .L_164)
	.align		4
.L_164:
        /*0370*/ 	.word	index@(_ZN7cutlass13device_kernelIN5flash11enable_sm90INS1_16FlashAttnBwdSm90INS1_25CollectiveMainloopBwdSm90ILi2ELi2ELi2EN4cute5tupleIJNS5_1CILi1EEES8_S8_EEENS6_IJNS7_ILi64EEENS7_ILi128EEENS7_ILi96EEEEEENS_6half_tEfNS_4arch4Sm90ELb0ELb1ELb1ELb1ELb1ELb1ELb0ELb0ELi2ELi1ELi2ELi1ELb1EEENS1_24CollectiveEpilogueBwdGQAISD_fSG_Li256ELb1ELb1EEENS1_19SingleTileSchedulerILb1ELb0ELb0ELi128EEEEEEEEEvNT_6ParamsE)
        /*0374*/ 	.word	0x00000010


	//----- nvinfo : EIATTR_REGCOUNT
	.align		4
.L_165:
        /*0378*/ 	.byte	0x04, 0x2f
        /*037a*/ 	.short	(.L_167 - .L_166)
	.align		4
.L_166:
        /*037c*/ 	.word	index@(_ZN7cutlass13device_kernelIN5flash11enable_sm90INS1_16FlashAttnBwdSm90INS1_25CollectiveMainloopBwdSm90ILi2ELi2ELi2EN4cute5tupleIJNS5_1CILi1EEES8_S8_EEENS6_IJNS7_ILi64EEENS7_ILi128EEENS7_ILi96EEEEEENS_6half_tEfNS_4arch4Sm90ELb0ELb1ELb1ELb1ELb0ELb1ELb0ELb0ELi2ELi1ELi2ELi1ELb1EEENS1_24CollectiveEpilogueBwdGQAISD_fSG_Li256ELb1ELb0EEENS1_19SingleTileSchedulerILb1ELb0ELb0ELi128EEEEEEEEEvNT_6ParamsE)
        /*0380*/ 	.word	0x000000a8


	//----- nvinfo : EIATTR_FRAME_SIZE
	.align		4
.L_167:
        /*0384*/ 	.byte	0x04, 0x11
        /*0386*/ 	.short	(.L_169 - .L_168)
	.align		4
.L_168:
        /*0388*/ 	.word	index@(_ZN7cutlass13device_kernelIN5flash11enable_sm90INS1_16FlashAttnBwdSm90INS1_25CollectiveMainloopBwdSm90ILi2ELi2ELi2EN4cute5tupleIJNS5_1CILi1EEES8_S8_EEENS6_IJNS7_ILi64EEENS7_ILi128EEENS7_ILi96EEEEEENS_6half_tEfNS_4arch4Sm90ELb0ELb1ELb1ELb1ELb0ELb1ELb0ELb0ELi2ELi1ELi2ELi1ELb1EEENS1_24CollectiveEpilogueBwdGQAISD_fSG_Li256ELb1ELb0EEENS1_19SingleTileSchedulerILb1ELb0ELb0ELi128EEEEEEEEEvNT_6ParamsE)
        /*038c*/ 	.word	0x00000010


	//----- nvinfo : EIATTR_REGCOUNT
	.align		4
.L_169:
        /*0390*/ 	.byte	0x04, 0x2f
        /*0392*/ 	.short	(.L_171 - .L_170)
	.align		4
.L_170:
        /*0394*/ 	.word	index@(_ZN7cutlass13device_kernelIN5flash11enable_sm90INS1_16FlashAttnBwdSm90INS1_25CollectiveMainloopBwdSm90ILi2ELi2ELi2EN4cute5tupleIJNS5_1CILi1EEES8_S8_EEENS6_IJNS7_ILi64EEENS7_ILi128EEENS7_ILi96EEEEEENS_6half_tEfNS_4arch4Sm90ELb0ELb1ELb1ELb1ELb1ELb1ELb0ELb0ELi2ELi1ELi2ELi1ELb1EEENS1_21CollectiveEpilogueBwdISD_SE_SG_Li256ELb1ELb0ELi1EEENS1_19SingleTileSchedulerILb1ELb0ELb0ELi128EEEEEEEEEvNT_6ParamsE)
        /*0398*/ 	.word	0x000000a8


	//----- nvinfo : EIATTR_FRAME_SIZE
	.align		4
.L_171:
        /*039c*/ 	.byte	0x04, 0x11
        /*039e*/ 	.short	(.L_173 - .L_172)
	.align		4
.L_172:
        /*03a0*/ 	.word	index@(_ZN7cutlass13device_kernelIN5flash11enable_sm90INS1_16FlashAttnBwdSm90INS1_25CollectiveMainloopBwdSm90ILi2ELi2ELi2EN4cute5tupleIJNS5_1CILi1EEES8_S8_EEENS6_IJNS7_ILi64EEENS7_ILi128EEENS7_ILi96EEEEEENS_6half_tEfNS_4arch4Sm90ELb0ELb1ELb1ELb1ELb1ELb1ELb0ELb0ELi2ELi1ELi2ELi1ELb1EEENS1_21CollectiveEpilogueBwdISD_SE_SG_Li256ELb1ELb0ELi1EEENS1_19SingleTileSchedulerILb1ELb0ELb0ELi128EEEEEEEEEvNT_6ParamsE)
        /*03a4*/ 	.word	0x00000010


	//----- nvinfo : EIATTR_REGCOUNT
	.align		4
.L_173:
        /*03a8*/ 	.byte	0x04, 0x2f
        /*03aa*/ 	.short	(.L_175 - .L_174)
	.align		4
.L_174:
        /*03ac*/ 	.word	index@(_ZN7cutlass13device_kernelIN5flash11enable_sm90INS1_16FlashAttnBwdSm90INS1_25CollectiveMainloopBwdSm90ILi2ELi2ELi2EN4cute5tupleIJNS5_1CILi1EEES8_S8_EEENS6_IJNS7_ILi64EEENS7_ILi128EEENS7_ILi96EEEEEENS_6half_tEfNS_4arch4Sm90ELb0ELb1ELb1ELb1ELb0ELb1ELb0ELb0ELi2ELi1ELi2ELi1ELb1EEENS1_21CollectiveEpilogueBwdISD_SE_SG_Li256ELb1ELb0ELi1EEENS1_19SingleTileSchedulerILb1ELb0ELb0ELi128EEEEEEEEEvNT_6ParamsE)
        /*03b0*/ 	.word	0x000000a8


	//----- nvinfo : EIATTR_FRAME_SIZE
	.align		4
.L_175:
        /*03b4*/ 	.byte	0x04, 0x11
        /*03b6*/ 	.short	(.L_177 - .L_176)
	.align		4
.L_176:
        /*03b8*/ 	.word	index@(_ZN7cutlass13device_kernelIN5flash11enable_sm90INS1_16FlashAttnBwdSm90INS1_25CollectiveMainloopBwdSm90ILi2ELi2ELi2EN4cute5tupleIJNS5_1CILi1EEES8_S8_EEENS6_IJNS7_ILi64EEENS7_ILi128EEENS7_ILi96EEEEEENS_6half_tEfNS_4arch4Sm90ELb0ELb1ELb1ELb1ELb0ELb1ELb0ELb0ELi2ELi1ELi2ELi1ELb1EEENS1_21CollectiveEpilogueBwdISD_SE_SG_Li256ELb1ELb0ELi1EEENS1_19SingleTileSchedulerILb1ELb0ELb0ELi128EEEEEEEEEvNT_6ParamsE)
        /*03bc*/ 	.word	0x00000010


	//----- nvinfo : EIATTR_REGCOUNT
	.align		4
.L_177:
        /*03c0*/ 	.byte	0x04, 0x2f
        /*03c2*/ 	.short	(.L_179 - .L_178)
	.align		4
.L_178:
        /*03c4*/ 	.word	index@(_ZN7cutlass13device_kernelIN5flash11enable_sm90INS1_16FlashAttnBwdSm90INS1_25CollectiveMainloopBwdSm90ILi2ELi2ELi2EN4cute5tupleIJNS5_1CILi1EEES8_S8_EEENS6_IJNS7_ILi64EEENS7_ILi128EEENS7_ILi96EEEEEENS_6half_tEfNS_4arch4Sm90ELb0ELb1ELb1ELb0ELb1ELb1ELb0ELb0ELi2ELi1ELi2ELi1ELb1EEENS1_24CollectiveEpilogueBwdGQAISD_fSG_Li256ELb0ELb1EEENS1_19SingleTileSchedulerILb0ELb0ELb0ELi128EEEEEEEEEvNT_6ParamsE)
        /*03c8*/ 	.word	0x000000a8


	//----- nvinfo : EIATTR_FRAME_SIZE
	.align		4
.L_179:
        /*03cc*/ 	.byte	0x04, 0x11
        /*03ce*/ 	.short	(.L_181 - .L_180)
	.align		4
.L_180:
        /*03d0*/ 	.word	index@(_ZN7cutlass13device_kernelIN5flash11enable_sm90INS1_16FlashAttnBwdSm90INS1_25CollectiveMainloopBwdSm90ILi2ELi2ELi2EN4cute5tupleIJNS5_1CILi1EEES8_S8_EEENS6_IJNS7_ILi64EEENS7_ILi128EEENS7_ILi96EEEEEENS_6half_tEfNS_4arch4Sm90ELb0ELb1ELb1ELb0ELb1ELb1ELb0ELb0ELi2ELi1ELi2ELi1ELb1EEENS1_24CollectiveEpilogueBwdGQAISD_fSG_Li256ELb0ELb1EEENS1_19SingleTileSchedulerILb0ELb0ELb0ELi128EEEEEEEEEvNT_6ParamsE)
        /*03d4*/ 	.word	0x00000008


	//----- nvinfo : EIATTR_REGCOUNT
	.align		4
.L_181:
        /*03d8*/ 	.byte	0x04, 0x2f
        /*03da*/ 	.short	(.L_183 - .L_182)
	.align		4
.L_182:
        /*03dc*/ 	.word	index@(_ZN7cutlass13device_kernelIN5flash11enable_sm90INS1_16FlashAttnBwdSm90INS1_25CollectiveMainloopBwdSm90ILi2ELi2ELi2EN4cute5tupleIJNS5_1CILi1EEES8_S8_EEENS6_IJNS7_ILi64EEENS7_ILi128EEENS7_ILi96EEEEEENS_6half_tEfNS_4arch4Sm90ELb0ELb1ELb1ELb0ELb0ELb1ELb0ELb0ELi2ELi1ELi2ELi1ELb1EEENS1_24CollectiveEpilogueBwdGQAISD_fSG_Li256ELb0ELb0EEENS1_19SingleTileSchedulerILb0ELb0ELb0ELi128EEEEEEEEEvNT_6ParamsE)
        /*03e0*/ 	.word	0x000000a8


	//----- nvinfo : EIATTR_FRAME_SIZE
	.align		4
.L_183:
        /*03e4*/ 	.byte	0x04, 0x11
        /*03e6*/ 	.short	(.L_185 - .L_184)
	.align		4
.L_184:
        /*03e8*/ 	.word	index@(_ZN7cutlass13device_kernelIN5flash11enable_sm90INS1_16FlashAttnBwdSm90INS1_25CollectiveMainloopBwdSm90ILi2ELi2ELi2EN4cute5tupleIJNS5_1CILi1EEES8_S8_EEENS6_IJNS7_ILi64EEENS7_ILi128EEENS7_ILi96EEEEEENS_6half_tEfNS_4arch4Sm90ELb0ELb1ELb1ELb0ELb0ELb1ELb0ELb0ELi2ELi1ELi2ELi1ELb1EEENS1_24CollectiveEpilogueBwdGQAISD_fSG_Li256ELb0ELb0EEENS1_19SingleTileSchedulerILb0ELb0ELb0ELi128EEEEEEEEEvNT_6ParamsE)
        /*03ec*/ 	.word	0x00000008


	//----- nvinfo : EIATTR_REGCOUNT
	.align		4
.L_185:
        /*03f0*/ 	.byte	0x04, 0x2f
        /*03f2*/ 	.short	(.L_187 - .L_186)
	.align		4
.L_186:
        /*03f4*/ 	.word	index@(_ZN7cutlass13device_kernelIN5flash11enable_sm90INS1_16FlashAttnBwdSm90INS1_25CollectiveMainloopBwdSm90ILi2ELi2ELi2EN4cute5tupleIJNS5_1CILi1EEES8_S8_EEENS6_IJNS7_ILi64EEENS7_ILi128EEENS7_ILi96EEEEEENS_6half_tEfNS_4arch4Sm90ELb0ELb1ELb1ELb0ELb1ELb1ELb0ELb0ELi2ELi1ELi2ELi1ELb1EEENS1_21CollectiveEpilogueBwdISD_SE_SG_Li256ELb0ELb0ELi1EEENS1_19SingleTileSchedulerILb0ELb0ELb0ELi128EEEEEEEEEvNT_6ParamsE)
        /*03f8*/ 	.word	0x000000a8


	//----- nvinfo : EIATTR_FRAME_SIZE
	.align		4
.L_187:
        /*03fc*/ 	.byte	0x04, 0x11
        /*03fe*/ 	.short	(.L_189 - .L_188)
	.align		4
.L_188:
        /*0400*/ 	.word	index@(_ZN7cutlass13device_kernelIN5flash11enable_sm90INS1_16FlashAttnBwdSm90INS1_25CollectiveMainloopBwdSm90ILi2ELi2ELi2EN4cute5tupleIJNS5_1CILi1EEES8_S8_EEENS6_IJNS7_ILi64EEENS7_ILi128EEENS7_ILi96EEEEEENS_6half_tEfNS_4arch4Sm90ELb0ELb1ELb1ELb0ELb1ELb1ELb0ELb0ELi2ELi1ELi2ELi1ELb1EEENS1_21CollectiveEpilogueBwdISD_SE_SG_Li256ELb0ELb0ELi1EEENS1_19SingleTileSchedulerILb0ELb0ELb0ELi128EEEEEEEEEvNT_6ParamsE)
        /*0404*/ 	.word	0x00000008


	//----- nvinfo : EIATTR_REGCOUNT
	.align		4
.L_189:
        /*0408*/ 	.byte	0x04, 0x2f
        /*040a*/ 	.short	(.L_191 - .L_190)
	.align		4
.L_190:
        /*040c*/ 	.word	index@(_ZN7cutlass13device_kernelIN5flash11enable_sm90INS1_16FlashAttnBwdSm90INS1_25CollectiveMainloopBwdSm90ILi2ELi2ELi2EN4cute5tupleIJNS5_1CILi1EEES8_S8_EEENS6_IJNS7_ILi64EEENS7_ILi128EEENS7_ILi96EEEEEENS_6half_tEfNS_4arch4Sm90ELb0ELb1ELb1ELb0ELb0ELb1ELb0ELb0ELi2ELi1ELi2ELi1ELb1EEENS1_21CollectiveEpilogueBwdISD_SE_SG_Li256ELb0ELb0ELi1EEENS1_19SingleTileSchedulerILb0ELb0ELb0ELi128EEEEEEEEEvNT_6ParamsE)
        /*0410*/ 	.word	0x000000a8


	//----- nvinfo : EIATTR_FRAME_SIZE
	.align		4
.L_191:
        /*0414*/ 	.byte	0x04, 0x11
        /*0416*/ 	.short	(.L_193 - .L_192)
	.align		4
.L_192:
        /*0418*/ 	.word	index@(_ZN7cutlass13device_kernelIN5flash11enable_sm90INS1_16FlashAttnBwdSm90INS1_25CollectiveMainloopBwdSm90ILi2ELi2ELi2EN4cute5tupleIJNS5_1CILi1EEES8_S8_EEENS6_IJNS7_ILi64EEENS7_ILi128EEENS7_ILi96EEEEEENS_6half_tEfNS_4arch4Sm90ELb0ELb1ELb1ELb0ELb0ELb1ELb0ELb0ELi2ELi1ELi2ELi1ELb1EEENS1_21CollectiveEpilogueBwdISD_SE_SG_Li256ELb0ELb0ELi1EEENS1_19SingleTileSchedulerILb0ELb0ELb0ELi128EEEEEEEEEvNT_6ParamsE)
        /*041c*/ 	.word	0x00000008


	//----- nvinfo : EIATTR_REGCOUNT
	.align		4
.L_193:
        /*0420*/ 	.byte	0x04, 0x2f
        /*0422*/ 	.short	(.L_195 - .L_194)
	.align		4
.L_194:
        /*0424*/ 	.word	index@(_ZN7cutlass13device_kernelIN5flash11enable_sm90INS1_16FlashAttnBwdSm90INS1_25CollectiveMainloopBwdSm90ILi2ELi2ELi2EN4cute5tupleIJNS5_1CILi1EEES8_S8_EEENS6_IJNS7_ILi64EEENS7_ILi128EEENS7_ILi96EEEEEENS_6half_tEfNS_4arch4Sm90ELb0ELb0ELb1ELb1ELb1ELb1ELb0ELb0ELi2ELi1ELi2ELi1ELb1EEENS1_24CollectiveEpilogueBwdGQAISD_fSG_Li256ELb1ELb1EEENS1_19SingleTileSchedulerILb1ELb0ELb0ELi128EEEEEEEEEvNT_6ParamsE)
        /*0428*/ 	.word	0x000000a8


	//----- nvinfo : EIATTR_FRAME_SIZE
	.align		4
.L_195:
        /*042c*/ 	.byte	0x04, 0x11
        /*042e*/ 	.short	(.L_197 - .L_196)
	.align		4
.L_196:
        /*0430*/ 	.word	index@(_ZN7cutlass13device_kernelIN5flash11enable_sm90INS1_16FlashAttnBwdSm90INS1_25CollectiveMainloopBwdSm90ILi2ELi2ELi2EN4cute5tupleIJNS5_1CILi1EEES8_S8_EEENS6_IJNS7_ILi64EEENS7_ILi128EEENS7_ILi96EEEEEENS_6half_tEfNS_4arch4Sm90ELb0ELb0ELb1ELb1ELb1ELb1ELb0ELb0ELi2ELi1ELi2ELi1ELb1EEENS1_24CollectiveEpilogueBwdGQAISD_fSG_Li256ELb1ELb1EEENS1_19SingleTileSchedulerILb1ELb0ELb0ELi128EEEEEEEEEvNT_6ParamsE)
        /*0434*/ 	.word	0x00000000


	//----- nvinfo : EIATTR_REGCOUNT
	.align		4
.L_197:
        /*0438*/ 	.byte	0x04, 0x2f
        /*043a*/ 	.short	(.L_199 - .L_198)
	.align		4
.L_198:
        /*043c*/ 	.word	index@(_ZN7cutlass13device_kernelIN5flash11enable_sm90INS1_16FlashAttnBwdSm90INS1_25CollectiveMainloopBwdSm90ILi2ELi2ELi2EN4cute5tupleIJNS5_1CILi1EEES8_S8_EEENS6_IJNS7_ILi64EEENS7_ILi128EEENS7_ILi96EEEEEENS_6half_tEfNS_4arch4Sm90ELb0ELb0ELb1ELb1ELb0ELb1ELb0ELb0ELi2ELi1ELi2ELi1ELb1EEENS1_24CollectiveEpilogueBwdGQAISD_fSG_Li256ELb1ELb0EEENS1_19SingleTileSchedulerILb1ELb0ELb0ELi128EEEEEEEEEvNT_6ParamsE)
        /*0440*/ 	.word	0x000000a8


	//----- nvinfo : EIATTR_FRAME_SIZE
	.align		4
.L_199:
        /*0444*/ 	.byte	0x04, 0x11
        /*0446*/ 	.short	(.L_201 - .L_200)
	.align		4
.L_200:
        /*0448*/ 	.word	index@(_ZN7cutlass13device_kernelIN5flash11enable_sm90INS1_16FlashAttnBwdSm90INS1_25CollectiveMainloopBwdSm90ILi2ELi2ELi2EN4cute5tupleIJNS5_1CILi1EEES8_S8_EEENS6_IJNS7_ILi64EEENS7_ILi128EEENS7_ILi96EEEEEENS_6half_tEfNS_4arch4Sm90ELb0ELb0ELb1ELb1ELb0ELb1ELb0ELb0ELi2ELi1ELi2ELi1ELb1EEENS1_24CollectiveEpilogueBwdGQAISD_fSG_Li256ELb1ELb0EEENS1_19SingleTileSchedulerILb1ELb0ELb0ELi128EEEEEEEEEvNT_6ParamsE)
        /*044c*/ 	.word	0x00000000


	//----- nvinfo : EIATTR_REGCOUNT
	.align		4
.L_201:
        /*0450*/ 	.byte	0x04, 0x2f
        /*0452*/ 	.short	(.L_203 - .L_202)
	.align		4
.L_202:
        /*0454*/ 	.word	index@(_ZN7cutlass13device_kernelIN5flash11enable_sm90INS1_16FlashAttnBwdSm90INS1_25CollectiveMainloopBwdSm90ILi2ELi2ELi2EN4cute5tupleIJNS5_1CILi1EEES8_S8_EEENS6_IJNS7_ILi64EEENS7_ILi128EEENS7_ILi96EEEEEENS_6half_tEfNS_4arch4Sm90ELb0ELb0ELb1ELb1ELb1ELb1ELb0ELb0ELi2ELi1ELi2ELi1ELb1EEENS1_21CollectiveEpilogueBwdISD_SE_SG_Li256ELb1ELb0ELi1EEENS1_19SingleTileSchedulerILb1ELb0ELb0ELi128EEEEEEEEEvNT_6ParamsE)
        /*0458*/ 	.word	0x000000a8


	//----- nvinfo : EIATTR_FRAME_SIZE
	.align		4
.L_203:
        /*045c*/ 	.byte	0x04, 0x11
        /*045e*/ 	.short	(.L_205 - .L_204)
	.align		4
.L_204:
        /*0460*/ 	.word	index@(_ZN7cutlass13device_kernelIN5flash11enable_sm90INS1_16FlashAttnBwdSm90INS1_25CollectiveMainloopBwdSm90ILi2ELi2ELi2EN4cute5tupleIJNS5_1CILi1EEES8_S8_EEENS6_IJNS7_ILi64EEENS7_ILi128EEENS7_ILi96EEEEEENS_6half_tEfNS_4arch4Sm90ELb0ELb0ELb1ELb1ELb1ELb1ELb0ELb0ELi2ELi1ELi2ELi1ELb1EEENS1_21CollectiveEpilogueBwdISD_SE_SG_Li256ELb1ELb0ELi1EEENS1_19SingleTileSchedulerILb1ELb0ELb0ELi128EEEEEEEEEvNT_6ParamsE)
        /*0464*/ 	.word	0x00000000


	//----- nvinfo : EIATTR_REGCOUNT
	.align		4
.L_205:
        /*0468*/ 	.byte	0x04, 0x2f
        /*046a*/ 	.short	(.L_207 - .L_206)
	.align		4
.L_206:
        /*046c*/ 	.word	index@(_ZN7cutlass13device_kernelIN5flash11enable_sm90INS1_16FlashAttnBwdSm90INS1_25CollectiveMainloopBwdSm90ILi2ELi2ELi2EN4cute5tupleIJNS5_1CILi1EEES8_S8_EEENS6_IJNS7_ILi64EEENS7_ILi128EEENS7_ILi96EEEEEENS_6half_tEfNS_4arch4Sm90ELb0ELb0ELb1ELb1ELb0ELb1ELb0ELb0ELi2ELi1ELi2ELi1ELb1EEENS1_21CollectiveEpilogueBwdISD_SE_SG_Li256ELb1ELb0ELi1EEENS1_19SingleTileSchedulerILb1ELb0ELb0ELi128EEEEEEEEEvNT_6ParamsE)
        /*0470*/ 	.word	0x000000a8


	//----- nvinfo : EIATTR_FRAME_SIZE
	.align		4
.L_207:
        /*0474*/ 	.byte	0x04, 0x11
        /*0476*/ 	.short	(.L_209 - .L_208)
	.align		4
.L_208:
        /*0478*/ 	.word	index@(_ZN7cutlass13device_kernelIN5flash11enable_sm90INS1_16FlashAttnBwdSm90INS1_25CollectiveMainloopBwdSm90ILi2ELi2ELi2EN4cute5tupleIJNS5_1CILi1EEES8_S8_EEENS6_IJNS7_ILi64EEENS7_ILi128EEENS7_ILi96EEEEEENS_6half_tEfNS_4arch4Sm90ELb0ELb0ELb1ELb1ELb0ELb1ELb0ELb0ELi2ELi1ELi2ELi1ELb1EEENS1_21CollectiveEpilogueBwdISD_SE_SG_Li256ELb1ELb0ELi1EEENS1_19SingleTileSchedulerILb1ELb0ELb0ELi128EEEEEEEEEvNT_6ParamsE)
        /*047c*/ 	.word	0x00000000


	//----- nvinfo : EIATTR_REGCOUNT
	.align		4
.L_209:
        /*0480*/ 	.byte	0x04, 0x2f
        /*0482*/ 	.short	(.L_211 - .L_210)
	.align		4
.L_210:
        /*0484*/ 	.word	index@(_ZN7cutlass13device_kernelIN5flash11enable_sm90INS1_16FlashAttnBwdSm90INS1_25CollectiveMainloopBwdSm90ILi2ELi2ELi2EN4cute5tupleIJNS5_1CILi1EEES8_S8_EEENS6_IJNS7_ILi64EEENS7_ILi128EEENS7_ILi96EEEEEENS_6half_tEfNS_4arch4Sm90ELb0ELb0ELb1ELb0ELb1ELb1ELb0ELb0ELi2ELi1ELi2ELi1ELb1EEENS1_24CollectiveEpilogueBwdGQAISD_fSG_Li256ELb0ELb1EEENS1_19SingleTileSchedulerILb0ELb0ELb0ELi128EEEEEEEEEvNT_6ParamsE)
        /*0488*/ 	.word	0x000000a8


	//----- nvinfo : EIATTR_FRAME_SIZE
	.align		4
.L_211:
        /*048c*/ 	.byte	0x04, 0x11
        /*048e*/ 	.short	(.L_213 - .L_212)
	.align		4
.L_212:
        /*0490*/ 	.word	index@(_ZN7cutlass13device_kernelIN5flash11enable_sm90INS1_16FlashAttnBwdSm90INS1_25CollectiveMainloopBwdSm90ILi2ELi2ELi2EN4cute5tupleIJNS5_1CILi1EEES8_S8_EEENS6_IJNS7_ILi64EEENS7_ILi128EEENS7_ILi96EEEEEENS_6half_tEfNS_4arch4Sm90ELb0ELb0ELb1ELb0ELb1ELb1ELb0ELb0ELi2ELi1ELi2ELi1ELb1EEENS1_24CollectiveEpilogueBwdGQAISD_fSG_Li256ELb0ELb1EEENS1_19SingleTileSchedulerILb0ELb0ELb0ELi128EEEEEEEEEvNT_6ParamsE)
        /*0494*/ 	.word	0x00000000


	//----- nvinfo : EIATTR_REGCOUNT
	.align		4
.L_213:
        /*0498*/ 	.byte	0x04, 0x2f
        /*049a*/ 	.short	(.L_215 - .L_214)
	.align		4
.L_214:
        /*049c*/ 	.word	index@(_ZN7cutlass13device_kernelIN5flash11enable_sm90INS1_16FlashAttnBwdSm90INS1_25CollectiveMainloopBwdSm90ILi2ELi2ELi2EN4cute5tupleIJNS5_1CILi1EEES8_S8_EEENS6_IJNS7_ILi64EEENS7_ILi128EEENS7_ILi96EEEEEENS_6half_tEfNS_4arch4Sm90ELb0ELb0ELb1ELb0ELb0ELb1ELb0ELb0ELi2ELi1ELi2ELi1ELb1EEENS1_24CollectiveEpilogueBwdGQAISD_fSG_Li256ELb0ELb0EEENS1_19SingleTileSchedulerILb0ELb0ELb0ELi128EEEEEEEEEvNT_6ParamsE)
        /*04a0*/ 	.word	0x000000a8


	//----- nvinfo : EIATTR_FRAME_SIZE
	.align		4
.L_215:
        /*04a4*/ 	.byte	0x04, 0x11
        /*04a6*/ 	.short	(.L_217 - .L_216)
	.align		4
.L_216:
        /*04a8*/ 	.word	index@(_ZN7cutlass13device_kernelIN5flash11enable_sm90INS1_16FlashAttnBwdSm90INS1_25CollectiveMainloopBwdSm90ILi2ELi2ELi2EN4cute5tupleIJNS5_1CILi1EEES8_S8_EEENS6_IJNS7_ILi64EEENS7_ILi128EEENS7_ILi96EEEEEENS_6half_tEfNS_4arch4Sm90ELb0ELb0ELb1ELb0ELb0ELb1ELb0ELb0ELi2ELi1ELi2ELi1ELb1EEENS1_24CollectiveEpilogueBwdGQAISD_fSG_Li256ELb0ELb0EEENS1_19SingleTileSchedulerILb0ELb0ELb0ELi128EEEEEEEEEvNT_6ParamsE)
        /*04ac*/ 	.word	0x00000000


	//----- nvinfo : EIATTR_REGCOUNT
	.align		4
.L_217:
        /*04b0*/ 	.byte	0x04, 0x2f
        /*04b2*/ 	.short	(.L_219 - .L_218)
	.align		4
.L_218:
        /*04b4*/ 	.word	index@(_ZN7cutlass13device_kernelIN5flash11enable_sm90INS1_16FlashAttnBwdSm90INS1_25CollectiveMainloopBwdSm90ILi2ELi2ELi2EN4cute5tupleIJNS5_1CILi1EEES8_S8_EEENS6_IJNS7_ILi64EEENS7_ILi128EEENS7_ILi96EEEEEENS_6half_tEfNS_4arch4Sm90ELb0ELb0ELb1ELb0ELb1ELb1ELb0ELb0ELi2ELi1ELi2ELi1ELb1EEENS1_21CollectiveEpilogueBwdISD_SE_SG_Li256ELb0ELb0ELi1EEENS1_19SingleTileSchedulerILb0ELb0ELb0ELi128EEEEEEEEEvNT_6ParamsE)
        /*04b8*/ 	.word	0x000000a8


	//----- nvinfo : EIATTR_FRAME_SIZE
	.align		4
.L_219:
        /*04bc*/ 	.byte	0x04, 0x11
        /*04be*/ 	.short	(.L_221 - .L_220)
	.align		4
.L_220:
        /*04c0*/ 	.word	index@(_ZN7cutlass13device_kernelIN5flash11enable_sm90INS1_16FlashAttnBwdSm90INS1_25CollectiveMainloopBwdSm90ILi2ELi2ELi2EN4cute5tupleIJNS5_1CILi1EEES8_S8_EEENS6_IJNS7_ILi64EEENS7_ILi128EEENS7_ILi96EEEEEENS_6half_tEfNS_4arch4Sm90ELb0ELb0ELb1ELb0ELb1ELb1ELb0ELb0ELi2ELi1ELi2ELi1ELb1EEENS1_21CollectiveEpilogueBwdISD_SE_SG_Li256ELb0ELb0ELi1EEENS1_19SingleTileSchedulerILb0ELb0ELb0ELi128EEEEEEEEEvNT_6ParamsE)
        /*04c4*/ 	.word	0x00000000


	//----- nvinfo : EIATTR_REGCOUNT
	.align		4
.L_221:
        /*04c8*/ 	.byte	0x04, 0x2f
        /*04ca*/ 	.short	(.L_223 - .L_222)
	.align		4
.L_222:
        /*04cc*/ 	.word	index@(_ZN7cutlass13device_kernelIN5flash11enable_sm90INS1_16FlashAttnBwdSm90INS1_25CollectiveMainloopBwdSm90ILi2ELi2ELi2EN4cute5tupleIJNS5_1CILi1EEES8_S8_EEENS6_IJNS7_ILi64EEENS7_ILi128EEENS7_ILi96EEEEEENS_6half_tEfNS_4arch4Sm90ELb0ELb0ELb1ELb0ELb0ELb1ELb0ELb0ELi2ELi1ELi2ELi1ELb1EEENS1_21CollectiveEpilogueBwdISD_SE_SG_Li256ELb0ELb0ELi1EEENS1_19SingleTileSchedulerILb0ELb0ELb0ELi128EEEEEEEEEvNT_6ParamsE)
        /*04d0*/ 	.word	0x000000a8


	//----- nvinfo : EIATTR_FRAME_SIZE
	.align		4
.L_223:
        /*04d4*/ 	.byte	0x04, 0x11
        /*04d6*/ 	.short	(.L_225 - .L_224)
	.align		4
.L_224:
        /*04d8*/ 	.word	index@(_ZN7cutlass13device_kernelIN5flash11enable_sm90INS1_16FlashAttnBwdSm90INS1_25CollectiveMainloopBwdSm90ILi2ELi2ELi2EN4cute5tupleIJNS5_1CILi1EEES8_S8_EEENS6_IJNS7_ILi64EEENS7_ILi128EEENS7_ILi96EEEEEENS_6half_tEfNS_4arch4Sm90ELb0ELb0ELb1ELb0ELb0ELb1ELb0ELb0ELi2ELi1ELi2ELi1ELb1EEENS1_21CollectiveEpilogueBwdISD_SE_SG_Li256ELb0ELb0ELi1EEENS1_19SingleTileSchedulerILb0ELb0ELb0ELi128EEEEEEEEEvNT_6ParamsE)
        /*04dc*/ 	.word	0x00000000


	//----- nvinfo : EIATTR_MIN_STACK_SIZE
	.align		4
.L_225:
        /*04e0*/ 	.byte	0x04, 0x12
        /*04e2*/ 	.short	(.L_227 - .L_226)
	.align		4
.L_226:
        /*04e4*/ 	.word	index@(_ZN7cutlass13device_kernelIN5flash11enable_sm90INS1_16FlashAttnBwdSm90INS1_25CollectiveMainloopBwdSm90ILi2ELi2ELi2EN4cute5tupleIJNS5_1CILi1EEES8_S8_EEENS6_IJNS7_ILi64EEENS7_ILi128EEENS7_ILi96EEEEEENS_6half_tEfNS_4arch4Sm90ELb0ELb0ELb1ELb0ELb0ELb1ELb0ELb0ELi2ELi1ELi2ELi1ELb1EEENS1_21CollectiveEpilogueBwdISD_SE_SG_Li256ELb0ELb0ELi1EEENS1_19SingleTileSchedulerILb0ELb0ELb0ELi128EEEEEEEEEvNT_6ParamsE)
        /*04e8*/ 	.word	0x00000000


	//----- nvinfo : EIATTR_MIN_STACK_SIZE
	.align		4
.L_227:
        /*04ec*/ 	.byte	0x04, 0x12
        /*04ee*/ 	.short	(.L_229 - .L_228)
	.align		4
.L_228:
        /*04f0*/ 	.word	index@(_ZN7cutlass13device_kernelIN5flash11enable_sm90INS1_16FlashAttnBwdSm90INS1_25CollectiveMainloopBwdSm90ILi2ELi2ELi2EN4cute5tupleIJNS5_1CILi1EEES8_S8_EEENS6_IJNS7_ILi64EEENS7_ILi128EEENS7_ILi96EEEEEENS_6half_tEfNS_4arch4Sm90ELb0ELb0ELb1ELb0ELb1ELb1ELb0ELb0ELi2ELi1ELi2ELi1ELb1EEENS1_21CollectiveEpilogueBwdISD_SE_SG_Li256ELb0ELb0ELi1EEENS1_19SingleTileSchedulerILb0ELb0ELb0ELi128EEEEEEEEEvNT_6ParamsE)
        /*04f4*/ 	.word	0x00000000


	//----- nvinfo : EIATTR_MIN_STACK_SIZE
	.align		4
.L_229:
        /*04f8*/ 	.byte	0x04, 0x12
        /*04fa*/ 	.short	(.L_231 - .L_230)
	.align		4
.L_230:
        /*04fc*/ 	.word	index@(_ZN7cutlass13device_kernelIN5flash11enable_sm90INS1_16FlashAttnBwdSm90INS1_25CollectiveMainloopBwdSm90ILi2ELi2ELi2EN4cute5tupleIJNS5_1CILi1EEES8_S8_EEENS6_IJNS7_ILi64EEENS7_ILi128EEENS7_ILi96EEEEEENS_6half_tEfNS_4arch4Sm90ELb0ELb0ELb1ELb0ELb0ELb1ELb0ELb0ELi2ELi1ELi2ELi1ELb1EEENS1_24CollectiveEpilogueBwdGQAISD_fSG_Li256ELb0ELb0EEENS1_19SingleTileSchedulerILb0ELb0ELb0ELi128EEEEEEEEEvNT_6ParamsE)
        /*0500*/ 	.word	0x00000000


	//----- nvinfo : EIATTR_MIN_STACK_SIZE
	.align		4
.L_231:
        /*0504*/ 	.byte	0x04, 0x12
        /*0506*/ 	.short	(.L_233 - .L_232)
	.align		4
.L_232:
        /*0508*/ 	.word	index@(_ZN7cutlass13device_kernelIN5flash11enable_sm90INS1_16FlashAttnBwdSm90INS1_25CollectiveMainloopBwdSm90ILi2ELi2ELi2EN4cute5tupleIJNS5_1CILi1EEES8_S8_EEENS6_IJNS7_ILi64EEENS7_ILi128EEENS7_ILi96EEEEEENS_6half_tEfNS_4arch4Sm90ELb0ELb0ELb1ELb0ELb1ELb1ELb0ELb0ELi2ELi1ELi2ELi1ELb1EEENS1_24CollectiveEpilogueBwdGQAISD_fSG_Li256ELb0ELb1EEENS1_19SingleTileSchedulerILb0ELb0ELb0ELi128EEEEEEEEEvNT_6ParamsE)
        /*050c*/ 	.word	0x00000000


	//----- nvinfo : EIATTR_MIN_STACK_SIZE
	.align		4
.L_233:
        /*0510*/ 	.byte	0x04, 0x12
        /*0512*/ 	.short	(.L_235 - .L_234)
	.align		4
.L_234:
        /*0514*/ 	.word	index@(_ZN7cutlass13device_kernelIN5flash11enable_sm90INS1_16FlashAttnBwdSm90INS1_25CollectiveMainloopBwdSm90ILi2ELi2ELi2EN4cute5tupleIJNS5_1CILi1EEES8_S8_EEENS6_IJNS7_ILi64EEENS7_ILi128EEENS7_ILi96EEEEEENS_6half_tEfNS_4arch4Sm90ELb0ELb0ELb1ELb1ELb0ELb1ELb0ELb0ELi2ELi1ELi2ELi1ELb1EEENS1_21CollectiveEpilogueBwdISD_SE_SG_Li256ELb1ELb0ELi1EEENS1_19SingleTileSchedulerILb1ELb0ELb0ELi128EEEEEEEEEvNT_6ParamsE)
        /*0518*/ 	.word	0x00000000


	//----- nvinfo : EIATTR_MIN_STACK_SIZE
	.align		4
.L_235:
        /*051c*/ 	.byte	0x04, 0x12
        /*051e*/ 	.short	(.L_237 - .L_236)
	.align		4
.L_236:
        /*0520*/ 	.word	index@(_ZN7cutlass13device_kernelIN5flash11enable_sm90INS1_16FlashAttnBwdSm90INS1_25CollectiveMainloopBwdSm90ILi2ELi2ELi2EN4cute5tupleIJNS5_1CILi1EEES8_S8_EEENS6_IJNS7_ILi64EEENS7_ILi128EEENS7_ILi96EEEEEENS_6half_tEfNS_4arch4Sm90ELb0ELb0ELb1ELb1ELb1ELb1ELb0ELb0ELi2ELi1ELi2ELi1ELb1EEENS1_21CollectiveEpilogueBwdISD_SE_SG_Li256ELb1ELb0ELi1EEENS1_19SingleTileSchedulerILb1ELb0ELb0ELi128EEEEEEEEEvNT_6ParamsE)
        /*0524*/ 	.word	0x00000000


	//----- nvinfo : EIATTR_MIN_STACK_SIZE
	.align		4
.L_237:
        /*0528*/ 	.byte	0x04, 0x12
        /*052a*/ 	.short	(.L_239 - .L_238)
	.align		4
.L_238:
        /*052c*/ 	.word	index@(_ZN7cutlass13device_kernelIN5flash11enable_sm90INS1_16FlashAttnBwdSm90INS1_25CollectiveMainloopBwdSm90ILi2ELi2ELi2EN4cute5tupleIJNS5_1CILi1EEES8_S8_EEENS6_IJNS7_ILi64EEENS7_ILi128EEENS7_ILi96EEEEEENS_6half_tEfNS_4arch4Sm90ELb0ELb0ELb1ELb1ELb0ELb1ELb0ELb0ELi2ELi1ELi2ELi1ELb1EEENS1_24CollectiveEpilogueBwdGQAISD_fSG_Li256ELb1ELb0EEENS1_19SingleTileSchedulerILb1ELb0ELb0ELi128EEEEEEEEEvNT_6ParamsE)
        /*0530*/ 	.word	0x00000000


	//----- nvinfo : EIATTR_MIN_STACK_SIZE
	.align		4
.L_239:
        /*0534*/ 	.byte	0x04, 0x12
        /*0536*/ 	.short	(.L_241 - .L_240)
	.align		4
.L_240:
        /*0538*/ 	.word	index@(_ZN7cutlass13device_kernelIN5flash11enable_sm90INS1_16FlashAttnBwdSm90INS1_25CollectiveMainloopBwdSm90ILi2ELi2ELi2EN4cute5tupleIJNS5_1CILi1EEES8_S8_EEENS6_IJNS7_ILi64EEENS7_ILi128EEENS7_ILi96EEEEEENS_6half_tEfNS_4arch4Sm90ELb0ELb0ELb1ELb1ELb1ELb1ELb0ELb0ELi2ELi1ELi2ELi1ELb1EEENS1_24CollectiveEpilogueBwdGQAISD_fSG_Li256ELb1ELb1EEENS1_19SingleTileSchedulerILb1ELb0ELb0ELi128EEEEEEEEEvNT_6ParamsE)
        /*053c*/ 	.word	0x00000000


	//----- nvinfo : EIATTR_MIN_STACK_SIZE
	.align		4
.L_241:
        /*0540*/ 	.byte	0x04, 0x12
        /*0542*/ 	.short	(.L_243 - .L_242)
	.align		4
.L_242:
        /*0544*/ 	.word	index@(_ZN7cutlass13device_kernelIN5flash11enable_sm90INS1_16FlashAttnBwdSm90INS1_25CollectiveMainloopBwdSm90ILi2ELi2ELi2EN4cute5tupleIJNS5_1CILi1EEES8_S8_EEENS6_IJNS7_ILi64EEENS7_ILi128EEENS7_ILi96EEEEEENS_6half_tEfNS_4arch4Sm90ELb0ELb1ELb1ELb0ELb0ELb1ELb0ELb0ELi2ELi1ELi2ELi1ELb1EEENS1_21CollectiveEpilogueBwdISD_SE_SG_Li256ELb0ELb0ELi1EEENS1_19SingleTileSchedulerILb0ELb0ELb0ELi128EEEEEEEEEvNT_6ParamsE)
        /*0548*/ 	.word	0x00000008


	//----- nvinfo : EIATTR_MIN_STACK_SIZE
	.align		4
.L_243:
        /*054c*/ 	.byte	0x04, 0x12
        /*054e*/ 	.short	(.L_245 - .L_244)
	.align		4
.L_244:
        /*0550*/ 	.word	index@(_ZN7cutlass13device_kernelIN5flash11enable_sm90INS1_16FlashAttnBwdSm90INS1_25CollectiveMainloopBwdSm90ILi2ELi2ELi2EN4cute5tupleIJNS5_1CILi1EEES8_S8_EEENS6_IJNS7_ILi64EEENS7_ILi128EEENS7_ILi96EEEEEENS_6half_tEfNS_4arch4Sm90ELb0ELb1ELb1ELb0ELb1ELb1ELb0ELb0ELi2ELi1ELi2ELi1ELb1EEENS1_21CollectiveEpilogueBwdISD_SE_SG_Li256ELb0ELb0ELi1EEENS1_19SingleTileSchedulerILb0ELb0ELb0ELi128EEEEEEEEEvNT_6ParamsE)
        /*0554*/ 	.word	0x00000008


	//----- nvinfo : EIATTR_MIN_STACK_SIZE
	.align		4
.L_245:
        /*0558*/ 	.byte	0x04, 0x12
        /*055a*/ 	.short	(.L_247 - .L_246)
	.align		4
.L_246:
        /*055c*/ 	.word	index@(_ZN7cutlass13device_kernelIN5flash11enable_sm90INS1_16FlashAttnBwdSm90INS1_25CollectiveMainloopBwdSm90ILi2ELi2ELi2EN4cute5tupleIJNS5_1CILi1EEES8_S8_EEENS6_IJNS7_ILi64EEENS7_ILi128EEENS7_ILi96EEEEEENS_6half_tEfNS_4arch4Sm90ELb0ELb1ELb1ELb0ELb0ELb1ELb0ELb0ELi2ELi1ELi2ELi1ELb1EEENS1_24CollectiveEpilogueBwdGQAISD_fSG_Li256ELb0ELb0EEENS1_19SingleTileSchedulerILb0ELb0ELb0ELi128EEEEEEEEEvNT_6ParamsE)
        /*0560*/ 	.word	0x00000008


	//----- nvinfo : EIATTR_MIN_STACK_SIZE
	.align		4
.L_247:
        /*0564*/ 	.byte	0x04, 0x12
        /*0566*/ 	.short	(.L_249 - .L_248)
	.align		4
.L_248:
        /*0568*/ 	.word	index@(_ZN7cutlass13device_kernelIN5flash11enable_sm90INS1_16FlashAttnBwdSm90INS1_25CollectiveMainloopBwdSm90ILi2ELi2ELi2EN4cute5tupleIJNS5_1CILi1EEES8_S8_EEENS6_IJNS7_ILi64EEENS7_ILi128EEENS7_ILi96EEEEEENS_6half_tEfNS_4arch4Sm90ELb0ELb1ELb1ELb0ELb1ELb1ELb0ELb0ELi2ELi1ELi2ELi1ELb1EEENS1_24CollectiveEpilogueBwdGQAISD_fSG_Li256ELb0ELb1EEENS1_19SingleTileSchedulerILb0ELb0ELb0ELi128EEEEEEEEEvNT_6ParamsE)
        /*056c*/ 	.word	0x00000008


	//----- nvinfo : EIATTR_MIN_STACK_SIZE
	.align		4
.L_249:
        /*0570*/ 	.byte	0x04, 0x12
        /*0572*/ 	.short	(.L_251 - .L_250)
	.align		4
.L_250:
        /*0574*/ 	.word	index@(_ZN7cutlass13device_kernelIN5flash11enable_sm90INS1_16FlashAttnBwdSm90INS1_25CollectiveMainloopBwdSm90ILi2ELi2ELi2EN4cute5tupleIJNS5_1CILi1EEES8_S8_EEENS6_IJNS7_ILi64EEENS7_ILi128EEENS7_ILi96EEEEEENS_6half_tEfNS_4arch4Sm90ELb0ELb1ELb1ELb1ELb0ELb1ELb0ELb0ELi2ELi1ELi2ELi1ELb1EEENS1_21CollectiveEpilogueBwdISD_SE_SG_Li256ELb1ELb0ELi1EEENS1_19SingleTileSchedulerILb1ELb0ELb0ELi128EEEEEEEEEvNT_6ParamsE)
        /*0578*/ 	.word	0x00000010


	//----- nvinfo : EIATTR_MIN_STACK_SIZE
	.align		4
.L_251:
        /*057c*/ 	.byte	0x04, 0x12
        /*057e*/ 	.short	(.L_253 - .L_252)
	.align		4
.L_252:
        /*0580*/ 	.word	index@(_ZN7cutlass13device_kernelIN5flash11enable_sm90INS1_16FlashAttnBwdSm90INS1_25CollectiveMainloopBwdSm90ILi2ELi2ELi2EN4cute5tupleIJNS5_1CILi1EEES8_S8_EEENS6_IJNS7_ILi64EEENS7_ILi128EEENS7_ILi96EEEEEENS_6half_tEfNS_4arch4Sm90ELb0ELb1ELb1ELb1ELb1ELb1ELb0ELb0ELi2ELi1ELi2ELi1ELb1EEENS1_21CollectiveEpilogueBwdISD_SE_SG_Li256ELb1ELb0ELi1EEENS1_19SingleTileSchedulerILb1ELb0ELb0ELi128EEEEEEEEEvNT_6ParamsE)
        /*0584*/ 	.word	0x00000010


	//----- nvinfo : EIATTR_MIN_STACK_SIZE
	.align		4
.L_253:
        /*0588*/ 	.byte	0x04, 0x12
        /*058a*/ 	.short	(.L_255 - .L_254)
	.align		4
.L_254:
        /*058c*/ 	.word	index@(_ZN7cutlass13device_kernelIN5flash11enable_sm90INS1_16FlashAttnBwdSm90INS1_25CollectiveMainloopBwdSm90ILi2ELi2ELi2EN4cute5tupleIJNS5_1CILi1EEES8_S8_EEENS6_IJNS7_ILi64EEENS7_ILi128EEENS7_ILi96EEEEEENS_6half_tEfNS_4arch4Sm90ELb0ELb1ELb1ELb1ELb0ELb1ELb0ELb0ELi2ELi1ELi2ELi1ELb1EEENS1_24CollectiveEpilogueBwdGQAISD_fSG_Li256ELb1ELb0EEENS1_19SingleTileSchedulerILb1ELb0ELb0ELi128EEEEEEEEEvNT_6ParamsE)
        /*0590*/ 	.word	0x00000010


	//----- nvinfo : EIATTR_MIN_STACK_SIZE
	.align		4
.L_255:
        /*0594*/ 	.byte	0x04, 0x12
        /*0596*/ 	.short	(.L_257 - .L_256)
	.align		4
.L_256:
        /*0598*/ 	.word	index@(_ZN7cutlass13device_kernelIN5flash11enable_sm90INS1_16FlashAttnBwdSm90INS1_25CollectiveMainloopBwdSm90ILi2ELi2ELi2EN4cute5tupleIJNS5_1CILi1EEES8_S8_EEENS6_IJNS7_ILi64EEENS7_ILi128EEENS7_ILi96EEEEEENS_6half_tEfNS_4arch4Sm90ELb0ELb1ELb1ELb1ELb1ELb1ELb0ELb0ELi2ELi1ELi2ELi1ELb1EEENS1_24CollectiveEpilogueBwdGQAISD_fSG_Li256ELb1ELb1EEENS1_19SingleTileSchedulerILb1ELb0ELb0ELi128EEEEEEEEEvNT_6ParamsE)
        /*059c*/ 	.word	0x00000010


	//----- nvinfo : EIATTR_MIN_STACK_SIZE
	.align		4
.L_257:
        /*05a0*/ 	.byte	0x04, 0x12
        /*05a2*/ 	.short	(.L_259 - .L_258)
	.align		4
.L_258:
        /*05a4*/ 	.word	index@(_ZN7cutlass13device_kernelIN5flash11enable_sm90INS1_16FlashAttnBwdSm90INS1_25CollectiveMainloopBwdSm90ILi2ELi2ELi2EN4cute5tupleIJNS5_1CILi1EEES8_S8_EEENS6_IJNS7_ILi64EEENS7_ILi128EEENS7_ILi96EEEEEENS_6half_tEfNS_4arch4Sm90ELb1ELb0ELb1ELb0ELb0ELb1ELb0ELb0ELi2ELi1ELi2ELi1ELb1EEENS1_21CollectiveEpilogueBwdISD_SE_SG_Li256ELb0ELb0ELi1EEENS1_25SingleTileBwdLPTSchedulerILb0ELi128ELb0EEEEEEEEEvNT_6ParamsE)
        /*05a8*/ 	.word	0x00000008


	//----- nvinfo : EIATTR_MIN_STACK_SIZE
	.align		4
.L_259:
        /*05ac*/ 	.byte	0x04, 0x12
        /*05ae*/ 	.short	(.L_261 - .L_260)
	.align		4
.L_260:
        /*05b0*/ 	.word	index@(_ZN7cutlass13device_kernelIN5flash11enable_sm90INS1_16FlashAttnBwdSm90INS1_25CollectiveMainloopBwdSm90ILi2ELi2ELi2EN4cute5tupleIJNS5_1CILi1EEES8_S8_EEENS6_IJNS7_ILi64EEENS7_ILi128EEENS7_ILi96EEEEEENS_6half_tEfNS_4arch4Sm90ELb1ELb0ELb1ELb0ELb1ELb1ELb0ELb0ELi2ELi1ELi2ELi1ELb1EEENS1_21CollectiveEpilogueBwdISD_SE_SG_Li256ELb0ELb0ELi1EEENS1_25SingleTileBwdLPTSchedulerILb0ELi128ELb1EEEEEEEEEvNT_6ParamsE)
        /*05b4*/ 	.word	0x00000008


	//----- nvinfo : EIATTR_MIN_STACK_SIZE
	.align		4
.L_261:
        /*05b8*/ 	.byte	0x04, 0x12
        /*05ba*/ 	.short	(.L_263 - .L_262)
	.align		4
.L_262:
        /*05bc*/ 	.word	index@(_ZN7cutlass13device_kernelIN5flash11enable_sm90INS1_16FlashAttnBwdSm90INS1_25CollectiveMainloopBwdSm90ILi2ELi2ELi2EN4cute5tupleIJNS5_1CILi1EEES8_S8_EEENS6_IJNS7_ILi64EEENS7_ILi128EEENS7_ILi96EEEEEENS_6half_tEfNS_4arch4Sm90ELb1ELb0ELb1ELb0ELb0ELb1ELb0ELb0ELi2ELi1ELi2ELi1ELb1EEENS1_24CollectiveEpilogueBwdGQAISD_fSG_Li256ELb0ELb0EEENS1_25SingleTileBwdLPTSchedulerILb0ELi128ELb0EEEEEEEEEvNT_6ParamsE)
        /*05c0*/ 	.word	0x00000008


	//----- nvinfo : EIATTR_MIN_STACK_SIZE
	.align		4
.L_263:
        /*05c4*/ 	.byte	0x04, 0x12
        /*05c6*/ 	.short	(.L_265 - .L_264)
	.align		4
.L_264:
        /*05c8*/ 	.word	index@(_ZN7cutlass13device_kernelIN5flash11enable_sm90INS1_16FlashAttnBwdSm90INS1_25CollectiveMainloopBwdSm90ILi2ELi2ELi2EN4cute5tupleIJNS5_1CILi1EEES8_S8_EEENS6_IJNS7_ILi64EEENS7_ILi128EEENS7_ILi96EEEEEENS_6half_tEfNS_4arch4Sm90ELb1ELb0ELb1ELb0ELb1ELb1ELb0ELb0ELi2ELi1ELi2ELi1ELb1EEENS1_24CollectiveEpilogueBwdGQAISD_fSG_Li256ELb0ELb1EEENS1_25SingleTileBwdLPTSchedulerILb0ELi128ELb1EEEEEEEEEvNT_6ParamsE)
        /*05cc*/ 	.word	0x00000008


	//----- nvinfo : EIATTR_MIN_STACK_SIZE
	.align		4
.L_265:
        /*05d0*/ 	.byte	0x04, 0x12
        /*05d2*/ 	.short	(.L_267 - .L_266)
	.align		4
.L_266:
        /*05d4*/ 	.word	index@(_ZN7cutlass13device_kernelIN5flash11enable_sm90INS1_16FlashAttnBwdSm90INS1_25CollectiveMainloopBwdSm90ILi2ELi2ELi2EN4cute5tupleIJNS5_1CILi1EEES8_S8_EEENS6_IJNS7_ILi64EEENS7_ILi128EEENS7_ILi96EEEEEENS_6half_tEfNS_4arch4Sm90ELb1ELb0ELb1ELb1ELb0ELb1ELb0ELb0ELi2ELi1ELi2ELi1ELb1EEENS1_21CollectiveEpilogueBwdISD_SE_SG_Li256ELb1ELb0ELi1EEENS1_25SingleTileBwdLPTSchedulerILb1ELi128ELb0EEEEEEEEEvNT_6ParamsE)
        /*05d8*/ 	.word	0x00000008


	//----- nvinfo : EIATTR_MIN_STACK_SIZE
	.align		4
.L_267:
        /*05dc*/ 	.byte	0x04, 0x12
        /*05de*/ 	.short	(.L_269 - .L_268)
	.align		4
.L_268:
        /*05e0*/ 	.word	index@(_ZN7cutlass13device_kernelIN5flash11enable_sm90INS1_16FlashAttnBwdSm90INS1_25CollectiveMainloopBwdSm90ILi2ELi2ELi2EN4cute5tupleIJNS5_1CILi1EEES8_S8_EEENS6_IJNS7_ILi64EEENS7_ILi128EEENS7_ILi96EEEEEENS_6half_tEfNS_4arch4Sm90ELb1ELb0ELb1ELb1ELb1ELb1ELb0ELb0ELi2ELi1ELi2ELi1ELb1EEENS1_21CollectiveEpilogueBwdISD_SE_SG_Li256ELb1ELb0ELi1EEENS1_25SingleTileBwdLPTSchedulerILb1ELi128ELb1EEEEEEEEEvNT_6ParamsE)
        /*05e4*/ 	.word	0x00000008


	//----- nvinfo : EIATTR_MIN_STACK_SIZE
	.align		4
.L_269:
        /*05e8*/ 	.byte	0x04, 0x12
        /*05ea*/ 	.short	(.L_271 - .L_270)
	.align		4
.L_270:
        /*05ec*/ 	.word	index@(_ZN7cutlass13device_kernelIN5flash11enable_sm90INS1_16FlashAttnBwdSm90INS1_25CollectiveMainloopBwdSm90ILi2ELi2ELi2EN4cute5tupleIJNS5_1CILi1EEES8_S8_EEENS6_IJNS7_ILi64EEENS7_ILi128EEENS7_ILi96EEEEEENS_6half_tEfNS_4arch4Sm90ELb1ELb0ELb1ELb1ELb0ELb1ELb0ELb0ELi2ELi1ELi2ELi1ELb1EEENS1_24CollectiveEpilogueBwdGQAISD_fSG_Li256ELb1ELb0EEENS1_25SingleTileBwdLPTSchedulerILb1ELi128ELb0EEEEEEEEEvNT_6ParamsE)
        /*05f0*/ 	.word	0x00000008


	//----- nvinfo : EIATTR_MIN_STACK_SIZE
	.align		4
.L_271:
        /*05f4*/ 	.byte	0x04, 0x12
        /*05f6*/ 	.short	(.L_273 - .L_272)
	.align		4
.L_272:
        /*05f8*/ 	.word	index@(_ZN7cutlass13device_kernelIN5flash11enable_sm90INS1_16FlashAttnBwdSm90INS1_25CollectiveMainloopBwdSm90ILi2ELi2ELi2EN4cute5tupleIJNS5_1CILi1EEES8_S8_EEENS6_IJNS7_ILi64EEENS7_ILi128EEENS7_ILi96EEEEEENS_6half_tEfNS_4arch4Sm90ELb1ELb0ELb1ELb1ELb1ELb1ELb0ELb0ELi2ELi1ELi2ELi1ELb1EEENS1_24CollectiveEpilogueBwdGQAISD_fSG_Li256ELb1ELb1EEENS1_25SingleTileBwdLPTSchedulerILb1ELi128ELb1EEEEEEEEEvNT_6ParamsE)
        /*05fc*/ 	.word	0x00000008


	//----- nvinfo : EIATTR_MIN_STACK_SIZE
	.align		4
.L_273:
        /*0600*/ 	.byte	0x04, 0x12
        /*0602*/ 	.short	(.L_275 - .L_274)
	.align		4
.L_274:
        /*0604*/ 	.word	index@(_ZN7cutlass13device_kernelIN5flash11enable_sm90INS1_16FlashAttnBwdSm90INS1_25CollectiveMainloopBwdSm90ILi2ELi2ELi2EN4cute5tupleIJNS5_1CILi1EEES8_S8_EEENS6_IJNS7_ILi64EEENS7_ILi128EEENS7_ILi96EEEEEENS_6half_tEfNS_4arch4Sm90ELb0ELb0ELb0ELb0ELb0ELb1ELb0ELb0ELi2ELi1ELi2ELi1ELb1EEENS1_21CollectiveEpilogueBwdISD_SE_SG_Li256ELb0ELb0ELi1EEENS1_19SingleTileSchedulerILb0ELb0ELb0ELi128EEEEEEEEEvNT_6ParamsE)
        /*0608*/ 	.word	0x00000000


	//----- nvinfo : EIATTR_MIN_STACK_SIZE
	.align		4
.L_275:
        /*060c*/ 	.byte	0x04, 0x12
        /*060e*/ 	.short	(.L_277 - .L_276)
	.align		4
.L_276:
        /*0610*/ 	.word	index@(_ZN7cutlass13device_kernelIN5flash11enable_sm90INS1_16FlashAttnBwdSm90INS1_25CollectiveMainloopBwdSm90ILi2ELi2ELi2EN4cute5tupleIJNS5_1CILi1EEES8_S8_EEENS6_IJNS7_ILi64EEENS7_ILi128EEENS7_ILi96EEEEEENS_6half_tEfNS_4arch4Sm90ELb0ELb0ELb0ELb0ELb1ELb1ELb0ELb0ELi2ELi1ELi2ELi1ELb1EEENS1_21CollectiveEpilogueBwdISD_SE_SG_Li256ELb0ELb0ELi1EEENS1_19SingleTileSchedulerILb0ELb0ELb0ELi128EEEEEEEEEvNT_6ParamsE)
        /*0614*/ 	.word	0x00000000


	//----- nvinfo : EIATTR_MIN_STACK_SIZE
	.align		4
.L_277:
        /*0618*/ 	.byte	0x04, 0x12
        /*061a*/ 	.short	(.L_279 - .L_278)
	.align		4
.L_278:
        /*061c*/ 	.word	index@(_ZN7cutlass13device_kernelIN5flash11enable_sm90INS1_16FlashAttnBwdSm90INS1_25CollectiveMainloopBwdSm90ILi2ELi2ELi2EN4cute5tupleIJNS5_1CILi1EEES8_S8_EEENS6_IJNS7_ILi64EEENS7_ILi128EEENS7_ILi96EEEEEENS_6half_tEfNS_4arch4Sm90ELb0ELb0ELb0ELb0ELb0ELb1ELb0ELb0ELi2ELi1ELi2ELi1ELb1EEENS1_24CollectiveEpilogueBwdGQAISD_fSG_Li256ELb0ELb0EEENS1_19SingleTileSchedulerILb0ELb0ELb0ELi128EEEEEEEEEvNT_6ParamsE)
        /*0620*/ 	.word	0x00000000


	//----- nvinfo : EIATTR_MIN_STACK_SIZE
	.align		4
.L_279:
        /*0624*/ 	.byte	0x04, 0x12
        /*0626*/ 	.short	(.L_281 - .L_280)
	.align		4
.L_280:
        /*0628*/ 	.word	index@(_ZN7cutlass13device_kernelIN5flash11enable_sm90INS1_16FlashAttnBwdSm90INS1_25CollectiveMainloopBwdSm90ILi2ELi2ELi2EN4cute5tupleIJNS5_1CILi1EEES8_S8_EEENS6_IJNS7_ILi64EEENS7_ILi128EEENS7_ILi96EEEEEENS_6half_tEfNS_4arch4Sm90ELb0ELb0ELb0ELb0ELb1ELb1ELb0ELb0ELi2ELi1ELi2ELi1ELb1EEENS1_24CollectiveEpilogueBwdGQAISD_fSG_Li256ELb0ELb1EEENS1_19SingleTileSchedulerILb0ELb0ELb0ELi128EEEEEEEEEvNT_6ParamsE)
        /*062c*/ 	.word	0x00000000


	//----- nvinfo : EIATTR_MIN_STACK_SIZE
	.align		4
.L_281:
        /*0630*/ 	.byte	0x04, 0x12
        /*0632*/ 	.short	(.L_283 - .L_282)
	.align		4
.L_282:
        /*0634*/ 	.word	index@(_ZN7cutlass13device_kernelIN5flash11enable_sm90INS1_16FlashAttnBwdSm90INS1_25CollectiveMainloopBwdSm90ILi2ELi2ELi2EN4cute5tupleIJNS5_1CILi1EEES8_S8_EEENS6_IJNS7_ILi64EEENS7_ILi128EEENS7_ILi96EEEEEENS_6half_tEfNS_4arch4Sm90ELb0ELb0ELb0ELb1ELb0ELb1ELb0ELb0ELi2ELi1ELi2ELi1ELb1EEENS1_21CollectiveEpilogueBwdISD_SE_SG_Li256ELb1ELb0ELi1EEENS1_19SingleTileSchedulerILb1ELb0ELb0ELi128EEEEEEEEEvNT_6ParamsE)
        /*0638*/ 	.word	0x00000000


	//----- nvinfo : EIATTR_MIN_STACK_SIZE
	.align		4
.L_283:
        /*063c*/ 	.byte	0x04, 0x12
        /*063e*/ 	.short	(.L_285 - .L_284)
	.align		4
.L_284:
        /*0640*/ 	.word	index@(_ZN7cutlass13device_kernelIN5flash11enable_sm90INS1_16FlashAttnBwdSm90INS1_25CollectiveMainloopBwdSm90ILi2ELi2ELi2EN4cute5tupleIJNS5_1CILi1EEES8_S8_EEENS6_IJNS7_ILi64EEENS7_ILi128EEENS7_ILi96EEEEEENS_6half_tEfNS_4arch4Sm90ELb0ELb0ELb0ELb1ELb1ELb1ELb0ELb0ELi2ELi1ELi2ELi1ELb1EEENS1_21CollectiveEpilogueBwdISD_SE_SG_Li256ELb1ELb0ELi1EEENS1_19SingleTileSchedulerILb1ELb0ELb0ELi128EEEEEEEEEvNT_6ParamsE)
        /*0644*/ 	.word	0x00000000


	//----- nvinfo : EIATTR_MIN_STACK_SIZE
	.align		4
.L_285:
        /*0648*/ 	.byte	0x04, 0x12
        /*064a*/ 	.short	(.L_287 - .L_286)
	.align		4
.L_286:
        /*064c*/ 	.word	index@(_ZN7cutlass13device_kernelIN5flash11enable_sm90INS1_16FlashAttnBwdSm90INS1_25CollectiveMainloopBwdSm90ILi2ELi2ELi2EN4cute5tupleIJNS5_1CILi1EEES8_S8_EEENS6_IJNS7_ILi64EEENS7_ILi128EEENS7_ILi96EEEEEENS_6half_tEfNS_4arch4Sm90ELb0ELb0ELb0ELb1ELb0ELb1ELb0ELb0ELi2ELi1ELi2ELi1ELb1EEENS1_24CollectiveEpilogueBwdGQAISD_fSG_Li256ELb1ELb0EEENS1_19SingleTileSchedulerILb1ELb0ELb0ELi128EEEEEEEEEvNT_6ParamsE)
        /*0650*/ 	.word	0x00000000


	//----- nvinfo : EIATTR_MIN_STACK_SIZE
	.align		4
.L_287:
        /*0654*/ 	.byte	0x04, 0x12
        /*0656*/ 	.short	(.L_289 - .L_288)
	.align		4
.L_288:
        /*0658*/ 	.word	index@(_ZN7cutlass13device_kernelIN5flash11enable_sm90INS1_16FlashAttnBwdSm90INS1_25CollectiveMainloopBwdSm90ILi2ELi2ELi2EN4cute5tupleIJNS5_1CILi1EEES8_S8_EEENS6_IJNS7_ILi64EEENS7_ILi128EEENS7_ILi96EEEEEENS_6half_tEfNS_4arch4Sm90ELb0ELb0ELb0ELb1ELb1ELb1ELb0ELb0ELi2ELi1ELi2ELi1ELb1EEENS1_24CollectiveEpilogueBwdGQAISD_fSG_Li256ELb1ELb1EEENS1_19SingleTileSchedulerILb1ELb0ELb0ELi128EEEEEEEEEvNT_6ParamsE)
        /*065c*/ 	.word	0x00000000


	//----- nvinfo : EIATTR_MIN_STACK_SIZE
	.align		4
.L_289:
        /*0660*/ 	.byte	0x04, 0x12
        /*0662*/ 	.short	(.L_291 - .L_290)
	.align		4
.L_290:
        /*0664*/ 	.word	index@(_ZN7cutlass13device_kernelIN5flash11enable_sm90INS1_16FlashAttnBwdSm90INS1_25CollectiveMainloopBwdSm90ILi2ELi2ELi2EN4cute5tupleIJNS5_1CILi1EEES8_S8_EEENS6_IJNS7_ILi64EEENS7_ILi128EEENS7_ILi96EEEEEENS_6half_tEfNS_4arch4Sm90ELb0ELb1ELb0ELb0ELb0ELb1ELb0ELb0ELi2ELi1ELi2ELi1ELb1EEENS1_21CollectiveEpilogueBwdISD_SE_SG_Li256ELb0ELb0ELi1EEENS1_19SingleTileSchedulerILb0ELb0ELb0ELi128EEEEEEEEEvNT_6ParamsE)
        /*0668*/ 	.word	0x00000008


	//----- nvinfo : EIATTR_MIN_STACK_SIZE
	.align		4
.L_291:
        /*066c*/ 	.byte	0x04, 0x12
        /*066e*/ 	.short	(.L_293 - .L_292)
	.align		4
.L_292:
        /*0670*/ 	.word	index@(_ZN7cutlass13device_kernelIN5flash11enable_sm90INS1_16FlashAttnBwdSm90INS1_25CollectiveMainloopBwdSm90ILi2ELi2ELi2EN4cute5tupleIJNS5_1CILi1EEES8_S8_EEENS6_IJNS7_ILi64EEENS7_ILi128EEENS7_ILi96EEEEEENS_6half_tEfNS_4arch4Sm90ELb0ELb1ELb0ELb0ELb1ELb1ELb0ELb0ELi2ELi1ELi2ELi1ELb1EEENS1_21CollectiveEpilogueBwdISD_SE_SG_Li256ELb0ELb0ELi1EEENS1_19SingleTileSchedulerILb0ELb0ELb0ELi128EEEEEEEEEvNT_6ParamsE)
        /*0674*/ 	.word	0x00000008


	//----- nvinfo : EIATTR_MIN_STACK_SIZE
	.align		4
.L_293:
        /*0678*/ 	.byte	0x04, 0x12
        /*067a*/ 	.short	(.L_295 - .L_294)
	.align		4
.L_294:
        /*067c*/ 	.word	index@(_ZN7cutlass13device_kernelIN5flash11enable_sm90INS1_16FlashAttnBwdSm90INS1_25CollectiveMainloopBwdSm90ILi2ELi2ELi2EN4cute5tupleIJNS5_1CILi1EEES8_S8_EEENS6_IJNS7_ILi64EEENS7_ILi128EEENS7_ILi96EEEEEENS_6half_tEfNS_4arch4Sm90ELb0ELb1ELb0ELb0ELb0ELb1ELb0ELb0ELi2ELi1ELi2ELi1ELb1EEENS1_24CollectiveEpilogueBwdGQAISD_fSG_Li256ELb0ELb0EEENS1_19SingleTileSchedulerILb0ELb0ELb0ELi128EEEEEEEEEvNT_6ParamsE)
        /*0680*/ 	.word	0x00000008


	//----- nvinfo : EIATTR_MIN_STACK_SIZE
	.align		4
.L_295:
        /*0684*/ 	.byte	0x04, 0x12
        /*0686*/ 	.short	(.L_297 - .L_296)
	.align		4
.L_296:
        /*0688*/ 	.word	index@(_ZN7cutlass13device_kernelIN5flash11enable_sm90INS1_16FlashAttnBwdSm90INS1_25CollectiveMainloopBwdSm90ILi2ELi2ELi2EN4cute5tupleIJNS5_1CILi1EEES8_S8_EEENS6_IJNS7_ILi64EEENS7_ILi128EEENS7_ILi96EEEEEENS_6half_tEfNS_4arch4Sm90ELb0ELb1ELb0ELb0ELb1ELb1ELb0ELb0ELi2ELi1ELi2ELi1ELb1EEENS1_24CollectiveEpilogueBwdGQAISD_fSG_Li256ELb0ELb1EEENS1_19SingleTileSchedulerILb0ELb0ELb0ELi128EEEEEEEEEvNT_6ParamsE)
        /*068c*/ 	.word	0x00000008


	//----- nvinfo : EIATTR_MIN_STACK_SIZE
	.align		4
.L_297:
        /*0690*/ 	.byte	0x04, 0x12
        /*0692*/ 	.short	(.L_299 - .L_298)
	.align		4
.L_298:
        /*0694*/ 	.word	index@(_ZN7cutlass13device_kernelIN5flash11enable_sm90INS1_16FlashAttnBwdSm90INS1_25CollectiveMainloopBwdSm90ILi2ELi2ELi2EN4cute5tupleIJNS5_1CILi1EEES8_S8_EEENS6_IJNS7_ILi64EEENS7_ILi128EEENS7_ILi96EEEEEENS_6half_tEfNS_4arch4Sm90ELb0ELb1ELb0ELb1ELb0ELb1ELb0ELb0ELi2ELi1ELi2ELi1ELb1EEENS1_21CollectiveEpilogueBwdISD_SE_SG_Li256ELb1ELb0ELi1EEENS1_19SingleTileSchedulerILb1ELb0ELb0ELi128EEEEEEEEEvNT_6ParamsE)
        /*0698*/ 	.word	0x00000008


	//----- nvinfo : EIATTR_MIN_STACK_SIZE
	.align		4
.L_299:
        /*069c*/ 	.byte	0x04, 0x12
        /*069e*/ 	.short	(.L_301 - .L_300)
	.align		4
.L_300:
        /*06a0*/ 	.word	index@(_ZN7cutlass13device_kernelIN5flash11enable_sm90INS1_16FlashAttnBwdSm90INS1_25CollectiveMainloopBwdSm90ILi2ELi2ELi2EN4cute5tupleIJNS5_1CILi1EEES8_S8_EEENS6_IJNS7_ILi64EEENS7_ILi128EEENS7_ILi96EEEEEENS_6half_tEfNS_4arch4Sm90ELb0ELb1ELb0ELb1ELb1ELb1ELb0ELb0ELi2ELi1ELi2ELi1ELb1EEENS1_21CollectiveEpilogueBwdISD_SE_SG_Li256ELb1ELb0ELi1EEENS1_19SingleTileSchedulerILb1ELb0ELb0ELi128EEEEEEEEEvNT_6ParamsE)
        /*06a4*/ 	.word	0x00000008


	//----- nvinfo : EIATTR_MIN_STACK_SIZE
	.align		4
.L_301:
        /*06a8*/ 	.byte	0x04, 0x12
        /*06aa*/ 	.short	(.L_303 - .L_302)
	.align		4
.L_302:
        /*06ac*/ 	.word	index@(_ZN7cutlass13device_kernelIN5flash11enable_sm90INS1_16FlashAttnBwdSm90INS1_25CollectiveMainloopBwdSm90ILi2ELi2ELi2EN4cute5tupleIJNS5_1CILi1EEES8_S8_EEENS6_IJNS7_ILi64EEENS7_ILi128EEENS7_ILi96EEEEEENS_6half_tEfNS_4arch4Sm90ELb0ELb1ELb0ELb1ELb0ELb1ELb0ELb0ELi2ELi1ELi2ELi1ELb1EEENS1_24CollectiveEpilogueBwdGQAISD_fSG_Li256ELb1ELb0EEENS1_19SingleTileSchedulerILb1ELb0ELb0ELi128EEEEEEEEEvNT_6ParamsE)
        /*06b0*/ 	.word	0x00000008


	//----- nvinfo : EIATTR_MIN_STACK_SIZE
	.align		4
.L_303:
        /*06b4*/ 	.byte	0x04, 0x12
        /*06b6*/ 	.short	(.L_305 - .L_304)
	.align		4
.L_304:
        /*06b8*/ 	.word	index@(_ZN7cutlass13device_kernelIN5flash11enable_sm90INS1_16FlashAttnBwdSm90INS1_25CollectiveMainloopBwdSm90ILi2ELi2ELi2EN4cute5tupleIJNS5_1CILi1EEES8_S8_EEENS6_IJNS7_ILi64EEENS7_ILi128EEENS7_ILi96EEEEEENS_6half_tEfNS_4arch4Sm90ELb0ELb1ELb0ELb1ELb1ELb1ELb0ELb0ELi2ELi1ELi2ELi1ELb1EEENS1_24CollectiveEpilogueBwdGQAISD_fSG_Li256ELb1ELb1EEENS1_19SingleTileSchedulerILb1ELb0ELb0ELi128EEEEEEEEEvNT_6ParamsE)
        /*06bc*/ 	.word	0x00000008


	//----- nvinfo : EIATTR_MIN_STACK_SIZE
	.align		4
.L_305:
        /*06c0*/ 	.byte	0x04, 0x12
        /*06c2*/ 	.short	(.L_307 - .L_306)
	.align		4
.L_306:
        /*06c4*/ 	.word	index@(_ZN7cutlass13device_kernelIN5flash11enable_sm90INS1_16FlashAttnBwdSm90INS1_25CollectiveMainloopBwdSm90ILi2ELi2ELi2EN4cute5tupleIJNS5_1CILi1EEES8_S8_EEENS6_IJNS7_ILi64EEENS7_ILi128EEENS7_ILi96EEEEEENS_6half_tEfNS_4arch4Sm90ELb1ELb0ELb0ELb0ELb0ELb1ELb0ELb0ELi2ELi1ELi2ELi1ELb1EEENS1_21CollectiveEpilogueBwdISD_SE_SG_Li256ELb0ELb0ELi1EEENS1_25SingleTileBwdLPTSchedulerILb0ELi128ELb0EEEEEEEEEvNT_6ParamsE)
        /*06c8*/ 	.word	0x00000008


	//----- nvinfo : EIATTR_MIN_STACK_SIZE
	.align		4
.L_307:
        /*06cc*/ 	.byte	0x04, 0x12
        /*06ce*/ 	.short	(.L_309 - .L_308)
	.align		4
.L_308:
        /*06d0*/ 	.word	index@(_ZN7cutlass13device_kernelIN5flash11enable_sm90INS1_16FlashAttnBwdSm90INS1_25CollectiveMainloopBwdSm90ILi2ELi2ELi2EN4cute5tupleIJNS5_1CILi1EEES8_S8_EEENS6_IJNS7_ILi64EEENS7_ILi128EEENS7_ILi96EEEEEENS_6half_tEfNS_4arch4Sm90ELb1ELb0ELb0ELb0ELb1ELb1ELb0ELb0ELi2ELi1ELi2ELi1ELb1EEENS1_21CollectiveEpilogueBwdISD_SE_SG_Li256ELb0ELb0ELi1EEENS1_25SingleTileBwdLPTSchedulerILb0ELi128ELb1EEEEEEEEEvNT_6ParamsE)
        /*06d4*/ 	.word	0x00000008


	//----- nvinfo : EIATTR_MIN_STACK_SIZE
	.align		4
.L_309:
        /*06d8*/ 	.byte	0x04, 0x12
        /*06da*/ 	.short	(.L_311 - .L_310)
	.align		4
.L_310:
        /*06dc*/ 	.word	index@(_ZN7cutlass13device_kernelIN5flash11enable_sm90INS1_16FlashAttnBwdSm90INS1_25CollectiveMainloopBwdSm90ILi2ELi2ELi2EN4cute5tupleIJNS5_1CILi1EEES8_S8_EEENS6_IJNS7_ILi64EEENS7_ILi128EEENS7_ILi96EEEEEENS_6half_tEfNS_4arch4Sm90ELb1ELb0ELb0ELb0ELb0ELb1ELb0ELb0ELi2ELi1ELi2ELi1ELb1EEENS1_24CollectiveEpilogueBwdGQAISD_fSG_Li256ELb0ELb0EEENS1_25SingleTileBwdLPTSchedulerILb0ELi128ELb0EEEEEEEEEvNT_6ParamsE)
        /*06e0*/ 	.word	0x00000008


	//----- nvinfo : EIATTR_MIN_STACK_SIZE
	.align		4
.L_311:
        /*06e4*/ 	.byte	0x04, 0x12
        /*06e6*/ 	.short	(.L_313 - .L_312)
	.align		4
.L_312:
        /*06e8*/ 	.word	index@(_ZN7cutlass13device_kernelIN5flash11enable_sm90INS1_16FlashAttnBwdSm90INS1_25CollectiveMainloopBwdSm90ILi2ELi2ELi2EN4cute5tupleIJNS5_1CILi1EEES8_S8_EEENS6_IJNS7_ILi64EEENS7_ILi128EEENS7_ILi96EEEEEENS_6half_tEfNS_4arch4Sm90ELb1ELb0ELb0ELb0ELb1ELb1ELb0ELb0ELi2ELi1ELi2ELi1ELb1EEENS1_24CollectiveEpilogueBwdGQAISD_fSG_Li256ELb0ELb1EEENS1_25SingleTileBwdLPTSchedulerILb0ELi128ELb1EEEEEEEEEvNT_6ParamsE)
        /*06ec*/ 	.word	0x00000008


	//----- nvinfo : EIATTR_MIN_STACK_SIZE
	.align		4
.L_313:
        /*06f0*/ 	.byte	0x04, 0x12
        /*06f2*/ 	.short	(.L_315 - .L_314)
	.align		4
.L_314:
        /*06f4*/ 	.word	index@(_ZN7cutlass13device_kernelIN5flash22FlashAttnBwdPreprocessIN4cute5tupleIJNS3_1CILi64EEENS5_ILi96EEEEEENS_6half_tEfNS_4arch4Sm90ELb1ELb0EEEEEvNT_6ParamsE)
        /*06f8*/ 	.word	0x00000000


	//----- nvinfo : EIATTR_MIN_STACK_SIZE
	.align		4
.L_315:
        /*06fc*/ 	.byte	0x04, 0x12
        /*06fe*/ 	.short	(.L_317 - .L_316)
	.align		4
.L_316:
        /*0700*/ 	.word	index@(_ZN7cutlass13device_kernelIN5flash11enable_sm90INS1_16FlashAttnBwdSm90INS1_25CollectiveMainloopBwdSm90ILi2ELi2ELi2EN4cute5tupleIJNS5_1CILi1EEES8_S8_EEENS6_IJNS7_ILi64EEENS7_ILi128EEENS7_ILi96EEEEEENS_6half_tEfNS_4arch4Sm90ELb1ELb0ELb0ELb1ELb0ELb1ELb0ELb0ELi2ELi1ELi2ELi1ELb1EEENS1_21CollectiveEpilogueBwdISD_SE_SG_Li256ELb1ELb0ELi1EEENS1_25SingleTileBwdLPTSchedulerILb1ELi128ELb0EEEEEEEEEvNT_6ParamsE)
        /*0704*/ 	.word	0x00000008


	//----- nvinfo : EIATTR_MIN_STACK_SIZE
	.align		4
.L_317:
        /*0708*/ 	.byte	0x04, 0x12
        /*070a*/ 	.short	(.L_319 - .L_318)
	.align		4
.L_318:
        /*070c*/ 	.word	index@(_ZN7cutlass13device_kernelIN5flash11enable_sm90INS1_16FlashAttnBwdSm90INS1_25CollectiveMainloopBwdSm90ILi2ELi2ELi2EN4cute5tupleIJNS5_1CILi1EEES8_S8_EEENS6_IJNS7_ILi64EEENS7_ILi128EEENS7_ILi96EEEEEENS_6half_tEfNS_4arch4Sm90ELb1ELb0ELb0ELb1ELb1ELb1ELb0ELb0ELi2ELi1ELi2ELi1ELb1EEENS1_21CollectiveEpilogueBwdISD_SE_SG_Li256ELb1ELb0ELi1EEENS1_25SingleTileBwdLPTSchedulerILb1ELi128ELb1EEEEEEEEEvNT_6ParamsE)
        /*0710*/ 	.word	0x00000008


	//----- nvinfo : EIATTR_MIN_STACK_SIZE
	.align		4
.L_319:
        /*0714*/ 	.byte	0x04, 0x12
        /*0716*/ 	.short	(.L_321 - .L_320)
	.align		4
.L_320:
        /*0718*/ 	.word	index@(_ZN7cutlass13device_kernelIN5flash11enable_sm90INS1_16FlashAttnBwdSm90INS1_25CollectiveMainloopBwdSm90ILi2ELi2ELi2EN4cute5tupleIJNS5_1CILi1EEES8_S8_EEENS6_IJNS7_ILi64EEENS7_ILi128EEENS7_ILi96EEEEEENS_6half_tEfNS_4arch4Sm90ELb1ELb0ELb0ELb1ELb0ELb1ELb0ELb0ELi2ELi1ELi2ELi1ELb1EEENS1_24CollectiveEpilogueBwdGQAISD_fSG_Li256ELb1ELb0EEENS1_25SingleTileBwdLPTSchedulerILb1ELi128ELb0EEEEEEEEEvNT_6ParamsE)
        /*071c*/ 	.word	0x00000008


	//----- nvinfo : EIATTR_MIN_STACK_SIZE
	.align		4
.L_321:
        /*0720*/ 	.byte	0x04, 0x12
        /*0722*/ 	.short	(.L_323 - .L_322)
	.align		4
.L_322:
        /*0724*/ 	.word	index@(_ZN7cutlass13device_kernelIN5flash32FlashAttnBwdPostprocessConvertdQIN4cute5tupleIJNS3_1CILi128EEENS5_ILi96EEEEEENS_6half_tEfNS_4arch4Sm90ELi256ENS3_8TiledMMAINS3_8MMA_AtomIJNS3_4SM904GMMA25MMA_64x96x16_F32F16F16_RSILNSF_5MajorE0ELSH_1ELNSF_7ScaleInE1ELSI_1EEEEEENS3_6LayoutINS4_IJNS5_ILi2EEENS5_ILi1EEESN_EEENS4_IJSN_NS5_ILi0EEESP_EEEEENS4_IJNS3_10UnderscoreESS_SS_EEEEELb0EEEEEvNT_6ParamsE)
        /*0728*/ 	.word	0x00000000


	//----- nvinfo : EIATTR_MIN_STACK_SIZE
	.align		4
.L_323:
        /*072c*/ 	.byte	0x04, 0x12
        /*072e*/ 	.short	(.L_325 - .L_324)
	.align		4
.L_324:
        /*0730*/ 	.word	index@(_ZN7cutlass13device_kernelIN5flash32FlashAttnBwdPostprocessConvertdQIN4cute5tupleIJNS3_1CILi64EEENS5_ILi96EEEEEENS_6half_tEfNS_4arch4Sm90ELi256ENS3_8TiledMMAINS3_8MMA_AtomIJNS3_4SM904GMMA25MMA_64x16x16_F32F16F16_SSILNSF_5MajorE0ELSH_1ELNSF_7ScaleInE1ELSI_1EEEEEENS3_6LayoutINS4_IJNS5_ILi1EEENS5_ILi2EEESM_EEENS4_IJNS5_ILi0EEESM_SP_EEEEENS4_IJNS3_10UnderscoreESS_SS_EEEEELb0EEEEEvNT_6ParamsE)
        /*0734*/ 	.word	0x00000000


	//----- nvinfo : EIATTR_MIN_STACK_SIZE
	.align		4
.L_325:
        /*0738*/ 	.byte	0x04, 0x12
        /*073a*/ 	.short	(.L_327 - .L_326)
	.align		4
.L_326:
        /*073c*/ 	.word	index@(_ZN7cutlass13device_kernelIN5flash11enable_sm90INS1_16FlashAttnBwdSm90INS1_25CollectiveMainloopBwdSm90ILi2ELi2ELi2EN4cute5tupleIJNS5_1CILi1EEES8_S8_EEENS6_IJNS7_ILi64EEENS7_ILi128EEENS7_ILi96EEEEEENS_6half_tEfNS_4arch4Sm90ELb1ELb0ELb0ELb1ELb1ELb1ELb0ELb0ELi2ELi1ELi2ELi1ELb1EEENS1_24CollectiveEpilogueBwdGQAISD_fSG_Li256ELb1ELb1EEENS1_25SingleTileBwdLPTSchedulerILb1ELi128ELb1EEEEEEEEEvNT_6ParamsE)
        /*0740*/ 	.word	0x00000008


	//----- nvinfo : EIATTR_MIN_STACK_SIZE
	.align		4
.L_327:
        /*0744*/ 	.byte	0x04, 0x12
        /*0746*/ 	.short	(.L_329 - .L_328)
	.align		4
.L_328:
        /*0748*/ 	.word	index@(_ZN7cutlass13device_kernelIN5flash22FlashAttnBwdPreprocessIN4cute5tupleIJNS3_1CILi64EEENS5_ILi96EEEEEENS_6half_tEfNS_4arch4Sm90ELb1ELb1EEEEEvNT_6ParamsE)
        /*074c*/ 	.word	0x00000000
.L_329:


//--------------------- .nv.compat                --------------------------
	.section	.nv.compat,"",@"SHT_CUDA_COMPAT_INFO"
	.align	4
        /*0000*/ 	.byte	0x02, 0x09, 0x01, 0x00, 0x02, 0x02, 0x04, 0x00, 0x02, 0x05, 0x05, 0x00, 0x03, 0x07, 0x01, 0x01
        /*0010*/ 	.byte	0x02, 0x03, 0x01, 0x00, 0x02, 0x06, 0x01, 0x00, 0x04, 0x0b, 0x08, 0x00, 0x00, 0x00, 0x00, 0x00
        /*0020*/ 	.byte	0x00, 0x00, 0x00, 0x00


//--------------------- .nv.info._ZN7cutlass13device_kernelIN5flash11enable_sm90INS1_16FlashAttnBwdSm90INS1_25CollectiveMainloopBwdSm90ILi2ELi2ELi2EN4cute5tupleIJNS5_1CILi1EEES8_S8_EEENS6_IJNS7_ILi64EEENS7_ILi128EEENS7_ILi96EEEEEENS_6half_tEfNS_4arch4Sm90ELb0ELb0ELb1ELb0ELb0ELb1ELb0ELb0ELi2ELi1ELi2ELi1ELb1EEENS1_21CollectiveEpilogueBwdISD_SE_SG_Li256ELb0ELb0ELi1EEENS1_19SingleTileSchedulerILb0ELb0ELb0ELi128EEEEEEEEEvNT_6ParamsE --------------------------
	.section	.nv.info._ZN7cutlass13device_kernelIN5flash11enable_sm90INS1_16FlashAttnBwdSm90INS1_25CollectiveMainloopBwdSm90ILi2ELi2ELi2EN4cute5tupleIJNS5_1CILi1EEES8_S8_EEENS6_IJNS7_ILi64EEENS7_ILi128EEENS7_ILi96EEEEEENS_6half_tEfNS_4arch4Sm90ELb0ELb0ELb1ELb0ELb0ELb1ELb0ELb0ELi2ELi1ELi2ELi1ELb1EEENS1_21CollectiveEpilogueBwdISD_SE_SG_Li256ELb0ELb0ELi1EEENS1_19SingleTileSchedulerILb0ELb0ELb0ELi128EEEEEEEEEvNT_6ParamsE,"",@"SHT_CUDA_INFO"
	.sectionflags	@""
	.align	4


	//----- nvinfo : EIATTR_CUDA_API_VERSION
	.align		4
        /*0000*/ 	.byte	0x04, 0x37
        /*0002*/ 	.short	(.L_331 - .L_330)
.L_330:
        /*0004*/ 	.word	0x00000082


	//----- nvinfo : EIATTR_KPARAM_INFO
	.align		4
.L_331:
        /*0008*/ 	.byte	0x04, 0x17
        /*000a*/ 	.short	(.L_333 - .L_332)
.L_332:
        /*000c*/ 	.word	0x00000000
        /*0010*/ 	.short	0x0000
        /*0012*/ 	.short	0x0070
        /*0014*/ 	.byte	0x00, 0xf0, 0x01, 0x24


	//----- nvinfo : EIATTR_SPARSE_MMA_MASK
	.align		4
.L_333:
        /*0018*/ 	.byte	0x03, 0x50
        /*001a*/ 	.short	0x0000


	//----- nvinfo : EIATTR_MAXREG_COUNT
	.align		4
        /*001c*/ 	.byte	0x03, 0x1b
        /*001e*/ 	.short	0x00a8


	//----- nvinfo : EIATTR_NUM_BARRIERS
	.align		4
        /*0020*/ 	.byte	0x02, 0x4c
        /*0022*/ 	.byte	0x10
	.zero		1


	//----- nvinfo : EIATTR_EXTERNS
	.align		4
        /*0024*/ 	.byte	0x04, 0x0f
        /*0026*/ 	.short	(.L_335 - .L_334)


	//   ....[0]....
	.align		4
.L_334:
        /*0028*/ 	.word	index@(__assertfail)


	//----- nvinfo : EIATTR_MERCURY_ISA_VERSION
	.align		4
.L_335:
        /*002c*/ 	.byte	0x03, 0x5f
        /*002e*/ 	.short	0x0101


	//----- nvinfo : EIATTR_INT_WARP_WIDE_INSTR_OFFSETS
	.align		4
        /*0030*/ 	.byte	0x04, 0x31
        /*0032*/ 	.short	(.L_337 - .L_336)


	//   ....[0]....
.L_336:
        /*0034*/ 	.word	0x000001e0


	//   ....[1]....
        /*0038*/ 	.word	0x00000210


	//----- nvinfo : EIATTR_COOP_GROUP_MASK_REGIDS
	.align		4
.L_337:
        /*003c*/ 	.byte	0x04, 0x29
        /*003e*/ 	.short	(.L_339 - .L_338)


	//   ....[0]....
.L_338:
        /*0040*/ 	.word	0xffffffff


	//   ....[1]....
        /*0044*/ 	.word	0xffffffff


	//   ....[2]....
        /*0048*/ 	.word	0xffffffff


	//   ....[3]....
        /*004c*/ 	.word	0xffffffff


	//   ....[4]....
        /*0050*/ 	.word	0xffffffff


	//   ....[5]....
        /*0054*/ 	.word	0xffffffff


	//   ....[6]....
        /*0058*/ 	.word	0xffffffff


	//   ....[7]....
        /*005c*/ 	.word	0xffffffff


	//   ....[8]....
        /*0060*/ 	.word	0x0500000f


	//----- nvinfo : EIATTR_COOP_GROUP_INSTR_OFFSETS
	.align		4
.L_339:
        /*0064*/ 	.byte	0x04, 0x28
        /*0066*/ 	.short	(.L_341 - .L_340)


	//   ....[0]....
.L_340:
        /*0068*/ 	.word	0x00000050


	//   ....[1]....
        /*006c*/ 	.word	0x000001f0


	//   ....[2]....
        /*0070*/ 	.word	0x00000240


	//   ....[3]....
        /*0074*/ 	.word	0x00000430


	//   ....[4]....
        /*0078*/ 	.word	0x00000630


	//   ....[5]....
        /*007c*/ 	.word	0x00000b70


	//   ....[6]....
        /*0080*/ 	.word	0x00004c50


	//   ....[7]....
        /*0084*/ 	.word	0x00005250


	//   ....[8]....
        /*0088*/ 	.word	0x00008080


	//----- nvinfo : EIATTR_REG_RECONFIG
	.align		4
.L_341:
        /*008c*/ 	.byte	0x01, 0x54
	.zero		2


	//----- nvinfo : EIATTR_SYSCALL_OFFSETS
	.align		4
        /*0090*/ 	.byte	0x04, 0x46
        /*0092*/ 	.short	(.L_343 - .L_342)


	//   ....[0]....
.L_342:
        /*0094*/ 	.word	0x000007d0


	//   ....[1]....
        /*0098*/ 	.word	0x000008c0


	//   ....[2]....
        /*009c*/ 	.word	0x00000a20


	//   ....[3]....
        /*00a0*/ 	.word	0x00000b10


	//   ....[4]....
        /*00a4*/ 	.word	0x00000e00


	//   ....[5]....
        /*00a8*/ 	.word	0x000046f0


	//   ....[6]....
        /*00ac*/ 	.word	0x00004810


	//   ....[7]....
        /*00b0*/ 	.word	0x00004930


	//   ....[8]....
        /*00b4*/ 	.word	0x00004a50


	//----- nvinfo : EIATTR_MBARRIER_INSTR_OFFSETS
	.align		4
.L_343:
        /*00b8*/ 	.byte	0x04, 0x39
        /*00ba*/ 	.short	(.L_345 - .L_344)


	//   ....[0]....
.L_344:
        /*00bc*/ 	.word	0x000002e0
        /*00c0*/ 	.word	0x000000ff
        /*00c4*/ 	.word	0x00026800
        /*00c8*/ 	.short	0x0100
        /*00ca*/ 	.byte	0x06
	.zero		1


	//   ....[1]....
        /*00cc*/ 	.word	0x000003e0
        /*00d0*/ 	.word	0x000000ff
        /*00d4*/ 	.word	0x00026810
        /*00d8*/ 	.short	0x0100
        /*00da*/ 	.byte	0x08
	.zero		1


	//   ....[2]....
        /*00dc*/ 	.word	0x000003f0
        /*00e0*/ 	.word	0x000000ff
        /*00e4*/ 	.word	0x00026820
        /*00e8*/ 	.short	0x0100
        /*00ea*/ 	.byte	0x08
	.zero		1


	//   ....[3]....
        /*00ec*/ 	.word	0x00000400
        /*00f0*/ 	.word	0x000000ff
        /*00f4*/ 	.word	0x00026818
        /*00f8*/ 	.short	0x0100
        /*00fa*/ 	.byte	0x08
	.zero		1


	//   ....[4]....
        /*00fc*/ 	.word	0x00000410
        /*0100*/ 	.word	0x000000ff
        /*0104*/ 	.word	0x00026828
        /*0108*/ 	.short	0x0100
        /*010a*/ 	.byte	0x08
	.zero		1


	//   ....[5]....
        /*010c*/ 	.word	0x00000540
        /*0110*/ 	.word	0x000000ff
        /*0114*/ 	.word	0x00026830
        /*0118*/ 	.short	0x0100
        /*011a*/ 	.byte	0x08
	.zero		1


	//   ....[6]....
        /*011c*/ 	.word	0x00000550
        /*0120*/ 	.word	0x000000ff
        /*0124*/ 	.word	0x00026840
        /*0128*/ 	.short	0x0100
        /*012a*/ 	.byte	0x08
	.zero		1


	//   ....[7]....
        /*012c*/ 	.word	0x00000560
        /*0130*/ 	.word	0x000000ff
        /*0134*/ 	.word	0x00026838
        /*0138*/ 	.short	0x0100
        /*013a*/ 	.byte	0x08
	.zero		1


	//   ....[8]....
        /*013c*/ 	.word	0x00000570
        /*0140*/ 	.word	0x000000ff
        /*0144*/ 	.word	0x00026848
        /*0148*/ 	.short	0x0100
        /*014a*/ 	.byte	0x08
	.zero		1


	//   ....[9]....
        /*014c*/ 	.word	0x00000bb0
        /*0150*/ 	.word	0x00000010
        /*0154*/ 	.word	0x00026800
        /*0158*/ 	.short	0x010a
        /*015a*/ 	.byte	0x3f
	.zero		1


	//   ....[10]....
        /*015c*/ 	.word	0x00000cb0
        /*0160*/ 	.word	0x00000010
        /*0164*/ 	.word	0x00026800
        /*0168*/ 	.short	0x010a
        /*016a*/ 	.byte	0x3f
	.zero		1


	//   ....[11]....
        /*016c*/ 	.word	0x00001670
        /*0170*/ 	.word	0x000000ff
        /*0174*/ 	.word	0x00026810
        /*0178*/ 	.short	0x010a
        /*017a*/ 	.byte	0x08
	.zero		1


	//   ....[12]....
        /*017c*/ 	.word	0x000016b0
        /*0180*/ 	.word	0x000000ff
        /*0184*/ 	.word	0x00026810
        /*0188*/ 	.short	0x010a
        /*018a*/ 	.byte	0x08
	.zero		1


	//   ....[13]....
        /*018c*/ 	.word	0x00001b00
        /*0190*/ 	.word	0x000000ff
        /*0194*/ 	.word	0x00026830
        /*0198*/ 	.short	0x010a
        /*019a*/ 	.byte	0x08
	.zero		1


	//   ....[14]....
        /*019c*/ 	.word	0x00001b40
        /*01a0*/ 	.word	0x000000ff
        /*01a4*/ 	.word	0x00026830
        /*01a8*/ 	.short	0x010a
        /*01aa*/ 	.byte	0x08
	.zero		1


	//   ....[15]....
        /*01ac*/ 	.word	0x00003fa0
        /*01b0*/ 	.word	0x000000ff
        /*01b4*/ 	.word	0x00000000
        /*01b8*/ 	.short	0x0101
        /*01ba*/ 	.byte	0x0a
	.zero		1


	//   ....[16]....
        /*01bc*/ 	.word	0x00004280
        /*01c0*/ 	.word	0x000000ff
        /*01c4*/ 	.word	0x00000000
        /*01c8*/ 	.short	0x0101
        /*01ca*/ 	.byte	0x08
	.zero		1


	//   ....[17]....
        /*01cc*/ 	.word	0x00006020
        /*01d0*/ 	.word	0x00000000
        /*01d4*/ 	.word	0x00026820
        /*01d8*/ 	.short	0x010a
        /*01da*/ 	.byte	0x3f
	.zero		1


	//   ....[18]....
        /*01dc*/ 	.word	0x00006920
        /*01e0*/ 	.word	0x00000000
        /*01e4*/ 	.word	0x00026840
        /*01e8*/ 	.short	0x010a
        /*01ea*/ 	.byte	0x3f
	.zero		1


	//   ....[19]....
        /*01ec*/ 	.word	0x00006c20
        /*01f0*/ 	.word	0x00000000
        /*01f4*/ 	.word	0x00026828
        /*01f8*/ 	.short	0x010a
        /*01fa*/ 	.byte	0x3f
	.zero		1


	//   ....[20]....
        /*01fc*/ 	.word	0x00006ea0
        /*0200*/ 	.word	0x00000000
        /*0204*/ 	.word	0x00026848
        /*0208*/ 	.short	0x010a
        /*020a*/ 	.byte	0x3f
	.zero		1


	//   ....[21]....
        /*020c*/ 	.word	0x00007170
        /*0210*/ 	.word	0x00000000
        /*0214*/ 	.word	0x00026820
        /*0218*/ 	.short	0x010a
        /*021a*/ 	.byte	0x3f
	.zero		1


	//   ....[22]....
        /*021c*/ 	.word	0x00007460
        /*0220*/ 	.word	0x00000000
        /*0224*/ 	.word	0x00026840
        /*0228*/ 	.short	0x010a
        /*022a*/ 	.byte	0x3f
	.zero		1


	//   ....[23]....
        /*022c*/ 	.word	0x00007740
        /*0230*/ 	.word	0x00000000
        /*0234*/ 	.word	0x00026828
        /*0238*/ 	.short	0x010a
        /*023a*/ 	.byte	0x3f
	.zero		1


	//   ....[24]....
        /*023c*/ 	.word	0x00007a20
        /*0240*/ 	.word	0x00000003
        /*0244*/ 	.word	0x00026840
        /*0248*/ 	.short	0x010a
        /*024a*/ 	.byte	0x3f
	.zero		1


	//   ....[25]....
        /*024c*/ 	.word	0x00007ee0
        /*0250*/ 	.word	0x00000006
        /*0254*/ 	.word	0x00000000
        /*0258*/ 	.short	0x010a
        /*025a*/ 	.byte	0x3f
	.zero		1


	//   ....[26]....
        /*025c*/ 	.word	0x00007f40
        /*0260*/ 	.word	0x00000003
        /*0264*/ 	.word	0x00000000
        /*0268*/ 	.short	0x010a
        /*026a*/ 	.byte	0x3f
	.zero		1


	//   ....[27]....
        /*026c*/ 	.word	0x00007fa0
        /*0270*/ 	.word	0x00000000
        /*0274*/ 	.word	0x00000000
        /*0278*/ 	.short	0x010a
        /*027a*/ 	.byte	0x3f
	.zero		1


	//   ....[28]....
        /*027c*/ 	.word	0x00007fd0
        /*0280*/ 	.word	0x00000003
        /*0284*/ 	.word	0x00000000
        /*0288*/ 	.short	0x010a
        /*028a*/ 	.byte	0x3f
	.zero		1


	//   ....[29]....
        /*028c*/ 	.word	0x000080b0
        /*0290*/ 	.word	0x00000010
        /*0294*/ 	.word	0x00026800
        /*0298*/ 	.short	0x010a
        /*029a*/ 	.byte	0x3f
	.zero		1


	//   ....[30]....
        /*029c*/ 	.word	0x00008110
        /*02a0*/ 	.word	0x00000005
        /*02a4*/ 	.word	0x00026810
        /*02a8*/ 	.short	0x010a
        /*02aa*/ 	.byte	0x3f
	.zero		1


	//   ....[31]....
        /*02ac*/ 	.word	0x00008170
        /*02b0*/ 	.word	0x00000007
        /*02b4*/ 	.word	0x00026830
        /*02b8*/ 	.short	0x010a
        /*02ba*/ 	.byte	0x3f
	.zero		1


	//   ....[32]....
        /*02bc*/ 	.word	0x000081c0
        /*02c0*/ 	.word	0x00000000
        /*02c4*/ 	.word	0x00026820
        /*02c8*/ 	.short	0x010a
        /*02ca*/ 	.byte	0x3f
	.zero		1


	//   ....[33]....
        /*02cc*/ 	.word	0x00008210
        /*02d0*/ 	.word	0x00000000
        /*02d4*/ 	.word	0x00026840
        /*02d8*/ 	.short	0x010a
        /*02da*/ 	.byte	0x3f
	.zero		1


	//   ....[34]....
        /*02dc*/ 	.word	0x00008260
        /*02e0*/ 	.word	0x00000000
        /*02e4*/ 	.word	0x00026828
        /*02e8*/ 	.short	0x010a
        /*02ea*/ 	.byte	0x3f
	.zero		1


	//   ....[35]....
        /*02ec*/ 	.word	0x000082b0
        /*02f0*/ 	.word	0x00000000
        /*02f4*/ 	.word	0x00026848
        /*02f8*/ 	.short	0x010a
        /*02fa*/ 	.byte	0x3f
	.zero		1


	//   ....[36]....
        /*02fc*/ 	.word	0x00008310
        /*0300*/ 	.word	0x00000000
        /*0304*/ 	.word	0x00026820
        /*0308*/ 	.short	0x010a
        /*030a*/ 	.byte	0x3f
	.zero		1


	//   ....[37]....
        /*030c*/ 	.word	0x00008360
        /*0310*/ 	.word	0x00000000
        /*0314*/ 	.word	0x00026840
        /*0318*/ 	.short	0x010a
        /*031a*/ 	.byte	0x3f
	.zero		1


	//   ....[38]....
        /*031c*/ 	.word	0x000083b0
        /*0320*/ 	.word	0x00000000
        /*0324*/ 	.word	0x00026828
        /*0328*/ 	.short	0x010a
        /*032a*/ 	.byte	0x3f
	.zero		1


	//   ....[39]....
        /*032c*/ 	.word	0x00008400
        /*0330*/ 	.word	0x00000003
        /*0334*/ 	.word	0x00026840
        /*0338*/ 	.short	0x010a
        /*033a*/ 	.byte	0x3f
	.zero		1


	//   ....[40]....
        /*033c*/ 	.word	0x000084e0
        /*0340*/ 	.word	0x00000006
        /*0344*/ 	.word	0x00000000
        /*0348*/ 	.short	0x010a
        /*034a*/ 	.byte	0x3f
	.zero		1


	//   ....[41]....
        /*034c*/ 	.word	0x00008530
        /*0350*/ 	.word	0x00000003
        /*0354*/ 	.word	0x00000000
        /*0358*/ 	.short	0x010a
        /*035a*/ 	.byte	0x3f
	.zero		1


	//   ....[42]....
        /*035c*/ 	.word	0x00008580
        /*0360*/ 	.word	0x00000000
        /*0364*/ 	.word	0x00000000
        /*0368*/ 	.short	0x010a
        /*036a*/ 	.byte	0x3f
	.zero		1


	//----- nvinfo : EIATTR_NUM_MBARRIERS
	.align		4
.L_345:
        /*036c*/ 	.byte	0x03, 0x38
        /*036e*/ 	.short	0x0009


	//----- nvinfo : EIATTR_EXIT_INSTR_OFFSETS
	.align		4
        /*0370*/ 	.byte	0x04, 0x1c
        /*0372*/ 	.short	(.L_347 - .L_346)


	//   ....[0]....
.L_346:
        /*0374*/ 	.word	0x00000680


	//   ....[1]....
        /*0378*/ 	.word	0x00005200


	//   ....[2]....
        /*037c*/ 	.word	0x00005290


	//   ....[3]....
        /*0380*/ 	.word	0x000052c0


	//   ....[4]....
        /*0384*/ 	.word	0x000053c0


	//   ....[5]....
        /*0388*/ 	.word	0x00005a60


	//   ....[6]....
        /*038c*/ 	.word	0x00005d30


	//   ....[7]....
        /*0390*/ 	.word	0x00008020


	//----- nvinfo : EIATTR_MAX_THREADS
	.align		4
.L_347:
        /*0394*/ 	.byte	0x04, 0x05
        /*0396*/ 	.short	(.L_349 - .L_348)
.L_348:
        /*0398*/ 	.word	0x00000180
        /*039c*/ 	.word	0x00000001
        /*03a0*/ 	.word	0x00000001


	//----- nvinfo : EIATTR_CRS_STACK_SIZE
	.align		4
.L_349:
        /*03a4*/ 	.byte	0x04, 0x1e
        /*03a6*/ 	.short	(.L_351 - .L_350)
.L_350:
        /*03a8*/ 	.word	0x00000000


	//----- nvinfo : EIATTR_CBANK_PARAM_SIZE
	.align		4
.L_351:
        /*03ac*/ 	.byte	0x03, 0x19
        /*03ae*/ 	.short	0x0970


	//----- nvinfo : EIATTR_PARAM_CBANK
	.align		4
        /*03b0*/ 	.byte	0x04, 0x0a
        /*03b2*/ 	.short	(.L_353 - .L_352)
	.align		4
.L_352:
        /*03b4*/ 	.word	index@(.nv.constant0._ZN7cutlass13device_kernelIN5flash11enable_sm90INS1_16FlashAttnBwdSm90INS1_25CollectiveMainloopBwdSm90ILi2ELi2ELi2EN4cute5tupleIJNS5_1CILi1EEES8_S8_EEENS6_IJNS7_ILi64EEENS7_ILi128EEENS7_ILi96EEEEEENS_6half_tEfNS_4arch4Sm90ELb0ELb0ELb1ELb0ELb0ELb1ELb0ELb0ELi2ELi1ELi2ELi1ELb1EEENS1_21CollectiveEpilogueBwdISD_SE_SG_Li256ELb0ELb0ELi1EEENS1_19SingleTileSchedulerILb0ELb0ELb0ELi128EEEEEEEEEvNT_6ParamsE)
        /*03b8*/ 	.short	0x0210
        /*03ba*/ 	.short	0x0970


	//----- nvinfo : EIATTR_SW_WAR
	.align		4
.L_353:
        /*03bc*/ 	.byte	0x04, 0x36
        /*03be*/ 	.short	(.L_355 - .L_354)
.L_354:
        /*03c0*/ 	.word	0x00000008
.L_355:


//--------------------- .nv.info._ZN7cutlass13device_kernelIN5flash11enable_sm90INS1_16FlashAttnBwdSm90INS1_25CollectiveMainloopBwdSm90ILi2ELi2ELi2EN4cute5tupleIJNS5_1CILi1EEES8_S8_EEENS6_IJNS7_ILi64EEENS7_ILi128EEENS7_ILi96EEEEEENS_6half_tEfNS_4arch4Sm90ELb0ELb0ELb1ELb0ELb1ELb1ELb0ELb0ELi2ELi1ELi2ELi1ELb1EEENS1_21CollectiveEpilogueBwdISD_SE_SG_Li256ELb0ELb0ELi1EEENS1_19SingleTileSchedulerILb0ELb0ELb0ELi128EEEEEEEEEvNT_6ParamsE --------------------------
	.section	.nv.info._ZN7cutlass13device_kernelIN5flash11enable_sm90INS1_16FlashAttnBwdSm90INS1_25CollectiveMainloopBwdSm90ILi2ELi2ELi2EN4cute5tupleIJNS5_1CILi1EEES8_S8_EEENS6_IJNS7_ILi64EEENS7_ILi128EEENS7_ILi96EEEEEENS_6half_tEfNS_4arch4Sm90ELb0ELb0ELb1ELb0ELb1ELb1ELb0ELb0ELi2ELi1ELi2ELi1ELb1EEENS1_21CollectiveEpilogueBwdISD_SE_SG_Li256ELb0ELb0ELi1EEENS1_19SingleTileSchedulerILb0ELb0ELb0ELi128EEEEEEEEEvNT_6ParamsE,"",@"SHT_CUDA_INFO"
	.sectionflags	@""
	.align	4


	//----- nvinfo : EIATTR_CUDA_API_VERSION
	.align		4
        /*0000*/ 	.byte	0x04, 0x37
        /*0002*/ 	.short	(.L_357 - .L_356)
.L_356:
        /*0004*/ 	.word	0x00000082


	//----- nvinfo : EIATTR_KPARAM_INFO
	.align		4
.L_357:
        /*0008*/ 	.byte	0x04, 0x17
        /*000a*/ 	.short	(.L_359 - .L_358)
.L_358:
        /*000c*/ 	.word	0x00000000
        /*0010*/ 	.short	0x0000
        /*0012*/ 	.short	0x0070
        /*0014*/ 	.byte	0x00, 0xf0, 0x01, 0x24


	//----- nvinfo : EIATTR_SPARSE_MMA_MASK
	.align		4
.L_359:
        /*0018*/ 	.byte	0x03, 0x50
        /*001a*/ 	.short	0x0000


	//----- nvinfo : EIATTR_MAXREG_COUNT
	.align		4
        /*001c*/ 	.byte	0x03, 0x1b
        /*001e*/ 	.short	0x00a8


	//----- nvinfo : EIATTR_NUM_BARRIERS
	.align		4
        /*0020*/ 	.byte	0x02, 0x4c
        /*0022*/ 	.byte	0x10
	.zero		1


	//----- nvinfo : EIATTR_EXTERNS
	.align		4
        /*0024*/ 	.byte	0x04, 0x0f
        /*0026*/ 	.short	(.L_361 - .L_360)


	//   ....[0]....
	.align		4
.L_360:
        /*0028*/ 	.word	index@(__assertfail)


	//----- nvinfo : EIATTR_MERCURY_ISA_VERSION
	.align		4
.L_361:
        /*002c*/ 	.byte	0x03, 0x5f
        /*002e*/ 	.short	0x0101


	//----- nvinfo : EIATTR_INT_WARP_WIDE_INSTR_OFFSETS
	.align		4
        /*0030*/ 	.byte	0x04, 0x31
        /*0032*/ 	.short	(.L_363 - .L_362)


	//   ....[0]....
.L_362:
        /*0034*/ 	.word	0x000001e0


	//   ....[1]....
        /*0038*/ 	.word	0x00000210


	//   ....[2]....
        /*003c*/ 	.word	0x00005af0


	//   ....[3]....
        /*0040*/ 	.word	0x00005f60


	//   ....[4]....
        /*0044*/ 	.word	0x00006540


	//----- nvinfo : EIATTR_COOP_GROUP_MASK_REGIDS
	.align		4
.L_363:
        /*0048*/ 	.byte	0x04, 0x29
        /*004a*/ 	.short	(.L_365 - .L_364)


	//   ....[0]....
.L_364:
        /*004c*/ 	.word	0xffffffff


	//   ....[1]....
        /*0050*/ 	.word	0xffffffff


	//   ....[2]....
        /*0054*/ 	.word	0xffffffff


	//   ....[3]....
        /*0058*/ 	.word	0xffffffff


	//   ....[4]....
        /*005c*/ 	.word	0xffffffff


	//   ....[5]....
        /*0060*/ 	.word	0xffffffff


	//   ....[6]....
        /*0064*/ 	.word	0xffffffff


	//   ....[7]....
        /*0068*/ 	.word	0xffffffff


	//   ....[8]....
        /*006c*/ 	.word	0xffffffff


	//   ....[9]....
        /*0070*/ 	.word	0xffffffff


	//   ....[10]....
        /*0074*/ 	.word	0xffffffff


	//   ....[11]....
        /*0078*/ 	.word	0xffffffff


	//   ....[12]....
        /*007c*/ 	.word	0xffffffff


	//   ....[13]....
        /*0080*/ 	.word	0xffffffff


	//   ....[14]....
        /*0084*/ 	.word	0x0500000f


	//   ....[15]....
        /*0088*/ 	.word	0x0500000f


	//   ....[16]....
        /*008c*/ 	.word	0x0500000f


	//   ....[17]....
        /*0090*/ 	.word	0x0500000f


	//----- nvinfo : EIATTR_COOP_GROUP_INSTR_OFFSETS
	.align		4
.L_365:
        /*0094*/ 	.byte	0x04, 0x28
        /*0096*/ 	.short	(.L_367 - .L_366)


	//   ....[0]....
.L_366:
        /*0098*/ 	.word	0x00000050


	//   ....[1]....
        /*009c*/ 	.word	0x000001f0


	//   ....[2]....
        /*00a0*/ 	.word	0x00000240


	//   ....[3]....
        /*00a4*/ 	.word	0x00000430


	//   ....[4]....
        /*00a8*/ 	.word	0x00000630


	//   ....[5]....
        /*00ac*/ 	.word	0x00000b70


	//   ....[6]....
        /*00b0*/ 	.word	0x00004c50


	//   ....[7]....
        /*00b4*/ 	.word	0x00005250


	//   ....[8]....
        /*00b8*/ 	.word	0x00005790


	//   ....[9]....
        /*00bc*/ 	.word	0x00005a20


	//   ....[10]....
        /*00c0*/ 	.word	0x00005c60


	//   ....[11]....
        /*00c4*/ 	.word	0x00005e90


	//   ....[12]....
        /*00c8*/ 	.word	0x00006140


	//   ....[13]....
        /*00cc*/ 	.word	0x00006470


	//   ....[14]....
        /*00d0*/ 	.word	0x000088f0


	//   ....[15]....
        /*00d4*/ 	.word	0x00008a60


	//   ....[16]....
        /*00d8*/ 	.word	0x00008ad0


	//   ....[17]....
        /*00dc*/ 	.word	0x00008b40


	//----- nvinfo : EIATTR_REG_RECONFIG
	.align		4
.L_367:
        /*00e0*/ 	.byte	0x01, 0x54
	.zero		2


	//----- nvinfo : EIATTR_SYSCALL_OFFSETS
	.align		4
        /*00e4*/ 	.byte	0x04, 0x46
        /*00e6*/ 	.short	(.L_369 - .L_368)


	//   ....[0]....
.L_368:
        /*00e8*/ 	.word	0x000007d0


	//   ....[1]....
        /*00ec*/ 	.word	0x000008c0


	//   ....[2]....
        /*00f0*/ 	.word	0x00000a20


	//   ....[3]....
        /*00f4*/ 	.word	0x00000b10


	//   ....[4]....
        /*00f8*/ 	.word	0x00000e00


	//   ....[5]....
        /*00fc*/ 	.word	0x000046f0


	//   ....[6]....
        /*0100*/ 	.word	0x00004810


	//   ....[7]....
        /*0104*/ 	.word	0x00004930


	//   ....[8]....
        /*0108*/ 	.word	0x00004a50


	//----- nvinfo : EIATTR_MBARRIER_INSTR_OFFSETS
	.align		4
.L_369:
        /*010c*/ 	.byte	0x04, 0x39
        /*010e*/ 	.short	(.L_371 - .L_370)


	//   ....[0]....
.L_370:
        /*0110*/ 	.word	0x000002e0
        /*0114*/ 	.word	0x000000ff
        /*0118*/ 	.word	0x00026800
        /*011c*/ 	.short	0x0100
        /*011e*/ 	.byte	0x06
	.zero		1


	//   ....[1]....
        /*0120*/ 	.word	0x000003e0
        /*0124*/ 	.word	0x000000ff
        /*0128*/ 	.word	0x00026810
        /*012c*/ 	.short	0x0100
        /*012e*/ 	.byte	0x08
	.zero		1


	//   ....[2]....
        /*0130*/ 	.word	0x000003f0
        /*0134*/ 	.word	0x000000ff
        /*0138*/ 	.word	0x00026820
        /*013c*/ 	.short	0x0100
        /*013e*/ 	.byte	0x08
	.zero		1


	//   ....[3]....
        /*0140*/ 	.word	0x00000400
        /*0144*/ 	.word	0x000000ff
        /*0148*/ 	.word	0x00026818
        /*014c*/ 	.short	0x0100
        /*014e*/ 	.byte	0x08
	.zero		1


	//   ....[4]....
        /*0150*/ 	.word	0x00000410
        /*0154*/ 	.word	0x000000ff
        /*0158*/ 	.word	0x00026828
        /*015c*/ 	.short	0x0100
        /*015e*/ 	.byte	0x08
	.zero		1


	//   ....[5]....
        /*0160*/ 	.word	0x00000540
        /*0164*/ 	.word	0x000000ff
        /*0168*/ 	.word	0x00026830
        /*016c*/ 	.short	0x0100
        /*016e*/ 	.byte	0x08
	.zero		1


	//   ....[6]....
        /*0170*/ 	.word	0x00000550
        /*0174*/ 	.word	0x000000ff
        /*0178*/ 	.word	0x00026840
        /*017c*/ 	.short	0x0100
        /*017e*/ 	.byte	0x08
	.zero		1


	//   ....[7]....
        /*0180*/ 	.word	0x00000560
        /*0184*/ 	.word	0x000000ff
        /*0188*/ 	.word	0x00026838
        /*018c*/ 	.short	0x0100
        /*018e*/ 	.byte	0x08
	.zero		1


	//   ....[8]....
        /*0190*/ 	.word	0x00000570
        /*0194*/ 	.word	0x000000ff
        /*0198*/ 	.word	0x00026848
        /*019c*/ 	.short	0x0100
        /*019e*/ 	.byte	0x08
	.zero		1


	//   ....[9]....
        /*01a0*/ 	.word	0x00000ba0
        /*01a4*/ 	.word	0x00000010
        /*01a8*/ 	.word	0x00026800
        /*01ac*/ 	.short	0x010a
        /*01ae*/ 	.byte	0x3f
	.zero		1


	//   ....[10]....
        /*01b0*/ 	.word	0x00000cb0
        /*01b4*/ 	.word	0x00000010
        /*01b8*/ 	.word	0x00026800
        /*01bc*/ 	.short	0x010a
        /*01be*/ 	.byte	0x3f
	.zero		1


	//   ....[11]....
        /*01c0*/ 	.word	0x00001670
        /*01c4*/ 	.word	0x000000ff
        /*01c8*/ 	.word	0x00026810
        /*01cc*/ 	.short	0x010a
        /*01ce*/ 	.byte	0x08
	.zero		1


	//   ....[12]....
        /*01d0*/ 	.word	0x000016b0
        /*01d4*/ 	.word	0x000000ff
        /*01d8*/ 	.word	0x00026810
        /*01dc*/ 	.short	0x010a
        /*01de*/ 	.byte	0x08
	.zero		1


	//   ....[13]....
        /*01e0*/ 	.word	0x00001b00
        /*01e4*/ 	.word	0x000000ff
        /*01e8*/ 	.word	0x00026830
        /*01ec*/ 	.short	0x010a
        /*01ee*/ 	.byte	0x08
	.zero		1


	//   ....[14]....
        /*01f0*/ 	.word	0x00001b40
        /*01f4*/ 	.word	0x000000ff
        /*01f8*/ 	.word	0x00026830
        /*01fc*/ 	.short	0x010a
        /*01fe*/ 	.byte	0x08
	.zero		1


	//   ....[15]....
        /*0200*/ 	.word	0x00003fa0
        /*0204*/ 	.word	0x000000ff
        /*0208*/ 	.word	0x00000000
        /*020c*/ 	.short	0x0101
        /*020e*/ 	.byte	0x0a
	.zero		1


	//   ....[16]....
        /*0210*/ 	.word	0x00004280
        /*0214*/ 	.word	0x000000ff
        /*0218*/ 	.word	0x00000000
        /*021c*/ 	.short	0x0101
        /*021e*/ 	.byte	0x08
	.zero		1


	//   ....[17]....
        /*0220*/ 	.word	0x00006890
        /*0224*/ 	.word	0x00000000
        /*0228*/ 	.word	0x00026820
        /*022c*/ 	.short	0x010a
        /*022e*/ 	.byte	0x3f
	.zero		1


	//   ....[18]....
        /*0230*/ 	.word	0x00007190
        /*0234*/ 	.word	0x00000000
        /*0238*/ 	.word	0x00026840
        /*023c*/ 	.short	0x010a
        /*023e*/ 	.byte	0x3f
	.zero		1


	//   ....[19]....
        /*0240*/ 	.word	0x00007490
        /*0244*/ 	.word	0x00000000
        /*0248*/ 	.word	0x00026828
        /*024c*/ 	.short	0x010a
        /*024e*/ 	.byte	0x3f
	.zero		1


	//   ....[20]....
        /*0250*/ 	.word	0x00007710
        /*0254*/ 	.word	0x00000000
        /*0258*/ 	.word	0x00026848
        /*025c*/ 	.short	0x010a
        /*025e*/ 	.byte	0x3f
	.zero		1


	//   ....[21]....
        /*0260*/ 	.word	0x000079e0
        /*0264*/ 	.word	0x00000000
        /*0268*/ 	.word	0x00026820
        /*026c*/ 	.short	0x010a
        /*026e*/ 	.byte	0x3f
	.zero		1


	//   ....[22]....
        /*0270*/ 	.word	0x00007cd0
        /*0274*/ 	.word	0x00000000
        /*0278*/ 	.word	0x00026840
        /*027c*/ 	.short	0x010a
        /*027e*/ 	.byte	0x3f
	.zero		1


	//   ....[23]....
        /*0280*/ 	.word	0x00007fb0
        /*0284*/ 	.word	0x00000000
        /*0288*/ 	.word	0x00026828
        /*028c*/ 	.short	0x010a
        /*028e*/ 	.byte	0x3f
	.zero		1


	//   ....[24]....
        /*0290*/ 	.word	0x00008290
        /*0294*/ 	.word	0x00000003
        /*0298*/ 	.word	0x00026840
        /*029c*/ 	.short	0x010a
        /*029e*/ 	.byte	0x3f
	.zero		1


	//   ....[25]....
        /*02a0*/ 	.word	0x00008750
        /*02a4*/ 	.word	0x00000006
        /*02a8*/ 	.word	0x00000000
        /*02ac*/ 	.short	0x010a
        /*02ae*/ 	.byte	0x3f
	.zero		1


	//   ....[26]....
        /*02b0*/ 	.word	0x000087b0
        /*02b4*/ 	.word	0x00000003
        /*02b8*/ 	.word	0x00000000
        /*02bc*/ 	.short	0x010a
        /*02be*/ 	.byte	0x3f
	.zero		1


	//   ....[27]....
        /*02c0*/ 	.word	0x00008810
        /*02c4*/ 	.word	0x00000000
        /*02c8*/ 	.word	0x00000000
        /*02cc*/ 	.short	0x010a
        /*02ce*/ 	.byte	0x3f
	.zero		1


	//   ....[28]....
        /*02d0*/ 	.word	0x00008840
        /*02d4*/ 	.word	0x00000003
        /*02d8*/ 	.word	0x00000000
        /*02dc*/ 	.short	0x010a
        /*02de*/ 	.byte	0x3f
	.zero		1


	//   ....[29]....
        /*02e0*/ 	.word	0x00008920
        /*02e4*/ 	.word	0x00000010
        /*02e8*/ 	.word	0x00026800
        /*02ec*/ 	.short	0x010a
        /*02ee*/ 	.byte	0x3f
	.zero		1


	//   ....[30]....
        /*02f0*/ 	.word	0x00008980
        /*02f4*/ 	.word	0x00000005
        /*02f8*/ 	.word	0x00026810
        /*02fc*/ 	.short	0x010a
        /*02fe*/ 	.byte	0x3f
	.zero		1


	//   ....[31]....
        /*0300*/ 	.word	0x000089e0
        /*0304*/ 	.word	0x00000007
        /*0308*/ 	.word	0x00026830
        /*030c*/ 	.short	0x010a
        /*030e*/ 	.byte	0x3f
	.zero		1


	//   ....[32]....
        /*0310*/ 	.word	0x00008b80
        /*0314*/ 	.word	0x00000000
        /*0318*/ 	.word	0x00026820
        /*031c*/ 	.short	0x010a
        /*031e*/ 	.byte	0x3f
	.zero		1


	//   ....[33]....
        /*0320*/ 	.word	0x00008bd0
        /*0324*/ 	.word	0x00000000
        /*0328*/ 	.word	0x00026840
        /*032c*/ 	.short	0x010a
        /*032e*/ 	.byte	0x3f
	.zero		1


	//   ....[34]....
        /*0330*/ 	.word	0x00008c20
        /*0334*/ 	.word	0x00000000
        /*0338*/ 	.word	0x00026828
        /*033c*/ 	.short	0x010a
        /*033e*/ 	.byte	0x3f
	.zero		1


	//   ....[35]....
        /*0340*/ 	.word	0x00008c70
        /*0344*/ 	.word	0x00000000
        /*0348*/ 	.word	0x00026848
        /*034c*/ 	.short	0x010a
        /*034e*/ 	.byte	0x3f
	.zero		1


	//   ....[36]....
        /*0350*/ 	.word	0x00008cd0
        /*0354*/ 	.word	0x00000000
        /*0358*/ 	.word	0x00026820
        /*035c*/ 	.short	0x010a
        /*035e*/ 	.byte	0x3f
	.zero		1


	//   ....[37]....
        /*0360*/ 	.word	0x00008d20
        /*0364*/ 	.word	0x00000000
        /*0368*/ 	.word	0x00026840
        /*036c*/ 	.short	0x010a
        /*036e*/ 	.byte	0x3f
	.zero		1


	//   ....[38]....
        /*0370*/ 	.word	0x00008d70
        /*0374*/ 	.word	0x00000000
        /*0378*/ 	.word	0x00026828
        /*037c*/ 	.short	0x010a
        /*037e*/ 	.byte	0x3f
	.zero		1


	//   ....[39]....
        /*0380*/ 	.word	0x00008dc0
        /*0384*/ 	.word	0x00000003
        /*0388*/ 	.word	0x00026840
        /*038c*/ 	.short	0x010a
        /*038e*/ 	.byte	0x3f
	.zero		1


	//   ....[40]....
        /*0390*/ 	.word	0x00008ea0
        /*0394*/ 	.word	0x00000006
        /*0398*/ 	.word	0x00000000
        /*039c*/ 	.short	0x010a
        /*039e*/ 	.byte	0x3f
	.zero		1


	//   ....[41]....
        /*03a0*/ 	.word	0x00008ef0
        /*03a4*/ 	.word	0x00000003
        /*03a8*/ 	.word	0x00000000
        /*03ac*/ 	.short	0x010a
        /*03ae*/ 	.byte	0x3f
	.zero		1


	//   ....[42]....
        /*03b0*/ 	.word	0x00008f40
        /*03b4*/ 	.word	0x00000000
        /*03b8*/ 	.word	0x00000000
        /*03bc*/ 	.short	0x010a
        /*03be*/ 	.byte	0x3f
	.zero		1


	//----- nvinfo : EIATTR_NUM_MBARRIERS
	.align		4
.L_371:
        /*03c0*/ 	.byte	0x03, 0x38
        /*03c2*/ 	.short	0x0009


	//----- nvinfo : EIATTR_EXIT_INSTR_OFFSETS
	.align		4
        /*03c4*/ 	.byte	0x04, 0x1c
        /*03c6*/ 	.short	(.L_373 - .L_372)


	//   ....[0]....
.L_372:
        /*03c8*/ 	.word	0x00000680


	//   ....[1]....
        /*03cc*/ 	.word	0x00005200


	//   ....[2]....
        /*03d0*/ 	.word	0x00005290


	//   ....[3]....
        /*03d4*/ 	.word	0x000052c0


	//   ....[4]....
        /*03d8*/ 	.word	0x00005410


	//   ....[5]....
        /*03dc*/ 	.word	0x00006000


	//   ....[6]....
        /*03e0*/ 	.word	0x000065a0


	//   ....[7]....
        /*03e4*/ 	.word	0x00008890


	//----- nvinfo : EIATTR_MAX_THREADS
	.align		4
.L_373:
        /*03e8*/ 	.byte	0x04, 0x05
        /*03ea*/ 	.short	(.L_375 - .L_374)
.L_374:
        /*03ec*/ 	.word	0x00000180
        /*03f0*/ 	.word	0x00000001
        /*03f4*/ 	.word	0x00000001


	//----- nvinfo : EIATTR_CRS_STACK_SIZE
	.align		4
.L_375:
        /*03f8*/ 	.byte	0x04, 0x1e
        /*03fa*/ 	.short	(.L_377 - .L_376)
.L_376:
        /*03fc*/ 	.word	0x00000000


	//----- nvinfo : EIATTR_CBANK_PARAM_SIZE
	.align		4
.L_377:
        /*0400*/ 	.byte	0x03, 0x19
        /*0402*/ 	.short	0x0970


	//----- nvinfo : EIATTR_PARAM_CBANK
	.align		4
        /*0404*/ 	.byte	0x04, 0x0a
        /*0406*/ 	.short	(.L_379 - .L_378)
	.align		4
.L_378:
        /*0408*/ 	.word	index@(.nv.constant0._ZN7cutlass13device_kernelIN5flash11enable_sm90INS1_16FlashAttnBwdSm90INS1_25CollectiveMainloopBwdSm90ILi2ELi2ELi2EN4cute5tupleIJNS5_1CILi1EEES8_S8_EEENS6_IJNS7_ILi64EEENS7_ILi128EEENS7_ILi96EEEEEENS_6half_tEfNS_4arch4Sm90ELb0ELb0ELb1ELb0ELb1ELb1ELb0ELb0ELi2ELi1ELi2ELi1ELb1EEENS1_21CollectiveEpilogueBwdISD_SE_SG_Li256ELb0ELb0ELi1EEENS1_19SingleTileSchedulerILb0ELb0ELb0ELi128EEEEEEEEEvNT_6ParamsE)
        /*040c*/ 	.short	0x0210
        /*040e*/ 	.short	0x0970


	//----- nvinfo : EIATTR_SW_WAR
	.align		4
.L_379:
        /*0410*/ 	.byte	0x04, 0x36
        /*0412*/ 	.short	(.L_381 - .L_380)
.L_380:
        /*0414*/ 	.word	0x00000008
.L_381:


//--------------------- .nv.info._ZN7cutlass13device_kernelIN5flash11enable_sm90INS1_16FlashAttnBwdSm90INS1_25CollectiveMainloopBwdSm90ILi2ELi2ELi2EN4cute5tupleIJNS5_1CILi1EEES8_S8_EEENS6_IJNS7_ILi64EEENS7_ILi128EEENS7_ILi96EEEEEENS_6half_tEfNS_4arch4Sm90ELb0ELb0ELb1ELb0ELb0ELb1ELb0ELb0ELi2ELi1ELi2ELi1ELb1EEENS1_24CollectiveEpilogueBwdGQAISD_fSG_Li256ELb0ELb0EEENS1_19SingleTileSchedulerILb0ELb0ELb0ELi128EEEEEEEEEvNT_6ParamsE --------------------------
	.section	.nv.info._ZN7cutlass13device_kernelIN5flash11enable_sm90INS1_16FlashAttnBwdSm90INS1_25CollectiveMainloopBwdSm90ILi2ELi2ELi2EN4cute5tupleIJNS5_1CILi1EEES8_S8_EEENS6_IJNS7_ILi64EEENS7_ILi128EEENS7_ILi96EEEEEENS_6half_tEfNS_4arch4Sm90ELb0ELb0ELb1ELb0ELb0ELb1ELb0ELb0ELi2ELi1ELi2ELi1ELb1EEENS1_24CollectiveEpilogueBwdGQAISD_fSG_Li256ELb0ELb0EEENS1_19SingleTileSchedulerILb0ELb0ELb0ELi128EEEEEEEEEvNT_6ParamsE,"",@"SHT_CUDA_INFO"
	.sectionflags	@""
	.align	4


	//----- nvinfo : EIATTR_CUDA_API_VERSION
	.align		4
        /*0000*/ 	.byte	0x04, 0x37
        /*0002*/ 	.short	(.L_383 - .L_382)
.L_382:
        /*0004*/ 	.word	0x00000082


	//----- nvinfo : EIATTR_KPARAM_INFO
	.align		4
.L_383:
        /*0008*/ 	.byte	0x04, 0x17
        /*000a*/ 	.short	(.L_385 - .L_384)
.L_384:
        /*000c*/ 	.word	0x00000000
        /*0010*/ 	.short	0x0000
        /*0012*/ 	.short	0x0070
        /*0014*/ 	.byte	0x00, 0xf0, 0x01, 0x1a


	//----- nvinfo : EIATTR_SPARSE_MMA_MASK
	.align		4
.L_385:
        /*0018*/ 	.byte	0x03, 0x50
        /*001a*/ 	.short	0x0000


	//----- nvinfo : EIATTR_MAXREG_COUNT
	.align		4
        /*001c*/ 	.byte	0x03, 0x1b
        /*001e*/ 	.short	0x00a8


	//----- nvinfo : EIATTR_NUM_BARRIERS
	.align		4
        /*0020*/ 	.byte	0x02, 0x4c
        /*0022*/ 	.byte	0x10
	.zero		1


	//----- nvinfo : EIATTR_EXTERNS
	.align		4
        /*0024*/ 	.byte	0x04, 0x0f
        /*0026*/ 	.short	(.L_387 - .L_386)


	//   ....[0]....
	.align		4
.L_386:
        /*0028*/ 	.word	index@(__assertfail)


	//----- nvinfo : EIATTR_MERCURY_ISA_VERSION
	.align		4
.L_387:
        /*002c*/ 	.byte	0x03, 0x5f
        /*002e*/ 	.short	0x0101


	//----- nvinfo : EIATTR_INT_WARP_WIDE_INSTR_OFFSETS
	.align		4
        /*0030*/ 	.byte	0x04, 0x31
        /*0032*/ 	.short	(.L_389 - .L_388)


	//   ....[0]....
.L_388:
        /*0034*/ 	.word	0x00000180


	//   ....[1]....
        /*0038*/ 	.word	0x000001b0


	//----- nvinfo : EIATTR_COOP_GROUP_MASK_REGIDS
	.align		4
.L_389:
        /*003c*/ 	.byte	0x04, 0x29
        /*003e*/ 	.short	(.L_391 - .L_390)


	//   ....[0]....
.L_390:
        /*0040*/ 	.word	0xffffffff


	//   ....[1]....
        /*0044*/ 	.word	0xffffffff


	//   ....[2]....
        /*0048*/ 	.word	0xffffffff


	//   ....[3]....
        /*004c*/ 	.word	0xffffffff


	//   ....[4]....
        /*0050*/ 	.word	0xffffffff


	//   ....[5]....
        /*0054*/ 	.word	0xffffffff


	//   ....[6]....
        /*0058*/ 	.word	0xffffffff


	//   ....[7]....
        /*005c*/ 	.word	0x0500000f


	//----- nvinfo : EIATTR_COOP_GROUP_INSTR_OFFSETS
	.align		4
.L_391:
        /*0060*/ 	.byte	0x04, 0x28
        /*0062*/ 	.short	(.L_393 - .L_392)


	//   ....[0]....
.L_392:
        /*0064*/ 	.word	0x00000050


	//   ....[1]....
        /*0068*/ 	.word	0x00000190


	//   ....[2]....
        /*006c*/ 	.word	0x000001e0


	//   ....[3]....
        /*0070*/ 	.word	0x000003d0


	//   ....[4]....
        /*0074*/ 	.word	0x000005e0


	//   ....[5]....
        /*0078*/ 	.word	0x00000b20


	//   ....[6]....
        /*007c*/ 	.word	0x00005020


	//   ....[7]....
        /*0080*/ 	.word	0x00007e90


	//----- nvinfo : EIATTR_REG_RECONFIG
	.align		4
.L_393:
        /*0084*/ 	.byte	0x01, 0x54
	.zero		2


	//----- nvinfo : EIATTR_SYSCALL_OFFSETS
	.align		4
        /*0088*/ 	.byte	0x04, 0x46
        /*008a*/ 	.short	(.L_395 - .L_394)


	//   ....[0]....
.L_394:
        /*008c*/ 	.word	0x00000780


	//   ....[1]....
        /*0090*/ 	.word	0x00000870


	//   ....[2]....
        /*0094*/ 	.word	0x000009d0


	//   ....[3]....
        /*0098*/ 	.word	0x00000ac0


	//   ....[4]....
        /*009c*/ 	.word	0x00000d40


	//----- nvinfo : EIATTR_MBARRIER_INSTR_OFFSETS
	.align		4
.L_395:
        /*00a0*/ 	.byte	0x04, 0x39
        /*00a2*/ 	.short	(.L_397 - .L_396)


	//   ....[0]....
.L_396:
        /*00a4*/ 	.word	0x00000280
        /*00a8*/ 	.word	0x000000ff
        /*00ac*/ 	.word	0x00026800
        /*00b0*/ 	.short	0x0100
        /*00b2*/ 	.byte	0x06
	.zero		1


	//   ....[1]....
        /*00b4*/ 	.word	0x00000380
        /*00b8*/ 	.word	0x000000ff
        /*00bc*/ 	.word	0x00026810
        /*00c0*/ 	.short	0x0100
        /*00c2*/ 	.byte	0x08
	.zero		1


	//   ....[2]....
        /*00c4*/ 	.word	0x00000390
        /*00c8*/ 	.word	0x000000ff
        /*00cc*/ 	.word	0x00026820
        /*00d0*/ 	.short	0x0100
        /*00d2*/ 	.byte	0x08
	.zero		1


	//   ....[3]....
        /*00d4*/ 	.word	0x000003a0
        /*00d8*/ 	.word	0x000000ff
        /*00dc*/ 	.word	0x00026818
        /*00e0*/ 	.short	0x0100
        /*00e2*/ 	.byte	0x08
	.zero		1


	//   ....[4]....
        /*00e4*/ 	.word	0x000003b0
        /*00e8*/ 	.word	0x000000ff
        /*00ec*/ 	.word	0x00026828
        /*00f0*/ 	.short	0x0100
        /*00f2*/ 	.byte	0x08
	.zero		1


	//   ....[5]....
        /*00f4*/ 	.word	0x000004e0
        /*00f8*/ 	.word	0x000000ff
        /*00fc*/ 	.word	0x00026830
        /*0100*/ 	.short	0x0100
        /*0102*/ 	.byte	0x08
	.zero		1


	//   ....[6]....
        /*0104*/ 	.word	0x000004f0
        /*0108*/ 	.word	0x000000ff
        /*010c*/ 	.word	0x00026840
        /*0110*/ 	.short	0x0100
        /*0112*/ 	.byte	0x08
	.zero		1


	//   ....[7]....
        /*0114*/ 	.word	0x00000500
        /*0118*/ 	.word	0x000000ff
        /*011c*/ 	.word	0x00026838
        /*0120*/ 	.short	0x0100
        /*0122*/ 	.byte	0x08
	.zero		1


	//   ....[8]....
        /*0124*/ 	.word	0x00000510
        /*0128*/ 	.word	0x000000ff
        /*012c*/ 	.word	0x00026848
        /*0130*/ 	.short	0x0100
        /*0132*/ 	.byte	0x08
	.zero		1


	//   ....[9]....
        /*0134*/ 	.word	0x00000b50
        /*0138*/ 	.word	0x00000012
        /*013c*/ 	.word	0x00026800
        /*0140*/ 	.short	0x010a
        /*0142*/ 	.byte	0x3f
	.zero		1


	//   ....[10]....
        /*0144*/ 	.word	0x00000c00
        /*0148*/ 	.word	0x00000012
        /*014c*/ 	.word	0x00026800
        /*0150*/ 	.short	0x010a
        /*0152*/ 	.byte	0x3f
	.zero		1


	//   ....[11]....
        /*0154*/ 	.word	0x000018e0
        /*0158*/ 	.word	0x000000ff
        /*015c*/ 	.word	0x00026810
        /*0160*/ 	.short	0x010a
        /*0162*/ 	.byte	0x08
	.zero		1


	//   ....[12]....
        /*0164*/ 	.word	0x00001920
        /*0168*/ 	.word	0x000000ff
        /*016c*/ 	.word	0x00026810
        /*0170*/ 	.short	0x010a
        /*0172*/ 	.byte	0x08
	.zero		1


	//   ....[13]....
        /*0174*/ 	.word	0x00001d70
        /*0178*/ 	.word	0x000000ff
        /*017c*/ 	.word	0x00026830
        /*0180*/ 	.short	0x010a
        /*0182*/ 	.byte	0x08
	.zero		1


	//   ....[14]....
        /*0184*/ 	.word	0x00001db0
        /*0188*/ 	.word	0x000000ff
        /*018c*/ 	.word	0x00026830
        /*0190*/ 	.short	0x010a
        /*0192*/ 	.byte	0x08
	.zero		1


	//   ....[15]....
        /*0194*/ 	.word	0x00004230
        /*0198*/ 	.word	0x000000ff
        /*019c*/ 	.word	0x00000000
        /*01a0*/ 	.short	0x0101
        /*01a2*/ 	.byte	0x0a
	.zero		1


	//   ....[16]....
        /*01a4*/ 	.word	0x00004510
        /*01a8*/ 	.word	0x000000ff
        /*01ac*/ 	.word	0x00000000
        /*01b0*/ 	.short	0x0101
        /*01b2*/ 	.byte	0x08
	.zero		1


	//   ....[17]....
        /*01b4*/ 	.word	0x00005df0
        /*01b8*/ 	.word	0x00000000
        /*01bc*/ 	.word	0x00026820
        /*01c0*/ 	.short	0x010a
        /*01c2*/ 	.byte	0x3f
	.zero		1


	//   ....[18]....
        /*01c4*/ 	.word	0x00006740
        /*01c8*/ 	.word	0x00000000
        /*01cc*/ 	.word	0x00026840
        /*01d0*/ 	.short	0x010a
        /*01d2*/ 	.byte	0x3f
	.zero		1


	//   ....[19]....
        /*01d4*/ 	.word	0x00006a40
        /*01d8*/ 	.word	0x00000000
        /*01dc*/ 	.word	0x00026828
        /*01e0*/ 	.short	0x010a
        /*01e2*/ 	.byte	0x3f
	.zero		1


	//   ....[20]....
        /*01e4*/ 	.word	0x00006cc0
        /*01e8*/ 	.word	0x00000000
        /*01ec*/ 	.word	0x00026848
        /*01f0*/ 	.short	0x010a
        /*01f2*/ 	.byte	0x3f
	.zero		1


	//   ....[21]....
        /*01f4*/ 	.word	0x00006f90
        /*01f8*/ 	.word	0x00000000
        /*01fc*/ 	.word	0x00026820
        /*0200*/ 	.short	0x010a
        /*0202*/ 	.byte	0x3f
	.zero		1


	//   ....[22]....
        /*0204*/ 	.word	0x00007280
        /*0208*/ 	.word	0x00000000
        /*020c*/ 	.word	0x00026840
        /*0210*/ 	.short	0x010a
        /*0212*/ 	.byte	0x3f
	.zero		1


	//   ....[23]....
        /*0214*/ 	.word	0x00007560
        /*0218*/ 	.word	0x00000000
        /*021c*/ 	.word	0x00026828
        /*0220*/ 	.short	0x010a
        /*0222*/ 	.byte	0x3f
	.zero		1


	//   ....[24]....
        /*0224*/ 	.word	0x00007840
        /*0228*/ 	.word	0x00000003
        /*022c*/ 	.word	0x00026840
        /*0230*/ 	.short	0x010a
        /*0232*/ 	.byte	0x3f
	.zero		1


	//   ....[25]....
        /*0234*/ 	.word	0x00007cf0
        /*0238*/ 	.word	0x00000006
        /*023c*/ 	.word	0x00000000
        /*0240*/ 	.short	0x010a
        /*0242*/ 	.byte	0x3f
	.zero		1


	//   ....[26]....
        /*0244*/ 	.word	0x00007d50
        /*0248*/ 	.word	0x00000003
        /*024c*/ 	.word	0x00000000
        /*0250*/ 	.short	0x010a
        /*0252*/ 	.byte	0x3f
	.zero		1


	//   ....[27]....
        /*0254*/ 	.word	0x00007db0
        /*0258*/ 	.word	0x00000000
        /*025c*/ 	.word	0x00000000
        /*0260*/ 	.short	0x010a
        /*0262*/ 	.byte	0x3f
	.zero		1


	//   ....[28]....
        /*0264*/ 	.word	0x00007de0
        /*0268*/ 	.word	0x00000003
        /*026c*/ 	.word	0x00000000
        /*0270*/ 	.short	0x010a
        /*0272*/ 	.byte	0x3f
	.zero		1


	//   ....[29]....
        /*0274*/ 	.word	0x00007ec0
        /*0278*/ 	.word	0x00000012
        /*027c*/ 	.word	0x00026800
        /*0280*/ 	.short	0x010a
        /*0282*/ 	.byte	0x3f
	.zero		1


	//   ....[30]....
        /*0284*/ 	.word	0x00007f20
        /*0288*/ 	.word	0x00000005
        /*028c*/ 	.word	0x00026810
        /*0290*/ 	.short	0x010a
        /*0292*/ 	.byte	0x3f
	.zero		1


	//   ....[31]....
        /*0294*/ 	.word	0x00007f80
        /*0298*/ 	.word	0x00000079
        /*029c*/ 	.word	0x00026830
        /*02a0*/ 	.short	0x010a
        /*02a2*/ 	.byte	0x3f
	.zero		1


	//   ....[32]....
        /*02a4*/ 	.word	0x00007fd0
        /*02a8*/ 	.word	0x00000000
        /*02ac*/ 	.word	0x00026820
        /*02b0*/ 	.short	0x010a
        /*02b2*/ 	.byte	0x3f
	.zero		1


	//   ....[33]....
        /*02b4*/ 	.word	0x00008020
        /*02b8*/ 	.word	0x00000000
        /*02bc*/ 	.word	0x00026840
        /*02c0*/ 	.short	0x010a
        /*02c2*/ 	.byte	0x3f
	.zero		1


	//   ....[34]....
        /*02c4*/ 	.word	0x00008070
        /*02c8*/ 	.word	0x00000000
        /*02cc*/ 	.word	0x00026828
        /*02d0*/ 	.short	0x010a
        /*02d2*/ 	.byte	0x3f
	.zero		1


	//   ....[35]....
        /*02d4*/ 	.word	0x000080c0
        /*02d8*/ 	.word	0x00000000
        /*02dc*/ 	.word	0x00026848
        /*02e0*/ 	.short	0x010a
        /*02e2*/ 	.byte	0x3f
	.zero		1


	//   ....[36]....
        /*02e4*/ 	.word	0x00008120
        /*02e8*/ 	.word	0x00000000
        /*02ec*/ 	.word	0x00026820
        /*02f0*/ 	.short	0x010a
        /*02f2*/ 	.byte	0x3f
	.zero		1


	//   ....[37]....
        /*02f4*/ 	.word	0x00008170
        /*02f8*/ 	.word	0x00000000
        /*02fc*/ 	.word	0x00026840
        /*0300*/ 	.short	0x010a
        /*0302*/ 	.byte	0x3f
	.zero		1


	//   ....[38]....
        /*0304*/ 	.word	0x000081c0
        /*0308*/ 	.word	0x00000000
        /*030c*/ 	.word	0x00026828
        /*0310*/ 	.short	0x010a
        /*0312*/ 	.byte	0x3f
	.zero		1


	//   ....[39]....
        /*0314*/ 	.word	0x00008210
        /*0318*/ 	.word	0x00000003
        /*031c*/ 	.word	0x00026840
        /*0320*/ 	.short	0x010a
        /*0322*/ 	.byte	0x3f
	.zero		1


	//   ....[40]....
        /*0324*/ 	.word	0x000082f0
        /*0328*/ 	.word	0x00000006
        /*032c*/ 	.word	0x00000000
        /*0330*/ 	.short	0x010a
        /*0332*/ 	.byte	0x3f
	.zero		1


	//   ....[41]....
        /*0334*/ 	.word	0x00008340
        /*0338*/ 	.word	0x00000003
        /*033c*/ 	.word	0x00000000
        /*0340*/ 	.short	0x010a
        /*0342*/ 	.byte	0x3f
	.zero		1


	//   ....[42]....
        /*0344*/ 	.word	0x00008390
        /*0348*/ 	.word	0x00000000
        /*034c*/ 	.word	0x00000000
        /*0350*/ 	.short	0x010a
        /*0352*/ 	.byte	0x3f
	.zero		1


	//----- nvinfo : EIATTR_NUM_MBARRIERS
	.align		4
.L_397:
        /*0354*/ 	.byte	0x03, 0x38
        /*0356*/ 	.short	0x0009


	//----- nvinfo : EIATTR_EXIT_INSTR_OFFSETS
	.align		4
        /*0358*/ 	.byte	0x04, 0x1c
        /*035a*/ 	.short	(.L_399 - .L_398)


	//   ....[0]....
.L_398:
        /*035c*/ 	.word	0x00007e30


	//----- nvinfo : EIATTR_MAX_THREADS
	.align		4
.L_399:
        /*0360*/ 	.byte	0x04, 0x05
        /*0362*/ 	.short	(.L_401 - .L_400)
.L_400:
        /*0364*/ 	.word	0x00000180
        /*0368*/ 	.word	0x00000001
        /*036c*/ 	.word	0x00000001


	//----- nvinfo : EIATTR_CRS_STACK_SIZE
	.align		4
.L_401:
        /*0370*/ 	.byte	0x04, 0x1e
        /*0372*/ 	.short	(.L_403 - .L_402)
.L_402:
        /*0374*/ 	.word	0x00000000


	//----- nvinfo : EIATTR_CBANK_PARAM_SIZE
	.align		4
.L_403:
        /*0378*/ 	.byte	0x03, 0x19
        /*037a*/ 	.short	0x06f0


	//----- nvinfo : EIATTR_PARAM_CBANK
	.align		4
        /*037c*/ 	.byte	0x04, 0x0a
        /*037e*/ 	.short	(.L_405 - .L_404)
	.align		4
.L_404:
        /*0380*/ 	.word	index@(.nv.constant0._ZN7cutlass13device_kernelIN5flash11enable_sm90INS1_16FlashAttnBwdSm90INS1_25CollectiveMainloopBwdSm90ILi2ELi2ELi2EN4cute5tupleIJNS5_1CILi1EEES8_S8_EEENS6_IJNS7_ILi64EEENS7_ILi128EEENS7_ILi96EEEEEENS_6half_tEfNS_4arch4Sm90ELb0ELb0ELb1ELb0ELb0ELb1ELb0ELb0ELi2ELi1ELi2ELi1ELb1EEENS1_24CollectiveEpilogueBwdGQAISD_fSG_Li256ELb0ELb0EEENS1_19SingleTileSchedulerILb0ELb0ELb0ELi128EEEEEEEEEvNT_6ParamsE)
        /*0384*/ 	.short	0x0210
        /*0386*/ 	.short	0x06f0


	//----- nvinfo : EIATTR_SW_WAR
	.align		4
.L_405:
        /*0388*/ 	.byte	0x04, 0x36
        /*038a*/ 	.short	(.L_407 - .L_406)
.L_406:
        /*038c*/ 	.word	0x00000008
.L_407:


//--------------------- .nv.info._ZN7cutlass13device_kernelIN5flash11enable_sm90INS1_16FlashAttnBwdSm90INS1_25CollectiveMainloopBwdSm90ILi2ELi2ELi2EN4cute5tupleIJNS5_1CILi1EEES8_S8_EEENS6_IJNS7_ILi64EEENS7_ILi128EEENS7_ILi96EEEEEENS_6half_tEfNS_4arch4Sm90ELb0ELb0ELb1ELb0ELb1ELb1ELb0ELb0ELi2ELi1ELi2ELi1ELb1EEENS1_24CollectiveEpilogueBwdGQAISD_fSG_Li256ELb0ELb1EEENS1_19SingleTileSchedulerILb0ELb0ELb0ELi128EEEEEEEEEvNT_6ParamsE --------------------------
	.section	.nv.info._ZN7cutlass13device_kernelIN5flash11enable_sm90INS1_16FlashAttnBwdSm90INS1_25CollectiveMainloopBwdSm90ILi2ELi2ELi2EN4cute5tupleIJNS5_1CILi1EEES8_S8_EEENS6_IJNS7_ILi64EEENS7_ILi128EEENS7_ILi96EEEEEENS_6half_tEfNS_4arch4Sm90ELb0ELb0ELb1ELb0ELb1ELb1ELb0ELb0ELi2ELi1ELi2ELi1ELb1EEENS1_24CollectiveEpilogueBwdGQAISD_fSG_Li256ELb0ELb1EEENS1_19SingleTileSchedulerILb0ELb0ELb0ELi128EEEEEEEEEvNT_6ParamsE,"",@"SHT_CUDA_INFO"
	.sectionflags	@""
	.align	4


	//----- nvinfo : EIATTR_CUDA_API_VERSION
	.align		4
        /*0000*/ 	.byte	0x04, 0x37
        /*0002*/ 	.short	(.L_409 - .L_408)
.L_408:
        /*0004*/ 	.word	0x00000082


	//----- nvinfo : EIATTR_KPARAM_INFO
	.align		4
.L_409:
        /*0008*/ 	.byte	0x04, 0x17
        /*000a*/ 	.short	(.L_411 - .L_410)
.L_410:
        /*000c*/ 	.word	0x00000000
        /*0010*/ 	.short	0x0000
        /*0012*/ 	.short	0x0070
        /*0014*/ 	.byte	0x00, 0xf0, 0x01, 0x1a


	//----- nvinfo : EIATTR_SPARSE_MMA_MASK
	.align		4
.L_411:
        /*0018*/ 	.byte	0x03, 0x50
        /*001a*/ 	.short	0x0000


	//----- nvinfo : EIATTR_MAXREG_COUNT
	.align		4
        /*001c*/ 	.byte	0x03, 0x1b
        /*001e*/ 	.short	0x00a8


	//----- nvinfo : EIATTR_NUM_BARRIERS
	.align		4
        /*0020*/ 	.byte	0x02, 0x4c
        /*0022*/ 	.byte	0x10
	.zero		1


	//----- nvinfo : EIATTR_EXTERNS
	.align		4
        /*0024*/ 	.byte	0x04, 0x0f
        /*0026*/ 	.short	(.L_413 - .L_412)


	//   ....[0]....
	.align		4
.L_412:
        /*0028*/ 	.word	index@(__assertfail)


	//----- nvinfo : EIATTR_MERCURY_ISA_VERSION
	.align		4
.L_413:
        /*002c*/ 	.byte	0x03, 0x5f
        /*002e*/ 	.short	0x0101


	//----- nvinfo : EIATTR_INT_WARP_WIDE_INSTR_OFFSETS
	.align		4
        /*0030*/ 	.byte	0x04, 0x31
        /*0032*/ 	.short	(.L_415 - .L_414)


	//   ....[0]....
.L_414:
        /*0034*/ 	.word	0x00000180


	//   ....[1]....
        /*0038*/ 	.word	0x000001b0


	//   ....[2]....
        /*003c*/ 	.word	0x00005da0


	//   ....[3]....
        /*0040*/ 	.word	0x00006210


	//   ....[4]....
        /*0044*/ 	.word	0x000067e0


	//----- nvinfo : EIATTR_COOP_GROUP_MASK_REGIDS
	.align		4
.L_415:
        /*0048*/ 	.byte	0x04, 0x29
        /*004a*/ 	.short	(.L_417 - .L_416)


	//   ....[0]....
.L_416:
        /*004c*/ 	.word	0xffffffff


	//   ....[1]....
        /*0050*/ 	.word	0xffffffff


	//   ....[2]....
        /*0054*/ 	.word	0xffffffff


	//   ....[3]....
        /*0058*/ 	.word	0xffffffff


	//   ....[4]....
        /*005c*/ 	.word	0xffffffff


	//   ....[5]....
        /*0060*/ 	.word	0xffffffff


	//   ....[6]....
        /*0064*/ 	.word	0xffffffff


	//   ....[7]....
        /*0068*/ 	.word	0xffffffff


	//   ....[8]....
        /*006c*/ 	.word	0xffffffff


	//   ....[9]....
        /*0070*/ 	.word	0xffffffff


	//   ....[10]....
        /*0074*/ 	.word	0xffffffff


	//   ....[11]....
        /*0078*/ 	.word	0xffffffff


	//   ....[12]....
        /*007c*/ 	.word	0xffffffff


	//   ....[13]....
        /*0080*/ 	.word	0xffffffff


	//   ....[14]....
        /*0084*/ 	.word	0xffffffff


	//   ....[15]....
        /*0088*/ 	.word	0xffffffff


	//   ....[16]....
        /*008c*/ 	.word	0xffffffff


	//   ....[17]....
        /*0090*/ 	.word	0x0500000f


	//   ....[18]....
        /*0094*/ 	.word	0x0500000f


	//   ....[19]....
        /*0098*/ 	.word	0x0500000f


	//   ....[20]....
        /*009c*/ 	.word	0x0500000f


	//   ....[21]....
        /*00a0*/ 	.word	0x0500000f


	//   ....[22]....
        /*00a4*/ 	.word	0x0500000f


	//----- nvinfo : EIATTR_COOP_GROUP_INSTR_OFFSETS
	.align		4
.L_417:
        /*00a8*/ 	.byte	0x04, 0x28
        /*00aa*/ 	.short	(.L_419 - .L_418)


	//   ....[0]....
.L_418:
        /*00ac*/ 	.word	0x00000050


	//   ....[1]....
        /*00b0*/ 	.word	0x00000190


	//   ....[2]....
        /*00b4*/ 	.word	0x000001e0


	//   ....[3]....
        /*00b8*/ 	.word	0x000003d0


	//   ....[4]....
        /*00bc*/ 	.word	0x000005f0


	//   ....[5]....
        /*00c0*/ 	.word	0x00000b30


	//   ....[6]....
        /*00c4*/ 	.word	0x00004e10


	//   ....[7]....
        /*00c8*/ 	.word	0x00004fa0


	//   ....[8]....
        /*00cc*/ 	.word	0x00005250


	//   ....[9]....
        /*00d0*/ 	.word	0x000053f0


	//   ....[10]....
        /*00d4*/ 	.word	0x00005510


	//   ....[11]....
        /*00d8*/ 	.word	0x00005a40


	//   ....[12]....
        /*00dc*/ 	.word	0x00005cd0


	//   ....[13]....
        /*00e0*/ 	.word	0x00005f10


	//   ....[14]....
        /*00e4*/ 	.word	0x00006140


	//   ....[15]....
        /*00e8*/ 	.word	0x000063f0


	//   ....[16]....
        /*00ec*/ 	.word	0x00006720


	//   ....[17]....
        /*00f0*/ 	.word	0x00008c00


	//   ....[18]....
        /*00f4*/ 	.word	0x00008d70


	//   ....[19]....
        /*00f8*/ 	.word	0x00008de0


	//   ....[20]....
        /*00fc*/ 	.word	0x00008e50


	//   ....[21]....
        /*0100*/ 	.word	0x00008ec0


	//   ....[22]....
        /*0104*/ 	.word	0x00008f30


	//----- nvinfo : EIATTR_REG_RECONFIG
	.align		4
.L_419:
        /*0108*/ 	.byte	0x01, 0x54
	.zero		2


	//----- nvinfo : EIATTR_SYSCALL_OFFSETS
	.align		4
        /*010c*/ 	.byte	0x04, 0x46
        /*010e*/ 	.short	(.L_421 - .L_420)


	//   ....[0]....
.L_420:
        /*0110*/ 	.word	0x00000790


	//   ....[1]....
        /*0114*/ 	.word	0x00000880


	//   ....[2]....
        /*0118*/ 	.word	0x000009e0


	//   ....[3]....
        /*011c*/ 	.word	0x00000ad0


	//   ....[4]....
        /*0120*/ 	.word	0x00000d50


	//----- nvinfo : EIATTR_MBARRIER_INSTR_OFFSETS
	.align		4
.L_421:
        /*0124*/ 	.byte	0x04, 0x39
        /*0126*/ 	.short	(.L_423 - .L_422)


	//   ....[0]....
.L_422:
        /*0128*/ 	.word	0x00000280
        /*012c*/ 	.word	0x000000ff
        /*0130*/ 	.word	0x00026800
        /*0134*/ 	.short	0x0100
        /*0136*/ 	.byte	0x06
	.zero		1


	//   ....[1]....
        /*0138*/ 	.word	0x00000380
        /*013c*/ 	.word	0x000000ff
        /*0140*/ 	.word	0x00026810
        /*0144*/ 	.short	0x0100
        /*0146*/ 	.byte	0x08
	.zero		1


	//   ....[2]....
        /*0148*/ 	.word	0x00000390
        /*014c*/ 	.word	0x000000ff
        /*0150*/ 	.word	0x00026820
        /*0154*/ 	.short	0x0100
        /*0156*/ 	.byte	0x08
	.zero		1


	//   ....[3]....
        /*0158*/ 	.word	0x000003a0
        /*015c*/ 	.word	0x000000ff
        /*0160*/ 	.word	0x00026818
        /*0164*/ 	.short	0x0100
        /*0166*/ 	.byte	0x08
	.zero		1


	//   ....[4]....
        /*0168*/ 	.word	0x000003b0
        /*016c*/ 	.word	0x000000ff
        /*0170*/ 	.word	0x00026828
        /*0174*/ 	.short	0x0100
        /*0176*/ 	.byte	0x08
	.zero		1


	//   ....[5]....
        /*0178*/ 	.word	0x000004e0
        /*017c*/ 	.word	0x000000ff
        /*0180*/ 	.word	0x00026830
        /*0184*/ 	.short	0x0100
        /*0186*/ 	.byte	0x08
	.zero		1


	//   ....[6]....
        /*0188*/ 	.word	0x000004f0
        /*018c*/ 	.word	0x000000ff
        /*0190*/ 	.word	0x00026840
        /*0194*/ 	.short	0x0100
        /*0196*/ 	.byte	0x08
	.zero		1


	//   ....[7]....
        /*0198*/ 	.word	0x00000500
        /*019c*/ 	.word	0x000000ff
        /*01a0*/ 	.word	0x00026838
        /*01a4*/ 	.short	0x0100
        /*01a6*/ 	.byte	0x08
	.zero		1


	//   ....[8]....
        /*01a8*/ 	.word	0x00000510
        /*01ac*/ 	.word	0x000000ff
        /*01b0*/ 	.word	0x00026848
        /*01b4*/ 	.short	0x0100
        /*01b6*/ 	.byte	0x08
	.zero		1


	//   ....[9]....
        /*01b8*/ 	.word	0x00000b60
        /*01bc*/ 	.word	0x00000012
        /*01c0*/ 	.word	0x00026800
        /*01c4*/ 	.short	0x010a
        /*01c6*/ 	.byte	0x3f
	.zero		1


	//   ....[10]....
        /*01c8*/ 	.word	0x00000c10
        /*01cc*/ 	.word	0x00000012
        /*01d0*/ 	.word	0x00026800
        /*01d4*/ 	.short	0x010a
        /*01d6*/ 	.byte	0x3f
	.zero		1


	//   ....[11]....
        /*01d8*/ 	.word	0x000018f0
        /*01dc*/ 	.word	0x000000ff
        /*01e0*/ 	.word	0x00026810
        /*01e4*/ 	.short	0x010a
        /*01e6*/ 	.byte	0x08
	.zero		1


	//   ....[12]....
        /*01e8*/ 	.word	0x00001930
        /*01ec*/ 	.word	0x000000ff
        /*01f0*/ 	.word	0x00026810
        /*01f4*/ 	.short	0x010a
        /*01f6*/ 	.byte	0x08
	.zero		1


	//   ....[13]....
        /*01f8*/ 	.word	0x00001d80
        /*01fc*/ 	.word	0x000000ff
        /*0200*/ 	.word	0x00026830
        /*0204*/ 	.short	0x010a
        /*0206*/ 	.byte	0x08
	.zero		1


	//   ....[14]....
        /*0208*/ 	.word	0x00001dc0
        /*020c*/ 	.word	0x000000ff
        /*0210*/ 	.word	0x00026830
        /*0214*/ 	.short	0x010a
        /*0216*/ 	.byte	0x08
	.zero		1


	//   ....[15]....
        /*0218*/ 	.word	0x00004240
        /*021c*/ 	.word	0x000000ff
        /*0220*/ 	.word	0x00000000
        /*0224*/ 	.short	0x0101
        /*0226*/ 	.byte	0x0a
	.zero		1


	//   ....[16]....
        /*0228*/ 	.word	0x00004520
        /*022c*/ 	.word	0x000000ff
        /*0230*/ 	.word	0x00000000
        /*0234*/ 	.short	0x0101
        /*0236*/ 	.byte	0x08
	.zero		1


	//   ....[17]....
        /*0238*/ 	.word	0x00006b20
        /*023c*/ 	.word	0x00000000
        /*0240*/ 	.word	0x00026820
        /*0244*/ 	.short	0x010a
        /*0246*/ 	.byte	0x3f
	.zero		1


	//   ....[18]....
        /*0248*/ 	.word	0x000074b0
        /*024c*/ 	.word	0x00000000
        /*0250*/ 	.word	0x00026840
        /*0254*/ 	.short	0x010a
        /*0256*/ 	.byte	0x3f
	.zero		1


	//   ....[19]....
        /*0258*/ 	.word	0x000077b0
        /*025c*/ 	.word	0x00000000
        /*0260*/ 	.word	0x00026828
        /*0264*/ 	.short	0x010a
        /*0266*/ 	.byte	0x3f
	.zero		1


	//   ....[20]....
        /*0268*/ 	.word	0x00007a30
        /*026c*/ 	.word	0x00000000
        /*0270*/ 	.word	0x00026848
        /*0274*/ 	.short	0x010a
        /*0276*/ 	.byte	0x3f
	.zero		1


	//   ....[21]....
        /*0278*/ 	.word	0x00007d00
        /*027c*/ 	.word	0x00000000
        /*0280*/ 	.word	0x00026820
        /*0284*/ 	.short	0x010a
        /*0286*/ 	.byte	0x3f
	.zero		1


	//   ....[22]....
        /*0288*/ 	.word	0x00007ff0
        /*028c*/ 	.word	0x00000000
        /*0290*/ 	.word	0x00026840
        /*0294*/ 	.short	0x010a
        /*0296*/ 	.byte	0x3f
	.zero		1


	//   ....[23]....
        /*0298*/ 	.word	0x000082d0
        /*029c*/ 	.word	0x00000000
        /*02a0*/ 	.word	0x00026828
        /*02a4*/ 	.short	0x010a
        /*02a6*/ 	.byte	0x3f
	.zero		1


	//   ....[24]....
        /*02a8*/ 	.word	0x000085b0
        /*02ac*/ 	.word	0x00000003
        /*02b0*/ 	.word	0x00026840
        /*02b4*/ 	.short	0x010a
        /*02b6*/ 	.byte	0x3f
	.zero		1


	//   ....[25]....
        /*02b8*/ 	.word	0x00008a60
        /*02bc*/ 	.word	0x00000006
        /*02c0*/ 	.word	0x00000000
        /*02c4*/ 	.short	0x010a
        /*02c6*/ 	.byte	0x3f
	.zero		1


	//   ....[26]....
        /*02c8*/ 	.word	0x00008ac0
        /*02cc*/ 	.word	0x00000003
        /*02d0*/ 	.word	0x00000000
        /*02d4*/ 	.short	0x010a
        /*02d6*/ 	.byte	0x3f
	.zero		1


	//   ....[27]....
        /*02d8*/ 	.word	0x00008b20
        /*02dc*/ 	.word	0x00000000
        /*02e0*/ 	.word	0x00000000
        /*02e4*/ 	.short	0x010a
        /*02e6*/ 	.byte	0x3f
	.zero		1


	//   ....[28]....
        /*02e8*/ 	.word	0x00008b50
        /*02ec*/ 	.word	0x00000003
        /*02f0*/ 	.word	0x00000000
        /*02f4*/ 	.short	0x010a
        /*02f6*/ 	.byte	0x3f
	.zero		1


	//   ....[29]....
        /*02f8*/ 	.word	0x00008c30
        /*02fc*/ 	.word	0x00000012
        /*0300*/ 	.word	0x00026800
        /*0304*/ 	.short	0x010a
        /*0306*/ 	.byte	0x3f
	.zero		1


	//   ....[30]....
        /*0308*/ 	.word	0x00008c90
        /*030c*/ 	.word	0x00000005
        /*0310*/ 	.word	0x00026810
        /*0314*/ 	.short	0x010a
        /*0316*/ 	.byte	0x3f
	.zero		1


	//   ....[31]....
        /*0318*/ 	.word	0x00008cf0
        /*031c*/ 	.word	0x00000079
        /*0320*/ 	.word	0x00026830
        /*0324*/ 	.short	0x010a
        /*0326*/ 	.byte	0x3f
	.zero		1


	//   ....[32]....
        /*0328*/ 	.word	0x00008f70
        /*032c*/ 	.word	0x00000000
        /*0330*/ 	.word	0x00026820
        /*0334*/ 	.short	0x010a
        /*0336*/ 	.byte	0x3f
	.zero		1


	//   ....[33]....
        /*0338*/ 	.word	0x00008fc0
        /*033c*/ 	.word	0x00000000
        /*0340*/ 	.word	0x00026840
        /*0344*/ 	.short	0x010a
        /*0346*/ 	.byte	0x3f
	.zero		1


	//   ....[34]....
        /*0348*/ 	.word	0x00009010
        /*034c*/ 	.word	0x00000000
        /*0350*/ 	.word	0x00026828
        /*0354*/ 	.short	0x010a
        /*0356*/ 	.byte	0x3f
	.zero		1


	//   ....[35]....
        /*0358*/ 	.word	0x00009060
        /*035c*/ 	.word	0x00000000
        /*0360*/ 	.word	0x00026848
        /*0364*/ 	.short	0x010a
        /*0366*/ 	.byte	0x3f
	.zero		1


	//   ....[36]....
        /*0368*/ 	.word	0x000090c0
        /*036c*/ 	.word	0x00000000
        /*0370*/ 	.word	0x00026820
        /*0374*/ 	.short	0x010a
        /*0376*/ 	.byte	0x3f
	.zero		1


	//   ....[37]....
        /*0378*/ 	.word	0x00009110
        /*037c*/ 	.word	0x00000000
        /*0380*/ 	.word	0x00026840
        /*0384*/ 	.short	0x010a
        /*0386*/ 	.byte	0x3f
	.zero		1


	//   ....[38]....
        /*0388*/ 	.word	0x00009160
        /*038c*/ 	.word	0x00000000
        /*0390*/ 	.word	0x00026828
        /*0394*/ 	.short	0x010a
        /*0396*/ 	.byte	0x3f
	.zero		1


	//   ....[39]....
        /*0398*/ 	.word	0x000091b0
        /*039c*/ 	.word	0x00000003
        /*03a0*/ 	.word	0x00026840
        /*03a4*/ 	.short	0x010a
        /*03a6*/ 	.byte	0x3f
	.zero		1


	//   ....[40]....
        /*03a8*/ 	.word	0x00009290
        /*03ac*/ 	.word	0x00000006
        /*03b0*/ 	.word	0x00000000
        /*03b4*/ 	.short	0x010a
        /*03b6*/ 	.byte	0x3f
	.zero		1


	//   ....[41]....
        /*03b8*/ 	.word	0x000092e0
        /*03bc*/ 	.word	0x00000003
        /*03c0*/ 	.word	0x00000000
        /*03c4*/ 	.short	0x010a
        /*03c6*/ 	.byte	0x3f
	.zero		1


	//   ....[42]....
        /*03c8*/ 	.word	0x00009330
        /*03cc*/ 	.word	0x00000000
        /*03d0*/ 	.word	0x00000000
        /*03d4*/ 	.short	0x010a
        /*03d6*/ 	.byte	0x3f
	.zero		1


	//----- nvinfo : EIATTR_NUM_MBARRIERS
	.align		4
.L_423:
        /*03d8*/ 	.byte	0x03, 0x38
        /*03da*/ 	.short	0x0009


	//----- nvinfo : EIATTR_EXIT_INSTR_OFFSETS
	.align		4
        /*03dc*/ 	.byte	0x04, 0x1c
        /*03de*/ 	.short	(.L_425 - .L_424)


	//   ....[0]....
.L_424:
        /*03e0*/ 	.word	0x00008ba0


	//----- nvinfo : EIATTR_MAX_THREADS
	.align		4
.L_425:
        /*03e4*/ 	.byte	0x04, 0x05
        /*03e6*/ 	.short	(.L_427 - .L_426)
.L_426:
        /*03e8*/ 	.word	0x00000180
        /*03ec*/ 	.word	0x00000001
        /*03f0*/ 	.word	0x00000001


	//----- nvinfo : EIATTR_CRS_STACK_SIZE
	.align		4
.L_427:
        /*03f4*/ 	.byte	0x04, 0x1e
        /*03f6*/ 	.short	(.L_429 - .L_428)
.L_428:
        /*03f8*/ 	.word	0x00000000


	//----- nvinfo : EIATTR_CBANK_PARAM_SIZE
	.align		4
.L_429:
        /*03fc*/ 	.byte	0x03, 0x19
        /*03fe*/ 	.short	0x06f0


	//----- nvinfo : EIATTR_PARAM_CBANK
	.align		4
        /*0400*/ 	.byte	0x04, 0x0a
        /*0402*/ 	.short	(.L_431 - .L_430)
	.align		4
.L_430:
        /*0404*/ 	.word	index@(.nv.constant0._ZN7cutlass13device_kernelIN5flash11enable_sm90INS1_16FlashAttnBwdSm90INS1_25CollectiveMainloopBwdSm90ILi2ELi2ELi2EN4cute5tupleIJNS5_1CILi1EEES8_S8_EEENS6_IJNS7_ILi64EEENS7_ILi128EEENS7_ILi96EEEEEENS_6half_tEfNS_4arch4Sm90ELb0ELb0ELb1ELb0ELb1ELb1ELb0ELb0ELi2ELi1ELi2ELi1ELb1EEENS1_24CollectiveEpilogueBwdGQAISD_fSG_Li256ELb0ELb1EEENS1_19SingleTileSchedulerILb0ELb0ELb0ELi128EEEEEEEEEvNT_6ParamsE)
        /*0408*/ 	.short	0x0210
        /*040a*/ 	.short	0x06f0


	//----- nvinfo : EIATTR_SW_WAR
	.align		4
.L_431:
        /*040c*/ 	.byte	0x04, 0x36
        /*040e*/ 	.short	(.L_433 - .L_432)
.L_432:
        /*0410*/ 	.word	0x00000008
.L_433:


//--------------------- .nv.info._ZN7cutlass13device_kernelIN5flash11enable_sm90INS1_16FlashAttnBwdSm90INS1_25CollectiveMainloopBwdSm90ILi2ELi2ELi2EN4cute5tupleIJNS5_1CILi1EEES8_S8_EEENS6_IJNS7_ILi64EEENS7_ILi128EEENS7_ILi96EEEEEENS_6half_tEfNS_4arch4Sm90ELb0ELb0ELb1ELb1ELb0ELb1ELb0ELb0ELi2ELi1ELi2ELi1ELb1EEENS1_21CollectiveEpilogueBwdISD_SE_SG_Li256ELb1ELb0ELi1EEENS1_19SingleTileSchedulerILb1ELb0ELb0ELi128EEEEEEEEEvNT_6ParamsE --------------------------
	.section	.nv.info._ZN7cutlass13device_kernelIN5flash11enable_sm90INS1_16FlashAttnBwdSm90INS1_25CollectiveMainloopBwdSm90ILi2ELi2ELi2EN4cute5tupleIJNS5_1CILi1EEES8_S8_EEENS6_IJNS7_ILi64EEENS7_ILi128EEENS7_ILi96EEEEEENS_6half_tEfNS_4arch4Sm90ELb0ELb0ELb1ELb1ELb0ELb1ELb0ELb0ELi2ELi1ELi2ELi1ELb1EEENS1_21CollectiveEpilogueBwdISD_SE_SG_Li256ELb1ELb0ELi1EEENS1_19SingleTileSchedulerILb1ELb0ELb0ELi128EEEEEEEEEvNT_6ParamsE,"",@"SHT_CUDA_INFO"
	.sectionflags	@""
	.align	4


	//----- nvinfo : EIATTR_CUDA_API_VERSION
	.align		4
        /*0000*/ 	.byte	0x04, 0x37
        /*0002*/ 	.short	(.L_435 - .L_434)
.L_434:
        /*0004*/ 	.word	0x00000082


	//----- nvinfo : EIATTR_KPARAM_INFO
	.align		4
.L_435:
        /*0008*/ 	.byte	0x04, 0x17
        /*000a*/ 	.short	(.L_437 - .L_436)
.L_436:
        /*000c*/ 	.word	0x00000000
        /*0010*/ 	.short	0x0000
        /*0012*/ 	.short	0x0070
        /*0014*/ 	.byte	0x00, 0xf0, 0x01, 0x1a


	//----- nvinfo : EIATTR_SPARSE_MMA_MASK
	.align		4
.L_437:
        /*0018*/ 	.byte	0x03, 0x50
        /*001a*/ 	.short	0x0000


	//----- nvinfo : EIATTR_MAXREG_COUNT
	.align		4
        /*001c*/ 	.byte	0x03, 0x1b
        /*001e*/ 	.short	0x00a8


	//----- nvinfo : EIATTR_NUM_BARRIERS
	.align		4
        /*0020*/ 	.byte	0x02, 0x4c
        /*0022*/ 	.byte	0x10
	.zero		1


	//----- nvinfo : EIATTR_EXTERNS
	.align		4
        /*0024*/ 	.byte	0x04, 0x0f
        /*0026*/ 	.short	(.L_439 - .L_438)


	//   ....[0]....
	.align		4
.L_438:
        /*0028*/ 	.word	index@(__assertfail)


	//----- nvinfo : EIATTR_MERCURY_ISA_VERSION
	.align		4
.L_439:
        /*002c*/ 	.byte	0x03, 0x5f
        /*002e*/ 	.short	0x0101


	//----- nvinfo : EIATTR_INT_WARP_WIDE_INSTR_OFFSETS
	.align		4
        /*0030*/ 	.byte	0x04, 0x31
        /*0032*/ 	.short	(.L_441 - .L_440)


	//   ....[0]....
.L_440:
        /*0034*/ 	.word	0x00000180


	//   ....[1]....
        /*0038*/ 	.word	0x000001b0


	//----- nvinfo : EIATTR_COOP_GROUP_MASK_REGIDS
	.align		4
.L_441:
        /*003c*/ 	.byte	0x04, 0x29
        /*003e*/ 	.short	(.L_443 - .L_442)


	//   ....[0]....
.L_442:
        /*0040*/ 	.word	0xffffffff


	//   ....[1]....
        /*0044*/ 	.word	0xffffffff


	//   ....[2]....
        /*0048*/ 	.word	0xffffffff


	//   ....[3]....
        /*004c*/ 	.word	0xffffffff


	//   ....[4]....
        /*0050*/ 	.word	0xffffffff


	//   ....[5]....
        /*0054*/ 	.word	0xffffffff


	//   ....[6]....
        /*0058*/ 	.word	0xffffffff


	//   ....[7]....
        /*005c*/ 	.word	0x0500000f


	//----- nvinfo : EIATTR_COOP_GROUP_INSTR_OFFSETS
	.align		4
.L_443:
        /*0060*/ 	.byte	0x04, 0x28
        /*0062*/ 	.short	(.L_445 - .L_444)


	//   ....[0]....
.L_444:
        /*0064*/ 	.word	0x00000050


	//   ....[1]....
        /*0068*/ 	.word	0x00000190


	//   ....[2]....
        /*006c*/ 	.word	0x000001e0


	//   ....[3]....
        /*0070*/ 	.word	0x000003d0


	//   ....[4]....
        /*0074*/ 	.word	0x00000600


	//   ....[5]....
        /*0078*/ 	.word	0x00001360


	//   ....[6]....
        /*007c*/ 	.word	0x000068a0


	//   ....[7]....
        /*0080*/ 	.word	0x0000a1e0


	//----- nvinfo : EIATTR_REG_RECONFIG
	.align		4
.L_445:
        /*0084*/ 	.byte	0x01, 0x54
	.zero		2


	//----- nvinfo : EIATTR_SYSCALL_OFFSETS
	.align		4
        /*0088*/ 	.byte	0x04, 0x46
        /*008a*/ 	.short	(.L_447 - .L_446)


	//   ....[0]....
.L_446:
        /*008c*/ 	.word	0x00000fc0


	//   ....[1]....
        /*0090*/ 	.word	0x000010b0


	//   ....[2]....
        /*0094*/ 	.word	0x00001210


	//   ....[3]....
        /*0098*/ 	.word	0x00001300


	//   ....[4]....
        /*009c*/ 	.word	0x00001570


	//----- nvinfo : EIATTR_MBARRIER_INSTR_OFFSETS
	.align		4
.L_447:
        /*00a0*/ 	.byte	0x04, 0x39
        /*00a2*/ 	.short	(.L_449 - .L_448)


	//   ....[0]....
.L_448:
        /*00a4*/ 	.word	0x00000280
        /*00a8*/ 	.word	0x000000ff
        /*00ac*/ 	.word	0x00026800
        /*00b0*/ 	.short	0x0100
        /*00b2*/ 	.byte	0x06
	.zero		1


	//   ....[1]....
        /*00b4*/ 	.word	0x00000380
        /*00b8*/ 	.word	0x000000ff
        /*00bc*/ 	.word	0x00026810
        /*00c0*/ 	.short	0x0100
        /*00c2*/ 	.byte	0x08
	.zero		1


	//   ....[2]....
        /*00c4*/ 	.word	0x00000390
        /*00c8*/ 	.word	0x000000ff
        /*00cc*/ 	.word	0x00026820
        /*00d0*/ 	.short	0x0100
        /*00d2*/ 	.byte	0x08
	.zero		1


	//   ....[3]....
        /*00d4*/ 	.word	0x000003a0
        /*00d8*/ 	.word	0x000000ff
        /*00dc*/ 	.word	0x00026818
        /*00e0*/ 	.short	0x0100
        /*00e2*/ 	.byte	0x08
	.zero		1


	//   ....[4]....
        /*00e4*/ 	.word	0x000003b0
        /*00e8*/ 	.word	0x000000ff
        /*00ec*/ 	.word	0x00026828
        /*00f0*/ 	.short	0x0100
        /*00f2*/ 	.byte	0x08
	.zero		1


	//   ....[5]....
        /*00f4*/ 	.word	0x000004e0
        /*00f8*/ 	.word	0x000000ff
        /*00fc*/ 	.word	0x00026830
        /*0100*/ 	.short	0x0100
        /*0102*/ 	.byte	0x08
	.zero		1


	//   ....[6]....
        /*0104*/ 	.word	0x000004f0
        /*0108*/ 	.word	0x000000ff
        /*010c*/ 	.word	0x00026840
        /*0110*/ 	.short	0x0100
        /*0112*/ 	.byte	0x08
	.zero		1


	//   ....[7]....
        /*0114*/ 	.word	0x00000500
        /*0118*/ 	.word	0x000000ff
        /*011c*/ 	.word	0x00026838
        /*0120*/ 	.short	0x0100
        /*0122*/ 	.byte	0x08
	.zero		1


	//   ....[8]....
        /*0124*/ 	.word	0x00000510
        /*0128*/ 	.word	0x000000ff
        /*012c*/ 	.word	0x00026848
        /*0130*/ 	.short	0x0100
        /*0132*/ 	.byte	0x08
	.zero		1


	//   ....[9]....
        /*0134*/ 	.word	0x000013a0
        /*0138*/ 	.word	0x00000012
        /*013c*/ 	.word	0x00026800
        /*0140*/ 	.short	0x010a
        /*0142*/ 	.byte	0x3f
	.zero		1


	//   ....[10]....
        /*0144*/ 	.word	0x00001430
        /*0148*/ 	.word	0x00000012
        /*014c*/ 	.word	0x00026800
        /*0150*/ 	.short	0x010a
        /*0152*/ 	.byte	0x3f
	.zero		1


	//   ....[11]....
        /*0154*/ 	.word	0x00001de0
        /*0158*/ 	.word	0x000000ff
        /*015c*/ 	.word	0x00026810
        /*0160*/ 	.short	0x010a
        /*0162*/ 	.byte	0x0a
	.zero		1


	//   ....[12]....
        /*0164*/ 	.word	0x00001e20
        /*0168*/ 	.word	0x000000ff
        /*016c*/ 	.word	0x00026810
        /*0170*/ 	.short	0x010a
        /*0172*/ 	.byte	0x0a
	.zero		1


	//   ....[13]....
        /*0174*/ 	.word	0x00002270
        /*0178*/ 	.word	0x000000ff
        /*017c*/ 	.word	0x00026830
        /*0180*/ 	.short	0x010a
        /*0182*/ 	.byte	0x0a
	.zero		1


	//   ....[14]....
        /*0184*/ 	.word	0x000022b0
        /*0188*/ 	.word	0x000000ff
        /*018c*/ 	.word	0x00026830
        /*0190*/ 	.short	0x010a
        /*0192*/ 	.byte	0x0a
	.zero		1


	//   ....[15]....
        /*0194*/ 	.word	0x000046a0
        /*0198*/ 	.word	0x000000ff
        /*019c*/ 	.word	0x00000000
        /*01a0*/ 	.short	0x0101
        /*01a2*/ 	.byte	0x0c
	.zero		1


	//   ....[16]....
        /*01a4*/ 	.word	0x00004950
        /*01a8*/ 	.word	0x000000ff
        /*01ac*/ 	.word	0x00000000
        /*01b0*/ 	.short	0x0101
        /*01b2*/ 	.byte	0x0a
	.zero		1


	//   ....[17]....
        /*01b4*/ 	.word	0x00008130
        /*01b8*/ 	.word	0x00000000
        /*01bc*/ 	.word	0x00026820
        /*01c0*/ 	.short	0x010a
        /*01c2*/ 	.byte	0x3f
	.zero		1


	//   ....[18]....
        /*01c4*/ 	.word	0x00008a00
        /*01c8*/ 	.word	0x00000000
        /*01cc*/ 	.word	0x00026840
        /*01d0*/ 	.short	0x010a
        /*01d2*/ 	.byte	0x3f
	.zero		1


	//   ....[19]....
        /*01d4*/ 	.word	0x00008d10
        /*01d8*/ 	.word	0x00000000
        /*01dc*/ 	.word	0x00026828
        /*01e0*/ 	.short	0x010a
        /*01e2*/ 	.byte	0x3f
	.zero		1


	//   ....[20]....
        /*01e4*/ 	.word	0x00008fb0
        /*01e8*/ 	.word	0x00000000
        /*01ec*/ 	.word	0x00026848
        /*01f0*/ 	.short	0x010a
        /*01f2*/ 	.byte	0x3f
	.zero		1


	//   ....[21]....
        /*01f4*/ 	.word	0x000092a0
        /*01f8*/ 	.word	0x00000000
        /*01fc*/ 	.word	0x00026820
        /*0200*/ 	.short	0x010a
        /*0202*/ 	.byte	0x3f
	.zero		1


	//   ....[22]....
        /*0204*/ 	.word	0x000095a0
        /*0208*/ 	.word	0x00000000
        /*020c*/ 	.word	0x00026840
        /*0210*/ 	.short	0x010a
        /*0212*/ 	.byte	0x3f
	.zero		1


	//   ....[23]....
        /*0214*/ 	.word	0x00009890
        /*0218*/ 	.word	0x00000000
        /*021c*/ 	.word	0x00026828
        /*0220*/ 	.short	0x010a
        /*0222*/ 	.byte	0x3f
	.zero		1


	//   ....[24]....
        /*0224*/ 	.word	0x00009b80
        /*0228*/ 	.word	0x00000003
        /*022c*/ 	.word	0x00026840
        /*0230*/ 	.short	0x010a
        /*0232*/ 	.byte	0x3f
	.zero		1


	//   ....[25]....
        /*0234*/ 	.word	0x0000a040
        /*0238*/ 	.word	0x00000006
        /*023c*/ 	.word	0x00000000
        /*0240*/ 	.short	0x010a
        /*0242*/ 	.byte	0x3f
	.zero		1


	//   ....[26]....
        /*0244*/ 	.word	0x0000a0a0
        /*0248*/ 	.word	0x00000003
        /*024c*/ 	.word	0x00000000
        /*0250*/ 	.short	0x010a
        /*0252*/ 	.byte	0x3f
	.zero		1


	//   ....[27]....
        /*0254*/ 	.word	0x0000a100
        /*0258*/ 	.word	0x00000000
        /*025c*/ 	.word	0x00000000
        /*0260*/ 	.short	0x010a
        /*0262*/ 	.byte	0x3f
	.zero		1


	//   ....[28]....
        /*0264*/ 	.word	0x0000a130
        /*0268*/ 	.word	0x00000003
        /*026c*/ 	.word	0x00000000
        /*0270*/ 	.short	0x010a
        /*0272*/ 	.byte	0x3f
	.zero		1


	//   ....[29]....
        /*0274*/ 	.word	0x0000a210
        /*0278*/ 	.word	0x00000012
        /*027c*/ 	.word	0x00026800
        /*0280*/ 	.short	0x010a
        /*0282*/ 	.byte	0x3f
	.zero		1


	//   ....[30]....
        /*0284*/ 	.word	0x0000a270
        /*0288*/ 	.word	0x00000005
        /*028c*/ 	.word	0x00026810
        /*0290*/ 	.short	0x010a
        /*0292*/ 	.byte	0x3f
	.zero		1


	//   ....[31]....
        /*0294*/ 	.word	0x0000a2d0
        /*0298*/ 	.word	0x00000079
        /*029c*/ 	.word	0x00026830
        /*02a0*/ 	.short	0x010a
        /*02a2*/ 	.byte	0x3f
	.zero		1


	//   ....[32]....
        /*02a4*/ 	.word	0x0000a320
        /*02a8*/ 	.word	0x00000000
        /*02ac*/ 	.word	0x00026820
        /*02b0*/ 	.short	0x010a
        /*02b2*/ 	.byte	0x3f
	.zero		1


	//   ....[33]....
        /*02b4*/ 	.word	0x0000a370
        /*02b8*/ 	.word	0x00000000
        /*02bc*/ 	.word	0x00026840
        /*02c0*/ 	.short	0x010a
        /*02c2*/ 	.byte	0x3f
	.zero		1


	//   ....[34]....
        /*02c4*/ 	.word	0x0000a3c0
        /*02c8*/ 	.word	0x00000000
        /*02cc*/ 	.word	0x00026828
        /*02d0*/ 	.short	0x010a
        /*02d2*/ 	.byte	0x3f
	.zero		1


	//   ....[35]....
        /*02d4*/ 	.word	0x0000a410
        /*02d8*/ 	.word	0x00000000
        /*02dc*/ 	.word	0x00026848
        /*02e0*/ 	.short	0x010a
        /*02e2*/ 	.byte	0x3f
	.zero		1


	//   ....[36]....
        /*02e4*/ 	.word	0x0000a470
        /*02e8*/ 	.word	0x00000000
        /*02ec*/ 	.word	0x00026820
        /*02f0*/ 	.short	0x010a
        /*02f2*/ 	.byte	0x3f
	.zero		1


	//   ....[37]....
        /*02f4*/ 	.word	0x0000a4c0
        /*02f8*/ 	.word	0x00000000
        /*02fc*/ 	.word	0x00026840
        /*0300*/ 	.short	0x010a
        /*0302*/ 	.byte	0x3f
	.zero		1


	//   ....[38]....
        /*0304*/ 	.word	0x0000a510
        /*0308*/ 	.word	0x00000000
        /*030c*/ 	.word	0x00026828
        /*0310*/ 	.short	0x010a
        /*0312*/ 	.byte	0x3f
	.zero		1


	//   ....[39]....
        /*0314*/ 	.word	0x0000a560
        /*0318*/ 	.word	0x00000003
        /*031c*/ 	.word	0x00026840
        /*0320*/ 	.short	0x010a
        /*0322*/ 	.byte	0x3f
	.zero		1


	//   ....[40]....
        /*0324*/ 	.word	0x0000a640
        /*0328*/ 	.word	0x00000006
        /*032c*/ 	.word	0x00000000
        /*0330*/ 	.short	0x010a
        /*0332*/ 	.byte	0x3f
	.zero		1


	//   ....[41]....
        /*0334*/ 	.word	0x0000a690
        /*0338*/ 	.word	0x00000003
        /*033c*/ 	.word	0x00000000
        /*0340*/ 	.short	0x010a
        /*0342*/ 	.byte	0x3f
	.zero		1


	//   ....[42]....
        /*0344*/ 	.word	0x0000a6e0
        /*0348*/ 	.word	0x00000000
        /*034c*/ 	.word	0x00000000
        /*0350*/ 	.short	0x010a
        /*0352*/ 	.byte	0x3f
	.zero		1


	//----- nvinfo : EIATTR_NUM_MBARRIERS
	.align		4
.L_449:
        /*0354*/ 	.byte	0x03, 0x38
        /*0356*/ 	.short	0x0009


	//----- nvinfo : EIATTR_EXIT_INSTR_OFFSETS
	.align		4
        /*0358*/ 	.byte	0x04, 0x1c
        /*035a*/ 	.short	(.L_451 - .L_450)


	//   ....[0]....
.L_450:
        /*035c*/ 	.word	0x0000a180


	//----- nvinfo : EIATTR_MAX_THREADS
	.align		4
.L_451:
        /*0360*/ 	.byte	0x04, 0x05
        /*0362*/ 	.short	(.L_453 - .L_452)
.L_452:
        /*0364*/ 	.word	0x00000180
        /*0368*/ 	.word	0x00000001
        /*036c*/ 	.word	0x00000001


	//----- nvinfo : EIATTR_CRS_STACK_SIZE
	.align		4
.L_453:
        /*0370*/ 	.byte	0x04, 0x1e
        /*0372*/ 	.short	(.L_455 - .L_454)
.L_454:
        /*0374*/ 	.word	0x00000000


	//----- nvinfo : EIATTR_CBANK_PARAM_SIZE
	.align		4
.L_455:
        /*0378*/ 	.byte	0x03, 0x19
        /*037a*/ 	.short	0x06f0


	//----- nvinfo : EIATTR_PARAM_CBANK
	.align		4
        /*037c*/ 	.byte	0x04, 0x0a
        /*037e*/ 	.short	(.L_457 - .L_456)
	.align		4
.L_456:
        /*0380*/ 	.word	index@(.nv.constant0._ZN7cutlass13device_kernelIN5flash11enable_sm90INS1_16FlashAttnBwdSm90INS1_25CollectiveMainloopBwdSm90ILi2ELi2ELi2EN4cute5tupleIJNS5_1CILi1EEES8_S8_EEENS6_IJNS7_ILi64EEENS7_ILi128EEENS7_ILi96EEEEEENS_6half_tEfNS_4arch4Sm90ELb0ELb0ELb1ELb1ELb0ELb1ELb0ELb0ELi2ELi1ELi2ELi1ELb1EEENS1_21CollectiveEpilogueBwdISD_SE_SG_Li256ELb1ELb0ELi1EEENS1_19SingleTileSchedulerILb1ELb0ELb0ELi128EEEEEEEEEvNT_6ParamsE)
        /*0384*/ 	.short	0x0210
        /*0386*/ 	.short	0x06f0


	//----- nvinfo : EIATTR_SW_WAR
	.align		4
.L_457:
        /*0388*/ 	.byte	0x04, 0x36
        /*038a*/ 	.short	(.L_459 - .L_458)
.L_458:
        /*038c*/ 	.word	0x00000008
.L_459:


//--------------------- .nv.info._ZN7cutlass13device_kernelIN5flash11enable_sm90INS1_16FlashAttnBwdSm90INS1_25CollectiveMainloopBwdSm90ILi2ELi2ELi2EN4cute5tupleIJNS5_1CILi1EEES8_S8_EEENS6_IJNS7_ILi64EEENS7_ILi128EEENS7_ILi96EEEEEENS_6half_tEfNS_4arch4Sm90ELb0ELb0ELb1ELb1ELb1ELb1ELb0ELb0ELi2ELi1ELi2ELi1ELb1EEENS1_21CollectiveEpilogueBwdISD_SE_SG_Li256ELb1ELb0ELi1EEENS1_19SingleTileSchedulerILb1ELb0ELb0ELi128EEEEEEEEEvNT_6ParamsE --------------------------
	.section	.nv.info._ZN7cutlass13device_kernelIN5flash11enable_sm90INS1_16FlashAttnBwdSm90INS1_25CollectiveMainloopBwdSm90ILi2ELi2ELi2EN4cute5tupleIJNS5_1CILi1EEES8_S8_EEENS6_IJNS7_ILi64EEENS7_ILi128EEENS7_ILi96EEEEEENS_6half_tEfNS_4arch4Sm90ELb0ELb0ELb1ELb1ELb1ELb1ELb0ELb0ELi2ELi1ELi2ELi1ELb1EEENS1_21CollectiveEpilogueBwdISD_SE_SG_Li256ELb1ELb0ELi1EEENS1_19SingleTileSchedulerILb1ELb0ELb0ELi128EEEEEEEEEvNT_6ParamsE,"",@"SHT_CUDA_INFO"
	.sectionflags	@""
	.align	4


	//----- nvinfo : EIATTR_CUDA_API_VERSION
	.align		4
        /*0000*/ 	.byte	0x04, 0x37
        /*0002*/ 	.short	(.L_461 - .L_460)
.L_460:
        /*0004*/ 	.word	0x00000082


	//----- nvinfo : EIATTR_KPARAM_INFO
	.align		4
.L_461:
        /*0008*/ 	.byte	0x04, 0x17
        /*000a*/ 	.short	(.L_463 - .L_462)
.L_462:
        /*000c*/ 	.word	0x00000000
        /*0010*/ 	.short	0x0000
        /*0012*/ 	.short	0x0070
        /*0014*/ 	.byte	0x00, 0xf0, 0x01, 0x1a


	//----- nvinfo : EIATTR_SPARSE_MMA_MASK
	.align		4
.L_463:
        /*0018*/ 	.byte	0x03, 0x50
        /*001a*/ 	.short	0x0000


	//----- nvinfo : EIATTR_MAXREG_COUNT
	.align		4
        /*001c*/ 	.byte	0x03, 0x1b
        /*001e*/ 	.short	0x00a8


	//----- nvinfo : EIATTR_NUM_BARRIERS
	.align		4
        /*0020*/ 	.byte	0x02, 0x4c
        /*0022*/ 	.byte	0x10
	.zero		1


	//----- nvinfo : EIATTR_EXTERNS
	.align		4
        /*0024*/ 	.byte	0x04, 0x0f
        /*0026*/ 	.short	(.L_465 - .L_464)


	//   ....[0]....
	.align		4
.L_464:
        /*0028*/ 	.word	index@(__assertfail)


	//----- nvinfo : EIATTR_MERCURY_ISA_VERSION
	.align		4
.L_465:
        /*002c*/ 	.byte	0x03, 0x5f
        /*002e*/ 	.short	0x0101


	//----- nvinfo : EIATTR_INT_WARP_WIDE_INSTR_OFFSETS
	.align		4
        /*0030*/ 	.byte	0x04, 0x31
        /*0032*/ 	.short	(.L_467 - .L_466)


	//   ....[0]....
.L_466:
        /*0034*/ 	.word	0x00000180


	//   ....[1]....
        /*0038*/ 	.word	0x000001b0


	//   ....[2]....
        /*003c*/ 	.word	0x000075d0


	//   ....[3]....
        /*0040*/ 	.word	0x00007a40


	//   ....[4]....
        /*0044*/ 	.word	0x00008010


	//----- nvinfo : EIATTR_COOP_GROUP_MASK_REGIDS
	.align		4
.L_467:
        /*0048*/ 	.byte	0x04, 0x29
        /*004a*/ 	.short	(.L_469 - .L_468)


	//   ....[0]....
.L_468:
        /*004c*/ 	.word	0xffffffff


	//   ....[1]....
        /*0050*/ 	.word	0xffffffff


	//   ....[2]....
        /*0054*/ 	.word	0xffffffff


	//   ....[3]....
        /*0058*/ 	.word	0xffffffff


	//   ....[4]....
        /*005c*/ 	.word	0xffffffff


	//   ....[5]....
        /*0060*/ 	.word	0xffffffff


	//   ....[6]....
        /*0064*/ 	.word	0xffffffff


	//   ....[7]....
        /*0068*/ 	.word	0xffffffff


	//   ....[8]....
        /*006c*/ 	.word	0xffffffff


	//   ....[9]....
        /*0070*/ 	.word	0xffffffff


	//   ....[10]....
        /*0074*/ 	.word	0xffffffff


	//   ....[11]....
        /*0078*/ 	.word	0xffffffff


	//   ....[12]....
        /*007c*/ 	.word	0xffffffff


	//   ....[13]....
        /*0080*/ 	.word	0x0500000f


	//   ....[14]....
        /*0084*/ 	.word	0x0500000f


	//   ....[15]....
        /*0088*/ 	.word	0x0500000f


	//   ....[16]....
        /*008c*/ 	.word	0x0500000f


	//----- nvinfo : EIATTR_COOP_GROUP_INSTR_OFFSETS
	.align		4
.L_469:
        /*0090*/ 	.byte	0x04, 0x28
        /*0092*/ 	.short	(.L_471 - .L_470)


	//   ....[0]....
.L_470:
        /*0094*/ 	.word	0x00000050


	//   ....[1]....
        /*0098*/ 	.word	0x00000190


	//   ....[2]....
        /*009c*/ 	.word	0x000001e0


	//   ....[3]....
        /*00a0*/ 	.word	0x000003d0


	//   ....[4]....
        /*00a4*/ 	.word	0x00000600


	//   ....[5]....
        /*00a8*/ 	.word	0x00001360


	//   ....[6]....
        /*00ac*/ 	.word	0x000068a0


	//   ....[7]....
        /*00b0*/ 	.word	0x00007270


	//   ....[8]....
        /*00b4*/ 	.word	0x00007500


	//   ....[9]....
        /*00b8*/ 	.word	0x00007740


	//   ....[10]....
        /*00bc*/ 	.word	0x00007970


	//   ....[11]....
        /*00c0*/ 	.word	0x00007c20


	//   ....[12]....
        /*00c4*/ 	.word	0x00007f50


	//   ....[13]....
        /*00c8*/ 	.word	0x0000aa30


	//   ....[14]....
        /*00cc*/ 	.word	0x0000aba0


	//   ....[15]....
        /*00d0*/ 	.word	0x0000ac10


	//   ....[16]....
        /*00d4*/ 	.word	0x0000ac80


	//----- nvinfo : EIATTR_REG_RECONFIG
	.align		4
.L_471:
        /*00d8*/ 	.byte	0x01, 0x54
	.zero		2


	//----- nvinfo : EIATTR_SYSCALL_OFFSETS
	.align		4
        /*00dc*/ 	.byte	0x04, 0x46
        /*00de*/ 	.short	(.L_473 - .L_472)


	//   ....[0]....
.L_472:
        /*00e0*/ 	.word	0x00000fc0


	//   ....[1]....
        /*00e4*/ 	.word	0x000010b0


	//   ....[2]....
        /*00e8*/ 	.word	0x00001210


	//   ....[3]....
        /*00ec*/ 	.word	0x00001300


	//   ....[4]....
        /*00f0*/ 	.word	0x00001570


	//----- nvinfo : EIATTR_MBARRIER_INSTR_OFFSETS
	.align		4
.L_473:
        /*00f4*/ 	.byte	0x04, 0x39
        /*00f6*/ 	.short	(.L_475 - .L_474)


	//   ....[0]....
.L_474:
        /*00f8*/ 	.word	0x00000280
        /*00fc*/ 	.word	0x000000ff
        /*0100*/ 	.word	0x00026800
        /*0104*/ 	.short	0x0100
        /*0106*/ 	.byte	0x06
	.zero		1


	//   ....[1]....
        /*0108*/ 	.word	0x00000380
        /*010c*/ 	.word	0x000000ff
        /*0110*/ 	.word	0x00026810
        /*0114*/ 	.short	0x0100
        /*0116*/ 	.byte	0x08
	.zero		1


	//   ....[2]....
        /*0118*/ 	.word	0x00000390
        /*011c*/ 	.word	0x000000ff
        /*0120*/ 	.word	0x00026820
        /*0124*/ 	.short	0x0100
        /*0126*/ 	.byte	0x08
	.zero		1


	//   ....[3]....
        /*0128*/ 	.word	0x000003a0
        /*012c*/ 	.word	0x000000ff
        /*0130*/ 	.word	0x00026818
        /*0134*/ 	.short	0x0100
        /*0136*/ 	.byte	0x08
	.zero		1


	//   ....[4]....
        /*0138*/ 	.word	0x000003b0
        /*013c*/ 	.word	0x000000ff
        /*0140*/ 	.word	0x00026828
        /*0144*/ 	.short	0x0100
        /*0146*/ 	.byte	0x08
	.zero		1


	//   ....[5]....
        /*0148*/ 	.word	0x000004e0
        /*014c*/ 	.word	0x000000ff
        /*0150*/ 	.word	0x00026830
        /*0154*/ 	.short	0x0100
        /*0156*/ 	.byte	0x08
	.zero		1


	//   ....[6]....
        /*0158*/ 	.word	0x000004f0
        /*015c*/ 	.word	0x000000ff
        /*0160*/ 	.word	0x00026840
        /*0164*/ 	.short	0x0100
        /*0166*/ 	.byte	0x08
	.zero		1


	//   ....[7]....
        /*0168*/ 	.word	0x00000500
        /*016c*/ 	.word	0x000000ff
        /*0170*/ 	.word	0x00026838
        /*0174*/ 	.short	0x0100
        /*0176*/ 	.byte	0x08
	.zero		1


	//   ....[8]....
        /*0178*/ 	.word	0x00000510
        /*017c*/ 	.word	0x000000ff
        /*0180*/ 	.word	0x00026848
        /*0184*/ 	.short	0x0100
        /*0186*/ 	.byte	0x08
	.zero		1


	//   ....[9]....
        /*0188*/ 	.word	0x000013a0
        /*018c*/ 	.word	0x00000012
        /*0190*/ 	.word	0x00026800
        /*0194*/ 	.short	0x010a
        /*0196*/ 	.byte	0x3f
	.zero		1


	//   ....[10]....
        /*0198*/ 	.word	0x00001430
        /*019c*/ 	.word	0x00000012
        /*01a0*/ 	.word	0x00026800
        /*01a4*/ 	.short	0x010a
        /*01a6*/ 	.byte	0x3f
	.zero		1


	//   ....[11]....
        /*01a8*/ 	.word	0x00001de0
        /*01ac*/ 	.word	0x000000ff
        /*01b0*/ 	.word	0x00026810
        /*01b4*/ 	.short	0x010a
        /*01b6*/ 	.byte	0x0a
	.zero		1


	//   ....[12]....
        /*01b8*/ 	.word	0x00001e20
        /*01bc*/ 	.word	0x000000ff
        /*01c0*/ 	.word	0x00026810
        /*01c4*/ 	.short	0x010a
        /*01c6*/ 	.byte	0x0a
	.zero		1


	//   ....[13]....
        /*01c8*/ 	.word	0x00002270
        /*01cc*/ 	.word	0x000000ff
        /*01d0*/ 	.word	0x00026830
        /*01d4*/ 	.short	0x010a
        /*01d6*/ 	.byte	0x0a
	.zero		1


	//   ....[14]....
        /*01d8*/ 	.word	0x000022b0
        /*01dc*/ 	.word	0x000000ff
        /*01e0*/ 	.word	0x00026830
        /*01e4*/ 	.short	0x010a
        /*01e6*/ 	.byte	0x0a
	.zero		1


	//   ....[15]....
        /*01e8*/ 	.word	0x000046a0
        /*01ec*/ 	.word	0x000000ff
        /*01f0*/ 	.word	0x00000000
        /*01f4*/ 	.short	0x0101
        /*01f6*/ 	.byte	0x0c
	.zero		1


	//   ....[16]....
        /*01f8*/ 	.word	0x00004950
        /*01fc*/ 	.word	0x000000ff
        /*0200*/ 	.word	0x00000000
        /*0204*/ 	.short	0x0101
        /*0206*/ 	.byte	0x0a
	.zero		1


	//   ....[17]....
        /*0208*/ 	.word	0x00008980
        /*020c*/ 	.word	0x00000000
        /*0210*/ 	.word	0x00026820
        /*0214*/ 	.short	0x010a
        /*0216*/ 	.byte	0x3f
	.zero		1


	//   ....[18]....
        /*0218*/ 	.word	0x00009250
        /*021c*/ 	.word	0x00000000
        /*0220*/ 	.word	0x00026840
        /*0224*/ 	.short	0x010a
        /*0226*/ 	.byte	0x3f
	.zero		1


	//   ....[19]....
        /*0228*/ 	.word	0x00009560
        /*022c*/ 	.word	0x00000000
        /*0230*/ 	.word	0x00026828
        /*0234*/ 	.short	0x010a
        /*0236*/ 	.byte	0x3f
	.zero		1


	//   ....[20]....
        /*0238*/ 	.word	0x00009800
        /*023c*/ 	.word	0x00000000
        /*0240*/ 	.word	0x00026848
        /*0244*/ 	.short	0x010a
        /*0246*/ 	.byte	0x3f
	.zero		1


	//   ....[21]....
        /*0248*/ 	.word	0x00009af0
        /*024c*/ 	.word	0x00000000
        /*0250*/ 	.word	0x00026820
        /*0254*/ 	.short	0x010a
        /*0256*/ 	.byte	0x3f
	.zero		1


	//   ....[22]....
        /*0258*/ 	.word	0x00009df0
        /*025c*/ 	.word	0x00000000
        /*0260*/ 	.word	0x00026840
        /*0264*/ 	.short	0x010a
        /*0266*/ 	.byte	0x3f
	.zero		1


	//   ....[23]....
        /*0268*/ 	.word	0x0000a0e0
        /*026c*/ 	.word	0x00000000
        /*0270*/ 	.word	0x00026828
        /*0274*/ 	.short	0x010a
        /*0276*/ 	.byte	0x3f
	.zero		1


	//   ....[24]....
        /*0278*/ 	.word	0x0000a3d0
        /*027c*/ 	.word	0x00000003
        /*0280*/ 	.word	0x00026840
        /*0284*/ 	.short	0x010a
        /*0286*/ 	.byte	0x3f
	.zero		1


	//   ....[25]....
        /*0288*/ 	.word	0x0000a890
        /*028c*/ 	.word	0x00000006
        /*0290*/ 	.word	0x00000000
        /*0294*/ 	.short	0x010a
        /*0296*/ 	.byte	0x3f
	.zero		1


	//   ....[26]....
        /*0298*/ 	.word	0x0000a8f0
        /*029c*/ 	.word	0x00000003
        /*02a0*/ 	.word	0x00000000
        /*02a4*/ 	.short	0x010a
        /*02a6*/ 	.byte	0x3f
	.zero		1


	//   ....[27]....
        /*02a8*/ 	.word	0x0000a950
        /*02ac*/ 	.word	0x00000000
        /*02b0*/ 	.word	0x00000000
        /*02b4*/ 	.short	0x010a
        /*02b6*/ 	.byte	0x3f
	.zero		1


	//   ....[28]....
        /*02b8*/ 	.word	0x0000a980
        /*02bc*/ 	.word	0x00000003
        /*02c0*/ 	.word	0x00000000
        /*02c4*/ 	.short	0x010a
        /*02c6*/ 	.byte	0x3f
	.zero		1


	//   ....[29]....
        /*02c8*/ 	.word	0x0000aa60
        /*02cc*/ 	.word	0x00000012
        /*02d0*/ 	.word	0x00026800
        /*02d4*/ 	.short	0x010a
        /*02d6*/ 	.byte	0x3f
	.zero		1


	//   ....[30]....
        /*02d8*/ 	.word	0x0000aac0
        /*02dc*/ 	.word	0x00000005
        /*02e0*/ 	.word	0x00026810
        /*02e4*/ 	.short	0x010a
        /*02e6*/ 	.byte	0x3f
	.zero		1


	//   ....[31]....
        /*02e8*/ 	.word	0x0000ab20
        /*02ec*/ 	.word	0x00000079
        /*02f0*/ 	.word	0x00026830
        /*02f4*/ 	.short	0x010a
        /*02f6*/ 	.byte	0x3f
	.zero		1


	//   ....[32]....
        /*02f8*/ 	.word	0x0000acc0
        /*02fc*/ 	.word	0x00000000
        /*0300*/ 	.word	0x00026820
        /*0304*/ 	.short	0x010a
        /*0306*/ 	.byte	0x3f
	.zero		1


	//   ....[33]....
        /*0308*/ 	.word	0x0000ad10
        /*030c*/ 	.word	0x00000000
        /*0310*/ 	.word	0x00026840
        /*0314*/ 	.short	0x010a
        /*0316*/ 	.byte	0x3f
	.zero		1


	//   ....[34]....
        /*0318*/ 	.word	0x0000ad60
        /*031c*/ 	.word	0x00000000
        /*0320*/ 	.word	0x00026828
        /*0324*/ 	.short	0x010a
        /*0326*/ 	.byte	0x3f
	.zero		1


	//   ....[35]....
        /*0328*/ 	.word	0x0000adb0
        /*032c*/ 	.word	0x00000000
        /*0330*/ 	.word	0x00026848
        /*0334*/ 	.short	0x010a
        /*0336*/ 	.byte	0x3f
	.zero		1


	//   ....[36]....
        /*0338*/ 	.word	0x0000ae10
        /*033c*/ 	.word	0x00000000
        /*0340*/ 	.word	0x00026820
        /*0344*/ 	.short	0x010a
        /*0346*/ 	.byte	0x3f
	.zero		1


	//   ....[37]....
        /*0348*/ 	.word	0x0000ae60
        /*034c*/ 	.word	0x00000000
        /*0350*/ 	.word	0x00026840
        /*0354*/ 	.short	0x010a
        /*0356*/ 	.byte	0x3f
	.zero		1


	//   ....[38]....
        /*0358*/ 	.word	0x0000aeb0
        /*035c*/ 	.word	0x00000000
        /*0360*/ 	.word	0x00026828
        /*0364*/ 	.short	0x010a
        /*0366*/ 	.byte	0x3f
	.zero		1


	//   ....[39]....
        /*0368*/ 	.word	0x0000af00
        /*036c*/ 	.word	0x00000003
        /*0370*/ 	.word	0x00026840
        /*0374*/ 	.short	0x010a
        /*0376*/ 	.byte	0x3f
	.zero		1


	//   ....[40]....
        /*0378*/ 	.word	0x0000afe0
        /*037c*/ 	.word	0x00000006
        /*0380*/ 	.word	0x00000000
        /*0384*/ 	.short	0x010a
        /*0386*/ 	.byte	0x3f
	.zero		1


	//   ....[41]....
        /*0388*/ 	.word	0x0000b030
        /*038c*/ 	.word	0x00000003
        /*0390*/ 	.word	0x00000000
        /*0394*/ 	.short	0x010a
        /*0396*/ 	.byte	0x3f
	.zero		1


	//   ....[42]....
        /*0398*/ 	.word	0x0000b080
        /*039c*/ 	.word	0x00000000
        /*03a0*/ 	.word	0x00000000
        /*03a4*/ 	.short	0x010a
        /*03a6*/ 	.byte	0x3f
	.zero		1


	//----- nvinfo : EIATTR_NUM_MBARRIERS
	.align		4
.L_475:
        /*03a8*/ 	.byte	0x03, 0x38
        /*03aa*/ 	.short	0x0009


	//----- nvinfo : EIATTR_EXIT_INSTR_OFFSETS
	.align		4
        /*03ac*/ 	.byte	0x04, 0x1c
        /*03ae*/ 	.short	(.L_477 - .L_476)


	//   ....[0]....
.L_476:
        /*03b0*/ 	.word	0x0000a9d0


	//----- nvinfo : EIATTR_MAX_THREADS
	.align		4
.L_477:
        /*03b4*/ 	.byte	0x04, 0x05
        /*03b6*/ 	.short	(.L_479 - .L_478)
.L_478:
        /*03b8*/ 	.word	0x00000180
        /*03bc*/ 	.word	0x00000001
        /*03c0*/ 	.word	0x00000001


	//----- nvinfo : EIATTR_CRS_STACK_SIZE
	.align		4
.L_479:
        /*03c4*/ 	.byte	0x04, 0x1e
        /*03c6*/ 	.short	(.L_481 - .L_480)
.L_480:
        /*03c8*/ 	.word	0x00000000


	//----- nvinfo : EIATTR_CBANK_PARAM_SIZE
	.align		4
.L_481:
        /*03cc*/ 	.byte	0x03, 0x19
        /*03ce*/ 	.short	0x06f0


	//----- nvinfo : EIATTR_PARAM_CBANK
	.align		4
        /*03d0*/ 	.byte	0x04, 0x0a
        /*03d2*/ 	.short	(.L_483 - .L_482)
	.align		4
.L_482:
        /*03d4*/ 	.word	index@(.nv.constant0._ZN7cutlass13device_kernelIN5flash11enable_sm90INS1_16FlashAttnBwdSm90INS1_25CollectiveMainloopBwdSm90ILi2ELi2ELi2EN4cute5tupleIJNS5_1CILi1EEES8_S8_EEENS6_IJNS7_ILi64EEENS7_ILi128EEENS7_ILi96EEEEEENS_6half_tEfNS_4arch4Sm90ELb0ELb0ELb1ELb1ELb1ELb1ELb0ELb0ELi2ELi1ELi2ELi1ELb1EEENS1_21CollectiveEpilogueBwdISD_SE_SG_Li256ELb1ELb0ELi1EEENS1_19SingleTileSchedulerILb1ELb0ELb0ELi128EEEEEEEEEvNT_6ParamsE)
        /*03d8*/ 	.short	0x0210
        /*03da*/ 	.short	0x06f0


	//----- nvinfo : EIATTR_SW_WAR
	.align		4
.L_483:
        /*03dc*/ 	.byte	0x04, 0x36
        /*03de*/ 	.short	(.L_485 - .L_484)
.L_484:
        /*03e0*/ 	.word	0x00000008
.L_485:


//--------------------- .nv.info._ZN7cutlass13device_kernelIN5flash11enable_sm90INS1_16FlashAttnBwdSm90INS1_25CollectiveMainloopBwdSm90ILi2ELi2ELi2EN4cute5tupleIJNS5_1CILi1EEES8_S8_EEENS6_IJNS7_ILi64EEENS7_ILi128EEENS7_ILi96EEEEEENS_6half_tEfNS_4arch4Sm90ELb0ELb0ELb1ELb1ELb0ELb1ELb0ELb0ELi2ELi1ELi2ELi1ELb1EEENS1_24CollectiveEpilogueBwdGQAISD_fSG_Li256ELb1ELb0EEENS1_19SingleTileSchedulerILb1ELb0ELb0ELi128EEEEEEEEEvNT_6ParamsE --------------------------
	.section	.nv.info._ZN7cutlass13device_kernelIN5flash11enable_sm90INS1_16FlashAttnBwdSm90INS1_25CollectiveMainloopBwdSm90ILi2ELi2ELi2EN4cute5tupleIJNS5_1CILi1EEES8_S8_EEENS6_IJNS7_ILi64EEENS7_ILi128EEENS7_ILi96EEEEEENS_6half_tEfNS_4arch4Sm90ELb0ELb0ELb1ELb1ELb0ELb1ELb0ELb0ELi2ELi1ELi2ELi1ELb1EEENS1_24CollectiveEpilogueBwdGQAISD_fSG_Li256ELb1ELb0EEENS1_19SingleTileSchedulerILb1ELb0ELb0ELi128EEEEEEEEEvNT_6ParamsE,"",@"SHT_CUDA_INFO"
	.sectionflags	@""
	.align	4


	//----- nvinfo : EIATTR_CUDA_API_VERSION
	.align		4
        /*0000*/ 	.byte	0x04, 0x37
        /*0002*/ 	.short	(.L_487 - .L_486)
.L_486:
        /*0004*/ 	.word	0x00000082


	//----- nvinfo : EIATTR_KPARAM_INFO
	.align		4
.L_487:
        /*0008*/ 	.byte	0x04, 0x17
        /*000a*/ 	.short	(.L_489 - .L_488)
.L_488:
        /*000c*/ 	.word	0x00000000
        /*0010*/ 	.short	0x0000
        /*0012*/ 	.short	0x0070
        /*0014*/ 	.byte	0x00, 0xf0, 0x01, 0x1a


	//----- nvinfo : EIATTR_SPARSE_MMA_MASK
	.align		4
.L_489:
        /*0018*/ 	.byte	0x03, 0x50
        /*001a*/ 	.short	0x0000


	//----- nvinfo : EIATTR_MAXREG_COUNT
	.align		4
        /*001c*/ 	.byte	0x03, 0x1b
        /*001e*/ 	.short	0x00a8


	//----- nvinfo : EIATTR_NUM_BARRIERS
	.align		4
        /*0020*/ 	.byte	0x02, 0x4c
        /*0022*/ 	.byte	0x10
	.zero		1


	//----- nvinfo : EIATTR_EXTERNS
	.align		4
        /*0024*/ 	.byte	0x04, 0x0f
        /*0026*/ 	.short	(.L_491 - .L_490)


	//   ....[0]....
	.align		4
.L_490:
        /*0028*/ 	.word	index@(__assertfail)


	//----- nvinfo : EIATTR_MERCURY_ISA_VERSION
	.align		4
.L_491:
        /*002c*/ 	.byte	0x03, 0x5f
        /*002e*/ 	.short	0x0101


	//----- nvinfo : EIATTR_INT_WARP_WIDE_INSTR_OFFSETS
	.align		4
        /*0030*/ 	.byte	0x04, 0x31
        /*0032*/ 	.short	(.L_493 - .L_492)


	//   ....[0]....
.L_492:
        /*0034*/ 	.word	0x00000180


	//   ....[1]....
        /*0038*/ 	.word	0x000001b0


	//----- nvinfo : EIATTR_COOP_GROUP_MASK_REGIDS
	.align		4
.L_493:
        /*003c*/ 	.byte	0x04, 0x29
        /*003e*/ 	.short	(.L_495 - .L_494)


	//   ....[0]....
.L_494:
        /*0040*/ 	.word	0xffffffff


	//   ....[1]....
        /*0044*/ 	.word	0xffffffff


	//   ....[2]....
        /*0048*/ 	.word	0xffffffff


	//   ....[3]....
        /*004c*/ 	.word	0xffffffff


	//   ....[4]....
        /*0050*/ 	.word	0xffffffff


	//   ....[5]....
        /*0054*/ 	.word	0xffffffff


	//   ....[6]....
        /*0058*/ 	.word	0xffffffff


	//   ....[7]....
        /*005c*/ 	.word	0x0500000f


	//----- nvinfo : EIATTR_COOP_GROUP_INSTR_OFFSETS
	.align		4
.L_495:
        /*0060*/ 	.byte	0x04, 0x28
        /*0062*/ 	.short	(.L_497 - .L_496)


	//   ....[0]....
.L_496:
        /*0064*/ 	.word	0x00000050


	//   ....[1]....
        /*0068*/ 	.word	0x00000190


	//   ....[2]....
        /*006c*/ 	.word	0x000001e0


	//   ....[3]....
        /*0070*/ 	.word	0x000003d0


	//   ....[4]....
        /*0074*/ 	.word	0x00000600


	//   ....[5]....
        /*0078*/ 	.word	0x00001350


	//   ....[6]....
        /*007c*/ 	.word	0x00005630


	//   ....[7]....
        /*0080*/ 	.word	0x00008f70


	//----- nvinfo : EIATTR_REG_RECONFIG
	.align		4
.L_497:
        /*0084*/ 	.byte	0x01, 0x54
	.zero		2


	//----- nvinfo : EIATTR_SYSCALL_OFFSETS
	.align		4
        /*0088*/ 	.byte	0x04, 0x46
        /*008a*/ 	.short	(.L_499 - .L_498)


	//   ....[0]....
.L_498:
        /*008c*/ 	.word	0x00000fb0


	//   ....[1]....
        /*0090*/ 	.word	0x000010a0


	//   ....[2]....
        /*0094*/ 	.word	0x00001200


	//   ....[3]....
        /*0098*/ 	.word	0x000012f0


	//   ....[4]....
        /*009c*/ 	.word	0x00001560


	//----- nvinfo : EIATTR_MBARRIER_INSTR_OFFSETS
	.align		4
.L_499:
        /*00a0*/ 	.byte	0x04, 0x39
        /*00a2*/ 	.short	(.L_501 - .L_500)


	//   ....[0]....
.L_500:
        /*00a4*/ 	.word	0x00000280
        /*00a8*/ 	.word	0x000000ff
        /*00ac*/ 	.word	0x00026800
        /*00b0*/ 	.short	0x0100
        /*00b2*/ 	.byte	0x06
	.zero		1


	//   ....[1]....
        /*00b4*/ 	.word	0x00000380
        /*00b8*/ 	.word	0x000000ff
        /*00bc*/ 	.word	0x00026810
        /*00c0*/ 	.short	0x0100
        /*00c2*/ 	.byte	0x08
	.zero		1


	//   ....[2]....
        /*00c4*/ 	.word	0x00000390
        /*00c8*/ 	.word	0x000000ff
        /*00cc*/ 	.word	0x00026820
        /*00d0*/ 	.short	0x0100
        /*00d2*/ 	.byte	0x08
	.zero		1


	//   ....[3]....
        /*00d4*/ 	.word	0x000003a0
        /*00d8*/ 	.word	0x000000ff
        /*00dc*/ 	.word	0x00026818
        /*00e0*/ 	.short	0x0100
        /*00e2*/ 	.byte	0x08
	.zero		1


	//   ....[4]....
        /*00e4*/ 	.word	0x000003b0
        /*00e8*/ 	.word	0x000000ff
        /*00ec*/ 	.word	0x00026828
        /*00f0*/ 	.short	0x0100
        /*00f2*/ 	.byte	0x08
	.zero		1


	//   ....[5]....
        /*00f4*/ 	.word	0x000004e0
        /*00f8*/ 	.word	0x000000ff
        /*00fc*/ 	.word	0x00026830
        /*0100*/ 	.short	0x0100
        /*0102*/ 	.byte	0x08
	.zero		1


	//   ....[6]....
        /*0104*/ 	.word	0x000004f0
        /*0108*/ 	.word	0x000000ff
        /*010c*/ 	.word	0x00026840
        /*0110*/ 	.short	0x0100
        /*0112*/ 	.byte	0x08
	.zero		1


	//   ....[7]....
        /*0114*/ 	.word	0x00000500
        /*0118*/ 	.word	0x000000ff
        /*011c*/ 	.word	0x00026838
        /*0120*/ 	.short	0x0100
        /*0122*/ 	.byte	0x08
	.zero		1


	//   ....[8]....
        /*0124*/ 	.word	0x00000510
        /*0128*/ 	.word	0x000000ff
        /*012c*/ 	.word	0x00026848
        /*0130*/ 	.short	0x0100
        /*0132*/ 	.byte	0x08
	.zero		1


	//   ....[9]....
        /*0134*/ 	.word	0x00001390
        /*0138*/ 	.word	0x00000012
        /*013c*/ 	.word	0x00026800
        /*0140*/ 	.short	0x010a
        /*0142*/ 	.byte	0x3f
	.zero		1


	//   ....[10]....
        /*0144*/ 	.word	0x00001420
        /*0148*/ 	.word	0x00000012
        /*014c*/ 	.word	0x00026800
        /*0150*/ 	.short	0x010a
        /*0152*/ 	.byte	0x3f
	.zero		1


	//   ....[11]....
        /*0154*/ 	.word	0x00001dd0
        /*0158*/ 	.word	0x000000ff
        /*015c*/ 	.word	0x00026810
        /*0160*/ 	.short	0x010a
        /*0162*/ 	.byte	0x0a
	.zero		1


	//   ....[12]....
        /*0164*/ 	.word	0x00001e10
        /*0168*/ 	.word	0x000000ff
        /*016c*/ 	.word	0x00026810
        /*0170*/ 	.short	0x010a
        /*0172*/ 	.byte	0x0a
	.zero		1


	//   ....[13]....
        /*0174*/ 	.word	0x00002260
        /*0178*/ 	.word	0x000000ff
        /*017c*/ 	.word	0x00026830
        /*0180*/ 	.short	0x010a
        /*0182*/ 	.byte	0x0a
	.zero		1


	//   ....[14]....
        /*0184*/ 	.word	0x000022a0
        /*0188*/ 	.word	0x000000ff
        /*018c*/ 	.word	0x00026830
        /*0190*/ 	.short	0x010a
        /*0192*/ 	.byte	0x0a
	.zero		1


	//   ....[15]....
        /*0194*/ 	.word	0x00004690
        /*0198*/ 	.word	0x000000ff
        /*019c*/ 	.word	0x00000000
        /*01a0*/ 	.short	0x0101
        /*01a2*/ 	.byte	0x0c
	.zero		1


	//   ....[16]....
        /*01a4*/ 	.word	0x00004940
        /*01a8*/ 	.word	0x000000ff
        /*01ac*/ 	.word	0x00000000
        /*01b0*/ 	.short	0x0101
        /*01b2*/ 	.byte	0x0a
	.zero		1


	//   ....[17]....
        /*01b4*/ 	.word	0x00006ec0
        /*01b8*/ 	.word	0x00000000
        /*01bc*/ 	.word	0x00026820
        /*01c0*/ 	.short	0x010a
        /*01c2*/ 	.byte	0x3f
	.zero		1


	//   ....[18]....
        /*01c4*/ 	.word	0x00007790
        /*01c8*/ 	.word	0x00000000
        /*01cc*/ 	.word	0x00026840
        /*01d0*/ 	.short	0x010a
        /*01d2*/ 	.byte	0x3f
	.zero		1


	//   ....[19]....
        /*01d4*/ 	.word	0x00007aa0
        /*01d8*/ 	.word	0x00000000
        /*01dc*/ 	.word	0x00026828
        /*01e0*/ 	.short	0x010a
        /*01e2*/ 	.byte	0x3f
	.zero		1


	//   ....[20]....
        /*01e4*/ 	.word	0x00007d40
        /*01e8*/ 	.word	0x00000000
        /*01ec*/ 	.word	0x00026848
        /*01f0*/ 	.short	0x010a
        /*01f2*/ 	.byte	0x3f
	.zero		1


	//   ....[21]....
        /*01f4*/ 	.word	0x00008030
        /*01f8*/ 	.word	0x00000000
        /*01fc*/ 	.word	0x00026820
        /*0200*/ 	.short	0x010a
        /*0202*/ 	.byte	0x3f
	.zero		1


	//   ....[22]....
        /*0204*/ 	.word	0x00008330
        /*0208*/ 	.word	0x00000000
        /*020c*/ 	.word	0x00026840
        /*0210*/ 	.short	0x010a
        /*0212*/ 	.byte	0x3f
	.zero		1


	//   ....[23]....
        /*0214*/ 	.word	0x00008620
        /*0218*/ 	.word	0x00000000
        /*021c*/ 	.word	0x00026828
        /*0220*/ 	.short	0x010a
        /*0222*/ 	.byte	0x3f
	.zero		1


	//   ....[24]....
        /*0224*/ 	.word	0x00008910
        /*0228*/ 	.word	0x00000003
        /*022c*/ 	.word	0x00026840
        /*0230*/ 	.short	0x010a
        /*0232*/ 	.byte	0x3f
	.zero		1


	//   ....[25]....
        /*0234*/ 	.word	0x00008dd0
        /*0238*/ 	.word	0x00000006
        /*023c*/ 	.word	0x00000000
        /*0240*/ 	.short	0x010a
        /*0242*/ 	.byte	0x3f
	.zero		1


	//   ....[26]....
        /*0244*/ 	.word	0x00008e30
        /*0248*/ 	.word	0x00000003
        /*024c*/ 	.word	0x00000000
        /*0250*/ 	.short	0x010a
        /*0252*/ 	.byte	0x3f
	.zero		1


	//   ....[27]....
        /*0254*/ 	.word	0x00008e90
        /*0258*/ 	.word	0x00000000
        /*025c*/ 	.word	0x00000000
        /*0260*/ 	.short	0x010a
        /*0262*/ 	.byte	0x3f
	.zero		1


	//   ....[28]....
        /*0264*/ 	.word	0x00008ec0
        /*0268*/ 	.word	0x00000003
        /*026c*/ 	.word	0x00000000
        /*0270*/ 	.short	0x010a
        /*0272*/ 	.byte	0x3f
	.zero		1


	//   ....[29]....
        /*0274*/ 	.word	0x00008fa0
        /*0278*/ 	.word	0x00000012
        /*027c*/ 	.word	0x00026800
        /*0280*/ 	.short	0x010a
        /*0282*/ 	.byte	0x3f
	.zero		1


	//   ....[30]....
        /*0284*/ 	.word	0x00009000
        /*0288*/ 	.word	0x00000005
        /*028c*/ 	.word	0x00026810
        /*0290*/ 	.short	0x010a
        /*0292*/ 	.byte	0x3f
	.zero		1


	//   ....[31]....
        /*0294*/ 	.word	0x00009060
        /*0298*/ 	.word	0x00000079
        /*029c*/ 	.word	0x00026830
        /*02a0*/ 	.short	0x010a
        /*02a2*/ 	.byte	0x3f
	.zero		1


	//   ....[32]....
        /*02a4*/ 	.word	0x000090b0
        /*02a8*/ 	.word	0x00000000
        /*02ac*/ 	.word	0x00026820
        /*02b0*/ 	.short	0x010a
        /*02b2*/ 	.byte	0x3f
	.zero		1


	//   ....[33]....
        /*02b4*/ 	.word	0x00009100
        /*02b8*/ 	.word	0x00000000
        /*02bc*/ 	.word	0x00026840
        /*02c0*/ 	.short	0x010a
        /*02c2*/ 	.byte	0x3f
	.zero		1


	//   ....[34]....
        /*02c4*/ 	.word	0x00009150
        /*02c8*/ 	.word	0x00000000
        /*02cc*/ 	.word	0x00026828
        /*02d0*/ 	.short	0x010a
        /*02d2*/ 	.byte	0x3f
	.zero		1


	//   ....[35]....
        /*02d4*/ 	.word	0x000091a0
        /*02d8*/ 	.word	0x00000000
        /*02dc*/ 	.word	0x00026848
        /*02e0*/ 	.short	0x010a
        /*02e2*/ 	.byte	0x3f
	.zero		1


	//   ....[36]....
        /*02e4*/ 	.word	0x00009200
        /*02e8*/ 	.word	0x00000000
        /*02ec*/ 	.word	0x00026820
        /*02f0*/ 	.short	0x010a
        /*02f2*/ 	.byte	0x3f
	.zero		1


	//   ....[37]....
        /*02f4*/ 	.word	0x00009250
        /*02f8*/ 	.word	0x00000000
        /*02fc*/ 	.word	0x00026840
        /*0300*/ 	.short	0x010a
        /*0302*/ 	.byte	0x3f
	.zero		1


	//   ....[38]....
        /*0304*/ 	.word	0x000092a0
        /*0308*/ 	.word	0x00000000
        /*030c*/ 	.word	0x00026828
        /*0310*/ 	.short	0x010a
        /*0312*/ 	.byte	0x3f
	.zero		1


	//   ....[39]....
        /*0314*/ 	.word	0x000092f0
        /*0318*/ 	.word	0x00000003
        /*031c*/ 	.word	0x00026840
        /*0320*/ 	.short	0x010a
        /*0322*/ 	.byte	0x3f
	.zero		1


	//   ....[40]....
        /*0324*/ 	.word	0x000093d0
        /*0328*/ 	.word	0x00000006
        /*032c*/ 	.word	0x00000000
        /*0330*/ 	.short	0x010a
        /*0332*/ 	.byte	0x3f
	.zero		1


	//   ....[41]....
        /*0334*/ 	.word	0x00009420
        /*0338*/ 	.word	0x00000003
        /*033c*/ 	.word	0x00000000
        /*0340*/ 	.short	0x010a
        /*0342*/ 	.byte	0x3f
	.zero		1


	//   ....[42]....
        /*0344*/ 	.word	0x00009470
        /*0348*/ 	.word	0x00000000
        /*034c*/ 	.word	0x00000000
        /*0350*/ 	.short	0x010a
        /*0352*/ 	.byte	0x3f
	.zero		1


	//----- nvinfo : EIATTR_NUM_MBARRIERS
	.align		4
.L_501:
        /*0354*/ 	.byte	0x03, 0x38
        /*0356*/ 	.short	0x0009


	//----- nvinfo : EIATTR_EXIT_INSTR_OFFSETS
	.align		4
        /*0358*/ 	.byte	0x04, 0x1c
        /*035a*/ 	.short	(.L_503 - .L_502)


	//   ....[0]....
.L_502:
        /*035c*/ 	.word	0x00008f10


	//----- nvinfo : EIATTR_MAX_THREADS
	.align		4
.L_503:
        /*0360*/ 	.byte	0x04, 0x05
        /*0362*/ 	.short	(.L_505 - .L_504)
.L_504:
        /*0364*/ 	.word	0x00000180
        /*0368*/ 	.word	0x00000001
        /*036c*/ 	.word	0x00000001


	//----- nvinfo : EIATTR_CRS_STACK_SIZE
	.align		4
.L_505:
        /*0370*/ 	.byte	0x04, 0x1e
        /*0372*/ 	.short	(.L_507 - .L_506)
.L_506:
        /*0374*/ 	.word	0x00000000


	//----- nvinfo : EIATTR_CBANK_PARAM_SIZE
	.align		4
.L_507:
        /*0378*/ 	.byte	0x03, 0x19
        /*037a*/ 	.short	0x06f0


	//----- nvinfo : EIATTR_PARAM_CBANK
	.align		4
        /*037c*/ 	.byte	0x04, 0x0a
        /*037e*/ 	.short	(.L_509 - .L_508)
	.align		4
.L_508:
        /*0380*/ 	.word	index@(.nv.constant0._ZN7cutlass13device_kernelIN5flash11enable_sm90INS1_16FlashAttnBwdSm90INS1_25CollectiveMainloopBwdSm90ILi2ELi2ELi2EN4cute5tupleIJNS5_1CILi1EEES8_S8_EEENS6_IJNS7_ILi64EEENS7_ILi128EEENS7_ILi96EEEEEENS_6half_tEfNS_4arch4Sm90ELb0ELb0ELb1ELb1ELb0ELb1ELb0ELb0ELi2ELi1ELi2ELi1ELb1EEENS1_24CollectiveEpilogueBwdGQAISD_fSG_Li256ELb1ELb0EEENS1_19SingleTileSchedulerILb1ELb0ELb0ELi128EEEEEEEEEvNT_6ParamsE)
        /*0384*/ 	.short	0x0210
        /*0386*/ 	.short	0x06f0


	//----- nvinfo : EIATTR_SW_WAR
	.align		4
.L_509:
        /*0388*/ 	.byte	0x04, 0x36
        /*038a*/ 	.short	(.L_511 - .L_510)
.L_510:
        /*038c*/ 	.word	0x00000008
.L_511:


//--------------------- .nv.info._ZN7cutlass13device_kernelIN5flash11enable_sm90INS1_16FlashAttnBwdSm90INS1_25CollectiveMainloopBwdSm90ILi2ELi2ELi2EN4cute5tupleIJNS5_1CILi1EEES8_S8_EEENS6_IJNS7_ILi64EEENS7_ILi128EEENS7_ILi96EEEEEENS_6half_tEfNS_4arch4Sm90ELb0ELb0ELb1ELb1ELb1ELb1ELb0ELb0ELi2ELi1ELi2ELi1ELb1EEENS1_24CollectiveEpilogueBwdGQAISD_fSG_Li256ELb1ELb1EEENS1_19SingleTileSchedulerILb1ELb0ELb0ELi128EEEEEEEEEvNT_6ParamsE --------------------------
	.section	.nv.info._ZN7cutlass13device_kernelIN5flash11enable_sm90INS1_16FlashAttnBwdSm90INS1_25CollectiveMainloopBwdSm90ILi2ELi2ELi2EN4cute5tupleIJNS5_1CILi1EEES8_S8_EEENS6_IJNS7_ILi64EEENS7_ILi128EEENS7_ILi96EEEEEENS_6half_tEfNS_4arch4Sm90ELb0ELb0ELb1ELb1ELb1ELb1ELb0ELb0ELi2ELi1ELi2ELi1ELb1EEENS1_24CollectiveEpilogueBwdGQAISD_fSG_Li256ELb1ELb1EEENS1_19SingleTileSchedulerILb1ELb0ELb0ELi128EEEEEEEEEvNT_6ParamsE,"",@"SHT_CUDA_INFO"
	.sectionflags	@""
	.align	4


	//----- nvinfo : EIATTR_CUDA_API_VERSION
	.align		4
        /*0000*/ 	.byte	0x04, 0x37
        /*0002*/ 	.short	(.L_513 - .L_512)
.L_512:
        /*0004*/ 	.word	0x00000082


	//----- nvinfo : EIATTR_KPARAM_INFO
	.align		4
.L_513:
        /*0008*/ 	.byte	0x04, 0x17
        /*000a*/ 	.short	(.L_515 - .L_514)
.L_514:
        /*000c*/ 	.word	0x00000000
        /*0010*/ 	.short	0x0000
        /*0012*/ 	.short	0x0070
        /*0014*/ 	.byte	0x00, 0xf0, 0x01, 0x1a


	//----- nvinfo : EIATTR_SPARSE_MMA_MASK
	.align		4
.L_515:
        /*0018*/ 	.byte	0x03, 0x50
        /*001a*/ 	.short	0x0000


	//----- nvinfo : EIATTR_MAXREG_COUNT
	.align		4
        /*001c*/ 	.byte	0x03, 0x1b
        /*001e*/ 	.short	0x00a8


	//----- nvinfo : EIATTR_NUM_BARRIERS
	.align		4
        /*0020*/ 	.byte	0x02, 0x4c
        /*0022*/ 	.byte	0x10
	.zero		1


	//----- nvinfo : EIATTR_EXTERNS
	.align		4
        /*0024*/ 	.byte	0x04, 0x0f
        /*0026*/ 	.short	(.L_517 - .L_516)


	//   ....[0]....
	.align		4
.L_516:
        /*0028*/ 	.word	index@(__assertfail)


	//----- nvinfo : EIATTR_MERCURY_ISA_VERSION
	.align		4
.L_517:
        /*002c*/ 	.byte	0x03, 0x5f
        /*002e*/ 	.short	0x0101


	//----- nvinfo : EIATTR_INT_WARP_WIDE_INSTR_OFFSETS
	.align		4
        /*0030*/ 	.byte	0x04, 0x31
        /*0032*/ 	.short	(.L_519 - .L_518)


	//   ....[0]....
.L_518:
        /*0034*/ 	.word	0x00000180


	//   ....[1]....
        /*0038*/ 	.word	0x000001b0


	//   ....[2]....
        /*003c*/ 	.word	0x00006850


	//   ....[3]....
        /*0040*/ 	.word	0x00006cc0


	//   ....[4]....
        /*0044*/ 	.word	0x00007290


	//----- nvinfo : EIATTR_COOP_GROUP_MASK_REGIDS
	.align		4
.L_519:
        /*0048*/ 	.byte	0x04, 0x29
        /*004a*/ 	.short	(.L_521 - .L_520)


	//   ....[0]....
.L_520:
        /*004c*/ 	.word	0xffffffff


	//   ....[1]....
        /*0050*/ 	.word	0xffffffff


	//   ....[2]....
        /*0054*/ 	.word	0xffffffff


	//   ....[3]....
        /*0058*/ 	.word	0xffffffff


	//   ....[4]....
        /*005c*/ 	.word	0xffffffff


	//   ....[5]....
        /*0060*/ 	.word	0xffffffff


	//   ....[6]....
        /*0064*/ 	.word	0xffffffff


	//   ....[7]....
        /*0068*/ 	.word	0xffffffff


	//   ....[8]....
        /*006c*/ 	.word	0xffffffff


	//   ....[9]....
        /*0070*/ 	.word	0xffffffff


	//   ....[10]....
        /*0074*/ 	.word	0xffffffff


	//   ....[11]....
        /*0078*/ 	.word	0xffffffff


	//   ....[12]....
        /*007c*/ 	.word	0xffffffff


	//   ....[13]....
        /*0080*/ 	.word	0xffffffff


	//   ....[14]....
        /*0084*/ 	.word	0xffffffff


	//   ....[15]....
        /*0088*/ 	.word	0xffffffff


	//   ....[16]....
        /*008c*/ 	.word	0xffffffff


	//   ....[17]....
        /*0090*/ 	.word	0x0500000f


	//   ....[18]....
        /*0094*/ 	.word	0x0500000f


	//   ....[19]....
        /*0098*/ 	.word	0x0500000f


	//   ....[20]....
        /*009c*/ 	.word	0x0500000f


	//   ....[21]....
        /*00a0*/ 	.word	0x0500000f


	//   ....[22]....
        /*00a4*/ 	.word	0x0500000f


	//----- nvinfo : EIATTR_COOP_GROUP_INSTR_OFFSETS
	.align		4
.L_521:
        /*00a8*/ 	.byte	0x04, 0x28
        /*00aa*/ 	.short	(.L_523 - .L_522)


	//   ....[0]....
.L_522:
        /*00ac*/ 	.word	0x00000050


	//   ....[1]....
        /*00b0*/ 	.word	0x00000190


	//   ....[2]....
        /*00b4*/ 	.word	0x000001e0


	//   ....[3]....
        /*00b8*/ 	.word	0x000003d0


	//   ....[4]....
        /*00bc*/ 	.word	0x00000600


	//   ....[5]....
        /*00c0*/ 	.word	0x00001350


	//   ....[6]....
        /*00c4*/ 	.word	0x00005440


	//   ....[7]....
        /*00c8*/ 	.word	0x000055d0


	//   ....[8]....
        /*00cc*/ 	.word	0x00005880


	//   ....[9]....
        /*00d0*/ 	.word	0x00005a10


	//   ....[10]....
        /*00d4*/ 	.word	0x00005b20


	//   ....[11]....
        /*00d8*/ 	.word	0x000064f0


	//   ....[12]....
        /*00dc*/ 	.word	0x00006780


	//   ....[13]....
        /*00e0*/ 	.word	0x000069c0


	//   ....[14]....
        /*00e4*/ 	.word	0x00006bf0


	//   ....[15]....
        /*00e8*/ 	.word	0x00006ea0


	//   ....[16]....
        /*00ec*/ 	.word	0x000071d0


	//   ....[17]....
        /*00f0*/ 	.word	0x00009cb0


	//   ....[18]....
        /*00f4*/ 	.word	0x00009e20


	//   ....[19]....
        /*00f8*/ 	.word	0x00009e90


	//   ....[20]....
        /*00fc*/ 	.word	0x00009f00


	//   ....[21]....
        /*0100*/ 	.word	0x00009f70


	//   ....[22]....
        /*0104*/ 	.word	0x00009fe0


	//----- nvinfo : EIATTR_REG_RECONFIG
	.align		4
.L_523:
        /*0108*/ 	.byte	0x01, 0x54
	.zero		2


	//----- nvinfo : EIATTR_SYSCALL_OFFSETS
	.align		4
        /*010c*/ 	.byte	0x04, 0x46
        /*010e*/ 	.short	(.L_525 - .L_524)


	//   ....[0]....
.L_524:
        /*0110*/ 	.word	0x00000fb0


	//   ....[1]....
        /*0114*/ 	.word	0x000010a0


	//   ....[2]....
        /*0118*/ 	.word	0x00001200


	//   ....[3]....
        /*011c*/ 	.word	0x000012f0


	//   ....[4]....
        /*0120*/ 	.word	0x00001560


	//----- nvinfo : EIATTR_MBARRIER_INSTR_OFFSETS
	.align		4
.L_525:
        /*0124*/ 	.byte	0x04, 0x39
        /*0126*/ 	.short	(.L_527 - .L_526)


	//   ....[0]....
.L_526:
        /*0128*/ 	.word	0x00000280
        /*012c*/ 	.word	0x000000ff
        /*0130*/ 	.word	0x00026800
        /*0134*/ 	.short	0x0100
        /*0136*/ 	.byte	0x06
	.zero		1


	//   ....[1]....
        /*0138*/ 	.word	0x00000380
        /*013c*/ 	.word	0x000000ff
        /*0140*/ 	.word	0x00026810
        /*0144*/ 	.short	0x0100
        /*0146*/ 	.byte	0x08
	.zero		1


	//   ....[2]....
        /*0148*/ 	.word	0x00000390
        /*014c*/ 	.word	0x000000ff
        /*0150*/ 	.word	0x00026820
        /*0154*/ 	.short	0x0100
        /*0156*/ 	.byte	0x08
	.zero		1


	//   ....[3]....
        /*0158*/ 	.word	0x000003a0
        /*015c*/ 	.word	0x000000ff
        /*0160*/ 	.word	0x00026818
        /*0164*/ 	.short	0x0100
        /*0166*/ 	.byte	0x08
	.zero		1


	//   ....[4]....
        /*0168*/ 	.word	0x000003b0
        /*016c*/ 	.word	0x000000ff
        /*0170*/ 	.word	0x00026828
        /*0174*/ 	.short	0x0100
        /*0176*/ 	.byte	0x08
	.zero		1


	//   ....[5]....
        /*0178*/ 	.word	0x000004e0
        /*017c*/ 	.word	0x000000ff
        /*0180*/ 	.word	0x00026830
        /*0184*/ 	.short	0x0100
        /*0186*/ 	.byte	0x08
	.zero		1


	//   ....[6]....
        /*0188*/ 	.word	0x000004f0
        /*018c*/ 	.word	0x000000ff
        /*0190*/ 	.word	0x00026840
        /*0194*/ 	.short	0x0100
        /*0196*/ 	.byte	0x08
	.zero		1


	//   ....[7]....
        /*0198*/ 	.word	0x00000500
        /*019c*/ 	.word	0x000000ff
        /*01a0*/ 	.word	0x00026838
        /*01a4*/ 	.short	0x0100
        /*01a6*/ 	.byte	0x08
	.zero		1


	//   ....[8]....
        /*01a8*/ 	.word	0x00000510
        /*01ac*/ 	.word	0x000000ff
        /*01b0*/ 	.word	0x00026848
        /*01b4*/ 	.short	0x0100
        /*01b6*/ 	.byte	0x08
	.zero		1


	//   ....[9]....
        /*01b8*/ 	.word	0x00001390
        /*01bc*/ 	.word	0x00000012
        /*01c0*/ 	.word	0x00026800
        /*01c4*/ 	.short	0x010a
        /*01c6*/ 	.byte	0x3f
	.zero		1


	//   ....[10]....
        /*01c8*/ 	.word	0x00001420
        /*01cc*/ 	.word	0x00000012
        /*01d0*/ 	.word	0x00026800
        /*01d4*/ 	.short	0x010a
        /*01d6*/ 	.byte	0x3f
	.zero		1


	//   ....[11]....
        /*01d8*/ 	.word	0x00001dd0
        /*01dc*/ 	.word	0x000000ff
        /*01e0*/ 	.word	0x00026810
        /*01e4*/ 	.short	0x010a
        /*01e6*/ 	.byte	0x0a
	.zero		1


	//   ....[12]....
        /*01e8*/ 	.word	0x00001e10
        /*01ec*/ 	.word	0x000000ff
        /*01f0*/ 	.word	0x00026810
        /*01f4*/ 	.short	0x010a
        /*01f6*/ 	.byte	0x0a
	.zero		1


	//   ....[13]....
        /*01f8*/ 	.word	0x00002260
        /*01fc*/ 	.word	0x000000ff
        /*0200*/ 	.word	0x00026830
        /*0204*/ 	.short	0x010a
        /*0206*/ 	.byte	0x0a
	.zero		1


	//   ....[14]....
        /*0208*/ 	.word	0x000022a0
        /*020c*/ 	.word	0x000000ff
        /*0210*/ 	.word	0x00026830
        /*0214*/ 	.short	0x010a
        /*0216*/ 	.byte	0x0a
	.zero		1


	//   ....[15]....
        /*0218*/ 	.word	0x00004690
        /*021c*/ 	.word	0x000000ff
        /*0220*/ 	.word	0x00000000
        /*0224*/ 	.short	0x0101
        /*0226*/ 	.byte	0x0c
	.zero		1


	//   ....[16]....
        /*0228*/ 	.word	0x00004940
        /*022c*/ 	.word	0x000000ff
        /*0230*/ 	.word	0x00000000
        /*0234*/ 	.short	0x0101
        /*0236*/ 	.byte	0x0a
	.zero		1


	//   ....[17]....
        /*0238*/ 	.word	0x00007c00
        /*023c*/ 	.word	0x00000000
        /*0240*/ 	.word	0x00026820
        /*0244*/ 	.short	0x010a
        /*0246*/ 	.byte	0x3f
	.zero		1


	//   ....[18]....
        /*0248*/ 	.word	0x000084d0
        /*024c*/ 	.word	0x00000000
        /*0250*/ 	.word	0x00026840
        /*0254*/ 	.short	0x010a
        /*0256*/ 	.byte	0x3f
	.zero		1


	//   ....[19]....
        /*0258*/ 	.word	0x000087e0
        /*025c*/ 	.word	0x00000000
        /*0260*/ 	.word	0x00026828
        /*0264*/ 	.short	0x010a
        /*0266*/ 	.byte	0x3f
	.zero		1


	//   ....[20]....
        /*0268*/ 	.word	0x00008a80
        /*026c*/ 	.word	0x00000000
        /*0270*/ 	.word	0x00026848
        /*0274*/ 	.short	0x010a
        /*0276*/ 	.byte	0x3f
	.zero		1


	//   ....[21]....
        /*0278*/ 	.word	0x00008d70
        /*027c*/ 	.word	0x00000000
        /*0280*/ 	.word	0x00026820
        /*0284*/ 	.short	0x010a
        /*0286*/ 	.byte	0x3f
	.zero		1


	//   ....[22]....
        /*0288*/ 	.word	0x00009070
        /*028c*/ 	.word	0x00000000
        /*0290*/ 	.word	0x00026840
        /*0294*/ 	.short	0x010a
        /*0296*/ 	.byte	0x3f
	.zero		1


	//   ....[23]....
        /*0298*/ 	.word	0x00009360
        /*029c*/ 	.word	0x00000000
        /*02a0*/ 	.word	0x00026828
        /*02a4*/ 	.short	0x010a
        /*02a6*/ 	.byte	0x3f
	.zero		1


	//   ....[24]....
        /*02a8*/ 	.word	0x00009650
        /*02ac*/ 	.word	0x00000003
        /*02b0*/ 	.word	0x00026840
        /*02b4*/ 	.short	0x010a
        /*02b6*/ 	.byte	0x3f
	.zero		1


	//   ....[25]....
        /*02b8*/ 	.word	0x00009b10
        /*02bc*/ 	.word	0x00000006
        /*02c0*/ 	.word	0x00000000
        /*02c4*/ 	.short	0x010a
        /*02c6*/ 	.byte	0x3f
	.zero		1


	//   ....[26]....
        /*02c8*/ 	.word	0x00009b70
        /*02cc*/ 	.word	0x00000003
        /*02d0*/ 	.word	0x00000000
        /*02d4*/ 	.short	0x010a
        /*02d6*/ 	.byte	0x3f
	.zero		1


	//   ....[27]....
        /*02d8*/ 	.word	0x00009bd0
        /*02dc*/ 	.word	0x00000000
        /*02e0*/ 	.word	0x00000000
        /*02e4*/ 	.short	0x010a
        /*02e6*/ 	.byte	0x3f
	.zero		1


	//   ....[28]....
        /*02e8*/ 	.word	0x00009c00
        /*02ec*/ 	.word	0x00000003
        /*02f0*/ 	.word	0x00000000
        /*02f4*/ 	.short	0x010a
        /*02f6*/ 	.byte	0x3f
	.zero		1


	//   ....[29]....
        /*02f8*/ 	.word	0x00009ce0
        /*02fc*/ 	.word	0x00000012
        /*0300*/ 	.word	0x00026800
        /*0304*/ 	.short	0x010a
        /*0306*/ 	.byte	0x3f
	.zero		1


	//   ....[30]....
        /*0308*/ 	.word	0x00009d40
        /*030c*/ 	.word	0x00000005
        /*0310*/ 	.word	0x00026810
        /*0314*/ 	.short	0x010a
        /*0316*/ 	.byte	0x3f
	.zero		1


	//   ....[31]....
        /*0318*/ 	.word	0x00009da0
        /*031c*/ 	.word	0x00000079
        /*0320*/ 	.word	0x00026830
        /*0324*/ 	.short	0x010a
        /*0326*/ 	.byte	0x3f
	.zero		1


	//   ....[32]....
        /*0328*/ 	.word	0x0000a020
        /*032c*/ 	.word	0x00000000
        /*0330*/ 	.word	0x00026820
        /*0334*/ 	.short	0x010a
        /*0336*/ 	.byte	0x3f
	.zero		1


	//   ....[33]....
        /*0338*/ 	.word	0x0000a070
        /*033c*/ 	.word	0x00000000
        /*0340*/ 	.word	0x00026840
        /*0344*/ 	.short	0x010a
        /*0346*/ 	.byte	0x3f
	.zero		1


	//   ....[34]....
        /*0348*/ 	.word	0x0000a0c0
        /*034c*/ 	.word	0x00000000
        /*0350*/ 	.word	0x00026828
        /*0354*/ 	.short	0x010a
        /*0356*/ 	.byte	0x3f
	.zero		1


	//   ....[35]....
        /*0358*/ 	.word	0x0000a110
        /*035c*/ 	.word	0x00000000
        /*0360*/ 	.word	0x00026848
        /*0364*/ 	.short	0x010a
        /*0366*/ 	.byte	0x3f
	.zero		1


	//   ....[36]....
        /*0368*/ 	.word	0x0000a170
        /*036c*/ 	.word	0x00000000
        /*0370*/ 	.word	0x00026820
        /*0374*/ 	.short	0x010a
        /*0376*/ 	.byte	0x3f
	.zero		1


	//   ....[37]....
        /*0378*/ 	.word	0x0000a1c0
        /*037c*/ 	.word	0x00000000
        /*0380*/ 	.word	0x00026840
        /*0384*/ 	.short	0x010a
        /*0386*/ 	.byte	0x3f
	.zero		1


	//   ....[38]....
        /*0388*/ 	.word	0x0000a210
        /*038c*/ 	.word	0x00000000
        /*0390*/ 	.word	0x00026828
        /*0394*/ 	.short	0x010a
        /*0396*/ 	.byte	0x3f
	.zero		1


	//   ....[39]....
        /*0398*/ 	.word	0x0000a260
        /*039c*/ 	.word	0x00000003
        /*03a0*/ 	.word	0x00026840
        /*03a4*/ 	.short	0x010a
        /*03a6*/ 	.byte	0x3f
	.zero		1


	//   ....[40]....
        /*03a8*/ 	.word	0x0000a340
        /*03ac*/ 	.word	0x00000006
        /*03b0*/ 	.word	0x00000000
        /*03b4*/ 	.short	0x010a
        /*03b6*/ 	.byte	0x3f
	.zero		1


	//   ....[41]....
        /*03b8*/ 	.word	0x0000a390
        /*03bc*/ 	.word	0x00000003
        /*03c0*/ 	.word	0x00000000
        /*03c4*/ 	.short	0x010a
        /*03c6*/ 	.byte	0x3f
	.zero		1


	//   ....[42]....
        /*03c8*/ 	.word	0x0000a3e0
        /*03cc*/ 	.word	0x00000000
        /*03d0*/ 	.word	0x00000000
        /*03d4*/ 	.short	0x010a
        /*03d6*/ 	.byte	0x3f
	.zero		1


	//----- nvinfo : EIATTR_NUM_MBARRIERS
	.align		4
.L_527:
        /*03d8*/ 	.byte	0x03, 0x38
        /*03da*/ 	.short	0x0009


	//----- nvinfo : EIATTR_EXIT_INSTR_OFFSETS
	.align		4
        /*03dc*/ 	.byte	0x04, 0x1c
        /*03de*/ 	.short	(.L_529 - .L_528)


	//   ....[0]....
.L_528:
        /*03e0*/ 	.word	0x00009c50


	//----- nvinfo : EIATTR_MAX_THREADS
	.align		4
.L_529:
        /*03e4*/ 	.byte	0x04, 0x05
        /*03e6*/ 	.short	(.L_531 - .L_530)
.L_530:
        /*03e8*/ 	.word	0x00000180
        /*03ec*/ 	.word	0x00000001
        /*03f0*/ 	.word	0x00000001


	//----- nvinfo : EIATTR_CRS_STACK_SIZE
	.align		4
.L_531:
        /*03f4*/ 	.byte	0x04, 0x1e
        /*03f6*/ 	.short	(.L_533 - .L_532)
.L_532:
        /*03f8*/ 	.word	0x00000000


	//----- nvinfo : EIATTR_CBANK_PARAM_SIZE
	.align		4
.L_533:
        /*03fc*/ 	.byte	0x03, 0x19
        /*03fe*/ 	.short	0x06f0


	//----- nvinfo : EIATTR_PARAM_CBANK
	.align		4
        /*0400*/ 	.byte	0x04, 0x0a
        /*0402*/ 	.short	(.L_535 - .L_534)
	.align		4
.L_534:
        /*0404*/ 	.word	index@(.nv.constant0._ZN7cutlass13device_kernelIN5flash11enable_sm90INS1_16FlashAttnBwdSm90INS1_25CollectiveMainloopBwdSm90ILi2ELi2ELi2EN4cute5tupleIJNS5_1CILi1EEES8_S8_EEENS6_IJNS7_ILi64EEENS7_ILi128EEENS7_ILi96EEEEEENS_6half_tEfNS_4arch4Sm90ELb0ELb0ELb1ELb1ELb1ELb1ELb0ELb0ELi2ELi1ELi2ELi1ELb1EEENS1_24CollectiveEpilogueBwdGQAISD_fSG_Li256ELb1ELb1EEENS1_19SingleTileSchedulerILb1ELb0ELb0ELi128EEEEEEEEEvNT_6ParamsE)
        /*0408*/ 	.short	0x0210
        /*040a*/ 	.short	0x06f0


	//----- nvinfo : EIATTR_SW_WAR
	.align		4
.L_535:
        /*040c*/ 	.byte	0x04, 0x36
        /*040e*/ 	.short	(.L_537 - .L_536)
.L_536:
        /*0410*/ 	.word	0x00000008
.L_537:


//--------------------- .nv.info._ZN7cutlass13device_kernelIN5flash11enable_sm90INS1_16FlashAttnBwdSm90INS1_25CollectiveMainloopBwdSm90ILi2ELi2ELi2EN4cute5tupleIJNS5_1CILi1EEES8_S8_EEENS6_IJNS7_ILi64EEENS7_ILi128EEENS7_ILi96EEEEEENS_6half_tEfNS_4arch4Sm90ELb0ELb1ELb1ELb0ELb0ELb1ELb0ELb0ELi2ELi1ELi2ELi1ELb1EEENS1_21CollectiveEpilogueBwdISD_SE_SG_Li256ELb0ELb0ELi1EEENS1_19SingleTileSchedulerILb0ELb0ELb0ELi128EEEEEEEEEvNT_6ParamsE --------------------------
	.section	.nv.info._ZN7cutlass13device_kernelIN5flash11enable_sm90INS1_16FlashAttnBwdSm90INS1_25CollectiveMainloopBwdSm90ILi2ELi2ELi2EN4cute5tupleIJNS5_1CILi1EEES8_S8_EEENS6_IJNS7_ILi64EEENS7_ILi128EEENS7_ILi96EEEEEENS_6half_tEfNS_4arch4Sm90ELb0ELb1ELb1ELb0ELb0ELb1ELb0ELb0ELi2ELi1ELi2ELi1ELb1EEENS1_21CollectiveEpilogueBwdISD_SE_SG_Li256ELb0ELb0ELi1EEENS1_19SingleTileSchedulerILb0ELb0ELb0ELi128EEEEEEEEEvNT_6ParamsE,"",@"SHT_CUDA_INFO"
	.sectionflags	@""
	.align	4


	//----- nvinfo : EIATTR_CUDA_API_VERSION
	.align		4
        /*0000*/ 	.byte	0x04, 0x37
        /*0002*/ 	.short	(.L_539 - .L_538)
.L_538:
        /*0004*/ 	.word	0x00000082


	//----- nvinfo : EIATTR_KPARAM_INFO
	.align		4
.L_539:
        /*0008*/ 	.byte	0x04, 0x17
        /*000a*/ 	.short	(.L_541 - .L_540)
.L_540:
        /*000c*/ 	.word	0x00000000
        /*0010*/ 	.short	0x0000
        /*0012*/ 	.short	0x0070
        /*0014*/ 	.byte	0x00, 0xf0, 0x01, 0x24


	//----- nvinfo : EIATTR_SPARSE_MMA_MASK
	.align		4
.L_541:
        /*0018*/ 	.byte	0x03, 0x50
        /*001a*/ 	.short	0x0000


	//----- nvinfo : EIATTR_MAXREG_COUNT
	.align		4
        /*001c*/ 	.byte	0x03, 0x1b
        /*001e*/ 	.short	0x00a8


	//----- nvinfo : EIATTR_NUM_BARRIERS
	.align		4
        /*0020*/ 	.byte	0x02, 0x4c
        /*0022*/ 	.byte	0x10
	.zero		1


	//----- nvinfo : EIATTR_EXTERNS
	.align		4
        /*0024*/ 	.byte	0x04, 0x0f
        /*0026*/ 	.short	(.L_543 - .L_542)


	//   ....[0]....
	.align		4
.L_542:
        /*0028*/ 	.word	index@(__assertfail)


	//----- nvinfo : EIATTR_ANNOTATIONS
	.align		4
.L_543:
        /*002c*/ 	.byte	0x04, 0x55
        /*002e*/ 	.short	(.L_545 - .L_544)


	//   ....[0]....
.L_544:
        /*0030*/ 	.word	0x00000001
        /*0034*/ 	.byte	0xd0, 0x16, 0x00, 0x00, 0x01, 0x00, 0x00, 0x00, 0x20, 0x29, 0x00, 0x00, 0x01, 0x00, 0x00, 0x00
        /*0044*/ 	.byte	0xd0, 0x7c, 0x00, 0x00, 0x01, 0x00, 0x00, 0x00, 0x20, 0x80, 0x00, 0x00, 0x01, 0x00, 0x00, 0x00
        /*0054*/ 	.byte	0xd0, 0x8c, 0x00, 0x00, 0x01, 0x00, 0x00, 0x00, 0xf0, 0x8c, 0x00, 0x00, 0x01, 0x00, 0x00, 0x00
        /*0064*/ 	.byte	0x30, 0x92, 0x00, 0x00


	//----- nvinfo : EIATTR_MERCURY_ISA_VERSION
	.align		4
.L_545:
        /*0068*/ 	.byte	0x03, 0x5f
        /*006a*/ 	.short	0x0101


	//----- nvinfo : EIATTR_INT_WARP_WIDE_INSTR_OFFSETS
	.align		4
        /*006c*/ 	.byte	0x04, 0x31
        /*006e*/ 	.short	(.L_547 - .L_546)


	//   ....[0]....
.L_546:
        /*0070*/ 	.word	0x000001f0


	//   ....[1]....
        /*0074*/ 	.word	0x00000220


	//----- nvinfo : EIATTR_COOP_GROUP_MASK_REGIDS
	.align		4
.L_547:
        /*0078*/ 	.byte	0x04, 0x29
        /*007a*/ 	.short	(.L_549 - .L_548)


	//   ....[0]....
.L_548:
        /*007c*/ 	.word	0xffffffff


	//   ....[1]....
        /*0080*/ 	.word	0xffffffff


	//   ....[2]....
        /*0084*/ 	.word	0xffffffff


	//   ....[3]....
        /*0088*/ 	.word	0xffffffff


	//   ....[4]....
        /*008c*/ 	.word	0xffffffff


	//   ....[5]....
        /*0090*/ 	.word	0xffffffff


	//   ....[6]....
        /*0094*/ 	.word	0xffffffff


	//   ....[7]....
        /*0098*/ 	.word	0xffffffff


	//   ....[8]....
        /*009c*/ 	.word	0x0500000f


	//----- nvinfo : EIATTR_COOP_GROUP_INSTR_OFFSETS
	.align		4
.L_549:
        /*00a0*/ 	.byte	0x04, 0x28
        /*00a2*/ 	.short	(.L_551 - .L_550)


	//   ....[0]....
.L_550:
        /*00a4*/ 	.word	0x00000070


	//   ....[1]....
        /*00a8*/ 	.word	0x00000200


	//   ....[2]....
        /*00ac*/ 	.word	0x00000250


	//   ....[3]....
        /*00b0*/ 	.word	0x00000440


	//   ....[4]....
        /*00b4*/ 	.word	0x00000650


	//   ....[5]....
        /*00b8*/ 	.word	0x000010a0


	//   ....[6]....
        /*00bc*/ 	.word	0x000058c0


	//   ....[7]....
        /*00c0*/ 	.word	0x00006640


	//   ....[8]....
        /*00c4*/ 	.word	0x000099b0


	//----- nvinfo : EIATTR_REG_RECONFIG
	.align		4
.L_551:
        /*00c8*/ 	.byte	0x01, 0x54
	.zero		2


	//----- nvinfo : EIATTR_SYSCALL_OFFSETS
	.align		4
        /*00cc*/ 	.byte	0x04, 0x46
        /*00ce*/ 	.short	(.L_553 - .L_552)


	//   ....[0]....
.L_552:
        /*00d0*/ 	.word	0x00000d00


	//   ....[1]....
        /*00d4*/ 	.word	0x00000df0


	//   ....[2]....
        /*00d8*/ 	.word	0x00000f50


	//   ....[3]....
        /*00dc*/ 	.word	0x00001040


	//   ....[4]....
        /*00e0*/ 	.word	0x000012c0


	//   ....[5]....
        /*00e4*/ 	.word	0x000050f0


	//   ....[6]....
        /*00e8*/ 	.word	0x00005230


	//   ....[7]....
        /*00ec*/ 	.word	0x00005350


	//   ....[8]....
        /*00f0*/ 	.word	0x00005470


	//----- nvinfo : EIATTR_MBARRIER_INSTR_OFFSETS
	.align		4
.L_553:
        /*00f4*/ 	.byte	0x04, 0x39
        /*00f6*/ 	.short	(.L_555 - .L_554)


	//   ....[0]....
.L_554:
        /*00f8*/ 	.word	0x000002f0
        /*00fc*/ 	.word	0x000000ff
        /*0100*/ 	.word	0x00026800
        /*0104*/ 	.short	0x0100
        /*0106*/ 	.byte	0x06
	.zero		1


	//   ....[1]....
        /*0108*/ 	.word	0x000003f0
        /*010c*/ 	.word	0x000000ff
        /*0110*/ 	.word	0x00026810
        /*0114*/ 	.short	0x0100
        /*0116*/ 	.byte	0x08
	.zero		1


	//   ....[2]....
        /*0118*/ 	.word	0x00000400
        /*011c*/ 	.word	0x000000ff
        /*0120*/ 	.word	0x00026820
        /*0124*/ 	.short	0x0100
        /*0126*/ 	.byte	0x08
	.zero		1


	//   ....[3]....
        /*0128*/ 	.word	0x00000410
        /*012c*/ 	.word	0x000000ff
        /*0130*/ 	.word	0x00026818
        /*0134*/ 	.short	0x0100
        /*0136*/ 	.byte	0x08
	.zero		1


	//   ....[4]....
        /*0138*/ 	.word	0x00000420
        /*013c*/ 	.word	0x000000ff
        /*0140*/ 	.word	0x00026828
        /*0144*/ 	.short	0x0100
        /*0146*/ 	.byte	0x08
	.zero		1


	//   ....[5]....
        /*0148*/ 	.word	0x00000550
        /*014c*/ 	.word	0x000000ff
        /*0150*/ 	.word	0x00026830
        /*0154*/ 	.short	0x0100
        /*0156*/ 	.byte	0x08
	.zero		1


	//   ....[6]....
        /*0158*/ 	.word	0x00000560
        /*015c*/ 	.word	0x000000ff
        /*0160*/ 	.word	0x00026840
        /*0164*/ 	.short	0x0100
        /*0166*/ 	.byte	0x08
	.zero		1


	//   ....[7]....
        /*0168*/ 	.word	0x00000570
        /*016c*/ 	.word	0x000000ff
        /*0170*/ 	.word	0x00026838
        /*0174*/ 	.short	0x0100
        /*0176*/ 	.byte	0x08
	.zero		1


	//   ....[8]....
        /*0178*/ 	.word	0x00000580
        /*017c*/ 	.word	0x000000ff
        /*0180*/ 	.word	0x00026848
        /*0184*/ 	.short	0x0100
        /*0186*/ 	.byte	0x08
	.zero		1


	//   ....[9]....
        /*0188*/ 	.word	0x000010e0
        /*018c*/ 	.word	0x000000ed
        /*0190*/ 	.word	0x00026800
        /*0194*/ 	.short	0x010a
        /*0196*/ 	.byte	0x3f
	.zero		1


	//   ....[10]....
        /*0198*/ 	.word	0x00001180
        /*019c*/ 	.word	0x000000ed
        /*01a0*/ 	.word	0x00026800
        /*01a4*/ 	.short	0x010a
        /*01a6*/ 	.byte	0x3f
	.zero		1


	//   ....[11]....
        /*01a8*/ 	.word	0x00001b40
        /*01ac*/ 	.word	0x000000ff
        /*01b0*/ 	.word	0x00026810
        /*01b4*/ 	.short	0x010a
        /*01b6*/ 	.byte	0x06
	.zero		1


	//   ....[12]....
        /*01b8*/ 	.word	0x00001b80
        /*01bc*/ 	.word	0x000000ff
        /*01c0*/ 	.word	0x00026810
        /*01c4*/ 	.short	0x010a
        /*01c6*/ 	.byte	0x06
	.zero		1


	//   ....[13]....
        /*01c8*/ 	.word	0x00001fc0
        /*01cc*/ 	.word	0x000000ff
        /*01d0*/ 	.word	0x00026830
        /*01d4*/ 	.short	0x010a
        /*01d6*/ 	.byte	0x06
	.zero		1


	//   ....[14]....
        /*01d8*/ 	.word	0x000022f0
        /*01dc*/ 	.word	0x000000ff
        /*01e0*/ 	.word	0x00026830
        /*01e4*/ 	.short	0x010a
        /*01e6*/ 	.byte	0x06
	.zero		1


	//   ....[15]....
        /*01e8*/ 	.word	0x00004940
        /*01ec*/ 	.word	0x000000ff
        /*01f0*/ 	.word	0x00000000
        /*01f4*/ 	.short	0x0101
        /*01f6*/ 	.byte	0x08
	.zero		1


	//   ....[16]....
        /*01f8*/ 	.word	0x00004c20
        /*01fc*/ 	.word	0x000000ff
        /*0200*/ 	.word	0x00000000
        /*0204*/ 	.short	0x0101
        /*0206*/ 	.byte	0x06
	.zero		1


	//   ....[17]....
        /*0208*/ 	.word	0x00007790
        /*020c*/ 	.word	0x00000010
        /*0210*/ 	.word	0x00026820
        /*0214*/ 	.short	0x010a
        /*0216*/ 	.byte	0x3f
	.zero		1


	//   ....[18]....
        /*0218*/ 	.word	0x000080b0
        /*021c*/ 	.word	0x00000010
        /*0220*/ 	.word	0x00026840
        /*0224*/ 	.short	0x010a
        /*0226*/ 	.byte	0x3f
	.zero		1


	//   ....[19]....
        /*0228*/ 	.word	0x000083c0
        /*022c*/ 	.word	0x00000010
        /*0230*/ 	.word	0x00026828
        /*0234*/ 	.short	0x010a
        /*0236*/ 	.byte	0x3f
	.zero		1


	//   ....[20]....
        /*0238*/ 	.word	0x000086d0
        /*023c*/ 	.word	0x00000010
        /*0240*/ 	.word	0x00026848
        /*0244*/ 	.short	0x010a
        /*0246*/ 	.byte	0x3f
	.zero		1


	//   ....[21]....
        /*0248*/ 	.word	0x00008990
        /*024c*/ 	.word	0x00000010
        /*0250*/ 	.word	0x00026820
        /*0254*/ 	.short	0x010a
        /*0256*/ 	.byte	0x3f
	.zero		1


	//   ....[22]....
        /*0258*/ 	.word	0x00008d20
        /*025c*/ 	.word	0x00000010
        /*0260*/ 	.word	0x00026840
        /*0264*/ 	.short	0x010a
        /*0266*/ 	.byte	0x3f
	.zero		1


	//   ....[23]....
        /*0268*/ 	.word	0x00009000
        /*026c*/ 	.word	0x00000010
        /*0270*/ 	.word	0x00026828
        /*0274*/ 	.short	0x010a
        /*0276*/ 	.byte	0x3f
	.zero		1


	//   ....[24]....
        /*0278*/ 	.word	0x00009360
        /*027c*/ 	.word	0x00000003
        /*0280*/ 	.word	0x00026840
        /*0284*/ 	.short	0x010a
        /*0286*/ 	.byte	0x3f
	.zero		1


	//   ....[25]....
        /*0288*/ 	.word	0x00009810
        /*028c*/ 	.word	0x00000006
        /*0290*/ 	.word	0x00000000
        /*0294*/ 	.short	0x010a
        /*0296*/ 	.byte	0x3f
	.zero		1


	//   ....[26]....
        /*0298*/ 	.word	0x00009870
        /*029c*/ 	.word	0x00000003
        /*02a0*/ 	.word	0x00000000
        /*02a4*/ 	.short	0x010a
        /*02a6*/ 	.byte	0x3f
	.zero		1


	//   ....[27]....
        /*02a8*/ 	.word	0x000098d0
        /*02ac*/ 	.word	0x00000000
        /*02b0*/ 	.word	0x00000000
        /*02b4*/ 	.short	0x010a
        /*02b6*/ 	.byte	0x3f
	.zero		1


	//   ....[28]....
        /*02b8*/ 	.word	0x00009900
        /*02bc*/ 	.word	0x00000003
        /*02c0*/ 	.word	0x00000000
        /*02c4*/ 	.short	0x010a
        /*02c6*/ 	.byte	0x3f
	.zero		1


	//   ....[29]....
        /*02c8*/ 	.word	0x000099e0
        /*02cc*/ 	.word	0x000000ed
        /*02d0*/ 	.word	0x00026800
        /*02d4*/ 	.short	0x010a
        /*02d6*/ 	.byte	0x3f
	.zero		1


	//   ....[30]....
        /*02d8*/ 	.word	0x00009a40
        /*02dc*/ 	.word	0x00000005
        /*02e0*/ 	.word	0x00026810
        /*02e4*/ 	.short	0x010a
        /*02e6*/ 	.byte	0x3f
	.zero		1


	//   ....[31]....
        /*02e8*/ 	.word	0x00009aa0
        /*02ec*/ 	.word	0x00000079
        /*02f0*/ 	.word	0x00026830
        /*02f4*/ 	.short	0x010a
        /*02f6*/ 	.byte	0x3f
	.zero		1


	//   ....[32]....
        /*02f8*/ 	.word	0x00009af0
        /*02fc*/ 	.word	0x00000010
        /*0300*/ 	.word	0x00026820
        /*0304*/ 	.short	0x010a
        /*0306*/ 	.byte	0x3f
	.zero		1


	//   ....[33]....
        /*0308*/ 	.word	0x00009b40
        /*030c*/ 	.word	0x00000010
        /*0310*/ 	.word	0x00026840
        /*0314*/ 	.short	0x010a
        /*0316*/ 	.byte	0x3f
	.zero		1


	//   ....[34]....
        /*0318*/ 	.word	0x00009b90
        /*031c*/ 	.word	0x00000010
        /*0320*/ 	.word	0x00026828
        /*0324*/ 	.short	0x010a
        /*0326*/ 	.byte	0x3f
	.zero		1


	//   ....[35]....
        /*0328*/ 	.word	0x00009be0
        /*032c*/ 	.word	0x00000010
        /*0330*/ 	.word	0x00026848
        /*0334*/ 	.short	0x010a
        /*0336*/ 	.byte	0x3f
	.zero		1


	//   ....[36]....
        /*0338*/ 	.word	0x00009c40
        /*033c*/ 	.word	0x00000010
        /*0340*/ 	.word	0x00026820
        /*0344*/ 	.short	0x010a
        /*0346*/ 	.byte	0x3f
	.zero		1


	//   ....[37]....
        /*0348*/ 	.word	0x00009c90
        /*034c*/ 	.word	0x00000010
        /*0350*/ 	.word	0x00026840
        /*0354*/ 	.short	0x010a
        /*0356*/ 	.byte	0x3f
	.zero		1


	//   ....[38]....
        /*0358*/ 	.word	0x00009ce0
        /*035c*/ 	.word	0x00000010
        /*0360*/ 	.word	0x00026828
        /*0364*/ 	.short	0x010a
        /*0366*/ 	.byte	0x3f
	.zero		1


	//   ....[39]....
        /*0368*/ 	.word	0x00009d30
        /*036c*/ 	.word	0x00000003
        /*0370*/ 	.word	0x00026840
        /*0374*/ 	.short	0x010a
        /*0376*/ 	.byte	0x3f
	.zero		1


	//   ....[40]....
        /*0378*/ 	.word	0x00009e00
        /*037c*/ 	.word	0x00000006
        /*0380*/ 	.word	0x00000000
        /*0384*/ 	.short	0x010a
        /*0386*/ 	.byte	0x3f
	.zero		1


	//   ....[41]....
        /*0388*/ 	.word	0x00009e50
        /*038c*/ 	.word	0x00000003
        /*0390*/ 	.word	0x00000000
        /*0394*/ 	.short	0x010a
        /*0396*/ 	.byte	0x3f
	.zero		1


	//   ....[42]....
        /*0398*/ 	.word	0x00009ea0
        /*039c*/ 	.word	0x00000000
        /*03a0*/ 	.word	0x00000000
        /*03a4*/ 	.short	0x010a
        /*03a6*/ 	.byte	0x3f
	.zero		1


	//----- nvinfo : EIATTR_NUM_MBARRIERS
	.align		4
.L_555:
        /*03a8*/ 	.byte	0x03, 0x38
        /*03aa*/ 	.short	0x0009


	//----- nvinfo : EIATTR_EXIT_INSTR_OFFSETS
	.align		4
        /*03ac*/ 	.byte	0x04, 0x1c
        /*03ae*/ 	.short	(.L_557 - .L_556)


	//   ....[0]....
.L_556:
        /*03b0*/ 	.word	0x000006b0


	//   ....[1]....
        /*03b4*/ 	.word	0x00005df0


	//   ....[2]....
        /*03b8*/ 	.word	0x000065e0


	//   ....[3]....
        /*03bc*/ 	.word	0x00009950


	//----- nvinfo : EIATTR_MAX_THREADS
	.align		4
.L_557:
        /*03c0*/ 	.byte	0x04, 0x05
        /*03c2*/ 	.short	(.L_559 - .L_558)
.L_558:
        /*03c4*/ 	.word	0x00000180
        /*03c8*/ 	.word	0x00000001
        /*03cc*/ 	.word	0x00000001


	//----- nvinfo : EIATTR_CRS_STACK_SIZE
	.align		4
.L_559:
        /*03d0*/ 	.byte	0x04, 0x1e
        /*03d2*/ 	.short	(.L_561 - .L_560)
.L_560:
        /*03d4*/ 	.word	0x00000000


	//----- nvinfo : EIATTR_CBANK_PARAM_SIZE
	.align		4
.L_561:
        /*03d8*/ 	.byte	0x03, 0x19
        /*03da*/ 	.short	0x0970


	//----- nvinfo : EIATTR_PARAM_CBANK
	.align		4
        /*03dc*/ 	.byte	0x04, 0x0a
        /*03de*/ 	.short	(.L_563 - .L_562)
	.align		4
.L_562:
        /*03e0*/ 	.word	index@(.nv.constant0._ZN7cutlass13device_kernelIN5flash11enable_sm90INS1_16FlashAttnBwdSm90INS1_25CollectiveMainloopBwdSm90ILi2ELi2ELi2EN4cute5tupleIJNS5_1CILi1EEES8_S8_EEENS6_IJNS7_ILi64EEENS7_ILi128EEENS7_ILi96EEEEEENS_6half_tEfNS_4arch4Sm90ELb0ELb1ELb1ELb0ELb0ELb1ELb0ELb0ELi2ELi1ELi2ELi1ELb1EEENS1_21CollectiveEpilogueBwdISD_SE_SG_Li256ELb0ELb0ELi1EEENS1_19SingleTileSchedulerILb0ELb0ELb0ELi128EEEEEEEEEvNT_6ParamsE)
        /*03e4*/ 	.short	0x0210
        /*03e6*/ 	.short	0x0970


	//----- nvinfo : EIATTR_SW_WAR
	.align		4
.L_563:
        /*03e8*/ 	.byte	0x04, 0x36
        /*03ea*/ 	.short	(.L_565 - .L_564)
.L_564:
        /*03ec*/ 	.word	0x00000008
.L_565:


//--------------------- .nv.info._ZN7cutlass13device_kernelIN5flash11enable_sm90INS1_16FlashAttnBwdSm90INS1_25CollectiveMainloopBwdSm90ILi2ELi2ELi2EN4cute5tupleIJNS5_1CILi1EEES8_S8_EEENS6_IJNS7_ILi64EEENS7_ILi128EEENS7_ILi96EEEEEENS_6half_tEfNS_4arch4Sm90ELb0ELb1ELb1ELb0ELb1ELb1ELb0ELb0ELi2ELi1ELi2ELi1ELb1EEENS1_21CollectiveEpilogueBwdISD_SE_SG_Li256ELb0ELb0ELi1EEENS1_19SingleTileSchedulerILb0ELb0ELb0ELi128EEEEEEEEEvNT_6ParamsE --------------------------
	.section	.nv.info._ZN7cutlass13device_kernelIN5flash11enable_sm90INS1_16FlashAttnBwdSm90INS1_25CollectiveMainloopBwdSm90ILi2ELi2ELi2EN4cute5tupleIJNS5_1CILi1EEES8_S8_EEENS6_IJNS7_ILi64EEENS7_ILi128EEENS7_ILi96EEEEEENS_6half_tEfNS_4arch4Sm90ELb0ELb1ELb1ELb0ELb1ELb1ELb0ELb0ELi2ELi1ELi2ELi1ELb1EEENS1_21CollectiveEpilogueBwdISD_SE_SG_Li256ELb0ELb0ELi1EEENS1_19SingleTileSchedulerILb0ELb0ELb0ELi128EEEEEEEEEvNT_6ParamsE,"",@"SHT_CUDA_INFO"
	.sectionflags	@""
	.align	4


	//----- nvinfo : EIATTR_CUDA_API_VERSION
	.align		4
        /*0000*/ 	.byte	0x04, 0x37
        /*0002*/ 	.short	(.L_567 - .L_566)
.L_566:
        /*0004*/ 	.word	0x00000082


	//----- nvinfo : EIATTR_KPARAM_INFO
	.align		4
.L_567:
        /*0008*/ 	.byte	0x04, 0x17
        /*000a*/ 	.short	(.L_569 - .L_568)
.L_568:
        /*000c*/ 	.word	0x00000000
        /*0010*/ 	.short	0x0000
        /*0012*/ 	.short	0x0070
        /*0014*/ 	.byte	0x00, 0xf0, 0x01, 0x24


	//----- nvinfo : EIATTR_SPARSE_MMA_MASK
	.align		4
.L_569:
        /*0018*/ 	.byte	0x03, 0x50
        /*001a*/ 	.short	0x0000


	//----- nvinfo : EIATTR_MAXREG_COUNT
	.align		4
        /*001c*/ 	.byte	0x03, 0x1b
        /*001e*/ 	.short	0x00a8


	//----- nvinfo : EIATTR_NUM_BARRIERS
	.align		4
        /*0020*/ 	.byte	0x02, 0x4c
        /*0022*/ 	.byte	0x10
	.zero		1


	//----- nvinfo : EIATTR_EXTERNS
	.align		4
        /*0024*/ 	.byte	0x04, 0x0f
        /*0026*/ 	.short	(.L_571 - .L_570)


	//   ....[0]....
	.align		4
.L_570:
        /*0028*/ 	.word	index@(__assertfail)


	//----- nvinfo : EIATTR_ANNOTATIONS
	.align		4
.L_571:
        /*002c*/ 	.byte	0x04, 0x55
        /*002e*/ 	.short	(.L_573 - .L_572)


	//   ....[0]....
.L_572:
        /*0030*/ 	.word	0x00000001
        /*0034*/ 	.byte	0xe0, 0x16, 0x00, 0x00, 0x01, 0x00, 0x00, 0x00, 0xf0, 0x28, 0x00, 0x00, 0x01, 0x00, 0x00, 0x00
        /*0044*/ 	.byte	0xb0, 0x8b, 0x00, 0x00, 0x01, 0x00, 0x00, 0x00, 0x00, 0x8f, 0x00, 0x00, 0x01, 0x00, 0x00, 0x00
        /*0054*/ 	.byte	0xb0, 0x9b, 0x00, 0x00, 0x01, 0x00, 0x00, 0x00, 0xd0, 0x9b, 0x00, 0x00, 0x01, 0x00, 0x00, 0x00
        /*0064*/ 	.byte	0x10, 0xa1, 0x00, 0x00


	//----- nvinfo : EIATTR_MERCURY_ISA_VERSION
	.align		4
.L_573:
        /*0068*/ 	.byte	0x03, 0x5f
        /*006a*/ 	.short	0x0101


	//----- nvinfo : EIATTR_INT_WARP_WIDE_INSTR_OFFSETS
	.align		4
        /*006c*/ 	.byte	0x04, 0x31
        /*006e*/ 	.short	(.L_575 - .L_574)


	//   ....[0]....
.L_574:
        /*0070*/ 	.word	0x000001f0


	//   ....[1]....
        /*0074*/ 	.word	0x00000220


	//   ....[2]....
        /*0078*/ 	.word	0x00006f80


	//   ....[3]....
        /*007c*/ 	.word	0x00007580


	//   ....[4]....
        /*0080*/ 	.word	0x00007a30


	//   ....[5]....
        /*0084*/ 	.word	0x00007d00


	//   ....[6]....
        /*0088*/ 	.word	0x00007f60


	//   ....[7]....
        /*008c*/ 	.word	0x000080f0


	//----- nvinfo : EIATTR_COOP_GROUP_MASK_REGIDS
	.align		4
.L_575:
        /*0090*/ 	.byte	0x04, 0x29
        /*0092*/ 	.short	(.L_577 - .L_576)


	//   ....[0]....
.L_576:
        /*0094*/ 	.word	0xffffffff


	//   ....[1]....
        /*0098*/ 	.word	0xffffffff


	//   ....[2]....
        /*009c*/ 	.word	0xffffffff


	//   ....[3]....
        /*00a0*/ 	.word	0xffffffff


	//   ....[4]....
        /*00a4*/ 	.word	0xffffffff


	//   ....[5]....
        /*00a8*/ 	.word	0xffffffff


	//   ....[6]....
        /*00ac*/ 	.word	0xffffffff


	//   ....[7]....
        /*00b0*/ 	.word	0xffffffff


	//   ....[8]....
        /*00b4*/ 	.word	0xffffffff


	//   ....[9]....
        /*00b8*/ 	.word	0xffffffff


	//   ....[10]....
        /*00bc*/ 	.word	0xffffffff


	//   ....[11]....
        /*00c0*/ 	.word	0xffffffff


	//   ....[12]....
        /*00c4*/ 	.word	0xffffffff


	//   ....[13]....
        /*00c8*/ 	.word	0xffffffff


	//   ....[14]....
        /*00cc*/ 	.word	0xffffffff


	//   ....[15]....
        /*00d0*/ 	.word	0xffffffff


	//   ....[16]....
        /*00d4*/ 	.word	0xffffffff


	//   ....[17]....
        /*00d8*/ 	.word	0x0500000f


	//   ....[18]....
        /*00dc*/ 	.word	0x0500000f


	//   ....[19]....
        /*00e0*/ 	.word	0x0500000f


	//   ....[20]....
        /*00e4*/ 	.word	0x0500000f


	//----- nvinfo : EIATTR_COOP_GROUP_INSTR_OFFSETS
	.align		4
.L_577:
        /*00e8*/ 	.byte	0x04, 0x28
        /*00ea*/ 	.short	(.L_579 - .L_578)


	//   ....[0]....
.L_578:
        /*00ec*/ 	.word	0x00000070


	//   ....[1]....
        /*00f0*/ 	.word	0x00000200


	//   ....[2]....
        /*00f4*/ 	.word	0x00000250


	//   ....[3]....
        /*00f8*/ 	.word	0x00000440


	//   ....[4]....
        /*00fc*/ 	.word	0x00000660


	//   ....[5]....
        /*0100*/ 	.word	0x000010b0


	//   ....[6]....
        /*0104*/ 	.word	0x000058b0


	//   ....[7]....
        /*0108*/ 	.word	0x00006620


	//   ....[8]....
        /*010c*/ 	.word	0x00006b80


	//   ....[9]....
        /*0110*/ 	.word	0x00006eb0


	//   ....[10]....
        /*0114*/ 	.word	0x00007200


	//   ....[11]....
        /*0118*/ 	.word	0x000074b0


	//   ....[12]....
        /*011c*/ 	.word	0x000076f0


	//   ....[13]....
        /*0120*/ 	.word	0x00007960


	//   ....[14]....
        /*0124*/ 	.word	0x00007c40


	//   ....[15]....
        /*0128*/ 	.word	0x00007e60


	//   ....[16]....
        /*012c*/ 	.word	0x00007ff0


	//   ....[17]....
        /*0130*/ 	.word	0x0000a890


	//   ....[18]....
        /*0134*/ 	.word	0x0000aa00


	//   ....[19]....
        /*0138*/ 	.word	0x0000aa70


	//   ....[20]....
        /*013c*/ 	.word	0x0000aae0


	//----- nvinfo : EIATTR_REG_RECONFIG
	.align		4
.L_579:
        /*0140*/ 	.byte	0x01, 0x54
	.zero		2


	//----- nvinfo : EIATTR_SYSCALL_OFFSETS
	.align		4
        /*0144*/ 	.byte	0x04, 0x46
        /*0146*/ 	.short	(.L_581 - .L_580)


	//   ....[0]....
.L_580:
        /*0148*/ 	.word	0x00000d10


	//   ....[1]....
        /*014c*/ 	.word	0x00000e00


	//   ....[2]....
        /*0150*/ 	.word	0x00000f60


	//   ....[3]....
        /*0154*/ 	.word	0x00001050


	//   ....[4]....
        /*0158*/ 	.word	0x000012d0


	//   ....[5]....
        /*015c*/ 	.word	0x000050e0


	//   ....[6]....
        /*0160*/ 	.word	0x00005220


	//   ....[7]....
        /*0164*/ 	.word	0x00005340


	//   ....[8]....
        /*0168*/ 	.word	0x00005460


	//----- nvinfo : EIATTR_MBARRIER_INSTR_OFFSETS
	.align		4
.L_581:
        /*016c*/ 	.byte	0x04, 0x39
        /*016e*/ 	.short	(.L_583 - .L_582)


	//   ....[0]....
.L_582:
        /*0170*/ 	.word	0x000002f0
        /*0174*/ 	.word	0x000000ff
        /*0178*/ 	.word	0x00026800
        /*017c*/ 	.short	0x0100
        /*017e*/ 	.byte	0x06
	.zero		1


	//   ....[1]....
        /*0180*/ 	.word	0x000003f0
        /*0184*/ 	.word	0x000000ff
        /*0188*/ 	.word	0x00026810
        /*018c*/ 	.short	0x0100
        /*018e*/ 	.byte	0x08
	.zero		1


	//   ....[2]....
        /*0190*/ 	.word	0x00000400
        /*0194*/ 	.word	0x000000ff
        /*0198*/ 	.word	0x00026820
        /*019c*/ 	.short	0x0100
        /*019e*/ 	.byte	0x08
	.zero		1


	//   ....[3]....
        /*01a0*/ 	.word	0x00000410
        /*01a4*/ 	.word	0x000000ff
        /*01a8*/ 	.word	0x00026818
        /*01ac*/ 	.short	0x0100
        /*01ae*/ 	.byte	0x08
	.zero		1


	//   ....[4]....
        /*01b0*/ 	.word	0x00000420
        /*01b4*/ 	.word	0x000000ff
        /*01b8*/ 	.word	0x00026828
        /*01bc*/ 	.short	0x0100
        /*01be*/ 	.byte	0x08
	.zero		1


	//   ....[5]....
        /*01c0*/ 	.word	0x00000550
        /*01c4*/ 	.word	0x000000ff
        /*01c8*/ 	.word	0x00026830
        /*01cc*/ 	.short	0x0100
        /*01ce*/ 	.byte	0x08
	.zero		1


	//   ....[6]....
        /*01d0*/ 	.word	0x00000560
        /*01d4*/ 	.word	0x000000ff
        /*01d8*/ 	.word	0x00026840
        /*01dc*/ 	.short	0x0100
        /*01de*/ 	.byte	0x08
	.zero		1


	//   ....[7]....
        /*01e0*/ 	.word	0x00000570
        /*01e4*/ 	.word	0x000000ff
        /*01e8*/ 	.word	0x00026838
        /*01ec*/ 	.short	0x0100
        /*01ee*/ 	.byte	0x08
	.zero		1


	//   ....[8]....
        /*01f0*/ 	.word	0x00000580
        /*01f4*/ 	.word	0x000000ff
        /*01f8*/ 	.word	0x00026848
        /*01fc*/ 	.short	0x0100
        /*01fe*/ 	.byte	0x08
	.zero		1


	//   ....[9]....
        /*0200*/ 	.word	0x000010f0
        /*0204*/ 	.word	0x000000ed
        /*0208*/ 	.word	0x00026800
        /*020c*/ 	.short	0x010a
        /*020e*/ 	.byte	0x3f
	.zero		1


	//   ....[10]....
        /*0210*/ 	.word	0x00001190
        /*0214*/ 	.word	0x000000ed
        /*0218*/ 	.word	0x00026800
        /*021c*/ 	.short	0x010a
        /*021e*/ 	.byte	0x3f
	.zero		1


	//   ....[11]....
        /*0220*/ 	.word	0x00001b50
        /*0224*/ 	.word	0x000000ff
        /*0228*/ 	.word	0x00026810
        /*022c*/ 	.short	0x010a
        /*022e*/ 	.byte	0x09
	.zero		1


	//   ....[12]....
        /*0230*/ 	.word	0x00001b90
        /*0234*/ 	.word	0x000000ff
        /*0238*/ 	.word	0x00026810
        /*023c*/ 	.short	0x010a
        /*023e*/ 	.byte	0x09
	.zero		1


	//   ....[13]....
        /*0240*/ 	.word	0x00001fd0
        /*0244*/ 	.word	0x000000ff
        /*0248*/ 	.word	0x00026830
        /*024c*/ 	.short	0x010a
        /*024e*/ 	.byte	0x09
	.zero		1


	//   ....[14]....
        /*0250*/ 	.word	0x00002300
        /*0254*/ 	.word	0x000000ff
        /*0258*/ 	.word	0x00026830
        /*025c*/ 	.short	0x010a
        /*025e*/ 	.byte	0x09
	.zero		1


	//   ....[15]....
        /*0260*/ 	.word	0x00004900
        /*0264*/ 	.word	0x000000ff
        /*0268*/ 	.word	0x00000000
        /*026c*/ 	.short	0x0101
        /*026e*/ 	.byte	0x0c
	.zero		1


	//   ....[16]....
        /*0270*/ 	.word	0x00004c10
        /*0274*/ 	.word	0x000000ff
        /*0278*/ 	.word	0x00000000
        /*027c*/ 	.short	0x0101
        /*027e*/ 	.byte	0x09
	.zero		1


	//   ....[17]....
        /*0280*/ 	.word	0x00008670
        /*0284*/ 	.word	0x00000010
        /*0288*/ 	.word	0x00026820
        /*028c*/ 	.short	0x010a
        /*028e*/ 	.byte	0x3f
	.zero		1


	//   ....[18]....
        /*0290*/ 	.word	0x00008f90
        /*0294*/ 	.word	0x00000010
        /*0298*/ 	.word	0x00026840
        /*029c*/ 	.short	0x010a
        /*029e*/ 	.byte	0x3f
	.zero		1


	//   ....[19]....
        /*02a0*/ 	.word	0x000092a0
        /*02a4*/ 	.word	0x00000010
        /*02a8*/ 	.word	0x00026828
        /*02ac*/ 	.short	0x010a
        /*02ae*/ 	.byte	0x3f
	.zero		1


	//   ....[20]....
        /*02b0*/ 	.word	0x000095b0
        /*02b4*/ 	.word	0x00000010
        /*02b8*/ 	.word	0x00026848
        /*02bc*/ 	.short	0x010a
        /*02be*/ 	.byte	0x3f
	.zero		1


	//   ....[21]....
        /*02c0*/ 	.word	0x00009870
        /*02c4*/ 	.word	0x00000010
        /*02c8*/ 	.word	0x00026820
        /*02cc*/ 	.short	0x010a
        /*02ce*/ 	.byte	0x3f
	.zero		1


	//   ....[22]....
        /*02d0*/ 	.word	0x00009c00
        /*02d4*/ 	.word	0x00000010
        /*02d8*/ 	.word	0x00026840
        /*02dc*/ 	.short	0x010a
        /*02de*/ 	.byte	0x3f
	.zero		1


	//   ....[23]....
        /*02e0*/ 	.word	0x00009ee0
        /*02e4*/ 	.word	0x00000010
        /*02e8*/ 	.word	0x00026828
        /*02ec*/ 	.short	0x010a
        /*02ee*/ 	.byte	0x3f
	.zero		1


	//   ....[24]....
        /*02f0*/ 	.word	0x0000a240
        /*02f4*/ 	.word	0x00000003
        /*02f8*/ 	.word	0x00026840
        /*02fc*/ 	.short	0x010a
        /*02fe*/ 	.byte	0x3f
	.zero		1


	//   ....[25]....
        /*0300*/ 	.word	0x0000a6f0
        /*0304*/ 	.word	0x00000006
        /*0308*/ 	.word	0x00000000
        /*030c*/ 	.short	0x010a
        /*030e*/ 	.byte	0x3f
	.zero		1


	//   ....[26]....
        /*0310*/ 	.word	0x0000a750
        /*0314*/ 	.word	0x00000003
        /*0318*/ 	.word	0x00000000
        /*031c*/ 	.short	0x010a
        /*031e*/ 	.byte	0x3f
	.zero		1


	//   ....[27]....
        /*0320*/ 	.word	0x0000a7b0
        /*0324*/ 	.word	0x00000000
        /*0328*/ 	.word	0x00000000
        /*032c*/ 	.short	0x010a
        /*032e*/ 	.byte	0x3f
	.zero		1


	//   ....[28]....
        /*0330*/ 	.word	0x0000a7e0
        /*0334*/ 	.word	0x00000003
        /*0338*/ 	.word	0x00000000
        /*033c*/ 	.short	0x010a
        /*033e*/ 	.byte	0x3f
	.zero		1


	//   ....[29]....
        /*0340*/ 	.word	0x0000a8c0
        /*0344*/ 	.word	0x000000ed
        /*0348*/ 	.word	0x00026800
        /*034c*/ 	.short	0x010a
        /*034e*/ 	.byte	0x3f
	.zero		1


	//   ....[30]....
        /*0350*/ 	.word	0x0000a920
        /*0354*/ 	.word	0x00000005
        /*0358*/ 	.word	0x00026810
        /*035c*/ 	.short	0x010a
        /*035e*/ 	.byte	0x3f
	.zero		1


	//   ....[31]....
        /*0360*/ 	.word	0x0000a980
        /*0364*/ 	.word	0x00000079
        /*0368*/ 	.word	0x00026830
        /*036c*/ 	.short	0x010a
        /*036e*/ 	.byte	0x3f
	.zero		1


	//   ....[32]....
        /*0370*/ 	.word	0x0000ab20
        /*0374*/ 	.word	0x00000010
        /*0378*/ 	.word	0x00026820
        /*037c*/ 	.short	0x010a
        /*037e*/ 	.byte	0x3f
	.zero		1


	//   ....[33]....
        /*0380*/ 	.word	0x0000ab70
        /*0384*/ 	.word	0x00000010
        /*0388*/ 	.word	0x00026840
        /*038c*/ 	.short	0x010a
        /*038e*/ 	.byte	0x3f
	.zero		1


	//   ....[34]....
        /*0390*/ 	.word	0x0000abc0
        /*0394*/ 	.word	0x00000010
        /*0398*/ 	.word	0x00026828
        /*039c*/ 	.short	0x010a
        /*039e*/ 	.byte	0x3f
	.zero		1


	//   ....[35]....
        /*03a0*/ 	.word	0x0000ac10
        /*03a4*/ 	.word	0x00000010
        /*03a8*/ 	.word	0x00026848
        /*03ac*/ 	.short	0x010a
        /*03ae*/ 	.byte	0x3f
	.zero		1


	//   ....[36]....
        /*03b0*/ 	.word	0x0000ac70
        /*03b4*/ 	.word	0x00000010
        /*03b8*/ 	.word	0x00026820
        /*03bc*/ 	.short	0x010a
        /*03be*/ 	.byte	0x3f
	.zero		1


	//   ....[37]....
        /*03c0*/ 	.word	0x0000acc0
        /*03c4*/ 	.word	0x00000010
        /*03c8*/ 	.word	0x00026840
        /*03cc*/ 	.short	0x010a
        /*03ce*/ 	.byte	0x3f
	.zero		1


	//   ....[38]....
        /*03d0*/ 	.word	0x0000ad10
        /*03d4*/ 	.word	0x00000010
        /*03d8*/ 	.word	0x00026828
        /*03dc*/ 	.short	0x010a
        /*03de*/ 	.byte	0x3f
	.zero		1


	//   ....[39]....
        /*03e0*/ 	.word	0x0000ad60
        /*03e4*/ 	.word	0x00000003
        /*03e8*/ 	.word	0x00026840
        /*03ec*/ 	.short	0x010a
        /*03ee*/ 	.byte	0x3f
	.zero		1


	//   ....[40]....
        /*03f0*/ 	.word	0x0000ae30
        /*03f4*/ 	.word	0x00000006
        /*03f8*/ 	.word	0x00000000
        /*03fc*/ 	.short	0x010a
        /*03fe*/ 	.byte	0x3f
	.zero		1


	//   ....[41]....
        /*0400*/ 	.word	0x0000ae80
        /*0404*/ 	.word	0x00000003
        /*0408*/ 	.word	0x00000000
        /*040c*/ 	.short	0x010a
        /*040e*/ 	.byte	0x3f
	.zero		1


	//   ....[42]....
        /*0410*/ 	.word	0x0000aed0
        /*0414*/ 	.word	0x00000000
        /*0418*/ 	.word	0x00000000
        /*041c*/ 	.short	0x010a
        /*041e*/ 	.byte	0x3f
	.zero		1


	//----- nvinfo : EIATTR_NUM_MBARRIERS
	.align		4
.L_583:
        /*0420*/ 	.byte	0x03, 0x38
        /*0422*/ 	.short	0x0009


	//----- nvinfo : EIATTR_EXIT_INSTR_OFFSETS
	.align		4
        /*0424*/ 	.byte	0x04, 0x1c
        /*0426*/ 	.short	(.L_585 - .L_584)


	//   ....[0]....
.L_584:
        /*0428*/ 	.word	0x000006c0


	//   ....[1]....
        /*042c*/ 	.word	0x00005de0


	//   ....[2]....
        /*0430*/ 	.word	0x000065c0


	//   ....[3]....
        /*0434*/ 	.word	0x0000a830


	//----- nvinfo : EIATTR_MAX_THREADS
	.align		4
.L_585:
        /*0438*/ 	.byte	0x04, 0x05
        /*043a*/ 	.short	(.L_587 - .L_586)
.L_586:
        /*043c*/ 	.word	0x00000180
        /*0440*/ 	.word	0x00000001
        /*0444*/ 	.word	0x00000001


	//----- nvinfo : EIATTR_CRS_STACK_SIZE
	.align		4
.L_587:
        /*0448*/ 	.byte	0x04, 0x1e
        /*044a*/ 	.short	(.L_589 - .L_588)
.L_588:
        /*044c*/ 	.word	0x00000000


	//----- nvinfo : EIATTR_CBANK_PARAM_SIZE
	.align		4
.L_589:
        /*0450*/ 	.byte	0x03, 0x19
        /*0452*/ 	.short	0x0970


	//----- nvinfo : EIATTR_PARAM_CBANK
	.align		4
        /*0454*/ 	.byte	0x04, 0x0a
        /*0456*/ 	.short	(.L_591 - .L_590)
	.align		4
.L_590:
        /*0458*/ 	.word	index@(.nv.constant0._ZN7cutlass13device_kernelIN5flash11enable_sm90INS1_16FlashAttnBwdSm90INS1_25CollectiveMainloopBwdSm90ILi2ELi2ELi2EN4cute5tupleIJNS5_1CILi1EEES8_S8_EEENS6_IJNS7_ILi64EEENS7_ILi128EEENS7_ILi96EEEEEENS_6half_tEfNS_4arch4Sm90ELb0ELb1ELb1ELb0ELb1ELb1ELb0ELb0ELi2ELi1ELi2ELi1ELb1EEENS1_21CollectiveEpilogueBwdISD_SE_SG_Li256ELb0ELb0ELi1EEENS1_19SingleTileSchedulerILb0ELb0ELb0ELi128EEEEEEEEEvNT_6ParamsE)
        /*045c*/ 	.short	0x0210
        /*045e*/ 	.short	0x0970


	//----- nvinfo : EIATTR_SW_WAR
	.align		4
.L_591:
        /*0460*/ 	.byte	0x04, 0x36
        /*0462*/ 	.short	(.L_593 - .L_592)
.L_592:
        /*0464*/ 	.word	0x00000008
.L_593:


//--------------------- .nv.info._ZN7cutlass13device_kernelIN5flash11enable_sm90INS1_16FlashAttnBwdSm90INS1_25CollectiveMainloopBwdSm90ILi2ELi2ELi2EN4cute5tupleIJNS5_1CILi1EEES8_S8_EEENS6_IJNS7_ILi64EEENS7_ILi128EEENS7_ILi96EEEEEENS_6half_tEfNS_4arch4Sm90ELb0ELb1ELb1ELb0ELb0ELb1ELb0ELb0ELi2ELi1ELi2ELi1ELb1EEENS1_24CollectiveEpilogueBwdGQAISD_fSG_Li256ELb0ELb0EEENS1_19SingleTileSchedulerILb0ELb0ELb0ELi128EEEEEEEEEvNT_6ParamsE --------------------------
	.section	.nv.info._ZN7cutlass13device_kernelIN5flash11enable_sm90INS1_16FlashAttnBwdSm90INS1_25CollectiveMainloopBwdSm90ILi2ELi2ELi2EN4cute5tupleIJNS5_1CILi1EEES8_S8_EEENS6_IJNS7_ILi64EEENS7_ILi128EEENS7_ILi96EEEEEENS_6half_tEfNS_4arch4Sm90ELb0ELb1ELb1ELb0ELb0ELb1ELb0ELb0ELi2ELi1ELi2ELi1ELb1EEENS1_24CollectiveEpilogueBwdGQAISD_fSG_Li256ELb0ELb0EEENS1_19SingleTileSchedulerILb0ELb0ELb0ELi128EEEEEEEEEvNT_6ParamsE,"",@"SHT_CUDA_INFO"
	.sectionflags	@""
	.align	4


	//----- nvinfo : EIATTR_CUDA_API_VERSION
	.align		4
        /*0000*/ 	.byte	0x04, 0x37
        /*0002*/ 	.short	(.L_595 - .L_594)
.L_594:
        /*0004*/ 	.word	0x00000082


	//----- nvinfo : EIATTR_KPARAM_INFO
	.align		4
.L_595:
        /*0008*/ 	.byte	0x04, 0x17
        /*000a*/ 	.short	(.L_597 - .L_596)
.L_596:
        /*000c*/ 	.word	0x00000000
        /*0010*/ 	.short	0x0000
        /*0012*/ 	.short	0x0070
        /*0014*/ 	.byte	0x00, 0xf0, 0x01, 0x1a


	//----- nvinfo : EIATTR_SPARSE_MMA_MASK
	.align		4
.L_597:
        /*0018*/ 	.byte	0x03, 0x50
        /*001a*/ 	.short	0x0000


	//----- nvinfo : EIATTR_MAXREG_COUNT
	.align		4
        /*001c*/ 	.byte	0x03, 0x1b
        /*001e*/ 	.short	0x00a8


	//----- nvinfo : EIATTR_NUM_BARRIERS
	.align		4
        /*0020*/ 	.byte	0x02, 0x4c
        /*0022*/ 	.byte	0x10
	.zero		1


	//----- nvinfo : EIATTR_EXTERNS
	.align		4
        /*0024*/ 	.byte	0x04, 0x0f
        /*0026*/ 	.short	(.L_599 - .L_598)


	//   ....[0]....
	.align		4
.L_598:
        /*0028*/ 	.word	index@(__assertfail)


	//----- nvinfo : EIATTR_ANNOTATIONS
	.align		4
.L_599:
        /*002c*/ 	.byte	0x04, 0x55
        /*002e*/ 	.short	(.L_601 - .L_600)


	//   ....[0]....
.L_600:
        /*0030*/ 	.word	0x00000001
        /*0034*/ 	.byte	0x80, 0x16, 0x00, 0x00, 0x01, 0x00, 0x00, 0x00, 0xd0, 0x28, 0x00, 0x00, 0x01, 0x00, 0x00, 0x00
        /*0044*/ 	.byte	0xd0, 0x6d, 0x00, 0x00, 0x01, 0x00, 0x00, 0x00, 0x20, 0x71, 0x00, 0x00, 0x01, 0x00, 0x00, 0x00
        /*0054*/ 	.byte	0xd0, 0x7d, 0x00, 0x00, 0x01, 0x00, 0x00, 0x00, 0xf0, 0x7d, 0x00, 0x00, 0x01, 0x00, 0x00, 0x00
        /*0064*/ 	.byte	0x30, 0x83, 0x00, 0x00


	//----- nvinfo : EIATTR_MERCURY_ISA_VERSION
	.align		4
.L_601:
        /*0068*/ 	.byte	0x03, 0x5f
        /*006a*/ 	.short	0x0101


	//----- nvinfo : EIATTR_INT_WARP_WIDE_INSTR_OFFSETS
	.align		4
        /*006c*/ 	.byte	0x04, 0x31
        /*006e*/ 	.short	(.L_603 - .L_602)


	//   ....[0]....
.L_602:
        /*0070*/ 	.word	0x00000190


	//   ....[1]....
        /*0074*/ 	.word	0x000001c0


	//----- nvinfo : EIATTR_COOP_GROUP_MASK_REGIDS
	.align		4
.L_603:
        /*0078*/ 	.byte	0x04, 0x29
        /*007a*/ 	.short	(.L_605 - .L_604)


	//   ....[0]....
.L_604:
        /*007c*/ 	.word	0xffffffff


	//   ....[1]....
        /*0080*/ 	.word	0xffffffff


	//   ....[2]....
        /*0084*/ 	.word	0xffffffff


	//   ....[3]....
        /*0088*/ 	.word	0xffffffff


	//   ....[4]....
        /*008c*/ 	.word	0xffffffff


	//   ....[5]....
        /*0090*/ 	.word	0xffffffff


	//   ....[6]....
        /*0094*/ 	.word	0xffffffff


	//   ....[7]....
        /*0098*/ 	.word	0x0500000f


	//----- nvinfo : EIATTR_COOP_GROUP_INSTR_OFFSETS
	.align		4
.L_605:
        /*009c*/ 	.byte	0x04, 0x28
        /*009e*/ 	.short	(.L_607 - .L_606)


	//   ....[0]....
.L_606:
        /*00a0*/ 	.word	0x00000070


	//   ....[1]....
        /*00a4*/ 	.word	0x000001a0


	//   ....[2]....
        /*00a8*/ 	.word	0x000001f0


	//   ....[3]....
        /*00ac*/ 	.word	0x000003e0


	//   ....[4]....
        /*00b0*/ 	.word	0x00000600


	//   ....[5]....
        /*00b4*/ 	.word	0x00001050


	//   ....[6]....
        /*00b8*/ 	.word	0x00005750


	//   ....[7]....
        /*00bc*/ 	.word	0x00008ab0


	//----- nvinfo : EIATTR_REG_RECONFIG
	.align		4
.L_607:
        /*00c0*/ 	.byte	0x01, 0x54
	.zero		2


	//----- nvinfo : EIATTR_SYSCALL_OFFSETS
	.align		4
        /*00c4*/ 	.byte	0x04, 0x46
        /*00c6*/ 	.short	(.L_609 - .L_608)


	//   ....[0]....
.L_608:
        /*00c8*/ 	.word	0x00000cb0


	//   ....[1]....
        /*00cc*/ 	.word	0x00000da0


	//   ....[2]....
        /*00d0*/ 	.word	0x00000f00


	//   ....[3]....
        /*00d4*/ 	.word	0x00000ff0


	//   ....[4]....
        /*00d8*/ 	.word	0x00001270


	//----- nvinfo : EIATTR_MBARRIER_INSTR_OFFSETS
	.align		4
.L_609:
        /*00dc*/ 	.byte	0x04, 0x39
        /*00de*/ 	.short	(.L_611 - .L_610)


	//   ....[0]....
.L_610:
        /*00e0*/ 	.word	0x00000290
        /*00e4*/ 	.word	0x000000ff
        /*00e8*/ 	.word	0x00026800
        /*00ec*/ 	.short	0x0100
        /*00ee*/ 	.byte	0x06
	.zero		1


	//   ....[1]....
        /*00f0*/ 	.word	0x00000390
        /*00f4*/ 	.word	0x000000ff
        /*00f8*/ 	.word	0x00026810
        /*00fc*/ 	.short	0x0100
        /*00fe*/ 	.byte	0x08
	.zero		1


	//   ....[2]....
        /*0100*/ 	.word	0x000003a0
        /*0104*/ 	.word	0x000000ff
        /*0108*/ 	.word	0x00026820
        /*010c*/ 	.short	0x0100
        /*010e*/ 	.byte	0x08
	.zero		1


	//   ....[3]....
        /*0110*/ 	.word	0x000003b0
        /*0114*/ 	.word	0x000000ff
        /*0118*/ 	.word	0x00026818
        /*011c*/ 	.short	0x0100
        /*011e*/ 	.byte	0x08
	.zero		1


	//   ....[4]....
        /*0120*/ 	.word	0x000003c0
        /*0124*/ 	.word	0x000000ff
        /*0128*/ 	.word	0x00026828
        /*012c*/ 	.short	0x0100
        /*012e*/ 	.byte	0x08
	.zero		1


	//   ....[5]....
        /*0130*/ 	.word	0x000004f0
        /*0134*/ 	.word	0x000000ff
        /*0138*/ 	.word	0x00026830
        /*013c*/ 	.short	0x0100
        /*013e*/ 	.byte	0x08
	.zero		1


	//   ....[6]....
        /*0140*/ 	.word	0x00000500
        /*0144*/ 	.word	0x000000ff
        /*0148*/ 	.word	0x00026840
        /*014c*/ 	.short	0x0100
        /*014e*/ 	.byte	0x08
	.zero		1


	//   ....[7]....
        /*0150*/ 	.word	0x00000510
        /*0154*/ 	.word	0x000000ff
        /*0158*/ 	.word	0x00026838
        /*015c*/ 	.short	0x0100
        /*015e*/ 	.byte	0x08
	.zero		1


	//   ....[8]....
        /*0160*/ 	.word	0x00000520
        /*0164*/ 	.word	0x000000ff
        /*0168*/ 	.word	0x00026848
        /*016c*/ 	.short	0x0100
        /*016e*/ 	.byte	0x08
	.zero		1


	//   ....[9]....
        /*0170*/ 	.word	0x00001090
        /*0174*/ 	.word	0x000000ed
        /*0178*/ 	.word	0x00026800
        /*017c*/ 	.short	0x010a
        /*017e*/ 	.byte	0x3f
	.zero		1


	//   ....[10]....
        /*0180*/ 	.word	0x00001130
        /*0184*/ 	.word	0x000000ed
        /*0188*/ 	.word	0x00026800
        /*018c*/ 	.short	0x010a
        /*018e*/ 	.byte	0x3f
	.zero		1


	//   ....[11]....
        /*0190*/ 	.word	0x00001af0
        /*0194*/ 	.word	0x000000ff
        /*0198*/ 	.word	0x00026810
        /*019c*/ 	.short	0x010a
        /*019e*/ 	.byte	0x06
	.zero		1


	//   ....[12]....
        /*01a0*/ 	.word	0x00001b30
        /*01a4*/ 	.word	0x000000ff
        /*01a8*/ 	.word	0x00026810
        /*01ac*/ 	.short	0x010a
        /*01ae*/ 	.byte	0x06
	.zero		1


	//   ....[13]....
        /*01b0*/ 	.word	0x00001f70
        /*01b4*/ 	.word	0x000000ff
        /*01b8*/ 	.word	0x00026830
        /*01bc*/ 	.short	0x010a
        /*01be*/ 	.byte	0x06
	.zero		1


	//   ....[14]....
        /*01c0*/ 	.word	0x000022a0
        /*01c4*/ 	.word	0x000000ff
        /*01c8*/ 	.word	0x00026830
        /*01cc*/ 	.short	0x010a
        /*01ce*/ 	.byte	0x06
	.zero		1


	//   ....[15]....
        /*01d0*/ 	.word	0x000048f0
        /*01d4*/ 	.word	0x000000ff
        /*01d8*/ 	.word	0x00000000
        /*01dc*/ 	.short	0x0101
        /*01de*/ 	.byte	0x08
	.zero		1


	//   ....[16]....
        /*01e0*/ 	.word	0x00004bd0
        /*01e4*/ 	.word	0x000000ff
        /*01e8*/ 	.word	0x00000000
        /*01ec*/ 	.short	0x0101
        /*01ee*/ 	.byte	0x06
	.zero		1


	//   ....[17]....
        /*01f0*/ 	.word	0x000068a0
        /*01f4*/ 	.word	0x00000010
        /*01f8*/ 	.word	0x00026820
        /*01fc*/ 	.short	0x010a
        /*01fe*/ 	.byte	0x3f
	.zero		1


	//   ....[18]....
        /*0200*/ 	.word	0x000071b0
        /*0204*/ 	.word	0x00000010
        /*0208*/ 	.word	0x00026840
        /*020c*/ 	.short	0x010a
        /*020e*/ 	.byte	0x3f
	.zero		1


	//   ....[19]....
        /*0210*/ 	.word	0x000074c0
        /*0214*/ 	.word	0x00000010
        /*0218*/ 	.word	0x00026828
        /*021c*/ 	.short	0x010a
        /*021e*/ 	.byte	0x3f
	.zero		1


	//   ....[20]....
        /*0220*/ 	.word	0x000077d0
        /*0224*/ 	.word	0x00000010
        /*0228*/ 	.word	0x00026848
        /*022c*/ 	.short	0x010a
        /*022e*/ 	.byte	0x3f
	.zero		1


	//   ....[21]....
        /*0230*/ 	.word	0x00007a90
        /*0234*/ 	.word	0x00000010
        /*0238*/ 	.word	0x00026820
        /*023c*/ 	.short	0x010a
        /*023e*/ 	.byte	0x3f
	.zero		1


	//   ....[22]....
        /*0240*/ 	.word	0x00007e20
        /*0244*/ 	.word	0x00000010
        /*0248*/ 	.word	0x00026840
        /*024c*/ 	.short	0x010a
        /*024e*/ 	.byte	0x3f
	.zero		1


	//   ....[23]....
        /*0250*/ 	.word	0x00008100
        /*0254*/ 	.word	0x00000010
        /*0258*/ 	.word	0x00026828
        /*025c*/ 	.short	0x010a
        /*025e*/ 	.byte	0x3f
	.zero		1


	//   ....[24]....
        /*0260*/ 	.word	0x00008460
        /*0264*/ 	.word	0x00000003
        /*0268*/ 	.word	0x00026840
        /*026c*/ 	.short	0x010a
        /*026e*/ 	.byte	0x3f
	.zero		1


	//   ....[25]....
        /*0270*/ 	.word	0x00008910
        /*0274*/ 	.word	0x00000006
        /*0278*/ 	.word	0x00000000
        /*027c*/ 	.short	0x010a
        /*027e*/ 	.byte	0x3f
	.zero		1


	//   ....[26]....
        /*0280*/ 	.word	0x00008970
        /*0284*/ 	.word	0x00000003
        /*0288*/ 	.word	0x00000000
        /*028c*/ 	.short	0x010a
        /*028e*/ 	.byte	0x3f
	.zero		1


	//   ....[27]....
        /*0290*/ 	.word	0x000089d0
        /*0294*/ 	.word	0x00000000
        /*0298*/ 	.word	0x00000000
        /*029c*/ 	.short	0x010a
        /*029e*/ 	.byte	0x3f
	.zero		1


	//   ....[28]....
        /*02a0*/ 	.word	0x00008a00
        /*02a4*/ 	.word	0x00000003
        /*02a8*/ 	.word	0x00000000
        /*02ac*/ 	.short	0x010a
        /*02ae*/ 	.byte	0x3f
	.zero		1


	//   ....[29]....
        /*02b0*/ 	.word	0x00008ae0
        /*02b4*/ 	.word	0x000000ed
        /*02b8*/ 	.word	0x00026800
        /*02bc*/ 	.short	0x010a
        /*02be*/ 	.byte	0x3f
	.zero		1


	//   ....[30]....
        /*02c0*/ 	.word	0x00008b40
        /*02c4*/ 	.word	0x00000005
        /*02c8*/ 	.word	0x00026810
        /*02cc*/ 	.short	0x010a
        /*02ce*/ 	.byte	0x3f
	.zero		1


	//   ....[31]....
        /*02d0*/ 	.word	0x00008ba0
        /*02d4*/ 	.word	0x00000079
        /*02d8*/ 	.word	0x00026830
        /*02dc*/ 	.short	0x010a
        /*02de*/ 	.byte	0x3f
	.zero		1


	//   ....[32]....
        /*02e0*/ 	.word	0x00008bf0
        /*02e4*/ 	.word	0x00000010
        /*02e8*/ 	.word	0x00026820
        /*02ec*/ 	.short	0x010a
        /*02ee*/ 	.byte	0x3f
	.zero		1


	//   ....[33]....
        /*02f0*/ 	.word	0x00008c40
        /*02f4*/ 	.word	0x00000010
        /*02f8*/ 	.word	0x00026840
        /*02fc*/ 	.short	0x010a
        /*02fe*/ 	.byte	0x3f
	.zero		1


	//   ....[34]....
        /*0300*/ 	.word	0x00008c90
        /*0304*/ 	.word	0x00000010
        /*0308*/ 	.word	0x00026828
        /*030c*/ 	.short	0x010a
        /*030e*/ 	.byte	0x3f
	.zero		1


	//   ....[35]....
        /*0310*/ 	.word	0x00008ce0
        /*0314*/ 	.word	0x00000010
        /*0318*/ 	.word	0x00026848
        /*031c*/ 	.short	0x010a
        /*031e*/ 	.byte	0x3f
	.zero		1


	//   ....[36]....
        /*0320*/ 	.word	0x00008d40
        /*0324*/ 	.word	0x00000010
        /*0328*/ 	.word	0x00026820
        /*032c*/ 	.short	0x010a
        /*032e*/ 	.byte	0x3f
	.zero		1


	//   ....[37]....
        /*0330*/ 	.word	0x00008d90
        /*0334*/ 	.word	0x00000010
        /*0338*/ 	.word	0x00026840
        /*033c*/ 	.short	0x010a
        /*033e*/ 	.byte	0x3f
	.zero		1


	//   ....[38]....
        /*0340*/ 	.word	0x00008de0
        /*0344*/ 	.word	0x00000010
        /*0348*/ 	.word	0x00026828
        /*034c*/ 	.short	0x010a
        /*034e*/ 	.byte	0x3f
	.zero		1


	//   ....[39]....
        /*0350*/ 	.word	0x00008e30
        /*0354*/ 	.word	0x00000003
        /*0358*/ 	.word	0x00026840
        /*035c*/ 	.short	0x010a
        /*035e*/ 	.byte	0x3f
	.zero		1


	//   ....[40]....
        /*0360*/ 	.word	0x00008f00
        /*0364*/ 	.word	0x00000006
        /*0368*/ 	.word	0x00000000
        /*036c*/ 	.short	0x010a
        /*036e*/ 	.byte	0x3f
	.zero		1


	//   ....[41]....
        /*0370*/ 	.word	0x00008f50
        /*0374*/ 	.word	0x00000003
        /*0378*/ 	.word	0x00000000
        /*037c*/ 	.short	0x010a
        /*037e*/ 	.byte	0x3f
	.zero		1


	//   ....[42]....
        /*0380*/ 	.word	0x00008fa0
        /*0384*/ 	.word	0x00000000
        /*0388*/ 	.word	0x00000000
        /*038c*/ 	.short	0x010a
        /*038e*/ 	.byte	0x3f
	.zero		1


	//----- nvinfo : EIATTR_NUM_MBARRIERS
	.align		4
.L_611:
        /*0390*/ 	.byte	0x03, 0x38
        /*0392*/ 	.short	0x0009


	//----- nvinfo : EIATTR_EXIT_INSTR_OFFSETS
	.align		4
        /*0394*/ 	.byte	0x04, 0x1c
        /*0396*/ 	.short	(.L_613 - .L_612)


	//   ....[0]....
.L_612:
        /*0398*/ 	.word	0x00008a50


	//----- nvinfo : EIATTR_MAX_THREADS
	.align		4
.L_613:
        /*039c*/ 	.byte	0x04, 0x05
        /*039e*/ 	.short	(.L_615 - .L_614)
.L_614:
        /*03a0*/ 	.word	0x00000180
        /*03a4*/ 	.word	0x00000001
        /*03a8*/ 	.word	0x00000001


	//----- nvinfo : EIATTR_CRS_STACK_SIZE
	.align		4
.L_615:
        /*03ac*/ 	.byte	0x04, 0x1e
        /*03ae*/ 	.short	(.L_617 - .L_616)
.L_616:
        /*03b0*/ 	.word	0x00000000


	//----- nvinfo : EIATTR_CBANK_PARAM_SIZE
	.align		4
.L_617:
        /*03b4*/ 	.byte	0x03, 0x19
        /*03b6*/ 	.short	0x06f0


	//----- nvinfo : EIATTR_PARAM_CBANK
	.align		4
        /*03b8*/ 	.byte	0x04, 0x0a
        /*03ba*/ 	.short	(.L_619 - .L_618)
	.align		4
.L_618:
        /*03bc*/ 	.word	index@(.nv.constant0._ZN7cutlass13device_kernelIN5flash11enable_sm90INS1_16FlashAttnBwdSm90INS1_25CollectiveMainloopBwdSm90ILi2ELi2ELi2EN4cute5tupleIJNS5_1CILi1EEES8_S8_EEENS6_IJNS7_ILi64EEENS7_ILi128EEENS7_ILi96EEEEEENS_6half_tEfNS_4arch4Sm90ELb0ELb1ELb1ELb0ELb0ELb1ELb0ELb0ELi2ELi1ELi2ELi1ELb1EEENS1_24CollectiveEpilogueBwdGQAISD_fSG_Li256ELb0ELb0EEENS1_19SingleTileSchedulerILb0ELb0ELb0ELi128EEEEEEEEEvNT_6ParamsE)
        /*03c0*/ 	.short	0x0210
        /*03c2*/ 	.short	0x06f0


	//----- nvinfo : EIATTR_SW_WAR
	.align		4
.L_619:
        /*03c4*/ 	.byte	0x04, 0x36
        /*03c6*/ 	.short	(.L_621 - .L_620)
.L_620:
        /*03c8*/ 	.word	0x00000008
.L_621:


//--------------------- .nv.info._ZN7cutlass13device_kernelIN5flash11enable_sm90INS1_16FlashAttnBwdSm90INS1_25CollectiveMainloopBwdSm90ILi2ELi2ELi2EN4cute5tupleIJNS5_1CILi1EEES8_S8_EEENS6_IJNS7_ILi64EEENS7_ILi128EEENS7_ILi96EEEEEENS_6half_tEfNS_4arch4Sm90ELb0ELb1ELb1ELb0ELb1ELb1ELb0ELb0ELi2ELi1ELi2ELi1ELb1EEENS1_24CollectiveEpilogueBwdGQAISD_fSG_Li256ELb0ELb1EEENS1_19SingleTileSchedulerILb0ELb0ELb0ELi128EEEEEEEEEvNT_6ParamsE --------------------------
	.section	.nv.info._ZN7cutlass13device_kernelIN5flash11enable_sm90INS1_16FlashAttnBwdSm90INS1_25CollectiveMainloopBwdSm90ILi2ELi2ELi2EN4cute5tupleIJNS5_1CILi1EEES8_S8_EEENS6_IJNS7_ILi64EEENS7_ILi128EEENS7_ILi96EEEEEENS_6half_tEfNS_4arch4Sm90ELb0ELb1ELb1ELb0ELb1ELb1ELb0ELb0ELi2ELi1ELi2ELi1ELb1EEENS1_24CollectiveEpilogueBwdGQAISD_fSG_Li256ELb0ELb1EEENS1_19SingleTileSchedulerILb0ELb0ELb0ELi128EEEEEEEEEvNT_6ParamsE,"",@"SHT_CUDA_INFO"
	.sectionflags	@""
	.align	4


	//----- nvinfo : EIATTR_CUDA_API_VERSION
	.align		4
        /*0000*/ 	.byte	0x04, 0x37
        /*0002*/ 	.short	(.L_623 - .L_622)
.L_622:
        /*0004*/ 	.word	0x00000082


	//----- nvinfo : EIATTR_KPARAM_INFO
	.align		4
.L_623:
        /*0008*/ 	.byte	0x04, 0x17
        /*000a*/ 	.short	(.L_625 - .L_624)
.L_624:
        /*000c*/ 	.word	0x00000000
        /*0010*/ 	.short	0x0000
        /*0012*/ 	.short	0x0070
        /*0014*/ 	.byte	0x00, 0xf0, 0x01, 0x1a


	//----- nvinfo : EIATTR_SPARSE_MMA_MASK
	.align		4
.L_625:
        /*0018*/ 	.byte	0x03, 0x50
        /*001a*/ 	.short	0x0000


	//----- nvinfo : EIATTR_MAXREG_COUNT
	.align		4
        /*001c*/ 	.byte	0x03, 0x1b
        /*001e*/ 	.short	0x00a8


	//----- nvinfo : EIATTR_NUM_BARRIERS
	.align		4
        /*0020*/ 	.byte	0x02, 0x4c
        /*0022*/ 	.byte	0x10
	.zero		1


	//----- nvinfo : EIATTR_EXTERNS
	.align		4
        /*0024*/ 	.byte	0x04, 0x0f
        /*0026*/ 	.short	(.L_627 - .L_626)


	//   ....[0]....
	.align		4
.L_626:
        /*0028*/ 	.word	index@(__assertfail)


	//----- nvinfo : EIATTR_ANNOTATIONS
	.align		4
.L_627:
        /*002c*/ 	.byte	0x04, 0x55
        /*002e*/ 	.short	(.L_629 - .L_628)


	//   ....[0]....
.L_628:
        /*0030*/ 	.word	0x00000001
        /*0034*/ 	.byte	0x90, 0x16, 0x00, 0x00, 0x01, 0x00, 0x00, 0x00, 0xa0, 0x28, 0x00, 0x00, 0x01, 0x00, 0x00, 0x00
        /*0044*/ 	.byte	0xa0, 0x81, 0x00, 0x00, 0x01, 0x00, 0x00, 0x00, 0xf0, 0x84, 0x00, 0x00, 0x01, 0x00, 0x00, 0x00
        /*0054*/ 	.byte	0xa0, 0x91, 0x00, 0x00, 0x01, 0x00, 0x00, 0x00, 0xc0, 0x91, 0x00, 0x00, 0x01, 0x00, 0x00, 0x00
        /*0064*/ 	.byte	0x00, 0x97, 0x00, 0x00


	//----- nvinfo : EIATTR_MERCURY_ISA_VERSION
	.align		4
.L_629:
        /*0068*/ 	.byte	0x03, 0x5f
        /*006a*/ 	.short	0x0101


	//----- nvinfo : EIATTR_INT_WARP_WIDE_INSTR_OFFSETS
	.align		4
        /*006c*/ 	.byte	0x04, 0x31
        /*006e*/ 	.short	(.L_631 - .L_630)


	//   ....[0]....
.L_630:
        /*0070*/ 	.word	0x00000190


	//   ....[1]....
        /*0074*/ 	.word	0x000001c0


	//   ....[2]....
        /*0078*/ 	.word	0x00006580


	//   ....[3]....
        /*007c*/ 	.word	0x00006b80


	//   ....[4]....
        /*0080*/ 	.word	0x00007030


	//   ....[5]....
        /*0084*/ 	.word	0x00007300


	//   ....[6]....
        /*0088*/ 	.word	0x00007560


	//   ....[7]....
        /*008c*/ 	.word	0x000076f0


	//----- nvinfo : EIATTR_COOP_GROUP_MASK_REGIDS
	.align		4
.L_631:
        /*0090*/ 	.byte	0x04, 0x29
        /*0092*/ 	.short	(.L_633 - .L_632)


	//   ....[0]....
.L_632:
        /*0094*/ 	.word	0xffffffff


	//   ....[1]....
        /*0098*/ 	.word	0xffffffff


	//   ....[2]....
        /*009c*/ 	.word	0xffffffff


	//   ....[3]....
        /*00a0*/ 	.word	0xffffffff


	//   ....[4]....
        /*00a4*/ 	.word	0xffffffff


	//   ....[5]....
        /*00a8*/ 	.word	0xffffffff


	//   ....[6]....
        /*00ac*/ 	.word	0xffffffff


	//   ....[7]....
        /*00b0*/ 	.word	0xffffffff


	//   ....[8]....
        /*00b4*/ 	.word	0xffffffff


	//   ....[9]....
        /*00b8*/ 	.word	0xffffffff


	//   ....[10]....
        /*00bc*/ 	.word	0xffffffff


	//   ....[11]....
        /*00c0*/ 	.word	0xffffffff


	//   ....[12]....
        /*00c4*/ 	.word	0xffffffff


	//   ....[13]....
        /*00c8*/ 	.word	0xffffffff


	//   ....[14]....
        /*00cc*/ 	.word	0xffffffff


	//   ....[15]....
        /*00d0*/ 	.word	0xffffffff


	//   ....[16]....
        /*00d4*/ 	.word	0xffffffff


	//   ....[17]....
        /*00d8*/ 	.word	0xffffffff


	//   ....[18]....
        /*00dc*/ 	.word	0xffffffff


	//   ....[19]....
        /*00e0*/ 	.word	0xffffffff


	//   ....[20]....
        /*00e4*/ 	.word	0x0500000f


	//   ....[21]....
        /*00e8*/ 	.word	0x0500000f


	//   ....[22]....
        /*00ec*/ 	.word	0x0500000f


	//   ....[23]....
        /*00f0*/ 	.word	0x0500000f


	//   ....[24]....
        /*00f4*/ 	.word	0x0500000f


	//   ....[25]....
        /*00f8*/ 	.word	0x0500000f


	//----- nvinfo : EIATTR_COOP_GROUP_INSTR_OFFSETS
	.align		4
.L_633:
        /*00fc*/ 	.byte	0x04, 0x28
        /*00fe*/ 	.short	(.L_635 - .L_634)


	//   ....[0]....
.L_634:
        /*0100*/ 	.word	0x00000070


	//   ....[1]....
        /*0104*/ 	.word	0x000001a0


	//   ....[2]....
        /*0108*/ 	.word	0x000001f0


	//   ....[3]....
        /*010c*/ 	.word	0x000003e0


	//   ....[4]....
        /*0110*/ 	.word	0x00000610


	//   ....[5]....
        /*0114*/ 	.word	0x00001060


	//   ....[6]....
        /*0118*/ 	.word	0x00005540


	//   ....[7]....
        /*011c*/ 	.word	0x000056c0


	//   ....[8]....
        /*0120*/ 	.word	0x00005970


	//   ....[9]....
        /*0124*/ 	.word	0x00005b00


	//   ....[10]....
        /*0128*/ 	.word	0x00005c20


	//   ....[11]....
        /*012c*/ 	.word	0x00006180


	//   ....[12]....
        /*0130*/ 	.word	0x000064b0


	//   ....[13]....
        /*0134*/ 	.word	0x00006800


	//   ....[14]....
        /*0138*/ 	.word	0x00006ab0


	//   ....[15]....
        /*013c*/ 	.word	0x00006cf0


	//   ....[16]....
        /*0140*/ 	.word	0x00006f60


	//   ....[17]....
        /*0144*/ 	.word	0x00007240


	//   ....[18]....
        /*0148*/ 	.word	0x00007460


	//   ....[19]....
        /*014c*/ 	.word	0x000075f0


	//   ....[20]....
        /*0150*/ 	.word	0x00009e80


	//   ....[21]....
        /*0154*/ 	.word	0x00009ff0


	//   ....[22]....
        /*0158*/ 	.word	0x0000a060


	//   ....[23]....
        /*015c*/ 	.word	0x0000a0d0


	//   ....[24]....
        /*0160*/ 	.word	0x0000a140


	//   ....[25]....
        /*0164*/ 	.word	0x0000a1b0


	//----- nvinfo : EIATTR_REG_RECONFIG
	.align		4
.L_635:
        /*0168*/ 	.byte	0x01, 0x54
	.zero		2


	//----- nvinfo : EIATTR_SYSCALL_OFFSETS
	.align		4
        /*016c*/ 	.byte	0x04, 0x46
        /*016e*/ 	.short	(.L_637 - .L_636)


	//   ....[0]....
.L_636:
        /*0170*/ 	.word	0x00000cc0


	//   ....[1]....
        /*0174*/ 	.word	0x00000db0


	//   ....[2]....
        /*0178*/ 	.word	0x00000f10


	//   ....[3]....
        /*017c*/ 	.word	0x00001000


	//   ....[4]....
        /*0180*/ 	.word	0x00001280


	//----- nvinfo : EIATTR_MBARRIER_INSTR_OFFSETS
	.align		4
.L_637:
        /*0184*/ 	.byte	0x04, 0x39
        /*0186*/ 	.short	(.L_639 - .L_638)


	//   ....[0]....
.L_638:
        /*0188*/ 	.word	0x00000290
        /*018c*/ 	.word	0x000000ff
        /*0190*/ 	.word	0x00026800
        /*0194*/ 	.short	0x0100
        /*0196*/ 	.byte	0x06
	.zero		1


	//   ....[1]....
        /*0198*/ 	.word	0x00000390
        /*019c*/ 	.word	0x000000ff
        /*01a0*/ 	.word	0x00026810
        /*01a4*/ 	.short	0x0100
        /*01a6*/ 	.byte	0x08
	.zero		1


	//   ....[2]....
        /*01a8*/ 	.word	0x000003a0
        /*01ac*/ 	.word	0x000000ff
        /*01b0*/ 	.word	0x00026820
        /*01b4*/ 	.short	0x0100
        /*01b6*/ 	.byte	0x08
	.zero		1


	//   ....[3]....
        /*01b8*/ 	.word	0x000003b0
        /*01bc*/ 	.word	0x000000ff
        /*01c0*/ 	.word	0x00026818
        /*01c4*/ 	.short	0x0100
        /*01c6*/ 	.byte	0x08
	.zero		1


	//   ....[4]....
        /*01c8*/ 	.word	0x000003c0
        /*01cc*/ 	.word	0x000000ff
        /*01d0*/ 	.word	0x00026828
        /*01d4*/ 	.short	0x0100
        /*01d6*/ 	.byte	0x08
	.zero		1


	//   ....[5]....
        /*01d8*/ 	.word	0x000004f0
        /*01dc*/ 	.word	0x000000ff
        /*01e0*/ 	.word	0x00026830
        /*01e4*/ 	.short	0x0100
        /*01e6*/ 	.byte	0x08
	.zero		1


	//   ....[6]....
        /*01e8*/ 	.word	0x00000500
        /*01ec*/ 	.word	0x000000ff
        /*01f0*/ 	.word	0x00026840
        /*01f4*/ 	.short	0x0100
        /*01f6*/ 	.byte	0x08
	.zero		1


	//   ....[7]....
        /*01f8*/ 	.word	0x00000510
        /*01fc*/ 	.word	0x000000ff
        /*0200*/ 	.word	0x00026838
        /*0204*/ 	.short	0x0100
        /*0206*/ 	.byte	0x08
	.zero		1


	//   ....[8]....
        /*0208*/ 	.word	0x00000520
        /*020c*/ 	.word	0x000000ff
        /*0210*/ 	.word	0x00026848
        /*0214*/ 	.short	0x0100
        /*0216*/ 	.byte	0x08
	.zero		1


	//   ....[9]....
        /*0218*/ 	.word	0x000010a0
        /*021c*/ 	.word	0x000000ed
        /*0220*/ 	.word	0x00026800
        /*0224*/ 	.short	0x010a
        /*0226*/ 	.byte	0x3f
	.zero		1


	//   ....[10]....
        /*0228*/ 	.word	0x00001140
        /*022c*/ 	.word	0x000000ed
        /*0230*/ 	.word	0x00026800
        /*0234*/ 	.short	0x010a
        /*0236*/ 	.byte	0x3f
	.zero		1


	//   ....[11]....
        /*0238*/ 	.word	0x00001b00
        /*023c*/ 	.word	0x000000ff
        /*0240*/ 	.word	0x00026810
        /*0244*/ 	.short	0x010a
        /*0246*/ 	.byte	0x09
	.zero		1


	//   ....[12]....
        /*0248*/ 	.word	0x00001b40
        /*024c*/ 	.word	0x000000ff
        /*0250*/ 	.word	0x00026810
        /*0254*/ 	.short	0x010a
        /*0256*/ 	.byte	0x09
	.zero		1


	//   ....[13]....
        /*0258*/ 	.word	0x00001f80
        /*025c*/ 	.word	0x000000ff
        /*0260*/ 	.word	0x00026830
        /*0264*/ 	.short	0x010a
        /*0266*/ 	.byte	0x09
	.zero		1


	//   ....[14]....
        /*0268*/ 	.word	0x000022b0
        /*026c*/ 	.word	0x000000ff
        /*0270*/ 	.word	0x00026830
        /*0274*/ 	.short	0x010a
        /*0276*/ 	.byte	0x09
	.zero		1


	//   ....[15]....
        /*0278*/ 	.word	0x000048b0
        /*027c*/ 	.word	0x000000ff
        /*0280*/ 	.word	0x00000000
        /*0284*/ 	.short	0x0101
        /*0286*/ 	.byte	0x0c
	.zero		1


	//   ....[16]....
        /*0288*/ 	.word	0x00004bc0
        /*028c*/ 	.word	0x000000ff
        /*0290*/ 	.word	0x00000000
        /*0294*/ 	.short	0x0101
        /*0296*/ 	.byte	0x09
	.zero		1


	//   ....[17]....
        /*0298*/ 	.word	0x00007c70
        /*029c*/ 	.word	0x00000010
        /*02a0*/ 	.word	0x00026820
        /*02a4*/ 	.short	0x010a
        /*02a6*/ 	.byte	0x3f
	.zero		1


	//   ....[18]....
        /*02a8*/ 	.word	0x00008580
        /*02ac*/ 	.word	0x00000010
        /*02b0*/ 	.word	0x00026840
        /*02b4*/ 	.short	0x010a
        /*02b6*/ 	.byte	0x3f
	.zero		1


	//   ....[19]....
        /*02b8*/ 	.word	0x00008890
        /*02bc*/ 	.word	0x00000010
        /*02c0*/ 	.word	0x00026828
        /*02c4*/ 	.short	0x010a
        /*02c6*/ 	.byte	0x3f
	.zero		1


	//   ....[20]....
        /*02c8*/ 	.word	0x00008ba0
        /*02cc*/ 	.word	0x00000010
        /*02d0*/ 	.word	0x00026848
        /*02d4*/ 	.short	0x010a
        /*02d6*/ 	.byte	0x3f
	.zero		1


	//   ....[21]....
        /*02d8*/ 	.word	0x00008e60
        /*02dc*/ 	.word	0x00000010
        /*02e0*/ 	.word	0x00026820
        /*02e4*/ 	.short	0x010a
        /*02e6*/ 	.byte	0x3f
	.zero		1


	//   ....[22]....
        /*02e8*/ 	.word	0x000091f0
        /*02ec*/ 	.word	0x00000010
        /*02f0*/ 	.word	0x00026840
        /*02f4*/ 	.short	0x010a
        /*02f6*/ 	.byte	0x3f
	.zero		1


	//   ....[23]....
        /*02f8*/ 	.word	0x000094d0
        /*02fc*/ 	.word	0x00000010
        /*0300*/ 	.word	0x00026828
        /*0304*/ 	.short	0x010a
        /*0306*/ 	.byte	0x3f
	.zero		1


	//   ....[24]....
        /*0308*/ 	.word	0x00009830
        /*030c*/ 	.word	0x00000003
        /*0310*/ 	.word	0x00026840
        /*0314*/ 	.short	0x010a
        /*0316*/ 	.byte	0x3f
	.zero		1


	//   ....[25]....
        /*0318*/ 	.word	0x00009ce0
        /*031c*/ 	.word	0x00000006
        /*0320*/ 	.word	0x00000000
        /*0324*/ 	.short	0x010a
        /*0326*/ 	.byte	0x3f
	.zero		1


	//   ....[26]....
        /*0328*/ 	.word	0x00009d40
        /*032c*/ 	.word	0x00000003
        /*0330*/ 	.word	0x00000000
        /*0334*/ 	.short	0x010a
        /*0336*/ 	.byte	0x3f
	.zero		1


	//   ....[27]....
        /*0338*/ 	.word	0x00009da0
        /*033c*/ 	.word	0x00000000
        /*0340*/ 	.word	0x00000000
        /*0344*/ 	.short	0x010a
        /*0346*/ 	.byte	0x3f
	.zero		1


	//   ....[28]....
        /*0348*/ 	.word	0x00009dd0
        /*034c*/ 	.word	0x00000003
        /*0350*/ 	.word	0x00000000
        /*0354*/ 	.short	0x010a
        /*0356*/ 	.byte	0x3f
	.zero		1


	//   ....[29]....
        /*0358*/ 	.word	0x00009eb0
        /*035c*/ 	.word	0x000000ed
        /*0360*/ 	.word	0x00026800
        /*0364*/ 	.short	0x010a
        /*0366*/ 	.byte	0x3f
	.zero		1


	//   ....[30]....
        /*0368*/ 	.word	0x00009f10
        /*036c*/ 	.word	0x00000005
        /*0370*/ 	.word	0x00026810
        /*0374*/ 	.short	0x010a
        /*0376*/ 	.byte	0x3f
	.zero		1


	//   ....[31]....
        /*0378*/ 	.word	0x00009f70
        /*037c*/ 	.word	0x00000079
        /*0380*/ 	.word	0x00026830
        /*0384*/ 	.short	0x010a
        /*0386*/ 	.byte	0x3f
	.zero		1


	//   ....[32]....
        /*0388*/ 	.word	0x0000a1f0
        /*038c*/ 	.word	0x00000010
        /*0390*/ 	.word	0x00026820
        /*0394*/ 	.short	0x010a
        /*0396*/ 	.byte	0x3f
	.zero		1


	//   ....[33]....
        /*0398*/ 	.word	0x0000a240
        /*039c*/ 	.word	0x00000010
        /*03a0*/ 	.word	0x00026840
        /*03a4*/ 	.short	0x010a
        /*03a6*/ 	.byte	0x3f
	.zero		1


	//   ....[34]....
        /*03a8*/ 	.word	0x0000a290
        /*03ac*/ 	.word	0x00000010
        /*03b0*/ 	.word	0x00026828
        /*03b4*/ 	.short	0x010a
        /*03b6*/ 	.byte	0x3f
	.zero		1


	//   ....[35]....
        /*03b8*/ 	.word	0x0000a2e0
        /*03bc*/ 	.word	0x00000010
        /*03c0*/ 	.word	0x00026848
        /*03c4*/ 	.short	0x010a
        /*03c6*/ 	.byte	0x3f
	.zero		1


	//   ....[36]....
        /*03c8*/ 	.word	0x0000a340
        /*03cc*/ 	.word	0x00000010
        /*03d0*/ 	.word	0x00026820
        /*03d4*/ 	.short	0x010a
        /*03d6*/ 	.byte	0x3f
	.zero		1


	//   ....[37]....
        /*03d8*/ 	.word	0x0000a390
        /*03dc*/ 	.word	0x00000010
        /*03e0*/ 	.word	0x00026840
        /*03e4*/ 	.short	0x010a
        /*03e6*/ 	.byte	0x3f
	.zero		1


	//   ....[38]....
        /*03e8*/ 	.word	0x0000a3e0
        /*03ec*/ 	.word	0x00000010
        /*03f0*/ 	.word	0x00026828
        /*03f4*/ 	.short	0x010a
        /*03f6*/ 	.byte	0x3f
	.zero		1


	//   ....[39]....
        /*03f8*/ 	.word	0x0000a430
        /*03fc*/ 	.word	0x00000003
        /*0400*/ 	.word	0x00026840
        /*0404*/ 	.short	0x010a
        /*0406*/ 	.byte	0x3f
	.zero		1


	//   ....[40]....
        /*0408*/ 	.word	0x0000a500
        /*040c*/ 	.word	0x00000006
        /*0410*/ 	.word	0x00000000
        /*0414*/ 	.short	0x010a
        /*0416*/ 	.byte	0x3f
	.zero		1


	//   ....[41]....
        /*0418*/ 	.word	0x0000a550
        /*041c*/ 	.word	0x00000003
        /*0420*/ 	.word	0x00000000
        /*0424*/ 	.short	0x010a
        /*0426*/ 	.byte	0x3f
	.zero		1


	//   ....[42]....
        /*0428*/ 	.word	0x0000a5a0
        /*042c*/ 	.word	0x00000000
        /*0430*/ 	.word	0x00000000
        /*0434*/ 	.short	0x010a
        /*0436*/ 	.byte	0x3f
	.zero		1


	//----- nvinfo : EIATTR_NUM_MBARRIERS
	.align		4
.L_639:
        /*0438*/ 	.byte	0x03, 0x38
        /*043a*/ 	.short	0x0009


	//----- nvinfo : EIATTR_EXIT_INSTR_OFFSETS
	.align		4
        /*043c*/ 	.byte	0x04, 0x1c
        /*043e*/ 	.short	(.L_641 - .L_640)


	//   ....[0]....
.L_640:
        /*0440*/ 	.word	0x00009e20


	//----- nvinfo : EIATTR_MAX_THREADS
	.align		4
.L_641:
        /*0444*/ 	.byte	0x04, 0x05
        /*0446*/ 	.short	(.L_643 - .L_642)
.L_642:
        /*0448*/ 	.word	0x00000180
        /*044c*/ 	.word	0x00000001
        /*0450*/ 	.word	0x00000001


	//----- nvinfo : EIATTR_CRS_STACK_SIZE
	.align		4
.L_643:
        /*0454*/ 	.byte	0x04, 0x1e
        /*0456*/ 	.short	(.L_645 - .L_644)
.L_644:
        /*0458*/ 	.word	0x00000000


	//----- nvinfo : EIATTR_CBANK_PARAM_SIZE
	.align		4
.L_645:
        /*045c*/ 	.byte	0x03, 0x19
        /*045e*/ 	.short	0x06f0


	//----- nvinfo : EIATTR_PARAM_CBANK
	.align		4
        /*0460*/ 	.byte	0x04, 0x0a
        /*0462*/ 	.short	(.L_647 - .L_646)
	.align		4
.L_646:
        /*0464*/ 	.word	index@(.nv.constant0._ZN7cutlass13device_kernelIN5flash11enable_sm90INS1_16FlashAttnBwdSm90INS1_25CollectiveMainloopBwdSm90ILi2ELi2ELi2EN4cute5tupleIJNS5_1CILi1EEES8_S8_EEENS6_IJNS7_ILi64EEENS7_ILi128EEENS7_ILi96EEEEEENS_6half_tEfNS_4arch4Sm90ELb0ELb1ELb1ELb0ELb1ELb1ELb0ELb0ELi2ELi1ELi2ELi1ELb1EEENS1_24CollectiveEpilogueBwdGQAISD_fSG_Li256ELb0ELb1EEENS1_19SingleTileSchedulerILb0ELb0ELb0ELi128EEEEEEEEEvNT_6ParamsE)
        /*0468*/ 	.short	0x0210
        /*046a*/ 	.short	0x06f0


	//----- nvinfo : EIATTR_SW_WAR
	.align		4
.L_647:
        /*046c*/ 	.byte	0x04, 0x36
        /*046e*/ 	.short	(.L_649 - .L_648)
.L_648:
        /*0470*/ 	.word	0x00000008
.L_649:


//--------------------- .nv.info._ZN7cutlass13device_kernelIN5flash11enable_sm90INS1_16FlashAttnBwdSm90INS1_25CollectiveMainloopBwdSm90ILi2ELi2ELi2EN4cute5tupleIJNS5_1CILi1EEES8_S8_EEENS6_IJNS7_ILi64EEENS7_ILi128EEENS7_ILi96EEEEEENS_6half_tEfNS_4arch4Sm90ELb0ELb1ELb1ELb1ELb0ELb1ELb0ELb0ELi2ELi1ELi2ELi1ELb1EEENS1_21CollectiveEpilogueBwdISD_SE_SG_Li256ELb1ELb0ELi1EEENS1_19SingleTileSchedulerILb1ELb0ELb0ELi128EEEEEEEEEvNT_6ParamsE --------------------------
	.section	.nv.info._ZN7cutlass13device_kernelIN5flash11enable_sm90INS1_16FlashAttnBwdSm90INS1_25CollectiveMainloopBwdSm90ILi2ELi2ELi2EN4cute5tupleIJNS5_1CILi1EEES8_S8_EEENS6_IJNS7_ILi64EEENS7_ILi128EEENS7_ILi96EEEEEENS_6half_tEfNS_4arch4Sm90ELb0ELb1ELb1ELb1ELb0ELb1ELb0ELb0ELi2ELi1ELi2ELi1ELb1EEENS1_21CollectiveEpilogueBwdISD_SE_SG_Li256ELb1ELb0ELi1EEENS1_19SingleTileSchedulerILb1ELb0ELb0ELi128EEEEEEEEEvNT_6ParamsE,"",@"SHT_CUDA_INFO"
	.sectionflags	@""
	.align	4


	//----- nvinfo : EIATTR_CUDA_API_VERSION
	.align		4
        /*0000*/ 	.byte	0x04, 0x37
        /*0002*/ 	.short	(.L_651 - .L_650)
.L_650:
        /*0004*/ 	.word	0x00000082


	//----- nvinfo : EIATTR_KPARAM_INFO
	.align		4
.L_651:
        /*0008*/ 	.byte	0x04, 0x17
        /*000a*/ 	.short	(.L_653 - .L_652)
.L_652:
        /*000c*/ 	.word	0x00000000
        /*0010*/ 	.short	0x0000
        /*0012*/ 	.short	0x0070
        /*0014*/ 	.byte	0x00, 0xf0, 0x01, 0x1a


	//----- nvinfo : EIATTR_SPARSE_MMA_MASK
	.align		4
.L_653:
        /*0018*/ 	.byte	0x03, 0x50
        /*001a*/ 	.short	0x0000


	//----- nvinfo : EIATTR_MAXREG_COUNT
	.align		4
        /*001c*/ 	.byte	0x03, 0x1b
        /*001e*/ 	.short	0x00a8


	//----- nvinfo : EIATTR_NUM_BARRIERS
	.align		4
        /*0020*/ 	.byte	0x02, 0x4c
        /*0022*/ 	.byte	0x10
	.zero		1


	//----- nvinfo : EIATTR_EXTERNS
	.align		4
        /*0024*/ 	.byte	0x04, 0x0f
        /*0026*/ 	.short	(.L_655 - .L_654)


	//   ....[0]....
	.align		4
.L_654:
        /*0028*/ 	.word	index@(__assertfail)


	//----- nvinfo : EIATTR_ANNOTATIONS
	.align		4
.L_655:
        /*002c*/ 	.byte	0x04, 0x55
        /*002e*/ 	.short	(.L_657 - .L_656)


	//   ....[0]....
.L_656:
        /*0030*/ 	.word	0x00000001
        /*0034*/ 	.byte	0x30, 0x1b, 0x00, 0x00, 0x01, 0x00, 0x00, 0x00, 0x20, 0x2d, 0x00, 0x00, 0x01, 0x00, 0x00, 0x00
        /*0044*/ 	.byte	0xf0, 0x92, 0x00, 0x00, 0x01, 0x00, 0x00, 0x00, 0x80, 0x95, 0x00, 0x00, 0x01, 0x00, 0x00, 0x00
        /*0054*/ 	.byte	0xc0, 0xa2, 0x00, 0x00, 0x01, 0x00, 0x00, 0x00, 0xe0, 0xa2, 0x00, 0x00, 0x01, 0x00, 0x00, 0x00
        /*0064*/ 	.byte	0xc0, 0xa6, 0x00, 0x00


	//----- nvinfo : EIATTR_MERCURY_ISA_VERSION
	.align		4
.L_657:
        /*0068*/ 	.byte	0x03, 0x5f
        /*006a*/ 	.short	0x0101


	//----- nvinfo : EIATTR_INT_WARP_WIDE_INSTR_OFFSETS
	.align		4
        /*006c*/ 	.byte	0x04, 0x31
        /*006e*/ 	.short	(.L_659 - .L_658)


	//   ....[0]....
.L_658:
        /*0070*/ 	.word	0x00000190


	//   ....[1]....
        /*0074*/ 	.word	0x000001c0


	//----- nvinfo : EIATTR_COOP_GROUP_MASK_REGIDS
	.align		4
.L_659:
        /*0078*/ 	.byte	0x04, 0x29
        /*007a*/ 	.short	(.L_661 - .L_660)


	//   ....[0]....
.L_660:
        /*007c*/ 	.word	0xffffffff


	//   ....[1]....
        /*0080*/ 	.word	0xffffffff


	//   ....[2]....
        /*0084*/ 	.word	0xffffffff


	//   ....[3]....
        /*0088*/ 	.word	0xffffffff


	//   ....[4]....
        /*008c*/ 	.word	0xffffffff


	//   ....[5]....
        /*0090*/ 	.word	0xffffffff


	//   ....[6]....
        /*0094*/ 	.word	0xffffffff


	//   ....[7]....
        /*0098*/ 	.word	0x0500000f


	//----- nvinfo : EIATTR_COOP_GROUP_INSTR_OFFSETS
	.align		4
.L_661:
        /*009c*/ 	.byte	0x04, 0x28
        /*009e*/ 	.short	(.L_663 - .L_662)


	//   ....[0]....
.L_662:
        /*00a0*/ 	.word	0x00000070


	//   ....[1]....
        /*00a4*/ 	.word	0x000001a0


	//   ....[2]....
        /*00a8*/ 	.word	0x000001f0


	//   ....[3]....
        /*00ac*/ 	.word	0x000003e0


	//   ....[4]....
        /*00b0*/ 	.word	0x00000620


	//   ....[5]....
        /*00b4*/ 	.word	0x00001510


	//   ....[6]....
        /*00b8*/ 	.word	0x00006f70


	//   ....[7]....
        /*00bc*/ 	.word	0x0000b000


	//----- nvinfo : EIATTR_REG_RECONFIG
	.align		4
.L_663:
        /*00c0*/ 	.byte	0x01, 0x54
	.zero		2


	//----- nvinfo : EIATTR_SYSCALL_OFFSETS
	.align		4
        /*00c4*/ 	.byte	0x04, 0x46
        /*00c6*/ 	.short	(.L_665 - .L_664)


	//   ....[0]....
.L_664:
        /*00c8*/ 	.word	0x00001170


	//   ....[1]....
        /*00cc*/ 	.word	0x00001260


	//   ....[2]....
        /*00d0*/ 	.word	0x000013c0


	//   ....[3]....
        /*00d4*/ 	.word	0x000014b0


	//   ....[4]....
        /*00d8*/ 	.word	0x00001730


	//----- nvinfo : EIATTR_MBARRIER_INSTR_OFFSETS
	.align		4
.L_665:
        /*00dc*/ 	.byte	0x04, 0x39
        /*00de*/ 	.short	(.L_667 - .L_666)


	//   ....[0]....
.L_666:
        /*00e0*/ 	.word	0x00000290
        /*00e4*/ 	.word	0x000000ff
        /*00e8*/ 	.word	0x00026800
        /*00ec*/ 	.short	0x0100
        /*00ee*/ 	.byte	0x06
	.zero		1


	//   ....[1]....
        /*00f0*/ 	.word	0x00000390
        /*00f4*/ 	.word	0x000000ff
        /*00f8*/ 	.word	0x00026810
        /*00fc*/ 	.short	0x0100
        /*00fe*/ 	.byte	0x08
	.zero		1


	//   ....[2]....
        /*0100*/ 	.word	0x000003a0
        /*0104*/ 	.word	0x000000ff
        /*0108*/ 	.word	0x00026820
        /*010c*/ 	.short	0x0100
        /*010e*/ 	.byte	0x08
	.zero		1


	//   ....[3]....
        /*0110*/ 	.word	0x000003b0
        /*0114*/ 	.word	0x000000ff
        /*0118*/ 	.word	0x00026818
        /*011c*/ 	.short	0x0100
        /*011e*/ 	.byte	0x08
	.zero		1


	//   ....[4]....
        /*0120*/ 	.word	0x000003c0
        /*0124*/ 	.word	0x000000ff
        /*0128*/ 	.word	0x00026828
        /*012c*/ 	.short	0x0100
        /*012e*/ 	.byte	0x08
	.zero		1


	//   ....[5]....
        /*0130*/ 	.word	0x000004f0
        /*0134*/ 	.word	0x000000ff
        /*0138*/ 	.word	0x00026830
        /*013c*/ 	.short	0x0100
        /*013e*/ 	.byte	0x08
	.zero		1


	//   ....[6]....
        /*0140*/ 	.word	0x00000500
        /*0144*/ 	.word	0x000000ff
        /*0148*/ 	.word	0x00026840
        /*014c*/ 	.short	0x0100
        /*014e*/ 	.byte	0x08
	.zero		1


	//   ....[7]....
        /*0150*/ 	.word	0x00000510
        /*0154*/ 	.word	0x000000ff
        /*0158*/ 	.word	0x00026838
        /*015c*/ 	.short	0x0100
        /*015e*/ 	.byte	0x08
	.zero		1


	//   ....[8]....
        /*0160*/ 	.word	0x00000520
        /*0164*/ 	.word	0x000000ff
        /*0168*/ 	.word	0x00026848
        /*016c*/ 	.short	0x0100
        /*016e*/ 	.byte	0x08
	.zero		1


	//   ....[9]....
        /*0170*/ 	.word	0x00001550
        /*0174*/ 	.word	0x000000ed
        /*0178*/ 	.word	0x00026800
        /*017c*/ 	.short	0x010a
        /*017e*/ 	.byte	0x3f
	.zero		1


	//   ....[10]....
        /*0180*/ 	.word	0x000015f0
        /*0184*/ 	.word	0x000000ed
        /*0188*/ 	.word	0x00026800
        /*018c*/ 	.short	0x010a
        /*018e*/ 	.byte	0x3f
	.zero		1


	//   ....[11]....
        /*0190*/ 	.word	0x00001f80
        /*0194*/ 	.word	0x000000ff
        /*0198*/ 	.word	0x00026810
        /*019c*/ 	.short	0x010a
        /*019e*/ 	.byte	0x07
	.zero		1


	//   ....[12]....
        /*01a0*/ 	.word	0x00001fc0
        /*01a4*/ 	.word	0x000000ff
        /*01a8*/ 	.word	0x00026810
        /*01ac*/ 	.short	0x010a
        /*01ae*/ 	.byte	0x07
	.zero		1


	//   ....[13]....
        /*01b0*/ 	.word	0x00002400
        /*01b4*/ 	.word	0x000000ff
        /*01b8*/ 	.word	0x00026830
        /*01bc*/ 	.short	0x010a
        /*01be*/ 	.byte	0x07
	.zero		1


	//   ....[14]....
        /*01c0*/ 	.word	0x00002730
        /*01c4*/ 	.word	0x000000ff
        /*01c8*/ 	.word	0x00026830
        /*01cc*/ 	.short	0x010a
        /*01ce*/ 	.byte	0x07
	.zero		1


	//   ....[15]....
        /*01d0*/ 	.word	0x00004d10
        /*01d4*/ 	.word	0x000000ff
        /*01d8*/ 	.word	0x00000000
        /*01dc*/ 	.short	0x0101
        /*01de*/ 	.byte	0x0a
	.zero		1


	//   ....[16]....
        /*01e0*/ 	.word	0x00005020
        /*01e4*/ 	.word	0x000000ff
        /*01e8*/ 	.word	0x00000000
        /*01ec*/ 	.short	0x0101
        /*01ee*/ 	.byte	0x07
	.zero		1


	//   ....[17]....
        /*01f0*/ 	.word	0x00008cf0
        /*01f4*/ 	.word	0x0000000f
        /*01f8*/ 	.word	0x00026820
        /*01fc*/ 	.short	0x010a
        /*01fe*/ 	.byte	0x3f
	.zero		1


	//   ....[18]....
        /*0200*/ 	.word	0x00009600
        /*0204*/ 	.word	0x0000000f
        /*0208*/ 	.word	0x00026840
        /*020c*/ 	.short	0x010a
        /*020e*/ 	.byte	0x3f
	.zero		1


	//   ....[19]....
        /*0210*/ 	.word	0x00009940
        /*0214*/ 	.word	0x0000000f
        /*0218*/ 	.word	0x00026828
        /*021c*/ 	.short	0x010a
        /*021e*/ 	.byte	0x3f
	.zero		1


	//   ....[20]....
        /*0220*/ 	.word	0x00009c80
        /*0224*/ 	.word	0x0000000f
        /*0228*/ 	.word	0x00026848
        /*022c*/ 	.short	0x010a
        /*022e*/ 	.byte	0x3f
	.zero		1


	//   ....[21]....
        /*0230*/ 	.word	0x00009f60
        /*0234*/ 	.word	0x0000000f
        /*0238*/ 	.word	0x00026820
        /*023c*/ 	.short	0x010a
        /*023e*/ 	.byte	0x3f
	.zero		1


	//   ....[22]....
        /*0240*/ 	.word	0x0000a310
        /*0244*/ 	.word	0x0000000f
        /*0248*/ 	.word	0x00026840
        /*024c*/ 	.short	0x010a
        /*024e*/ 	.byte	0x3f
	.zero		1


	//   ....[23]....
        /*0250*/ 	.word	0x0000a620
        /*0254*/ 	.word	0x0000000f
        /*0258*/ 	.word	0x00026828
        /*025c*/ 	.short	0x010a
        /*025e*/ 	.byte	0x3f
	.zero		1


	//   ....[24]....
        /*0260*/ 	.word	0x0000a9a0
        /*0264*/ 	.word	0x00000003
        /*0268*/ 	.word	0x00026840
        /*026c*/ 	.short	0x010a
        /*026e*/ 	.byte	0x3f
	.zero		1


	//   ....[25]....
        /*0270*/ 	.word	0x0000ae70
        /*0274*/ 	.word	0x00000007
        /*0278*/ 	.word	0x00000000
        /*027c*/ 	.short	0x010a
        /*027e*/ 	.byte	0x3f
	.zero		1


	//   ....[26]....
        /*0280*/ 	.word	0x0000aec0
        /*0284*/ 	.word	0x00000003
        /*0288*/ 	.word	0x00000000
        /*028c*/ 	.short	0x010a
        /*028e*/ 	.byte	0x3f
	.zero		1


	//   ....[27]....
        /*0290*/ 	.word	0x0000af20
        /*0294*/ 	.word	0x00000005
        /*0298*/ 	.word	0x00000000
        /*029c*/ 	.short	0x010a
        /*029e*/ 	.byte	0x3f
	.zero		1


	//   ....[28]....
        /*02a0*/ 	.word	0x0000af50
        /*02a4*/ 	.word	0x00000003
        /*02a8*/ 	.word	0x00000000
        /*02ac*/ 	.short	0x010a
        /*02ae*/ 	.byte	0x3f
	.zero		1


	//   ....[29]....
        /*02b0*/ 	.word	0x0000b030
        /*02b4*/ 	.word	0x000000ed
        /*02b8*/ 	.word	0x00026800
        /*02bc*/ 	.short	0x010a
        /*02be*/ 	.byte	0x3f
	.zero		1


	//   ....[30]....
        /*02c0*/ 	.word	0x0000b090
        /*02c4*/ 	.word	0x00000005
        /*02c8*/ 	.word	0x00026810
        /*02cc*/ 	.short	0x010a
        /*02ce*/ 	.byte	0x3f
	.zero		1


	//   ....[31]....
        /*02d0*/ 	.word	0x0000b0f0
        /*02d4*/ 	.word	0x00000079
        /*02d8*/ 	.word	0x00026830
        /*02dc*/ 	.short	0x010a
        /*02de*/ 	.byte	0x3f
	.zero		1


	//   ....[32]....
        /*02e0*/ 	.word	0x0000b140
        /*02e4*/ 	.word	0x0000000f
        /*02e8*/ 	.word	0x00026820
        /*02ec*/ 	.short	0x010a
        /*02ee*/ 	.byte	0x3f
	.zero		1


	//   ....[33]....
        /*02f0*/ 	.word	0x0000b190
        /*02f4*/ 	.word	0x0000000f
        /*02f8*/ 	.word	0x00026840
        /*02fc*/ 	.short	0x010a
        /*02fe*/ 	.byte	0x3f
	.zero		1


	//   ....[34]....
        /*0300*/ 	.word	0x0000b1e0
        /*0304*/ 	.word	0x0000000f
        /*0308*/ 	.word	0x00026828
        /*030c*/ 	.short	0x010a
        /*030e*/ 	.byte	0x3f
	.zero		1


	//   ....[35]....
        /*0310*/ 	.word	0x0000b230
        /*0314*/ 	.word	0x0000000f
        /*0318*/ 	.word	0x00026848
        /*031c*/ 	.short	0x010a
        /*031e*/ 	.byte	0x3f
	.zero		1


	//   ....[36]....
        /*0320*/ 	.word	0x0000b290
        /*0324*/ 	.word	0x0000000f
        /*0328*/ 	.word	0x00026820
        /*032c*/ 	.short	0x010a
        /*032e*/ 	.byte	0x3f
	.zero		1


	//   ....[37]....
        /*0330*/ 	.word	0x0000b2e0
        /*0334*/ 	.word	0x0000000f
        /*0338*/ 	.word	0x00026840
        /*033c*/ 	.short	0x010a
        /*033e*/ 	.byte	0x3f
	.zero		1


	//   ....[38]....
        /*0340*/ 	.word	0x0000b330
        /*0344*/ 	.word	0x0000000f
        /*0348*/ 	.word	0x00026828
        /*034c*/ 	.short	0x010a
        /*034e*/ 	.byte	0x3f
	.zero		1


	//   ....[39]....
        /*0350*/ 	.word	0x0000b380
        /*0354*/ 	.word	0x00000003
        /*0358*/ 	.word	0x00026840
        /*035c*/ 	.short	0x010a
        /*035e*/ 	.byte	0x3f
	.zero		1


	//   ....[40]....
        /*0360*/ 	.word	0x0000b450
        /*0364*/ 	.word	0x00000007
        /*0368*/ 	.word	0x00000000
        /*036c*/ 	.short	0x010a
        /*036e*/ 	.byte	0x3f
	.zero		1


	//   ....[41]....
        /*0370*/ 	.word	0x0000b4a0
        /*0374*/ 	.word	0x00000003
        /*0378*/ 	.word	0x00000000
        /*037c*/ 	.short	0x010a
        /*037e*/ 	.byte	0x3f
	.zero		1


	//   ....[42]....
        /*0380*/ 	.word	0x0000b4f0
        /*0384*/ 	.word	0x00000005
        /*0388*/ 	.word	0x00000000
        /*038c*/ 	.short	0x010a
        /*038e*/ 	.byte	0x3f
	.zero		1


	//----- nvinfo : EIATTR_NUM_MBARRIERS
	.align		4
.L_667:
        /*0390*/ 	.byte	0x03, 0x38
        /*0392*/ 	.short	0x0009


	//----- nvinfo : EIATTR_EXIT_INSTR_OFFSETS
	.align		4
        /*0394*/ 	.byte	0x04, 0x1c
        /*0396*/ 	.short	(.L_669 - .L_668)


	//   ....[0]....
.L_668:
        /*0398*/ 	.word	0x0000afa0


	//----- nvinfo : EIATTR_MAX_THREADS
	.align		4
.L_669:
        /*039c*/ 	.byte	0x04, 0x05
        /*039e*/ 	.short	(.L_671 - .L_670)
.L_670:
        /*03a0*/ 	.word	0x00000180
        /*03a4*/ 	.word	0x00000001
        /*03a8*/ 	.word	0x00000001


	//----- nvinfo : EIATTR_CRS_STACK_SIZE
	.align		4
.L_671:
        /*03ac*/ 	.byte	0x04, 0x1e
        /*03ae*/ 	.short	(.L_673 - .L_672)
.L_672:
        /*03b0*/ 	.word	0x00000000


	//----- nvinfo : EIATTR_CBANK_PARAM_SIZE
	.align		4
.L_673:
        /*03b4*/ 	.byte	0x03, 0x19
        /*03b6*/ 	.short	0x06f0


	//----- nvinfo : EIATTR_PARAM_CBANK
	.align		4
        /*03b8*/ 	.byte	0x04, 0x0a
        /*03ba*/ 	.short	(.L_675 - .L_674)
	.align		4
.L_674:
        /*03bc*/ 	.word	index@(.nv.constant0._ZN7cutlass13device_kernelIN5flash11enable_sm90INS1_16FlashAttnBwdSm90INS1_25CollectiveMainloopBwdSm90ILi2ELi2ELi2EN4cute5tupleIJNS5_1CILi1EEES8_S8_EEENS6_IJNS7_ILi64EEENS7_ILi128EEENS7_ILi96EEEEEENS_6half_tEfNS_4arch4Sm90ELb0ELb1ELb1ELb1ELb0ELb1ELb0ELb0ELi2ELi1ELi2ELi1ELb1EEENS1_21CollectiveEpilogueBwdISD_SE_SG_Li256ELb1ELb0ELi1EEENS1_19SingleTileSchedulerILb1ELb0ELb0ELi128EEEEEEEEEvNT_6ParamsE)
        /*03c0*/ 	.short	0x0210
        /*03c2*/ 	.short	0x06f0


	//----- nvinfo : EIATTR_SW_WAR
	.align		4
.L_675:
        /*03c4*/ 	.byte	0x04, 0x36
        /*03c6*/ 	.short	(.L_677 - .L_676)
.L_676:
        /*03c8*/ 	.word	0x00000008
.L_677:


//--------------------- .nv.info._ZN7cutlass13device_kernelIN5flash11enable_sm90INS1_16FlashAttnBwdSm90INS1_25CollectiveMainloopBwdSm90ILi2ELi2ELi2EN4cute5tupleIJNS5_1CILi1EEES8_S8_EEENS6_IJNS7_ILi64EEENS7_ILi128EEENS7_ILi96EEEEEENS_6half_tEfNS_4arch4Sm90ELb0ELb1ELb1ELb1ELb1ELb1ELb0ELb0ELi2ELi1ELi2ELi1ELb1EEENS1_21CollectiveEpilogueBwdISD_SE_SG_Li256ELb1ELb0ELi1EEENS1_19SingleTileSchedulerILb1ELb0ELb0ELi128EEEEEEEEEvNT_6ParamsE --------------------------
	.section	.nv.info._ZN7cutlass13device_kernelIN5flash11enable_sm90INS1_16FlashAttnBwdSm90INS1_25CollectiveMainloopBwdSm90ILi2ELi2ELi2EN4cute5tupleIJNS5_1CILi1EEES8_S8_EEENS6_IJNS7_ILi64EEENS7_ILi128EEENS7_ILi96EEEEEENS_6half_tEfNS_4arch4Sm90ELb0ELb1ELb1ELb1ELb1ELb1ELb0ELb0ELi2ELi1ELi2ELi1ELb1EEENS1_21CollectiveEpilogueBwdISD_SE_SG_Li256ELb1ELb0ELi1EEENS1_19SingleTileSchedulerILb1ELb0ELb0ELi128EEEEEEEEEvNT_6ParamsE,"",@"SHT_CUDA_INFO"
	.sectionflags	@""
	.align	4


	//----- nvinfo : EIATTR_CUDA_API_VERSION
	.align		4
        /*0000*/ 	.byte	0x04, 0x37
        /*0002*/ 	.short	(.L_679 - .L_678)
.L_678:
        /*0004*/ 	.word	0x00000082


	//----- nvinfo : EIATTR_KPARAM_INFO
	.align		4
.L_679:
        /*0008*/ 	.byte	0x04, 0x17
        /*000a*/ 	.short	(.L_681 - .L_680)
.L_680:
        /*000c*/ 	.word	0x00000000
        /*0010*/ 	.short	0x0000
        /*0012*/ 	.short	0x0070
        /*0014*/ 	.byte	0x00, 0xf0, 0x01, 0x1a


	//----- nvinfo : EIATTR_SPARSE_MMA_MASK
	.align		4
.L_681:
        /*0018*/ 	.byte	0x03, 0x50
        /*001a*/ 	.short	0x0000


	//----- nvinfo : EIATTR_MAXREG_COUNT
	.align		4
        /*001c*/ 	.byte	0x03, 0x1b
        /*001e*/ 	.short	0x00a8


	//----- nvinfo : EIATTR_NUM_BARRIERS
	.align		4
        /*0020*/ 	.byte	0x02, 0x4c
        /*0022*/ 	.byte	0x10
	.zero		1


	//----- nvinfo : EIATTR_EXTERNS
	.align		4
        /*0024*/ 	.byte	0x04, 0x0f
        /*0026*/ 	.short	(.L_683 - .L_682)


	//   ....[0]....
	.align		4
.L_682:
        /*0028*/ 	.word	index@(__assertfail)


	//----- nvinfo : EIATTR_ANNOTATIONS
	.align		4
.L_683:
        /*002c*/ 	.byte	0x04, 0x55
        /*002e*/ 	.short	(.L_685 - .L_684)


	//   ....[0]....
.L_684:
        /*0030*/ 	.word	0x00000001
        /*0034*/ 	.byte	0x30, 0x1b, 0x00, 0x00, 0x01, 0x00, 0x00, 0x00, 0x20, 0x2d, 0x00, 0x00, 0x01, 0x00, 0x00, 0x00
        /*0044*/ 	.byte	0x30, 0xa2, 0x00, 0x00, 0x01, 0x00, 0x00, 0x00, 0xc0, 0xa4, 0x00, 0x00, 0x01, 0x00, 0x00, 0x00
        /*0054*/ 	.byte	0x00, 0xb2, 0x00, 0x00, 0x01, 0x00, 0x00, 0x00, 0x20, 0xb2, 0x00, 0x00, 0x01, 0x00, 0x00, 0x00
        /*0064*/ 	.byte	0x00, 0xb6, 0x00, 0x00


	//----- nvinfo : EIATTR_MERCURY_ISA_VERSION
	.align		4
.L_685:
        /*0068*/ 	.byte	0x03, 0x5f
        /*006a*/ 	.short	0x0101


	//----- nvinfo : EIATTR_INT_WARP_WIDE_INSTR_OFFSETS
	.align		4
        /*006c*/ 	.byte	0x04, 0x31
        /*006e*/ 	.short	(.L_687 - .L_686)


	//   ....[0]....
.L_686:
        /*0070*/ 	.word	0x00000190


	//   ....[1]....
        /*0074*/ 	.word	0x000001c0


	//   ....[2]....
        /*0078*/ 	.word	0x00007e60


	//   ....[3]....
        /*007c*/ 	.word	0x000084c0


	//   ....[4]....
        /*0080*/ 	.word	0x00008970


	//   ....[5]....
        /*0084*/ 	.word	0x00008c40


	//   ....[6]....
        /*0088*/ 	.word	0x00008ea0


	//   ....[7]....
        /*008c*/ 	.word	0x00009030


	//----- nvinfo : EIATTR_COOP_GROUP_MASK_REGIDS
	.align		4
.L_687:
        /*0090*/ 	.byte	0x04, 0x29
        /*0092*/ 	.short	(.L_689 - .L_688)


	//   ....[0]....
.L_688:
        /*0094*/ 	.word	0xffffffff


	//   ....[1]....
        /*0098*/ 	.word	0xffffffff


	//   ....[2]....
        /*009c*/ 	.word	0xffffffff


	//   ....[3]....
        /*00a0*/ 	.word	0xffffffff


	//   ....[4]....
        /*00a4*/ 	.word	0xffffffff


	//   ....[5]....
        /*00a8*/ 	.word	0xffffffff


	//   ....[6]....
        /*00ac*/ 	.word	0xffffffff


	//   ....[7]....
        /*00b0*/ 	.word	0xffffffff


	//   ....[8]....
        /*00b4*/ 	.word	0xffffffff


	//   ....[9]....
        /*00b8*/ 	.word	0xffffffff


	//   ....[10]....
        /*00bc*/ 	.word	0xffffffff


	//   ....[11]....
        /*00c0*/ 	.word	0xffffffff


	//   ....[12]....
        /*00c4*/ 	.word	0xffffffff


	//   ....[13]....
        /*00c8*/ 	.word	0xffffffff


	//   ....[14]....
        /*00cc*/ 	.word	0xffffffff


	//   ....[15]....
        /*00d0*/ 	.word	0xffffffff


	//   ....[16]....
        /*00d4*/ 	.word	0x0500000f


	//   ....[17]....
        /*00d8*/ 	.word	0x0500000f


	//   ....[18]....
        /*00dc*/ 	.word	0x0500000f


	//   ....[19]....
        /*00e0*/ 	.word	0x0500000f


	//----- nvinfo : EIATTR_COOP_GROUP_INSTR_OFFSETS
	.align		4
.L_689:
        /*00e4*/ 	.byte	0x04, 0x28
        /*00e6*/ 	.short	(.L_691 - .L_690)


	//   ....[0]....
.L_690:
        /*00e8*/ 	.word	0x00000070


	//   ....[1]....
        /*00ec*/ 	.word	0x000001a0


	//   ....[2]....
        /*00f0*/ 	.word	0x000001f0


	//   ....[3]....
        /*00f4*/ 	.word	0x000003e0


	//   ....[4]....
        /*00f8*/ 	.word	0x00000620


	//   ....[5]....
        /*00fc*/ 	.word	0x00001510


	//   ....[6]....
        /*0100*/ 	.word	0x00006f70


	//   ....[7]....
        /*0104*/ 	.word	0x00007a60


	//   ....[8]....
        /*0108*/ 	.word	0x00007d90


	//   ....[9]....
        /*010c*/ 	.word	0x00008120


	//   ....[10]....
        /*0110*/ 	.word	0x000083f0


	//   ....[11]....
        /*0114*/ 	.word	0x00008630


	//   ....[12]....
        /*0118*/ 	.word	0x000088a0


	//   ....[13]....
        /*011c*/ 	.word	0x00008b80


	//   ....[14]....
        /*0120*/ 	.word	0x00008da0


	//   ....[15]....
        /*0124*/ 	.word	0x00008f30


	//   ....[16]....
        /*0128*/ 	.word	0x0000bf40


	//   ....[17]....
        /*012c*/ 	.word	0x0000c0b0


	//   ....[18]....
        /*0130*/ 	.word	0x0000c120


	//   ....[19]....
        /*0134*/ 	.word	0x0000c190


	//----- nvinfo : EIATTR_REG_RECONFIG
	.align		4
.L_691:
        /*0138*/ 	.byte	0x01, 0x54
	.zero		2


	//----- nvinfo : EIATTR_SYSCALL_OFFSETS
	.align		4
        /*013c*/ 	.byte	0x04, 0x46
        /*013e*/ 	.short	(.L_693 - .L_692)


	//   ....[0]....
.L_692:
        /*0140*/ 	.word	0x00001170


	//   ....[1]....
        /*0144*/ 	.word	0x00001260


	//   ....[2]....
        /*0148*/ 	.word	0x000013c0


	//   ....[3]....
        /*014c*/ 	.word	0x000014b0


	//   ....[4]....
        /*0150*/ 	.word	0x00001730


	//----- nvinfo : EIATTR_MBARRIER_INSTR_OFFSETS
	.align		4
.L_693:
        /*0154*/ 	.byte	0x04, 0x39
        /*0156*/ 	.short	(.L_695 - .L_694)


	//   ....[0]....
.L_694:
        /*0158*/ 	.word	0x00000290
        /*015c*/ 	.word	0x000000ff
        /*0160*/ 	.word	0x00026800
        /*0164*/ 	.short	0x0100
        /*0166*/ 	.byte	0x06
	.zero		1


	//   ....[1]....
        /*0168*/ 	.word	0x00000390
        /*016c*/ 	.word	0x000000ff
        /*0170*/ 	.word	0x00026810
        /*0174*/ 	.short	0x0100
        /*0176*/ 	.byte	0x08
	.zero		1


	//   ....[2]....
        /*0178*/ 	.word	0x000003a0
        /*017c*/ 	.word	0x000000ff
        /*0180*/ 	.word	0x00026820
        /*0184*/ 	.short	0x0100
        /*0186*/ 	.byte	0x08
	.zero		1


	//   ....[3]....
        /*0188*/ 	.word	0x000003b0
        /*018c*/ 	.word	0x000000ff
        /*0190*/ 	.word	0x00026818
        /*0194*/ 	.short	0x0100
        /*0196*/ 	.byte	0x08
	.zero		1


	//   ....[4]....
        /*0198*/ 	.word	0x000003c0
        /*019c*/ 	.word	0x000000ff
        /*01a0*/ 	.word	0x00026828
        /*01a4*/ 	.short	0x0100
        /*01a6*/ 	.byte	0x08
	.zero		1


	//   ....[5]....
        /*01a8*/ 	.word	0x000004f0
        /*01ac*/ 	.word	0x000000ff
        /*01b0*/ 	.word	0x00026830
        /*01b4*/ 	.short	0x0100
        /*01b6*/ 	.byte	0x08
	.zero		1


	//   ....[6]....
        /*01b8*/ 	.word	0x00000500
        /*01bc*/ 	.word	0x000000ff
        /*01c0*/ 	.word	0x00026840
        /*01c4*/ 	.short	0x0100
        /*01c6*/ 	.byte	0x08
	.zero		1


	//   ....[7]....
        /*01c8*/ 	.word	0x00000510
        /*01cc*/ 	.word	0x000000ff
        /*01d0*/ 	.word	0x00026838
        /*01d4*/ 	.short	0x0100
        /*01d6*/ 	.byte	0x08
	.zero		1


	//   ....[8]....
        /*01d8*/ 	.word	0x00000520
        /*01dc*/ 	.word	0x000000ff
        /*01e0*/ 	.word	0x00026848
        /*01e4*/ 	.short	0x0100
        /*01e6*/ 	.byte	0x08
	.zero		1


	//   ....[9]....
        /*01e8*/ 	.word	0x00001550
        /*01ec*/ 	.word	0x000000ed
        /*01f0*/ 	.word	0x00026800
        /*01f4*/ 	.short	0x010a
        /*01f6*/ 	.byte	0x3f
	.zero		1


	//   ....[10]....
        /*01f8*/ 	.word	0x000015f0
        /*01fc*/ 	.word	0x000000ed
        /*0200*/ 	.word	0x00026800
        /*0204*/ 	.short	0x010a
        /*0206*/ 	.byte	0x3f
	.zero		1


	//   ....[11]....
        /*0208*/ 	.word	0x00001f80
        /*020c*/ 	.word	0x000000ff
        /*0210*/ 	.word	0x00026810
        /*0214*/ 	.short	0x010a
        /*0216*/ 	.byte	0x07
	.zero		1


	//   ....[12]....
        /*0218*/ 	.word	0x00001fc0
        /*021c*/ 	.word	0x000000ff
        /*0220*/ 	.word	0x00026810
        /*0224*/ 	.short	0x010a
        /*0226*/ 	.byte	0x07
	.zero		1


	//   ....[13]....
        /*0228*/ 	.word	0x00002400
        /*022c*/ 	.word	0x000000ff
        /*0230*/ 	.word	0x00026830
        /*0234*/ 	.short	0x010a
        /*0236*/ 	.byte	0x07
	.zero		1


	//   ....[14]....
        /*0238*/ 	.word	0x00002730
        /*023c*/ 	.word	0x000000ff
        /*0240*/ 	.word	0x00026830
        /*0244*/ 	.short	0x010a
        /*0246*/ 	.byte	0x07
	.zero		1


	//   ....[15]....
        /*0248*/ 	.word	0x00004d10
        /*024c*/ 	.word	0x000000ff
        /*0250*/ 	.word	0x00000000
        /*0254*/ 	.short	0x0101
        /*0256*/ 	.byte	0x0a
	.zero		1


	//   ....[16]....
        /*0258*/ 	.word	0x00005020
        /*025c*/ 	.word	0x000000ff
        /*0260*/ 	.word	0x00000000
        /*0264*/ 	.short	0x0101
        /*0266*/ 	.byte	0x07
	.zero		1


	//   ....[17]....
        /*0268*/ 	.word	0x00009c30
        /*026c*/ 	.word	0x0000000f
        /*0270*/ 	.word	0x00026820
        /*0274*/ 	.short	0x010a
        /*0276*/ 	.byte	0x3f
	.zero		1


	//   ....[18]....
        /*0278*/ 	.word	0x0000a540
        /*027c*/ 	.word	0x0000000f
        /*0280*/ 	.word	0x00026840
        /*0284*/ 	.short	0x010a
        /*0286*/ 	.byte	0x3f
	.zero		1


	//   ....[19]....
        /*0288*/ 	.word	0x0000a880
        /*028c*/ 	.word	0x0000000f
        /*0290*/ 	.word	0x00026828
        /*0294*/ 	.short	0x010a
        /*0296*/ 	.byte	0x3f
	.zero		1


	//   ....[20]....
        /*0298*/ 	.word	0x0000abc0
        /*029c*/ 	.word	0x0000000f
        /*02a0*/ 	.word	0x00026848
        /*02a4*/ 	.short	0x010a
        /*02a6*/ 	.byte	0x3f
	.zero		1


	//   ....[21]....
        /*02a8*/ 	.word	0x0000aea0
        /*02ac*/ 	.word	0x0000000f
        /*02b0*/ 	.word	0x00026820
        /*02b4*/ 	.short	0x010a
        /*02b6*/ 	.byte	0x3f
	.zero		1


	//   ....[22]....
        /*02b8*/ 	.word	0x0000b250
        /*02bc*/ 	.word	0x0000000f
        /*02c0*/ 	.word	0x00026840
        /*02c4*/ 	.short	0x010a
        /*02c6*/ 	.byte	0x3f
	.zero		1


	//   ....[23]....
        /*02c8*/ 	.word	0x0000b560
        /*02cc*/ 	.word	0x0000000f
        /*02d0*/ 	.word	0x00026828
        /*02d4*/ 	.short	0x010a
        /*02d6*/ 	.byte	0x3f
	.zero		1


	//   ....[24]....
        /*02d8*/ 	.word	0x0000b8e0
        /*02dc*/ 	.word	0x00000003
        /*02e0*/ 	.word	0x00026840
        /*02e4*/ 	.short	0x010a
        /*02e6*/ 	.byte	0x3f
	.zero		1


	//   ....[25]....
        /*02e8*/ 	.word	0x0000bdb0
        /*02ec*/ 	.word	0x00000007
        /*02f0*/ 	.word	0x00000000
        /*02f4*/ 	.short	0x010a
        /*02f6*/ 	.byte	0x3f
	.zero		1


	//   ....[26]....
        /*02f8*/ 	.word	0x0000be00
        /*02fc*/ 	.word	0x00000003
        /*0300*/ 	.word	0x00000000
        /*0304*/ 	.short	0x010a
        /*0306*/ 	.byte	0x3f
	.zero		1


	//   ....[27]....
        /*0308*/ 	.word	0x0000be60
        /*030c*/ 	.word	0x00000005
        /*0310*/ 	.word	0x00000000
        /*0314*/ 	.short	0x010a
        /*0316*/ 	.byte	0x3f
	.zero		1


	//   ....[28]....
        /*0318*/ 	.word	0x0000be90
        /*031c*/ 	.word	0x00000003
        /*0320*/ 	.word	0x00000000
        /*0324*/ 	.short	0x010a
        /*0326*/ 	.byte	0x3f
	.zero		1


	//   ....[29]....
        /*0328*/ 	.word	0x0000bf70
        /*032c*/ 	.word	0x000000ed
        /*0330*/ 	.word	0x00026800
        /*0334*/ 	.short	0x010a
        /*0336*/ 	.byte	0x3f
	.zero		1


	//   ....[30]....
        /*0338*/ 	.word	0x0000bfd0
        /*033c*/ 	.word	0x00000005
        /*0340*/ 	.word	0x00026810
        /*0344*/ 	.short	0x010a
        /*0346*/ 	.byte	0x3f
	.zero		1


	//   ....[31]....
        /*0348*/ 	.word	0x0000c030
        /*034c*/ 	.word	0x00000079
        /*0350*/ 	.word	0x00026830
        /*0354*/ 	.short	0x010a
        /*0356*/ 	.byte	0x3f
	.zero		1


	//   ....[32]....
        /*0358*/ 	.word	0x0000c1d0
        /*035c*/ 	.word	0x0000000f
        /*0360*/ 	.word	0x00026820
        /*0364*/ 	.short	0x010a
        /*0366*/ 	.byte	0x3f
	.zero		1


	//   ....[33]....
        /*0368*/ 	.word	0x0000c220
        /*036c*/ 	.word	0x0000000f
        /*0370*/ 	.word	0x00026840
        /*0374*/ 	.short	0x010a
        /*0376*/ 	.byte	0x3f
	.zero		1


	//   ....[34]....
        /*0378*/ 	.word	0x0000c270
        /*037c*/ 	.word	0x0000000f
        /*0380*/ 	.word	0x00026828
        /*0384*/ 	.short	0x010a
        /*0386*/ 	.byte	0x3f
	.zero		1


	//   ....[35]....
        /*0388*/ 	.word	0x0000c2c0
        /*038c*/ 	.word	0x0000000f
        /*0390*/ 	.word	0x00026848
        /*0394*/ 	.short	0x010a
        /*0396*/ 	.byte	0x3f
	.zero		1


	//   ....[36]....
        /*0398*/ 	.word	0x0000c320
        /*039c*/ 	.word	0x0000000f
        /*03a0*/ 	.word	0x00026820
        /*03a4*/ 	.short	0x010a
        /*03a6*/ 	.byte	0x3f
	.zero		1


	//   ....[37]....
        /*03a8*/ 	.word	0x0000c370
        /*03ac*/ 	.word	0x0000000f
        /*03b0*/ 	.word	0x00026840
        /*03b4*/ 	.short	0x010a
        /*03b6*/ 	.byte	0x3f
	.zero		1


	//   ....[38]....
        /*03b8*/ 	.word	0x0000c3c0
        /*03bc*/ 	.word	0x0000000f
        /*03c0*/ 	.word	0x00026828
        /*03c4*/ 	.short	0x010a
        /*03c6*/ 	.byte	0x3f
	.zero		1


	//   ....[39]....
        /*03c8*/ 	.word	0x0000c410
        /*03cc*/ 	.word	0x00000003
        /*03d0*/ 	.word	0x00026840
        /*03d4*/ 	.short	0x010a
        /*03d6*/ 	.byte	0x3f
	.zero		1


	//   ....[40]....
        /*03d8*/ 	.word	0x0000c4e0
        /*03dc*/ 	.word	0x00000007
        /*03e0*/ 	.word	0x00000000
        /*03e4*/ 	.short	0x010a
        /*03e6*/ 	.byte	0x3f
	.zero		1


	//   ....[41]....
        /*03e8*/ 	.word	0x0000c530
        /*03ec*/ 	.word	0x00000003
        /*03f0*/ 	.word	0x00000000
        /*03f4*/ 	.short	0x010a
        /*03f6*/ 	.byte	0x3f
	.zero		1


	//   ....[42]....
        /*03f8*/ 	.word	0x0000c580
        /*03fc*/ 	.word	0x00000005
        /*0400*/ 	.word	0x00000000
        /*0404*/ 	.short	0x010a
        /*0406*/ 	.byte	0x3f
	.zero		1


	//----- nvinfo : EIATTR_NUM_MBARRIERS
	.align		4
.L_695:
        /*0408*/ 	.byte	0x03, 0x38
        /*040a*/ 	.short	0x0009


	//----- nvinfo : EIATTR_EXIT_INSTR_OFFSETS
	.align		4
        /*040c*/ 	.byte	0x04, 0x1c
        /*040e*/ 	.short	(.L_697 - .L_696)


	//   ....[0]....
.L_696:
        /*0410*/ 	.word	0x0000bee0


	//----- nvinfo : EIATTR_MAX_THREADS
	.align		4
.L_697:
        /*0414*/ 	.byte	0x04, 0x05
        /*0416*/ 	.short	(.L_699 - .L_698)
.L_698:
        /*0418*/ 	.word	0x00000180
        /*041c*/ 	.word	0x00000001
        /*0420*/ 	.word	0x00000001


	//----- nvinfo : EIATTR_CRS_STACK_SIZE
	.align		4
.L_699:
        /*0424*/ 	.byte	0x04, 0x1e
        /*0426*/ 	.short	(.L_701 - .L_700)
.L_700:
        /*0428*/ 	.word	0x00000000


	//----- nvinfo : EIATTR_CBANK_PARAM_SIZE
	.align		4
.L_701:
        /*042c*/ 	.byte	0x03, 0x19
        /*042e*/ 	.short	0x06f0


	//----- nvinfo : EIATTR_PARAM_CBANK
	.align		4
        /*0430*/ 	.byte	0x04, 0x0a
        /*0432*/ 	.short	(.L_703 - .L_702)
	.align		4
.L_702:
        /*0434*/ 	.word	index@(.nv.constant0._ZN7cutlass13device_kernelIN5flash11enable_sm90INS1_16FlashAttnBwdSm90INS1_25CollectiveMainloopBwdSm90ILi2ELi2ELi2EN4cute5tupleIJNS5_1CILi1EEES8_S8_EEENS6_IJNS7_ILi64EEENS7_ILi128EEENS7_ILi96EEEEEENS_6half_tEfNS_4arch4Sm90ELb0ELb1ELb1ELb1ELb1ELb1ELb0ELb0ELi2ELi1ELi2ELi1ELb1EEENS1_21CollectiveEpilogueBwdISD_SE_SG_Li256ELb1ELb0ELi1EEENS1_19SingleTileSchedulerILb1ELb0ELb0ELi128EEEEEEEEEvNT_6ParamsE)
        /*0438*/ 	.short	0x0210
        /*043a*/ 	.short	0x06f0


	//----- nvinfo : EIATTR_SW_WAR
	.align		4
.L_703:
        /*043c*/ 	.byte	0x04, 0x36
        /*043e*/ 	.short	(.L_705 - .L_704)
.L_704:
        /*0440*/ 	.word	0x00000008
.L_705:


//--------------------- .nv.info._ZN7cutlass13device_kernelIN5flash11enable_sm90INS1_16FlashAttnBwdSm90INS1_25CollectiveMainloopBwdSm90ILi2ELi2ELi2EN4cute5tupleIJNS5_1CILi1EEES8_S8_EEENS6_IJNS7_ILi64EEENS7_ILi128EEENS7_ILi96EEEEEENS_6half_tEfNS_4arch4Sm90ELb0ELb1ELb1ELb1ELb0ELb1ELb0ELb0ELi2ELi1ELi2ELi1ELb1EEENS1_24CollectiveEpilogueBwdGQAISD_fSG_Li256ELb1ELb0EEENS1_19SingleTileSchedulerILb1ELb0ELb0ELi128EEEEEEEEEvNT_6ParamsE --------------------------
	.section	.nv.info._ZN7cutlass13device_kernelIN5flash11enable_sm90INS1_16FlashAttnBwdSm90INS1_25CollectiveMainloopBwdSm90ILi2ELi2ELi2EN4cute5tupleIJNS5_1CILi1EEES8_S8_EEENS6_IJNS7_ILi64EEENS7_ILi128EEENS7_ILi96EEEEEENS_6half_tEfNS_4arch4Sm90ELb0ELb1ELb1ELb1ELb0ELb1ELb0ELb0ELi2ELi1ELi2ELi1ELb1EEENS1_24CollectiveEpilogueBwdGQAISD_fSG_Li256ELb1ELb0EEENS1_19SingleTileSchedulerILb1ELb0ELb0ELi128EEEEEEEEEvNT_6ParamsE,"",@"SHT_CUDA_INFO"
	.sectionflags	@""
	.align	4


	//----- nvinfo : EIATTR_CUDA_API_VERSION
	.align		4
        /*0000*/ 	.byte	0x04, 0x37
        /*0002*/ 	.short	(.L_707 - .L_706)
.L_706:
        /*0004*/ 	.word	0x00000082


	//----- nvinfo : EIATTR_KPARAM_INFO
	.align		4
.L_707:
        /*0008*/ 	.byte	0x04, 0x17
        /*000a*/ 	.short	(.L_709 - .L_708)
.L_708:
        /*000c*/ 	.word	0x00000000
        /*0010*/ 	.short	0x0000
        /*0012*/ 	.short	0x0070
        /*0014*/ 	.byte	0x00, 0xf0, 0x01, 0x1a


	//----- nvinfo : EIATTR_SPARSE_MMA_MASK
	.align		4
.L_709:
        /*0018*/ 	.byte	0x03, 0x50
        /*001a*/ 	.short	0x0000


	//----- nvinfo : EIATTR_MAXREG_COUNT
	.align		4
        /*001c*/ 	.byte	0x03, 0x1b
        /*001e*/ 	.short	0x00a8


	//----- nvinfo : EIATTR_NUM_BARRIERS
	.align		4
        /*0020*/ 	.byte	0x02, 0x4c
        /*0022*/ 	.byte	0x10
	.zero		1


	//----- nvinfo : EIATTR_EXTERNS
	.align		4
        /*0024*/ 	.byte	0x04, 0x0f
        /*0026*/ 	.short	(.L_711 - .L_710)


	//   ....[0]....
	.align		4
.L_710:
        /*0028*/ 	.word	index@(__assertfail)


	//----- nvinfo : EIATTR_ANNOTATIONS
	.align		4
.L_711:
        /*002c*/ 	.byte	0x04, 0x55
        /*002e*/ 	.short	(.L_713 - .L_712)


	//   ....[0]....
.L_712:
        /*0030*/ 	.word	0x00000001
        /*0034*/ 	.byte	0x30, 0x1b, 0x00, 0x00, 0x01, 0x00, 0x00, 0x00, 0x20, 0x2d, 0x00, 0x00, 0x01, 0x00, 0x00, 0x00
        /*0044*/ 	.byte	0x90, 0x80, 0x00, 0x00, 0x01, 0x00, 0x00, 0x00, 0x20, 0x83, 0x00, 0x00, 0x01, 0x00, 0x00, 0x00
        /*0054*/ 	.byte	0x60, 0x90, 0x00, 0x00, 0x01, 0x00, 0x00, 0x00, 0x80, 0x90, 0x00, 0x00, 0x01, 0x00, 0x00, 0x00
        /*0064*/ 	.byte	0x60, 0x94, 0x00, 0x00


	//----- nvinfo : EIATTR_MERCURY_ISA_VERSION
	.align		4
.L_713:
        /*0068*/ 	.byte	0x03, 0x5f
        /*006a*/ 	.short	0x0101


	//----- nvinfo : EIATTR_INT_WARP_WIDE_INSTR_OFFSETS
	.align		4
        /*006c*/ 	.byte	0x04, 0x31
        /*006e*/ 	.short	(.L_715 - .L_714)


	//   ....[0]....
.L_714:
        /*0070*/ 	.word	0x00000190


	//   ....[1]....
        /*0074*/ 	.word	0x000001c0


	//----- nvinfo : EIATTR_COOP_GROUP_MASK_REGIDS
	.align		4
.L_715:
        /*0078*/ 	.byte	0x04, 0x29
        /*007a*/ 	.short	(.L_717 - .L_716)


	//   ....[0]....
.L_716:
        /*007c*/ 	.word	0xffffffff


	//   ....[1]....
        /*0080*/ 	.word	0xffffffff


	//   ....[2]....
        /*0084*/ 	.word	0xffffffff


	//   ....[3]....
        /*0088*/ 	.word	0xffffffff


	//   ....[4]....
        /*008c*/ 	.word	0xffffffff


	//   ....[5]....
        /*0090*/ 	.word	0xffffffff


	//   ....[6]....
        /*0094*/ 	.word	0xffffffff


	//   ....[7]....
        /*0098*/ 	.word	0x0500000f


	//----- nvinfo : EIATTR_COOP_GROUP_INSTR_OFFSETS
	.align		4
.L_717:
        /*009c*/ 	.byte	0x04, 0x28
        /*009e*/ 	.short	(.L_719 - .L_718)


	//   ....[0]....
.L_718:
        /*00a0*/ 	.word	0x00000070


	//   ....[1]....
        /*00a4*/ 	.word	0x000001a0


	//   ....[2]....
        /*00a8*/ 	.word	0x000001f0


	//   ....[3]....
        /*00ac*/ 	.word	0x000003e0


	//   ....[4]....
        /*00b0*/ 	.word	0x00000620


	//   ....[5]....
        /*00b4*/ 	.word	0x00001510


	//   ....[6]....
        /*00b8*/ 	.word	0x00005cd0


	//   ....[7]....
        /*00bc*/ 	.word	0x00009da0


	//----- nvinfo : EIATTR_REG_RECONFIG
	.align		4
.L_719:
        /*00c0*/ 	.byte	0x01, 0x54
	.zero		2


	//----- nvinfo : EIATTR_SYSCALL_OFFSETS
	.align		4
        /*00c4*/ 	.byte	0x04, 0x46
        /*00c6*/ 	.short	(.L_721 - .L_720)


	//   ....[0]....
.L_720:
        /*00c8*/ 	.word	0x00001170


	//   ....[1]....
        /*00cc*/ 	.word	0x00001260


	//   ....[2]....
        /*00d0*/ 	.word	0x000013c0


	//   ....[3]....
        /*00d4*/ 	.word	0x000014b0


	//   ....[4]....
        /*00d8*/ 	.word	0x00001730


	//----- nvinfo : EIATTR_MBARRIER_INSTR_OFFSETS
	.align		4
.L_721:
        /*00dc*/ 	.byte	0x04, 0x39
        /*00de*/ 	.short	(.L_723 - .L_722)


	//   ....[0]....
.L_722:
        /*00e0*/ 	.word	0x00000290
        /*00e4*/ 	.word	0x000000ff
        /*00e8*/ 	.word	0x00026800
        /*00ec*/ 	.short	0x0100
        /*00ee*/ 	.byte	0x06
	.zero		1


	//   ....[1]....
        /*00f0*/ 	.word	0x00000390
        /*00f4*/ 	.word	0x000000ff
        /*00f8*/ 	.word	0x00026810
        /*00fc*/ 	.short	0x0100
        /*00fe*/ 	.byte	0x08
	.zero		1


	//   ....[2]....
        /*0100*/ 	.word	0x000003a0
        /*0104*/ 	.word	0x000000ff
        /*0108*/ 	.word	0x00026820
        /*010c*/ 	.short	0x0100
        /*010e*/ 	.byte	0x08
	.zero		1


	//   ....[3]....
        /*0110*/ 	.word	0x000003b0
        /*0114*/ 	.word	0x000000ff
        /*0118*/ 	.word	0x00026818
        /*011c*/ 	.short	0x0100
        /*011e*/ 	.byte	0x08
	.zero		1


	//   ....[4]....
        /*0120*/ 	.word	0x000003c0
        /*0124*/ 	.word	0x000000ff
        /*0128*/ 	.word	0x00026828
        /*012c*/ 	.short	0x0100
        /*012e*/ 	.byte	0x08
	.zero		1


	//   ....[5]....
        /*0130*/ 	.word	0x000004f0
        /*0134*/ 	.word	0x000000ff
        /*0138*/ 	.word	0x00026830
        /*013c*/ 	.short	0x0100
        /*013e*/ 	.byte	0x08
	.zero		1


	//   ....[6]....
        /*0140*/ 	.word	0x00000500
        /*0144*/ 	.word	0x000000ff
        /*0148*/ 	.word	0x00026840
        /*014c*/ 	.short	0x0100
        /*014e*/ 	.byte	0x08
	.zero		1


	//   ....[7]....
        /*0150*/ 	.word	0x00000510
        /*0154*/ 	.word	0x000000ff
        /*0158*/ 	.word	0x00026838
        /*015c*/ 	.short	0x0100
        /*015e*/ 	.byte	0x08
	.zero		1


	//   ....[8]....
        /*0160*/ 	.word	0x00000520
        /*0164*/ 	.word	0x000000ff
        /*0168*/ 	.word	0x00026848
        /*016c*/ 	.short	0x0100
        /*016e*/ 	.byte	0x08
	.zero		1


	//   ....[9]....
        /*0170*/ 	.word	0x00001550
        /*0174*/ 	.word	0x000000ed
        /*0178*/ 	.word	0x00026800
        /*017c*/ 	.short	0x010a
        /*017e*/ 	.byte	0x3f
	.zero		1


	//   ....[10]....
        /*0180*/ 	.word	0x000015f0
        /*0184*/ 	.word	0x000000ed
        /*0188*/ 	.word	0x00026800
        /*018c*/ 	.short	0x010a
        /*018e*/ 	.byte	0x3f
	.zero		1


	//   ....[11]....
        /*0190*/ 	.word	0x00001f80
        /*0194*/ 	.word	0x000000ff
        /*0198*/ 	.word	0x00026810
        /*019c*/ 	.short	0x010a
        /*019e*/ 	.byte	0x07
	.zero		1


	//   ....[12]....
        /*01a0*/ 	.word	0x00001fc0
        /*01a4*/ 	.word	0x000000ff
        /*01a8*/ 	.word	0x00026810
        /*01ac*/ 	.short	0x010a
        /*01ae*/ 	.byte	0x07
	.zero		1


	//   ....[13]....
        /*01b0*/ 	.word	0x00002400
        /*01b4*/ 	.word	0x000000ff
        /*01b8*/ 	.word	0x00026830
        /*01bc*/ 	.short	0x010a
        /*01be*/ 	.byte	0x07
	.zero		1


	//   ....[14]....
        /*01c0*/ 	.word	0x00002730
        /*01c4*/ 	.word	0x000000ff
        /*01c8*/ 	.word	0x00026830
        /*01cc*/ 	.short	0x010a
        /*01ce*/ 	.byte	0x07
	.zero		1


	//   ....[15]....
        /*01d0*/ 	.word	0x00004d10
        /*01d4*/ 	.word	0x000000ff
        /*01d8*/ 	.word	0x00000000
        /*01dc*/ 	.short	0x0101
        /*01de*/ 	.byte	0x0a
	.zero		1


	//   ....[16]....
        /*01e0*/ 	.word	0x00005020
        /*01e4*/ 	.word	0x000000ff
        /*01e8*/ 	.word	0x00000000
        /*01ec*/ 	.short	0x0101
        /*01ee*/ 	.byte	0x07
	.zero		1


	//   ....[17]....
        /*01f0*/ 	.word	0x00007a90
        /*01f4*/ 	.word	0x0000000f
        /*01f8*/ 	.word	0x00026820
        /*01fc*/ 	.short	0x010a
        /*01fe*/ 	.byte	0x3f
	.zero		1


	//   ....[18]....
        /*0200*/ 	.word	0x000083a0
        /*0204*/ 	.word	0x0000000f
        /*0208*/ 	.word	0x00026840
        /*020c*/ 	.short	0x010a
        /*020e*/ 	.byte	0x3f
	.zero		1


	//   ....[19]....
        /*0210*/ 	.word	0x000086e0
        /*0214*/ 	.word	0x0000000f
        /*0218*/ 	.word	0x00026828
        /*021c*/ 	.short	0x010a
        /*021e*/ 	.byte	0x3f
	.zero		1


	//   ....[20]....
        /*0220*/ 	.word	0x00008a20
        /*0224*/ 	.word	0x0000000f
        /*0228*/ 	.word	0x00026848
        /*022c*/ 	.short	0x010a
        /*022e*/ 	.byte	0x3f
	.zero		1


	//   ....[21]....
        /*0230*/ 	.word	0x00008d00
        /*0234*/ 	.word	0x0000000f
        /*0238*/ 	.word	0x00026820
        /*023c*/ 	.short	0x010a
        /*023e*/ 	.byte	0x3f
	.zero		1


	//   ....[22]....
        /*0240*/ 	.word	0x000090b0
        /*0244*/ 	.word	0x0000000f
        /*0248*/ 	.word	0x00026840
        /*024c*/ 	.short	0x010a
        /*024e*/ 	.byte	0x3f
	.zero		1


	//   ....[23]....
        /*0250*/ 	.word	0x000093c0
        /*0254*/ 	.word	0x0000000f
        /*0258*/ 	.word	0x00026828
        /*025c*/ 	.short	0x010a
        /*025e*/ 	.byte	0x3f
	.zero		1


	//   ....[24]....
        /*0260*/ 	.word	0x00009740
        /*0264*/ 	.word	0x00000003
        /*0268*/ 	.word	0x00026840
        /*026c*/ 	.short	0x010a
        /*026e*/ 	.byte	0x3f
	.zero		1


	//   ....[25]....
        /*0270*/ 	.word	0x00009c10
        /*0274*/ 	.word	0x00000007
        /*0278*/ 	.word	0x00000000
        /*027c*/ 	.short	0x010a
        /*027e*/ 	.byte	0x3f
	.zero		1


	//   ....[26]....
        /*0280*/ 	.word	0x00009c60
        /*0284*/ 	.word	0x00000003
        /*0288*/ 	.word	0x00000000
        /*028c*/ 	.short	0x010a
        /*028e*/ 	.byte	0x3f
	.zero		1


	//   ....[27]....
        /*0290*/ 	.word	0x00009cc0
        /*0294*/ 	.word	0x00000005
        /*0298*/ 	.word	0x00000000
        /*029c*/ 	.short	0x010a
        /*029e*/ 	.byte	0x3f
	.zero		1


	//   ....[28]....
        /*02a0*/ 	.word	0x00009cf0
        /*02a4*/ 	.word	0x00000003
        /*02a8*/ 	.word	0x00000000
        /*02ac*/ 	.short	0x010a
        /*02ae*/ 	.byte	0x3f
	.zero		1


	//   ....[29]....
        /*02b0*/ 	.word	0x00009dd0
        /*02b4*/ 	.word	0x000000ed
        /*02b8*/ 	.word	0x00026800
        /*02bc*/ 	.short	0x010a
        /*02be*/ 	.byte	0x3f
	.zero		1


	//   ....[30]....
        /*02c0*/ 	.word	0x00009e30
        /*02c4*/ 	.word	0x00000005
        /*02c8*/ 	.word	0x00026810
        /*02cc*/ 	.short	0x010a
        /*02ce*/ 	.byte	0x3f
	.zero		1


	//   ....[31]....
        /*02d0*/ 	.word	0x00009e90
        /*02d4*/ 	.word	0x00000079
        /*02d8*/ 	.word	0x00026830
        /*02dc*/ 	.short	0x010a
        /*02de*/ 	.byte	0x3f
	.zero		1


	//   ....[32]....
        /*02e0*/ 	.word	0x00009ee0
        /*02e4*/ 	.word	0x0000000f
        /*02e8*/ 	.word	0x00026820
        /*02ec*/ 	.short	0x010a
        /*02ee*/ 	.byte	0x3f
	.zero		1


	//   ....[33]....
        /*02f0*/ 	.word	0x00009f30
        /*02f4*/ 	.word	0x0000000f
        /*02f8*/ 	.word	0x00026840
        /*02fc*/ 	.short	0x010a
        /*02fe*/ 	.byte	0x3f
	.zero		1


	//   ....[34]....
        /*0300*/ 	.word	0x00009f80
        /*0304*/ 	.word	0x0000000f
        /*0308*/ 	.word	0x00026828
        /*030c*/ 	.short	0x010a
        /*030e*/ 	.byte	0x3f
	.zero		1


	//   ....[35]....
        /*0310*/ 	.word	0x00009fd0
        /*0314*/ 	.word	0x0000000f
        /*0318*/ 	.word	0x00026848
        /*031c*/ 	.short	0x010a
        /*031e*/ 	.byte	0x3f
	.zero		1


	//   ....[36]....
        /*0320*/ 	.word	0x0000a030
        /*0324*/ 	.word	0x0000000f
        /*0328*/ 	.word	0x00026820
        /*032c*/ 	.short	0x010a
        /*032e*/ 	.byte	0x3f
	.zero		1


	//   ....[37]....
        /*0330*/ 	.word	0x0000a080
        /*0334*/ 	.word	0x0000000f
        /*0338*/ 	.word	0x00026840
        /*033c*/ 	.short	0x010a
        /*033e*/ 	.byte	0x3f
	.zero		1


	//   ....[38]....
        /*0340*/ 	.word	0x0000a0d0
        /*0344*/ 	.word	0x0000000f
        /*0348*/ 	.word	0x00026828
        /*034c*/ 	.short	0x010a
        /*034e*/ 	.byte	0x3f
	.zero		1


	//   ....[39]....
        /*0350*/ 	.word	0x0000a120
        /*0354*/ 	.word	0x00000003
        /*0358*/ 	.word	0x00026840
        /*035c*/ 	.short	0x010a
        /*035e*/ 	.byte	0x3f
	.zero		1


	//   ....[40]....
        /*0360*/ 	.word	0x0000a1f0
        /*0364*/ 	.word	0x00000007
        /*0368*/ 	.word	0x00000000
        /*036c*/ 	.short	0x010a
        /*036e*/ 	.byte	0x3f
	.zero		1


	//   ....[41]....
        /*0370*/ 	.word	0x0000a240
        /*0374*/ 	.word	0x00000003
        /*0378*/ 	.word	0x00000000
        /*037c*/ 	.short	0x010a
        /*037e*/ 	.byte	0x3f
	.zero		1


	//   ....[42]....
        /*0380*/ 	.word	0x0000a290
        /*0384*/ 	.word	0x00000005
        /*0388*/ 	.word	0x00000000
        /*038c*/ 	.short	0x010a
        /*038e*/ 	.byte	0x3f
	.zero		1


	//----- nvinfo : EIATTR_NUM_MBARRIERS
	.align		4
.L_723:
        /*0390*/ 	.byte	0x03, 0x38
        /*0392*/ 	.short	0x0009


	//----- nvinfo : EIATTR_EXIT_INSTR_OFFSETS
	.align		4
        /*0394*/ 	.byte	0x04, 0x1c
        /*0396*/ 	.short	(.L_725 - .L_724)


	//   ....[0]....
.L_724:
        /*0398*/ 	.word	0x00009d40


	//----- nvinfo : EIATTR_MAX_THREADS
	.align		4
.L_725:
        /*039c*/ 	.byte	0x04, 0x05
        /*039e*/ 	.short	(.L_727 - .L_726)
.L_726:
        /*03a0*/ 	.word	0x00000180
        /*03a4*/ 	.word	0x00000001
        /*03a8*/ 	.word	0x00000001


	//----- nvinfo : EIATTR_CRS_STACK_SIZE
	.align		4
.L_727:
        /*03ac*/ 	.byte	0x04, 0x1e
        /*03ae*/ 	.short	(.L_729 - .L_728)
.L_728:
        /*03b0*/ 	.word	0x00000000


	//----- nvinfo : EIATTR_CBANK_PARAM_SIZE
	.align		4
.L_729:
        /*03b4*/ 	.byte	0x03, 0x19
        /*03b6*/ 	.short	0x06f0


	//----- nvinfo : EIATTR_PARAM_CBANK
	.align		4
        /*03b8*/ 	.byte	0x04, 0x0a
        /*03ba*/ 	.short	(.L_731 - .L_730)
	.align		4
.L_730:
        /*03bc*/ 	.word	index@(.nv.constant0._ZN7cutlass13device_kernelIN5flash11enable_sm90INS1_16FlashAttnBwdSm90INS1_25CollectiveMainloopBwdSm90ILi2ELi2ELi2EN4cute5tupleIJNS5_1CILi1EEES8_S8_EEENS6_IJNS7_ILi64EEENS7_ILi128EEENS7_ILi96EEEEEENS_6half_tEfNS_4arch4Sm90ELb0ELb1ELb1ELb1ELb0ELb1ELb0ELb0ELi2ELi1ELi2ELi1ELb1EEENS1_24CollectiveEpilogueBwdGQAISD_fSG_Li256ELb1ELb0EEENS1_19SingleTileSchedulerILb1ELb0ELb0ELi128EEEEEEEEEvNT_6ParamsE)
        /*03c0*/ 	.short	0x0210
        /*03c2*/ 	.short	0x06f0


	//----- nvinfo : EIATTR_SW_WAR
	.align		4
.L_731:
        /*03c4*/ 	.byte	0x04, 0x36
        /*03c6*/ 	.short	(.L_733 - .L_732)
.L_732:
        /*03c8*/ 	.word	0x00000008
.L_733:


//--------------------- .nv.info._ZN7cutlass13device_kernelIN5flash11enable_sm90INS1_16FlashAttnBwdSm90INS1_25CollectiveMainloopBwdSm90ILi2ELi2ELi2EN4cute5tupleIJNS5_1CILi1EEES8_S8_EEENS6_IJNS7_ILi64EEENS7_ILi128EEENS7_ILi96EEEEEENS_6half_tEfNS_4arch4Sm90ELb0ELb1ELb1ELb1ELb1ELb1ELb0ELb0ELi2ELi1ELi2ELi1ELb1EEENS1_24CollectiveEpilogueBwdGQAISD_fSG_Li256ELb1ELb1EEENS1_19SingleTileSchedulerILb1ELb0ELb0ELi128EEEEEEEEEvNT_6ParamsE --------------------------
	.section	.nv.info._ZN7cutlass13device_kernelIN5flash11enable_sm90INS1_16FlashAttnBwdSm90INS1_25CollectiveMainloopBwdSm90ILi2ELi2ELi2EN4cute5tupleIJNS5_1CILi1EEES8_S8_EEENS6_IJNS7_ILi64EEENS7_ILi128EEENS7_ILi96EEEEEENS_6half_tEfNS_4arch4Sm90ELb0ELb1ELb1ELb1ELb1ELb1ELb0ELb0ELi2ELi1ELi2ELi1ELb1EEENS1_24CollectiveEpilogueBwdGQAISD_fSG_Li256ELb1ELb1EEENS1_19SingleTileSchedulerILb1ELb0ELb0ELi128EEEEEEEEEvNT_6ParamsE,"",@"SHT_CUDA_INFO"
	.sectionflags	@""
	.align	4


	//----- nvinfo : EIATTR_CUDA_API_VERSION
	.align		4
        /*0000*/ 	.byte	0x04, 0x37
        /*0002*/ 	.short	(.L_735 - .L_734)
.L_734:
        /*0004*/ 	.word	0x00000082


	//----- nvinfo : EIATTR_KPARAM_INFO
	.align		4
.L_735:
        /*0008*/ 	.byte	0x04, 0x17
        /*000a*/ 	.short	(.L_737 - .L_736)
.L_736:
        /*000c*/ 	.word	0x00000000
        /*0010*/ 	.short	0x0000
        /*0012*/ 	.short	0x0070
        /*0014*/ 	.byte	0x00, 0xf0, 0x01, 0x1a


	//----- nvinfo : EIATTR_SPARSE_MMA_MASK
	.align		4
.L_737:
        /*0018*/ 	.byte	0x03, 0x50
        /*001a*/ 	.short	0x0000


	//----- nvinfo : EIATTR_MAXREG_COUNT
	.align		4
        /*001c*/ 	.byte	0x03, 0x1b
        /*001e*/ 	.short	0x00a8


	//----- nvinfo : EIATTR_NUM_BARRIERS
	.align		4
        /*0020*/ 	.byte	0x02, 0x4c
        /*0022*/ 	.byte	0x10
	.zero		1


	//----- nvinfo : EIATTR_EXTERNS
	.align		4
        /*0024*/ 	.byte	0x04, 0x0f
        /*0026*/ 	.short	(.L_739 - .L_738)


	//   ....[0]....
	.align		4
.L_738:
        /*0028*/ 	.word	index@(__assertfail)


	//----- nvinfo : EIATTR_ANNOTATIONS
	.align		4
.L_739:
        /*002c*/ 	.byte	0x04, 0x55
        /*002e*/ 	.short	(.L_741 - .L_740)


	//   ....[0]....
.L_740:
        /*0030*/ 	.word	0x00000001
        /*0034*/ 	.byte	0x30, 0x1b, 0x00, 0x00, 0x01, 0x00, 0x00, 0x00, 0x20, 0x2d, 0x00, 0x00, 0x01, 0x00, 0x00, 0x00
        /*0044*/ 	.byte	0x80, 0x94, 0x00, 0x00, 0x01, 0x00, 0x00, 0x00, 0x10, 0x97, 0x00, 0x00, 0x01, 0x00, 0x00, 0x00
        /*0054*/ 	.byte	0x50, 0xa4, 0x00, 0x00, 0x01, 0x00, 0x00, 0x00, 0x70, 0xa4, 0x00, 0x00, 0x01, 0x00, 0x00, 0x00
        /*0064*/ 	.byte	0x50, 0xa8, 0x00, 0x00


	//----- nvinfo : EIATTR_MERCURY_ISA_VERSION
	.align		4
.L_741:
        /*0068*/ 	.byte	0x03, 0x5f
        /*006a*/ 	.short	0x0101


	//----- nvinfo : EIATTR_INT_WARP_WIDE_INSTR_OFFSETS
	.align		4
        /*006c*/ 	.byte	0x04, 0x31
        /*006e*/ 	.short	(.L_743 - .L_742)


	//   ....[0]....
.L_742:
        /*0070*/ 	.word	0x00000190


	//   ....[1]....
        /*0074*/ 	.word	0x000001c0


	//   ....[2]....
        /*0078*/ 	.word	0x000070b0


	//   ....[3]....
        /*007c*/ 	.word	0x00007710


	//   ....[4]....
        /*0080*/ 	.word	0x00007bc0


	//   ....[5]....
        /*0084*/ 	.word	0x00007e90


	//   ....[6]....
        /*0088*/ 	.word	0x000080f0


	//   ....[7]....
        /*008c*/ 	.word	0x00008280


	//----- nvinfo : EIATTR_COOP_GROUP_MASK_REGIDS
	.align		4
.L_743:
        /*0090*/ 	.byte	0x04, 0x29
        /*0092*/ 	.short	(.L_745 - .L_744)


	//   ....[0]....
.L_744:
        /*0094*/ 	.word	0xffffffff


	//   ....[1]....
        /*0098*/ 	.word	0xffffffff


	//   ....[2]....
        /*009c*/ 	.word	0xffffffff


	//   ....[3]....
        /*00a0*/ 	.word	0xffffffff


	//   ....[4]....
        /*00a4*/ 	.word	0xffffffff


	//   ....[5]....
        /*00a8*/ 	.word	0xffffffff


	//   ....[6]....
        /*00ac*/ 	.word	0xffffffff


	//   ....[7]....
        /*00b0*/ 	.word	0xffffffff


	//   ....[8]....
        /*00b4*/ 	.word	0xffffffff


	//   ....[9]....
        /*00b8*/ 	.word	0xffffffff


	//   ....[10]....
        /*00bc*/ 	.word	0xffffffff


	//   ....[11]....
        /*00c0*/ 	.word	0xffffffff


	//   ....[12]....
        /*00c4*/ 	.word	0xffffffff


	//   ....[13]....
        /*00c8*/ 	.word	0xffffffff


	//   ....[14]....
        /*00cc*/ 	.word	0xffffffff


	//   ....[15]....
        /*00d0*/ 	.word	0xffffffff


	//   ....[16]....
        /*00d4*/ 	.word	0xffffffff


	//   ....[17]....
        /*00d8*/ 	.word	0xffffffff


	//   ....[18]....
        /*00dc*/ 	.word	0xffffffff


	//   ....[19]....
        /*00e0*/ 	.word	0xffffffff


	//   ....[20]....
        /*00e4*/ 	.word	0x0500000f


	//   ....[21]....
        /*00e8*/ 	.word	0x0500000f


	//   ....[22]....
        /*00ec*/ 	.word	0x0500000f


	//   ....[23]....
        /*00f0*/ 	.word	0x0500000f


	//   ....[24]....
        /*00f4*/ 	.word	0x0500000f


	//   ....[25]....
        /*00f8*/ 	.word	0x0500000f


	//----- nvinfo : EIATTR_COOP_GROUP_INSTR_OFFSETS
	.align		4
.L_745:
        /*00fc*/ 	.byte	0x04, 0x28
        /*00fe*/ 	.short	(.L_747 - .L_746)


	//   ....[0]....
.L_746:
        /*0100*/ 	.word	0x00000070


	//   ....[1]....
        /*0104*/ 	.word	0x000001a0


	//   ....[2]....
        /*0108*/ 	.word	0x000001f0


	//   ....[3]....
        /*010c*/ 	.word	0x000003e0


	//   ....[4]....
        /*0110*/ 	.word	0x00000620


	//   ....[5]....
        /*0114*/ 	.word	0x00001510


	//   ....[6]....
        /*0118*/ 	.word	0x00005ae0


	//   ....[7]....
        /*011c*/ 	.word	0x00005c70


	//   ....[8]....
        /*0120*/ 	.word	0x00005f20


	//   ....[9]....
        /*0124*/ 	.word	0x000060b0


	//   ....[10]....
        /*0128*/ 	.word	0x000061c0


	//   ....[11]....
        /*012c*/ 	.word	0x00006cb0


	//   ....[12]....
        /*0130*/ 	.word	0x00006fe0


	//   ....[13]....
        /*0134*/ 	.word	0x00007370


	//   ....[14]....
        /*0138*/ 	.word	0x00007640


	//   ....[15]....
        /*013c*/ 	.word	0x00007880


	//   ....[16]....
        /*0140*/ 	.word	0x00007af0


	//   ....[17]....
        /*0144*/ 	.word	0x00007dd0


	//   ....[18]....
        /*0148*/ 	.word	0x00007ff0


	//   ....[19]....
        /*014c*/ 	.word	0x00008180


	//   ....[20]....
        /*0150*/ 	.word	0x0000b190


	//   ....[21]....
        /*0154*/ 	.word	0x0000b300


	//   ....[22]....
        /*0158*/ 	.word	0x0000b370


	//   ....[23]....
        /*015c*/ 	.word	0x0000b3e0


	//   ....[24]....
        /*0160*/ 	.word	0x0000b450


	//   ....[25]....
        /*0164*/ 	.word	0x0000b4c0


	//----- nvinfo : EIATTR_REG_RECONFIG
	.align		4
.L_747:
        /*0168*/ 	.byte	0x01, 0x54
	.zero		2


	//----- nvinfo : EIATTR_SYSCALL_OFFSETS
	.align		4
        /*016c*/ 	.byte	0x04, 0x46
        /*016e*/ 	.short	(.L_749 - .L_748)


	//   ....[0]....
.L_748:
        /*0170*/ 	.word	0x00001170


	//   ....[1]....
        /*0174*/ 	.word	0x00001260


	//   ....[2]....
        /*0178*/ 	.word	0x000013c0


	//   ....[3]....
        /*017c*/ 	.word	0x000014b0


	//   ....[4]....
        /*0180*/ 	.word	0x00001730


	//----- nvinfo : EIATTR_MBARRIER_INSTR_OFFSETS
	.align		4
.L_749:
        /*0184*/ 	.byte	0x04, 0x39
        /*0186*/ 	.short	(.L_751 - .L_750)


	//   ....[0]....
.L_750:
        /*0188*/ 	.word	0x00000290
        /*018c*/ 	.word	0x000000ff
        /*0190*/ 	.word	0x00026800
        /*0194*/ 	.short	0x0100
        /*0196*/ 	.byte	0x06
	.zero		1


	//   ....[1]....
        /*0198*/ 	.word	0x00000390
        /*019c*/ 	.word	0x000000ff
        /*01a0*/ 	.word	0x00026810
        /*01a4*/ 	.short	0x0100
        /*01a6*/ 	.byte	0x08
	.zero		1


	//   ....[2]....
        /*01a8*/ 	.word	0x000003a0
        /*01ac*/ 	.word	0x000000ff
        /*01b0*/ 	.word	0x00026820
        /*01b4*/ 	.short	0x0100
        /*01b6*/ 	.byte	0x08
	.zero		1


	//   ....[3]....
        /*01b8*/ 	.word	0x000003b0
        /*01bc*/ 	.word	0x000000ff
        /*01c0*/ 	.word	0x00026818
        /*01c4*/ 	.short	0x0100
        /*01c6*/ 	.byte	0x08
	.zero		1


	//   ....[4]....
        /*01c8*/ 	.word	0x000003c0
        /*01cc*/ 	.word	0x000000ff
        /*01d0*/ 	.word	0x00026828
        /*01d4*/ 	.short	0x0100
        /*01d6*/ 	.byte	0x08
	.zero		1


	//   ....[5]....
        /*01d8*/ 	.word	0x000004f0
        /*01dc*/ 	.word	0x000000ff
        /*01e0*/ 	.word	0x00026830
        /*01e4*/ 	.short	0x0100
        /*01e6*/ 	.byte	0x08
	.zero		1


	//   ....[6]....
        /*01e8*/ 	.word	0x00000500
        /*01ec*/ 	.word	0x000000ff
        /*01f0*/ 	.word	0x00026840
        /*01f4*/ 	.short	0x0100
        /*01f6*/ 	.byte	0x08
	.zero		1


	//   ....[7]....
        /*01f8*/ 	.word	0x00000510
        /*01fc*/ 	.word	0x000000ff
        /*0200*/ 	.word	0x00026838
        /*0204*/ 	.short	0x0100
        /*0206*/ 	.byte	0x08
	.zero		1


	//   ....[8]....
        /*0208*/ 	.word	0x00000520
        /*020c*/ 	.word	0x000000ff
        /*0210*/ 	.word	0x00026848
        /*0214*/ 	.short	0x0100
        /*0216*/ 	.byte	0x08
	.zero		1


	//   ....[9]....
        /*0218*/ 	.word	0x00001550
        /*021c*/ 	.word	0x000000ed
        /*0220*/ 	.word	0x00026800
        /*0224*/ 	.short	0x010a
        /*0226*/ 	.byte	0x3f
	.zero		1


	//   ....[10]....
        /*0228*/ 	.word	0x000015f0
        /*022c*/ 	.word	0x000000ed
        /*0230*/ 	.word	0x00026800
        /*0234*/ 	.short	0x010a
        /*0236*/ 	.byte	0x3f
	.zero		1


	//   ....[11]....
        /*0238*/ 	.word	0x00001f80
        /*023c*/ 	.word	0x000000ff
        /*0240*/ 	.word	0x00026810
        /*0244*/ 	.short	0x010a
        /*0246*/ 	.byte	0x07
	.zero		1


	//   ....[12]....
        /*0248*/ 	.word	0x00001fc0
        /*024c*/ 	.word	0x000000ff
        /*0250*/ 	.word	0x00026810
        /*0254*/ 	.short	0x010a
        /*0256*/ 	.byte	0x07
	.zero		1


	//   ....[13]....
        /*0258*/ 	.word	0x00002400
        /*025c*/ 	.word	0x000000ff
        /*0260*/ 	.word	0x00026830
        /*0264*/ 	.short	0x010a
        /*0266*/ 	.byte	0x07
	.zero		1


	//   ....[14]....
        /*0268*/ 	.word	0x00002730
        /*026c*/ 	.word	0x000000ff
        /*0270*/ 	.word	0x00026830
        /*0274*/ 	.short	0x010a
        /*0276*/ 	.byte	0x07
	.zero		1


	//   ....[15]....
        /*0278*/ 	.word	0x00004d10
        /*027c*/ 	.word	0x000000ff
        /*0280*/ 	.word	0x00000000
        /*0284*/ 	.short	0x0101
        /*0286*/ 	.byte	0x0a
	.zero		1


	//   ....[16]....
        /*0288*/ 	.word	0x00005020
        /*028c*/ 	.word	0x000000ff
        /*0290*/ 	.word	0x00000000
        /*0294*/ 	.short	0x0101
        /*0296*/ 	.byte	0x07
	.zero		1


	//   ....[17]....
        /*0298*/ 	.word	0x00008e80
        /*029c*/ 	.word	0x0000000f
        /*02a0*/ 	.word	0x00026820
        /*02a4*/ 	.short	0x010a
        /*02a6*/ 	.byte	0x3f
	.zero		1


	//   ....[18]....
        /*02a8*/ 	.word	0x00009790
        /*02ac*/ 	.word	0x0000000f
        /*02b0*/ 	.word	0x00026840
        /*02b4*/ 	.short	0x010a
        /*02b6*/ 	.byte	0x3f
	.zero		1


	//   ....[19]....
        /*02b8*/ 	.word	0x00009ad0
        /*02bc*/ 	.word	0x0000000f
        /*02c0*/ 	.word	0x00026828
        /*02c4*/ 	.short	0x010a
        /*02c6*/ 	.byte	0x3f
	.zero		1


	//   ....[20]....
        /*02c8*/ 	.word	0x00009e10
        /*02cc*/ 	.word	0x0000000f
        /*02d0*/ 	.word	0x00026848
        /*02d4*/ 	.short	0x010a
        /*02d6*/ 	.byte	0x3f
	.zero		1


	//   ....[21]....
        /*02d8*/ 	.word	0x0000a0f0
        /*02dc*/ 	.word	0x0000000f
        /*02e0*/ 	.word	0x00026820
        /*02e4*/ 	.short	0x010a
        /*02e6*/ 	.byte	0x3f
	.zero		1


	//   ....[22]....
        /*02e8*/ 	.word	0x0000a4a0
        /*02ec*/ 	.word	0x0000000f
        /*02f0*/ 	.word	0x00026840
        /*02f4*/ 	.short	0x010a
        /*02f6*/ 	.byte	0x3f
	.zero		1


	//   ....[23]....
        /*02f8*/ 	.word	0x0000a7b0
        /*02fc*/ 	.word	0x0000000f
        /*0300*/ 	.word	0x00026828
        /*0304*/ 	.short	0x010a
        /*0306*/ 	.byte	0x3f
	.zero		1


	//   ....[24]....
        /*0308*/ 	.word	0x0000ab30
        /*030c*/ 	.word	0x00000003
        /*0310*/ 	.word	0x00026840
        /*0314*/ 	.short	0x010a
        /*0316*/ 	.byte	0x3f
	.zero		1


	//   ....[25]....
        /*0318*/ 	.word	0x0000b000
        /*031c*/ 	.word	0x00000007
        /*0320*/ 	.word	0x00000000
        /*0324*/ 	.short	0x010a
        /*0326*/ 	.byte	0x3f
	.zero		1


	//   ....[26]....
        /*0328*/ 	.word	0x0000b050
        /*032c*/ 	.word	0x00000003
        /*0330*/ 	.word	0x00000000
        /*0334*/ 	.short	0x010a
        /*0336*/ 	.byte	0x3f
	.zero		1


	//   ....[27]....
        /*0338*/ 	.word	0x0000b0b0
        /*033c*/ 	.word	0x00000005
        /*0340*/ 	.word	0x00000000
        /*0344*/ 	.short	0x010a
        /*0346*/ 	.byte	0x3f
	.zero		1


	//   ....[28]....
        /*0348*/ 	.word	0x0000b0e0
        /*034c*/ 	.word	0x00000003
        /*0350*/ 	.word	0x00000000
        /*0354*/ 	.short	0x010a
        /*0356*/ 	.byte	0x3f
	.zero		1


	//   ....[29]....
        /*0358*/ 	.word	0x0000b1c0
        /*035c*/ 	.word	0x000000ed
        /*0360*/ 	.word	0x00026800
        /*0364*/ 	.short	0x010a
        /*0366*/ 	.byte	0x3f
	.zero		1


	//   ....[30]....
        /*0368*/ 	.word	0x0000b220
        /*036c*/ 	.word	0x00000005
        /*0370*/ 	.word	0x00026810
        /*0374*/ 	.short	0x010a
        /*0376*/ 	.byte	0x3f
	.zero		1


	//   ....[31]....
        /*0378*/ 	.word	0x0000b280
        /*037c*/ 	.word	0x00000079
        /*0380*/ 	.word	0x00026830
        /*0384*/ 	.short	0x010a
        /*0386*/ 	.byte	0x3f
	.zero		1


	//   ....[32]....
        /*0388*/ 	.word	0x0000b500
        /*038c*/ 	.word	0x0000000f
        /*0390*/ 	.word	0x00026820
        /*0394*/ 	.short	0x010a
        /*0396*/ 	.byte	0x3f
	.zero		1


	//   ....[33]....
        /*0398*/ 	.word	0x0000b550
        /*039c*/ 	.word	0x0000000f
        /*03a0*/ 	.word	0x00026840
        /*03a4*/ 	.short	0x010a
        /*03a6*/ 	.byte	0x3f
	.zero		1


	//   ....[34]....
        /*03a8*/ 	.word	0x0000b5a0
        /*03ac*/ 	.word	0x0000000f
        /*03b0*/ 	.word	0x00026828
        /*03b4*/ 	.short	0x010a
        /*03b6*/ 	.byte	0x3f
	.zero		1


	//   ....[35]....
        /*03b8*/ 	.word	0x0000b5f0
        /*03bc*/ 	.word	0x0000000f
        /*03c0*/ 	.word	0x00026848
        /*03c4*/ 	.short	0x010a
        /*03c6*/ 	.byte	0x3f
	.zero		1


	//   ....[36]....
        /*03c8*/ 	.word	0x0000b650
        /*03cc*/ 	.word	0x0000000f
        /*03d0*/ 	.word	0x00026820
        /*03d4*/ 	.short	0x010a
        /*03d6*/ 	.byte	0x3f
	.zero		1


	//   ....[37]....
        /*03d8*/ 	.word	0x0000b6a0
        /*03dc*/ 	.word	0x0000000f
        /*03e0*/ 	.word	0x00026840
        /*03e4*/ 	.short	0x010a
        /*03e6*/ 	.byte	0x3f
	.zero		1


	//   ....[38]....
        /*03e8*/ 	.word	0x0000b6f0
        /*03ec*/ 	.word	0x0000000f
        /*03f0*/ 	.word	0x00026828
        /*03f4*/ 	.short	0x010a
        /*03f6*/ 	.byte	0x3f
	.zero		1


	//   ....[39]....
        /*03f8*/ 	.word	0x0000b740
        /*03fc*/ 	.word	0x00000003
        /*0400*/ 	.word	0x00026840
        /*0404*/ 	.short	0x010a
        /*0406*/ 	.byte	0x3f
	.zero		1


	//   ....[40]....
        /*0408*/ 	.word	0x0000b810
        /*040c*/ 	.word	0x00000007
        /*0410*/ 	.word	0x00000000
        /*0414*/ 	.short	0x010a
        /*0416*/ 	.byte	0x3f
	.zero		1


	//   ....[41]....
        /*0418*/ 	.word	0x0000b860
        /*041c*/ 	.word	0x00000003
        /*0420*/ 	.word	0x00000000
        /*0424*/ 	.short	0x010a
        /*0426*/ 	.byte	0x3f
	.zero		1


	//   ....[42]....
        /*0428*/ 	.word	0x0000b8b0
        /*042c*/ 	.word	0x00000005
        /*0430*/ 	.word	0x00000000
        /*0434*/ 	.short	0x010a
        /*0436*/ 	.byte	0x3f
	.zero		1


	//----- nvinfo : EIATTR_NUM_MBARRIERS
	.align		4
.L_751:
        /*0438*/ 	.byte	0x03, 0x38
        /*043a*/ 	.short	0x0009


	//----- nvinfo : EIATTR_EXIT_INSTR_OFFSETS
	.align		4
        /*043c*/ 	.byte	0x04, 0x1c
        /*043e*/ 	.short	(.L_753 - .L_752)


	//   ....[0]....
.L_752:
        /*0440*/ 	.word	0x0000b130


	//----- nvinfo : EIATTR_MAX_THREADS
	.align		4
.L_753:
        /*0444*/ 	.byte	0x04, 0x05
        /*0446*/ 	.short	(.L_755 - .L_754)
.L_754:
        /*0448*/ 	.word	0x00000180
        /*044c*/ 	.word	0x00000001
        /*0450*/ 	.word	0x00000001


	//----- nvinfo : EIATTR_CRS_STACK_SIZE
	.align		4
.L_755:
        /*0454*/ 	.byte	0x04, 0x1e
        /*0456*/ 	.short	(.L_757 - .L_756)
.L_756:
        /*0458*/ 	.word	0x00000000


	//----- nvinfo : EIATTR_CBANK_PARAM_SIZE
	.align		4
.L_757:
        /*045c*/ 	.byte	0x03, 0x19
        /*045e*/ 	.short	0x06f0


	//----- nvinfo : EIATTR_PARAM_CBANK
	.align		4
        /*0460*/ 	.byte	0x04, 0x0a
        /*0462*/ 	.short	(.L_759 - .L_758)
	.align		4
.L_758:
        /*0464*/ 	.word	index@(.nv.constant0._ZN7cutlass13device_kernelIN5flash11enable_sm90INS1_16FlashAttnBwdSm90INS1_25CollectiveMainloopBwdSm90ILi2ELi2ELi2EN4cute5tupleIJNS5_1CILi1EEES8_S8_EEENS6_IJNS7_ILi64EEENS7_ILi128EEENS7_ILi96EEEEEENS_6half_tEfNS_4arch4Sm90ELb0ELb1ELb1ELb1ELb1ELb1ELb0ELb0ELi2ELi1ELi2ELi1ELb1EEENS1_24CollectiveEpilogueBwdGQAISD_fSG_Li256ELb1ELb1EEENS1_19SingleTileSchedulerILb1ELb0ELb0ELi128EEEEEEEEEvNT_6ParamsE)
        /*0468*/ 	.short	0x0210
        /*046a*/ 	.short	0x06f0


	//----- nvinfo : EIATTR_SW_WAR
	.align		4
.L_759:
        /*046c*/ 	.byte	0x04, 0x36
        /*046e*/ 	.short	(.L_761 - .L_760)
.L_760:
        /*0470*/ 	.word	0x00000008
.L_761:


//--------------------- .nv.info._ZN7cutlass13device_kernelIN5flash11enable_sm90INS1_16FlashAttnBwdSm90INS1_25CollectiveMainloopBwdSm90ILi2ELi2ELi2EN4cute5tupleIJNS5_1CILi1EEES8_S8_EEENS6_IJNS7_ILi64EEENS7_ILi128EEENS7_ILi96EEEEEENS_6half_tEfNS_4arch4Sm90ELb1ELb0ELb1ELb0ELb0ELb1ELb0ELb0ELi2ELi1ELi2ELi1ELb1EEENS1_21CollectiveEpilogueBwdISD_SE_SG_Li256ELb0ELb0ELi1EEENS1_25SingleTileBwdLPTSchedulerILb0ELi128ELb0EEEEEEEEEvNT_6ParamsE --------------------------
	.section	.nv.info._ZN7cutlass13device_kernelIN5flash11enable_sm90INS1_16FlashAttnBwdSm90INS1_25CollectiveMainloopBwdSm90ILi2ELi2ELi2EN4cute5tupleIJNS5_1CILi1EEES8_S8_EEENS6_IJNS7_ILi64EEENS7_ILi128EEENS7_ILi96EEEEEENS_6half_tEfNS_4arch4Sm90ELb1ELb0ELb1ELb0ELb0ELb1ELb0ELb0ELi2ELi1ELi2ELi1ELb1EEENS1_21CollectiveEpilogueBwdISD_SE_SG_Li256ELb0ELb0ELi1EEENS1_25SingleTileBwdLPTSchedulerILb0ELi128ELb0EEEEEEEEEvNT_6ParamsE,"",@"SHT_CUDA_INFO"
	.sectionflags	@""
	.align	4


	//----- nvinfo : EIATTR_CUDA_API_VERSION
	.align		4
        /*0000*/ 	.byte	0x04, 0x37
        /*0002*/ 	.short	(.L_763 - .L_762)
.L_762:
        /*0004*/ 	.word	0x00000082


	//----- nvinfo : EIATTR_KPARAM_INFO
	.align		4
.L_763:
        /*0008*/ 	.byte	0x04, 0x17
        /*000a*/ 	.short	(.L_765 - .L_764)
.L_764:
        /*000c*/ 	.word	0x00000000
        /*0010*/ 	.short	0x0000
        /*0012*/ 	.short	0x0070
        /*0014*/ 	.byte	0x00, 0xf0, 0x01, 0x24


	//----- nvinfo : EIATTR_SPARSE_MMA_MASK
	.align		4
.L_765:
        /*0018*/ 	.byte	0x03, 0x50
        /*001a*/ 	.short	0x0000


	//----- nvinfo : EIATTR_MAXREG_COUNT
	.align		4
        /*001c*/ 	.byte	0x03, 0x1b
        /*001e*/ 	.short	0x00a8


	//----- nvinfo : EIATTR_NUM_BARRIERS
	.align		4
        /*0020*/ 	.byte	0x02, 0x4c
        /*0022*/ 	.byte	0x10
	.zero		1


	//----- nvinfo : EIATTR_EXTERNS
	.align		4
        /*0024*/ 	.byte	0x04, 0x0f
        /*0026*/ 	.short	(.L_767 - .L_766)


	//   ....[0]....
	.align		4
.L_766:
        /*0028*/ 	.word	index@(__assertfail)


	//----- nvinfo : EIATTR_ANNOTATIONS
	.align		4
.L_767:
        /*002c*/ 	.byte	0x04, 0x55
        /*002e*/ 	.short	(.L_769 - .L_768)


	//   ....[0]....
.L_768:
        /*0030*/ 	.word	0x00000001
        /*0034*/ 	.byte	0x30, 0x81, 0x00, 0x00, 0x01, 0x00, 0x00, 0x00, 0xe0, 0x8d, 0x00, 0x00


	//----- nvinfo : EIATTR_MERCURY_ISA_VERSION
	.align		4
.L_769:
        /*0040*/ 	.byte	0x03, 0x5f
        /*0042*/ 	.short	0x0101


	//----- nvinfo : EIATTR_INT_WARP_WIDE_INSTR_OFFSETS
	.align		4
        /*0044*/ 	.byte	0x04, 0x31
        /*0046*/ 	.short	(.L_771 - .L_770)


	//   ....[0]....
.L_770:
        /*0048*/ 	.word	0x000001f0


	//   ....[1]....
        /*004c*/ 	.word	0x00000220


	//----- nvinfo : EIATTR_COOP_GROUP_MASK_REGIDS
	.align		4
.L_771:
        /*0050*/ 	.byte	0x04, 0x29
        /*0052*/ 	.short	(.L_773 - .L_772)


	//   ....[0]....
.L_772:
        /*0054*/ 	.word	0xffffffff


	//   ....[1]....
        /*0058*/ 	.word	0xffffffff


	//   ....[2]....
        /*005c*/ 	.word	0xffffffff


	//   ....[3]....
        /*0060*/ 	.word	0xffffffff


	//   ....[4]....
        /*0064*/ 	.word	0xffffffff


	//   ....[5]....
        /*0068*/ 	.word	0xffffffff


	//   ....[6]....
        /*006c*/ 	.word	0xffffffff


	//   ....[7]....
        /*0070*/ 	.word	0xffffffff


	//   ....[8]....
        /*0074*/ 	.word	0x0500000f


	//----- nvinfo : EIATTR_COOP_GROUP_INSTR_OFFSETS
	.align		4
.L_773:
        /*0078*/ 	.byte	0x04, 0x28
        /*007a*/ 	.short	(.L_775 - .L_774)


	//   ....[0]....
.L_774:
        /*007c*/ 	.word	0x00000070


	//   ....[1]....
        /*0080*/ 	.word	0x00000200


	//   ....[2]....
        /*0084*/ 	.word	0x00000250


	//   ....[3]....
        /*0088*/ 	.word	0x00000440


	//   ....[4]....
        /*008c*/ 	.word	0x00000670


	//   ....[5]....
        /*0090*/ 	.word	0x00001230


	//   ....[6]....
        /*0094*/ 	.word	0x00005730


	//   ....[7]....
        /*0098*/ 	.word	0x00006460


	//   ....[8]....
        /*009c*/ 	.word	0x00009b00


	//----- nvinfo : EIATTR_REG_RECONFIG
	.align		4
.L_775:
        /*00a0*/ 	.byte	0x01, 0x54
	.zero		2


	//----- nvinfo : EIATTR_SYSCALL_OFFSETS
	.align		4
        /*00a4*/ 	.byte	0x04, 0x46
        /*00a6*/ 	.short	(.L_777 - .L_776)


	//   ....[0]....
.L_776:
        /*00a8*/ 	.word	0x00000e90


	//   ....[1]....
        /*00ac*/ 	.word	0x00000f80


	//   ....[2]....
        /*00b0*/ 	.word	0x000010e0


	//   ....[3]....
        /*00b4*/ 	.word	0x000011d0


	//   ....[4]....
        /*00b8*/ 	.word	0x00001450


	//   ....[5]....
        /*00bc*/ 	.word	0x00004f60


	//   ....[6]....
        /*00c0*/ 	.word	0x000050a0


	//   ....[7]....
        /*00c4*/ 	.word	0x000051c0


	//   ....[8]....
        /*00c8*/ 	.word	0x000052e0


	//----- nvinfo : EIATTR_MBARRIER_INSTR_OFFSETS
	.align		4
.L_777:
        /*00cc*/ 	.byte	0x04, 0x39
        /*00ce*/ 	.short	(.L_779 - .L_778)


	//   ....[0]....
.L_778:
        /*00d0*/ 	.word	0x000002f0
        /*00d4*/ 	.word	0x000000ff
        /*00d8*/ 	.word	0x00026800
        /*00dc*/ 	.short	0x0100
        /*00de*/ 	.byte	0x06
	.zero		1


	//   ....[1]....
        /*00e0*/ 	.word	0x000003f0
        /*00e4*/ 	.word	0x000000ff
        /*00e8*/ 	.word	0x00026810
        /*00ec*/ 	.short	0x0100
        /*00ee*/ 	.byte	0x08
	.zero		1


	//   ....[2]....
        /*00f0*/ 	.word	0x00000400
        /*00f4*/ 	.word	0x000000ff
        /*00f8*/ 	.word	0x00026820
        /*00fc*/ 	.short	0x0100
        /*00fe*/ 	.byte	0x08
	.zero		1


	//   ....[3]....
        /*0100*/ 	.word	0x00000410
        /*0104*/ 	.word	0x000000ff
        /*0108*/ 	.word	0x00026818
        /*010c*/ 	.short	0x0100
        /*010e*/ 	.byte	0x08
	.zero		1


	//   ....[4]....
        /*0110*/ 	.word	0x00000420
        /*0114*/ 	.word	0x000000ff
        /*0118*/ 	.word	0x00026828
        /*011c*/ 	.short	0x0100
        /*011e*/ 	.byte	0x08
	.zero		1


	//   ....[5]....
        /*0120*/ 	.word	0x00000550
        /*0124*/ 	.word	0x000000ff
        /*0128*/ 	.word	0x00026830
        /*012c*/ 	.short	0x0100
        /*012e*/ 	.byte	0x08
	.zero		1


	//   ....[6]....
        /*0130*/ 	.word	0x00000560
        /*0134*/ 	.word	0x000000ff
        /*0138*/ 	.word	0x00026840
        /*013c*/ 	.short	0x0100
        /*013e*/ 	.byte	0x08
	.zero		1


	//   ....[7]....
        /*0140*/ 	.word	0x00000570
        /*0144*/ 	.word	0x000000ff
        /*0148*/ 	.word	0x00026838
        /*014c*/ 	.short	0x0100
        /*014e*/ 	.byte	0x08
	.zero		1


	//   ....[8]....
        /*0150*/ 	.word	0x00000580
        /*0154*/ 	.word	0x000000ff
        /*0158*/ 	.word	0x00026848
        /*015c*/ 	.short	0x0100
        /*015e*/ 	.byte	0x08
	.zero		1


	//   ....[9]....
        /*0160*/ 	.word	0x00001270
        /*0164*/ 	.word	0x000000eb
        /*0168*/ 	.word	0x00026800
        /*016c*/ 	.short	0x010a
        /*016e*/ 	.byte	0x3f
	.zero		1


	//   ....[10]....
        /*0170*/ 	.word	0x00001310
        /*0174*/ 	.word	0x000000eb
        /*0178*/ 	.word	0x00026800
        /*017c*/ 	.short	0x010a
        /*017e*/ 	.byte	0x3f
	.zero		1


	//   ....[11]....
        /*0180*/ 	.word	0x00001ca0
        /*0184*/ 	.word	0x000000ff
        /*0188*/ 	.word	0x00026810
        /*018c*/ 	.short	0x010a
        /*018e*/ 	.byte	0x09
	.zero		1


	//   ....[12]....
        /*0190*/ 	.word	0x00001ce0
        /*0194*/ 	.word	0x000000ff
        /*0198*/ 	.word	0x00026810
        /*019c*/ 	.short	0x010a
        /*019e*/ 	.byte	0x09
	.zero		1


	//   ....[13]....
        /*01a0*/ 	.word	0x00002120
        /*01a4*/ 	.word	0x000000ff
        /*01a8*/ 	.word	0x00026830
        /*01ac*/ 	.short	0x010a
        /*01ae*/ 	.byte	0x09
	.zero		1


	//   ....[14]....
        /*01b0*/ 	.word	0x00002450
        /*01b4*/ 	.word	0x000000ff
        /*01b8*/ 	.word	0x00026830
        /*01bc*/ 	.short	0x010a
        /*01be*/ 	.byte	0x09
	.zero		1


	//   ....[15]....
        /*01c0*/ 	.word	0x00004780
        /*01c4*/ 	.word	0x000000ff
        /*01c8*/ 	.word	0x00000000
        /*01cc*/ 	.short	0x0101
        /*01ce*/ 	.byte	0x0c
	.zero		1


	//   ....[16]....
        /*01d0*/ 	.word	0x00004a90
        /*01d4*/ 	.word	0x000000ff
        /*01d8*/ 	.word	0x00000000
        /*01dc*/ 	.short	0x0101
        /*01de*/ 	.byte	0x09
	.zero		1


	//   ....[17]....
        /*01e0*/ 	.word	0x000078b0
        /*01e4*/ 	.word	0x00000010
        /*01e8*/ 	.word	0x00026820
        /*01ec*/ 	.short	0x010a
        /*01ee*/ 	.byte	0x3f
	.zero		1


	//   ....[18]....
        /*01f0*/ 	.word	0x000081c0
        /*01f4*/ 	.word	0x00000010
        /*01f8*/ 	.word	0x00026840
        /*01fc*/ 	.short	0x010a
        /*01fe*/ 	.byte	0x3f
	.zero		1


	//   ....[19]....
        /*0200*/ 	.word	0x000084d0
        /*0204*/ 	.word	0x00000010
        /*0208*/ 	.word	0x00026828
        /*020c*/ 	.short	0x010a
        /*020e*/ 	.byte	0x3f
	.zero		1


	//   ....[20]....
        /*0210*/ 	.word	0x000087e0
        /*0214*/ 	.word	0x00000010
        /*0218*/ 	.word	0x00026848
        /*021c*/ 	.short	0x010a
        /*021e*/ 	.byte	0x3f
	.zero		1


	//   ....[21]....
        /*0220*/ 	.word	0x00008aa0
        /*0224*/ 	.word	0x00000010
        /*0228*/ 	.word	0x00026820
        /*022c*/ 	.short	0x010a
        /*022e*/ 	.byte	0x3f
	.zero		1


	//   ....[22]....
        /*0230*/ 	.word	0x00008e40
        /*0234*/ 	.word	0x00000010
        /*0238*/ 	.word	0x00026840
        /*023c*/ 	.short	0x010a
        /*023e*/ 	.byte	0x3f
	.zero		1


	//   ....[23]....
        /*0240*/ 	.word	0x00009120
        /*0244*/ 	.word	0x00000010
        /*0248*/ 	.word	0x00026828
        /*024c*/ 	.short	0x010a
        /*024e*/ 	.byte	0x3f
	.zero		1


	//   ....[24]....
        /*0250*/ 	.word	0x000094b0
        /*0254*/ 	.word	0x00000003
        /*0258*/ 	.word	0x00026840
        /*025c*/ 	.short	0x010a
        /*025e*/ 	.byte	0x3f
	.zero		1


	//   ....[25]....
        /*0260*/ 	.word	0x00009960
        /*0264*/ 	.word	0x00000006
        /*0268*/ 	.word	0x00000000
        /*026c*/ 	.short	0x010a
        /*026e*/ 	.byte	0x3f
	.zero		1


	//   ....[26]....
        /*0270*/ 	.word	0x000099c0
        /*0274*/ 	.word	0x00000003
        /*0278*/ 	.word	0x00000000
        /*027c*/ 	.short	0x010a
        /*027e*/ 	.byte	0x3f
	.zero		1


	//   ....[27]....
        /*0280*/ 	.word	0x00009a20
        /*0284*/ 	.word	0x00000000
        /*0288*/ 	.word	0x00000000
        /*028c*/ 	.short	0x010a
        /*028e*/ 	.byte	0x3f
	.zero		1


	//   ....[28]....
        /*0290*/ 	.word	0x00009a50
        /*0294*/ 	.word	0x00000003
        /*0298*/ 	.word	0x00000000
        /*029c*/ 	.short	0x010a
        /*029e*/ 	.byte	0x3f
	.zero		1


	//   ....[29]....
        /*02a0*/ 	.word	0x00009b30
        /*02a4*/ 	.word	0x000000eb
        /*02a8*/ 	.word	0x00026800
        /*02ac*/ 	.short	0x010a
        /*02ae*/ 	.byte	0x3f
	.zero		1


	//   ....[30]....
        /*02b0*/ 	.word	0x00009b90
        /*02b4*/ 	.word	0x00000005
        /*02b8*/ 	.word	0x00026810
        /*02bc*/ 	.short	0x010a
        /*02be*/ 	.byte	0x3f
	.zero		1


	//   ....[31]....
        /*02c0*/ 	.word	0x00009bf0
        /*02c4*/ 	.word	0x00000079
        /*02c8*/ 	.word	0x00026830
        /*02cc*/ 	.short	0x010a
        /*02ce*/ 	.byte	0x3f
	.zero		1


	//   ....[32]....
        /*02d0*/ 	.word	0x00009c40
        /*02d4*/ 	.word	0x00000010
        /*02d8*/ 	.word	0x00026820
        /*02dc*/ 	.short	0x010a
        /*02de*/ 	.byte	0x3f
	.zero		1


	//   ....[33]....
        /*02e0*/ 	.word	0x00009c90
        /*02e4*/ 	.word	0x00000010
        /*02e8*/ 	.word	0x00026840
        /*02ec*/ 	.short	0x010a
        /*02ee*/ 	.byte	0x3f
	.zero		1


	//   ....[34]....
        /*02f0*/ 	.word	0x00009ce0
        /*02f4*/ 	.word	0x00000010
        /*02f8*/ 	.word	0x00026828
        /*02fc*/ 	.short	0x010a
        /*02fe*/ 	.byte	0x3f
	.zero		1


	//   ....[35]....
        /*0300*/ 	.word	0x00009d30
        /*0304*/ 	.word	0x00000010
        /*0308*/ 	.word	0x00026848
        /*030c*/ 	.short	0x010a
        /*030e*/ 	.byte	0x3f
	.zero		1


	//   ....[36]....
        /*0310*/ 	.word	0x00009d90
        /*0314*/ 	.word	0x00000010
        /*0318*/ 	.word	0x00026820
        /*031c*/ 	.short	0x010a
        /*031e*/ 	.byte	0x3f
	.zero		1


	//   ....[37]....
        /*0320*/ 	.word	0x00009de0
        /*0324*/ 	.word	0x00000010
        /*0328*/ 	.word	0x00026840
        /*032c*/ 	.short	0x010a
        /*032e*/ 	.byte	0x3f
	.zero		1


	//   ....[38]....
        /*0330*/ 	.word	0x00009e30
        /*0334*/ 	.word	0x00000010
        /*0338*/ 	.word	0x00026828
        /*033c*/ 	.short	0x010a
        /*033e*/ 	.byte	0x3f
	.zero		1


	//   ....[39]....
        /*0340*/ 	.word	0x00009e80
        /*0344*/ 	.word	0x00000003
        /*0348*/ 	.word	0x00026840
        /*034c*/ 	.short	0x010a
        /*034e*/ 	.byte	0x3f
	.zero		1


	//   ....[40]....
        /*0350*/ 	.word	0x00009f50
        /*0354*/ 	.word	0x00000006
        /*0358*/ 	.word	0x00000000
        /*035c*/ 	.short	0x010a
        /*035e*/ 	.byte	0x3f
	.zero		1


	//   ....[41]....
        /*0360*/ 	.word	0x00009fa0
        /*0364*/ 	.word	0x00000003
        /*0368*/ 	.word	0x00000000
        /*036c*/ 	.short	0x010a
        /*036e*/ 	.byte	0x3f
	.zero		1


	//   ....[42]....
        /*0370*/ 	.word	0x00009ff0
        /*0374*/ 	.word	0x00000000
        /*0378*/ 	.word	0x00000000
        /*037c*/ 	.short	0x010a
        /*037e*/ 	.byte	0x3f
	.zero		1


	//----- nvinfo : EIATTR_NUM_MBARRIERS
	.align		4
.L_779:
        /*0380*/ 	.byte	0x03, 0x38
        /*0382*/ 	.short	0x0009


	//----- nvinfo : EIATTR_EXIT_INSTR_OFFSETS
	.align		4
        /*0384*/ 	.byte	0x04, 0x1c
        /*0386*/ 	.short	(.L_781 - .L_780)


	//   ....[0]....
.L_780:
        /*0388*/ 	.word	0x00000920


	//   ....[1]....
        /*038c*/ 	.word	0x00005c30


	//   ....[2]....
        /*0390*/ 	.word	0x00006410


	//   ....[3]....
        /*0394*/ 	.word	0x00009aa0


	//----- nvinfo : EIATTR_MAX_THREADS
	.align		4
.L_781:
        /*0398*/ 	.byte	0x04, 0x05
        /*039a*/ 	.short	(.L_783 - .L_782)
.L_782:
        /*039c*/ 	.word	0x00000180
        /*03a0*/ 	.word	0x00000001
        /*03a4*/ 	.word	0x00000001


	//----- nvinfo : EIATTR_CRS_STACK_SIZE
	.align		4
.L_783:
        /*03a8*/ 	.byte	0x04, 0x1e
        /*03aa*/ 	.short	(.L_785 - .L_784)
.L_784:
        /*03ac*/ 	.word	0x00000000


	//----- nvinfo : EIATTR_CBANK_PARAM_SIZE
	.align		4
.L_785:
        /*03b0*/ 	.byte	0x03, 0x19
        /*03b2*/ 	.short	0x0970


	//----- nvinfo : EIATTR_PARAM_CBANK
	.align		4
        /*03b4*/ 	.byte	0x04, 0x0a
        /*03b6*/ 	.short	(.L_787 - .L_786)
	.align		4
.L_786:
        /*03b8*/ 	.word	index@(.nv.constant0._ZN7cutlass13device_kernelIN5flash11enable_sm90INS1_16FlashAttnBwdSm90INS1_25CollectiveMainloopBwdSm90ILi2ELi2ELi2EN4cute5tupleIJNS5_1CILi1EEES8_S8_EEENS6_IJNS7_ILi64EEENS7_ILi128EEENS7_ILi96EEEEEENS_6half_tEfNS_4arch4Sm90ELb1ELb0ELb1ELb0ELb0ELb1ELb0ELb0ELi2ELi1ELi2ELi1ELb1EEENS1_21CollectiveEpilogueBwdISD_SE_SG_Li256ELb0ELb0ELi1EEENS1_25SingleTileBwdLPTSchedulerILb0ELi128ELb0EEEEEEEEEvNT_6ParamsE)
        /*03bc*/ 	.short	0x0210
        /*03be*/ 	.short	0x0970


	//----- nvinfo : EIATTR_SW_WAR
	.align		4
.L_787:
        /*03c0*/ 	.byte	0x04, 0x36
        /*03c2*/ 	.short	(.L_789 - .L_788)
.L_788:
        /*03c4*/ 	.word	0x00000008
.L_789:


//--------------------- .nv.info._ZN7cutlass13device_kernelIN5flash11enable_sm90INS1_16FlashAttnBwdSm90INS1_25CollectiveMainloopBwdSm90ILi2ELi2ELi2EN4cute5tupleIJNS5_1CILi1EEES8_S8_EEENS6_IJNS7_ILi64EEENS7_ILi128EEENS7_ILi96EEEEEENS_6half_tEfNS_4arch4Sm90ELb1ELb0ELb1ELb0ELb1ELb1ELb0ELb0ELi2ELi1ELi2ELi1ELb1EEENS1_21CollectiveEpilogueBwdISD_SE_SG_Li256ELb0ELb0ELi1EEENS1_25SingleTileBwdLPTSchedulerILb0ELi128ELb1EEEEEEEEEvNT_6ParamsE --------------------------
	.section	.nv.info._ZN7cutlass13device_kernelIN5flash11enable_sm90INS1_16FlashAttnBwdSm90INS1_25CollectiveMainloopBwdSm90ILi2ELi2ELi2EN4cute5tupleIJNS5_1CILi1EEES8_S8_EEENS6_IJNS7_ILi64EEENS7_ILi128EEENS7_ILi96EEEEEENS_6half_tEfNS_4arch4Sm90ELb1ELb0ELb1ELb0ELb1ELb1ELb0ELb0ELi2ELi1ELi2ELi1ELb1EEENS1_21CollectiveEpilogueBwdISD_SE_SG_Li256ELb0ELb0ELi1EEENS1_25SingleTileBwdLPTSchedulerILb0ELi128ELb1EEEEEEEEEvNT_6ParamsE,"",@"SHT_CUDA_INFO"
	.sectionflags	@""
	.align	4


	//----- nvinfo : EIATTR_CUDA_API_VERSION
	.align		4
        /*0000*/ 	.byte	0x04, 0x37
        /*0002*/ 	.short	(.L_791 - .L_790)
.L_790:
        /*0004*/ 	.word	0x00000082


	//----- nvinfo : EIATTR_KPARAM_INFO
	.align		4
.L_791:
        /*0008*/ 	.byte	0x04, 0x17
        /*000a*/ 	.short	(.L_793 - .L_792)
.L_792:
        /*000c*/ 	.word	0x00000000
        /*0010*/ 	.short	0x0000
        /*0012*/ 	.short	0x0070
        /*0014*/ 	.byte	0x00, 0xf0, 0x01, 0x24


	//----- nvinfo : EIATTR_SPARSE_MMA_MASK
	.align		4
.L_793:
        /*0018*/ 	.byte	0x03, 0x50
        /*001a*/ 	.short	0x0000


	//----- nvinfo : EIATTR_MAXREG_COUNT
	.align		4
        /*001c*/ 	.byte	0x03, 0x1b
        /*001e*/ 	.short	0x00a8


	//----- nvinfo : EIATTR_NUM_BARRIERS
	.align		4
        /*0020*/ 	.byte	0x02, 0x4c
        /*0022*/ 	.byte	0x10
	.zero		1


	//----- nvinfo : EIATTR_EXTERNS
	.align		4
        /*0024*/ 	.byte	0x04, 0x0f
        /*0026*/ 	.short	(.L_795 - .L_794)


	//   ....[0]....
	.align		4
.L_794:
        /*0028*/ 	.word	index@(__assertfail)


	//----- nvinfo : EIATTR_ANNOTATIONS
	.align		4
.L_795:
        /*002c*/ 	.byte	0x04, 0x55
        /*002e*/ 	.short	(.L_797 - .L_796)


	//   ....[0]....
.L_796:
        /*0030*/ 	.word	0x00000001
        /*0034*/ 	.byte	0x90, 0x8b, 0x00, 0x00, 0x01, 0x00, 0x00, 0x00, 0x40, 0x98, 0x00, 0x00


	//----- nvinfo : EIATTR_MERCURY_ISA_VERSION
	.align		4
.L_797:
        /*0040*/ 	.byte	0x03, 0x5f
        /*0042*/ 	.short	0x0101


	//----- nvinfo : EIATTR_INT_WARP_WIDE_INSTR_OFFSETS
	.align		4
        /*0044*/ 	.byte	0x04, 0x31
        /*0046*/ 	.short	(.L_799 - .L_798)


	//   ....[0]....
.L_798:
        /*0048*/ 	.word	0x000001f0


	//   ....[1]....
        /*004c*/ 	.word	0x00000220


	//   ....[2]....
        /*0050*/ 	.word	0x00007090


	//   ....[3]....
        /*0054*/ 	.word	0x00007700


	//   ....[4]....
        /*0058*/ 	.word	0x00007c20


	//----- nvinfo : EIATTR_COOP_GROUP_MASK_REGIDS
	.align		4
.L_799:
        /*005c*/ 	.byte	0x04, 0x29
        /*005e*/ 	.short	(.L_801 - .L_800)


	//   ....[0]....
.L_800:
        /*0060*/ 	.word	0xffffffff


	//   ....[1]....
        /*0064*/ 	.word	0xffffffff


	//   ....[2]....
        /*0068*/ 	.word	0xffffffff


	//   ....[3]....
        /*006c*/ 	.word	0xffffffff


	//   ....[4]....
        /*0070*/ 	.word	0xffffffff


	//   ....[5]....
        /*0074*/ 	.word	0xffffffff


	//   ....[6]....
        /*0078*/ 	.word	0xffffffff


	//   ....[7]....
        /*007c*/ 	.word	0xffffffff


	//   ....[8]....
        /*0080*/ 	.word	0xffffffff


	//   ....[9]....
        /*0084*/ 	.word	0xffffffff


	//   ....[10]....
        /*0088*/ 	.word	0xffffffff


	//   ....[11]....
        /*008c*/ 	.word	0xffffffff


	//   ....[12]....
        /*0090*/ 	.word	0xffffffff


	//   ....[13]....
        /*0094*/ 	.word	0xffffffff


	//   ....[14]....
        /*0098*/ 	.word	0x0500000f


	//   ....[15]....
        /*009c*/ 	.word	0x0500000f


	//   ....[16]....
        /*00a0*/ 	.word	0x0500000f


	//   ....[17]....
        /*00a4*/ 	.word	0x0500000f


	//----- nvinfo : EIATTR_COOP_GROUP_INSTR_OFFSETS
	.align		4
.L_801:
        /*00a8*/ 	.byte	0x04, 0x28
        /*00aa*/ 	.short	(.L_803 - .L_802)


	//   ....[0]....
.L_802:
        /*00ac*/ 	.word	0x00000070


	//   ....[1]....
        /*00b0*/ 	.word	0x00000200


	//   ....[2]....
        /*00b4*/ 	.word	0x00000250


	//   ....[3]....
        /*00b8*/ 	.word	0x00000440


	//   ....[4]....
        /*00bc*/ 	.word	0x00000680


	//   ....[5]....
        /*00c0*/ 	.word	0x00001270


	//   ....[6]....
        /*00c4*/ 	.word	0x00005750


	//   ....[7]....
        /*00c8*/ 	.word	0x000064c0


	//   ....[8]....
        /*00cc*/ 	.word	0x00006c90


	//   ....[9]....
        /*00d0*/ 	.word	0x00006fc0


	//   ....[10]....
        /*00d4*/ 	.word	0x00007380


	//   ....[11]....
        /*00d8*/ 	.word	0x00007630


	//   ....[12]....
        /*00dc*/ 	.word	0x000078e0


	//   ....[13]....
        /*00e0*/ 	.word	0x00007b50


	//   ....[14]....
        /*00e4*/ 	.word	0x0000a560


	//   ....[15]....
        /*00e8*/ 	.word	0x0000a6d0


	//   ....[16]....
        /*00ec*/ 	.word	0x0000a740


	//   ....[17]....
        /*00f0*/ 	.word	0x0000a7b0


	//----- nvinfo : EIATTR_REG_RECONFIG
	.align		4
.L_803:
        /*00f4*/ 	.byte	0x01, 0x54
	.zero		2


	//----- nvinfo : EIATTR_SYSCALL_OFFSETS
	.align		4
        /*00f8*/ 	.byte	0x04, 0x46
        /*00fa*/ 	.short	(.L_805 - .L_804)


	//   ....[0]....
.L_804:
        /*00fc*/ 	.word	0x00000ed0


	//   ....[1]....
        /*0100*/ 	.word	0x00000fc0


	//   ....[2]....
        /*0104*/ 	.word	0x00001120


	//   ....[3]....
        /*0108*/ 	.word	0x00001210


	//   ....[4]....
        /*010c*/ 	.word	0x00001490


	//   ....[5]....
        /*0110*/ 	.word	0x00004f80


	//   ....[6]....
        /*0114*/ 	.word	0x000050c0


	//   ....[7]....
        /*0118*/ 	.word	0x000051e0


	//   ....[8]....
        /*011c*/ 	.word	0x00005300


	//----- nvinfo : EIATTR_MBARRIER_INSTR_OFFSETS
	.align		4
.L_805:
        /*0120*/ 	.byte	0x04, 0x39
        /*0122*/ 	.short	(.L_807 - .L_806)


	//   ....[0]....
.L_806:
        /*0124*/ 	.word	0x000002f0
        /*0128*/ 	.word	0x000000ff
        /*012c*/ 	.word	0x00026800
        /*0130*/ 	.short	0x0100
        /*0132*/ 	.byte	0x06
	.zero		1


	//   ....[1]....
        /*0134*/ 	.word	0x000003f0
        /*0138*/ 	.word	0x000000ff
        /*013c*/ 	.word	0x00026810
        /*0140*/ 	.short	0x0100
        /*0142*/ 	.byte	0x08
	.zero		1


	//   ....[2]....
        /*0144*/ 	.word	0x00000400
        /*0148*/ 	.word	0x000000ff
        /*014c*/ 	.word	0x00026820
        /*0150*/ 	.short	0x0100
        /*0152*/ 	.byte	0x08
	.zero		1


	//   ....[3]....
        /*0154*/ 	.word	0x00000410
        /*0158*/ 	.word	0x000000ff
        /*015c*/ 	.word	0x00026818
        /*0160*/ 	.short	0x0100
        /*0162*/ 	.byte	0x08
	.zero		1


	//   ....[4]....
        /*0164*/ 	.word	0x00000420
        /*0168*/ 	.word	0x000000ff
        /*016c*/ 	.word	0x00026828
        /*0170*/ 	.short	0x0100
        /*0172*/ 	.byte	0x08
	.zero		1


	//   ....[5]....
        /*0174*/ 	.word	0x00000550
        /*0178*/ 	.word	0x000000ff
        /*017c*/ 	.word	0x00026830
        /*0180*/ 	.short	0x0100
        /*0182*/ 	.byte	0x08
	.zero		1


	//   ....[6]....
        /*0184*/ 	.word	0x00000560
        /*0188*/ 	.word	0x000000ff
        /*018c*/ 	.word	0x00026840
        /*0190*/ 	.short	0x0100
        /*0192*/ 	.byte	0x08
	.zero		1


	//   ....[7]....
        /*0194*/ 	.word	0x00000570
        /*0198*/ 	.word	0x000000ff
        /*019c*/ 	.word	0x00026838
        /*01a0*/ 	.short	0x0100
        /*01a2*/ 	.byte	0x08
	.zero		1


	//   ....[8]....
        /*01a4*/ 	.word	0x00000580
        /*01a8*/ 	.word	0x000000ff
        /*01ac*/ 	.word	0x00026848
        /*01b0*/ 	.short	0x0100
        /*01b2*/ 	.byte	0x08
	.zero		1


	//   ....[9]....
        /*01b4*/ 	.word	0x000012b0
        /*01b8*/ 	.word	0x000000eb
        /*01bc*/ 	.word	0x00026800
        /*01c0*/ 	.short	0x010a
        /*01c2*/ 	.byte	0x3f
	.zero		1


	//   ....[10]....
        /*01c4*/ 	.word	0x00001350
        /*01c8*/ 	.word	0x000000eb
        /*01cc*/ 	.word	0x00026800
        /*01d0*/ 	.short	0x010a
        /*01d2*/ 	.byte	0x3f
	.zero		1


	//   ....[11]....
        /*01d4*/ 	.word	0x00001ce0
        /*01d8*/ 	.word	0x000000ff
        /*01dc*/ 	.word	0x00026810
        /*01e0*/ 	.short	0x010a
        /*01e2*/ 	.byte	0x08
	.zero		1


	//   ....[12]....
        /*01e4*/ 	.word	0x00001d20
        /*01e8*/ 	.word	0x000000ff
        /*01ec*/ 	.word	0x00026810
        /*01f0*/ 	.short	0x010a
        /*01f2*/ 	.byte	0x08
	.zero		1


	//   ....[13]....
        /*01f4*/ 	.word	0x00002160
        /*01f8*/ 	.word	0x000000ff
        /*01fc*/ 	.word	0x00026830
        /*0200*/ 	.short	0x010a
        /*0202*/ 	.byte	0x08
	.zero		1


	//   ....[14]....
        /*0204*/ 	.word	0x00002490
        /*0208*/ 	.word	0x000000ff
        /*020c*/ 	.word	0x00026830
        /*0210*/ 	.short	0x010a
        /*0212*/ 	.byte	0x08
	.zero		1


	//   ....[15]....
        /*0214*/ 	.word	0x000047c0
        /*0218*/ 	.word	0x000000ff
        /*021c*/ 	.word	0x00000000
        /*0220*/ 	.short	0x0101
        /*0222*/ 	.byte	0x0c
	.zero		1


	//   ....[16]....
        /*0224*/ 	.word	0x00004ab0
        /*0228*/ 	.word	0x000000ff
        /*022c*/ 	.word	0x00000000
        /*0230*/ 	.short	0x0101
        /*0232*/ 	.byte	0x08
	.zero		1


	//   ....[17]....
        /*0234*/ 	.word	0x00008310
        /*0238*/ 	.word	0x00000010
        /*023c*/ 	.word	0x00026820
        /*0240*/ 	.short	0x010a
        /*0242*/ 	.byte	0x3f
	.zero		1


	//   ....[18]....
        /*0244*/ 	.word	0x00008c20
        /*0248*/ 	.word	0x00000010
        /*024c*/ 	.word	0x00026840
        /*0250*/ 	.short	0x010a
        /*0252*/ 	.byte	0x3f
	.zero		1


	//   ....[19]....
        /*0254*/ 	.word	0x00008f30
        /*0258*/ 	.word	0x00000010
        /*025c*/ 	.word	0x00026828
        /*0260*/ 	.short	0x010a
        /*0262*/ 	.byte	0x3f
	.zero		1


	//   ....[20]....
        /*0264*/ 	.word	0x00009240
        /*0268*/ 	.word	0x00000010
        /*026c*/ 	.word	0x00026848
        /*0270*/ 	.short	0x010a
        /*0272*/ 	.byte	0x3f
	.zero		1


	//   ....[21]....
        /*0274*/ 	.word	0x00009500
        /*0278*/ 	.word	0x00000010
        /*027c*/ 	.word	0x00026820
        /*0280*/ 	.short	0x010a
        /*0282*/ 	.byte	0x3f
	.zero		1


	//   ....[22]....
        /*0284*/ 	.word	0x000098a0
        /*0288*/ 	.word	0x00000010
        /*028c*/ 	.word	0x00026840
        /*0290*/ 	.short	0x010a
        /*0292*/ 	.byte	0x3f
	.zero		1


	//   ....[23]....
        /*0294*/ 	.word	0x00009b80
        /*0298*/ 	.word	0x00000010
        /*029c*/ 	.word	0x00026828
        /*02a0*/ 	.short	0x010a
        /*02a2*/ 	.byte	0x3f
	.zero		1


	//   ....[24]....
        /*02a4*/ 	.word	0x00009f10
        /*02a8*/ 	.word	0x00000003
        /*02ac*/ 	.word	0x00026840
        /*02b0*/ 	.short	0x010a
        /*02b2*/ 	.byte	0x3f
	.zero		1


	//   ....[25]....
        /*02b4*/ 	.word	0x0000a3c0
        /*02b8*/ 	.word	0x00000006
        /*02bc*/ 	.word	0x00000000
        /*02c0*/ 	.short	0x010a
        /*02c2*/ 	.byte	0x3f
	.zero		1


	//   ....[26]....
        /*02c4*/ 	.word	0x0000a420
        /*02c8*/ 	.word	0x00000003
        /*02cc*/ 	.word	0x00000000
        /*02d0*/ 	.short	0x010a
        /*02d2*/ 	.byte	0x3f
	.zero		1


	//   ....[27]....
        /*02d4*/ 	.word	0x0000a480
        /*02d8*/ 	.word	0x00000000
        /*02dc*/ 	.word	0x00000000
        /*02e0*/ 	.short	0x010a
        /*02e2*/ 	.byte	0x3f
	.zero		1


	//   ....[28]....
        /*02e4*/ 	.word	0x0000a4b0
        /*02e8*/ 	.word	0x00000003
        /*02ec*/ 	.word	0x00000000
        /*02f0*/ 	.short	0x010a
        /*02f2*/ 	.byte	0x3f
	.zero		1


	//   ....[29]....
        /*02f4*/ 	.word	0x0000a590
        /*02f8*/ 	.word	0x000000eb
        /*02fc*/ 	.word	0x00026800
        /*0300*/ 	.short	0x010a
        /*0302*/ 	.byte	0x3f
	.zero		1


	//   ....[30]....
        /*0304*/ 	.word	0x0000a5f0
        /*0308*/ 	.word	0x00000005
        /*030c*/ 	.word	0x00026810
        /*0310*/ 	.short	0x010a
        /*0312*/ 	.byte	0x3f
	.zero		1


	//   ....[31]....
        /*0314*/ 	.word	0x0000a650
        /*0318*/ 	.word	0x00000079
        /*031c*/ 	.word	0x00026830
        /*0320*/ 	.short	0x010a
        /*0322*/ 	.byte	0x3f
	.zero		1


	//   ....[32]....
        /*0324*/ 	.word	0x0000a7f0
        /*0328*/ 	.word	0x00000010
        /*032c*/ 	.word	0x00026820
        /*0330*/ 	.short	0x010a
        /*0332*/ 	.byte	0x3f
	.zero		1


	//   ....[33]....
        /*0334*/ 	.word	0x0000a840
        /*0338*/ 	.word	0x00000010
        /*033c*/ 	.word	0x00026840
        /*0340*/ 	.short	0x010a
        /*0342*/ 	.byte	0x3f
	.zero		1


	//   ....[34]....
        /*0344*/ 	.word	0x0000a890
        /*0348*/ 	.word	0x00000010
        /*034c*/ 	.word	0x00026828
        /*0350*/ 	.short	0x010a
        /*0352*/ 	.byte	0x3f
	.zero		1


	//   ....[35]....
        /*0354*/ 	.word	0x0000a8e0
        /*0358*/ 	.word	0x00000010
        /*035c*/ 	.word	0x00026848
        /*0360*/ 	.short	0x010a
        /*0362*/ 	.byte	0x3f
	.zero		1


	//   ....[36]....
        /*0364*/ 	.word	0x0000a940
        /*0368*/ 	.word	0x00000010
        /*036c*/ 	.word	0x00026820
        /*0370*/ 	.short	0x010a
        /*0372*/ 	.byte	0x3f
	.zero		1


	//   ....[37]....
        /*0374*/ 	.word	0x0000a990
        /*0378*/ 	.word	0x00000010
        /*037c*/ 	.word	0x00026840
        /*0380*/ 	.short	0x010a
        /*0382*/ 	.byte	0x3f
	.zero		1


	//   ....[38]....
        /*0384*/ 	.word	0x0000a9e0
        /*0388*/ 	.word	0x00000010
        /*038c*/ 	.word	0x00026828
        /*0390*/ 	.short	0x010a
        /*0392*/ 	.byte	0x3f
	.zero		1


	//   ....[39]....
        /*0394*/ 	.word	0x0000aa30
        /*0398*/ 	.word	0x00000003
        /*039c*/ 	.word	0x00026840
        /*03a0*/ 	.short	0x010a
        /*03a2*/ 	.byte	0x3f
	.zero		1


	//   ....[40]....
        /*03a4*/ 	.word	0x0000ab00
        /*03a8*/ 	.word	0x00000006
        /*03ac*/ 	.word	0x00000000
        /*03b0*/ 	.short	0x010a
        /*03b2*/ 	.byte	0x3f
	.zero		1


	//   ....[41]....
        /*03b4*/ 	.word	0x0000ab50
        /*03b8*/ 	.word	0x00000003
        /*03bc*/ 	.word	0x00000000
        /*03c0*/ 	.short	0x010a
        /*03c2*/ 	.byte	0x3f
	.zero		1


	//   ....[42]....
        /*03c4*/ 	.word	0x0000aba0
        /*03c8*/ 	.word	0x00000000
        /*03cc*/ 	.word	0x00000000
        /*03d0*/ 	.short	0x010a
        /*03d2*/ 	.byte	0x3f
	.zero		1


	//----- nvinfo : EIATTR_NUM_MBARRIERS
	.align		4
.L_807:
        /*03d4*/ 	.byte	0x03, 0x38
        /*03d6*/ 	.short	0x0009


	//----- nvinfo : EIATTR_EXIT_INSTR_OFFSETS
	.align		4
        /*03d8*/ 	.byte	0x04, 0x1c
        /*03da*/ 	.short	(.L_809 - .L_808)


	//   ....[0]....
.L_808:
        /*03dc*/ 	.word	0x00000960


	//   ....[1]....
        /*03e0*/ 	.word	0x00005c80


	//   ....[2]....
        /*03e4*/ 	.word	0x00006470


	//   ....[3]....
        /*03e8*/ 	.word	0x0000a500


	//----- nvinfo : EIATTR_MAX_THREADS
	.align		4
.L_809:
        /*03ec*/ 	.byte	0x04, 0x05
        /*03ee*/ 	.short	(.L_811 - .L_810)
.L_810:
        /*03f0*/ 	.word	0x00000180
        /*03f4*/ 	.word	0x00000001
        /*03f8*/ 	.word	0x00000001


	//----- nvinfo : EIATTR_CRS_STACK_SIZE
	.align		4
.L_811:
        /*03fc*/ 	.byte	0x04, 0x1e
        /*03fe*/ 	.short	(.L_813 - .L_812)
.L_812:
        /*0400*/ 	.word	0x00000000


	//----- nvinfo : EIATTR_CBANK_PARAM_SIZE
	.align		4
.L_813:
        /*0404*/ 	.byte	0x03, 0x19
        /*0406*/ 	.short	0x0970


	//----- nvinfo : EIATTR_PARAM_CBANK
	.align		4
        /*0408*/ 	.byte	0x04, 0x0a
        /*040a*/ 	.short	(.L_815 - .L_814)
	.align		4
.L_814:
        /*040c*/ 	.word	index@(.nv.constant0._ZN7cutlass13device_kernelIN5flash11enable_sm90INS1_16FlashAttnBwdSm90INS1_25CollectiveMainloopBwdSm90ILi2ELi2ELi2EN4cute5tupleIJNS5_1CILi1EEES8_S8_EEENS6_IJNS7_ILi64EEENS7_ILi128EEENS7_ILi96EEEEEENS_6half_tEfNS_4arch4Sm90ELb1ELb0ELb1ELb0ELb1ELb1ELb0ELb0ELi2ELi1ELi2ELi1ELb1EEENS1_21CollectiveEpilogueBwdISD_SE_SG_Li256ELb0ELb0ELi1EEENS1_25SingleTileBwdLPTSchedulerILb0ELi128ELb1EEEEEEEEEvNT_6ParamsE)
        /*0410*/ 	.short	0x0210
        /*0412*/ 	.short	0x0970


	//----- nvinfo : EIATTR_SW_WAR
	.align		4
.L_815:
        /*0414*/ 	.byte	0x04, 0x36
        /*0416*/ 	.short	(.L_817 - .L_816)
.L_816:
        /*0418*/ 	.word	0x00000008
.L_817:


//--------------------- .nv.info._ZN7cutlass13device_kernelIN5flash11enable_sm90INS1_16FlashAttnBwdSm90INS1_25CollectiveMainloopBwdSm90ILi2ELi2ELi2EN4cute5tupleIJNS5_1CILi1EEES8_S8_EEENS6_IJNS7_ILi64EEENS7_ILi128EEENS7_ILi96EEEEEENS_6half_tEfNS_4arch4Sm90ELb1ELb0ELb1ELb0ELb0ELb1ELb0ELb0ELi2ELi1ELi2ELi1ELb1EEENS1_24CollectiveEpilogueBwdGQAISD_fSG_Li256ELb0ELb0EEENS1_25SingleTileBwdLPTSchedulerILb0ELi128ELb0EEEEEEEEEvNT_6ParamsE --------------------------
	.section	.nv.info._ZN7cutlass13device_kernelIN5flash11enable_sm90INS1_16FlashAttnBwdSm90INS1_25CollectiveMainloopBwdSm90ILi2ELi2ELi2EN4cute5tupleIJNS5_1CILi1EEES8_S8_EEENS6_IJNS7_ILi64EEENS7_ILi128EEENS7_ILi96EEEEEENS_6half_tEfNS_4arch4Sm90ELb1ELb0ELb1ELb0ELb0ELb1ELb0ELb0ELi2ELi1ELi2ELi1ELb1EEENS1_24CollectiveEpilogueBwdGQAISD_fSG_Li256ELb0ELb0EEENS1_25SingleTileBwdLPTSchedulerILb0ELi128ELb0EEEEEEEEEvNT_6ParamsE,"",@"SHT_CUDA_INFO"
	.sectionflags	@""
	.align	4


	//----- nvinfo : EIATTR_CUDA_API_VERSION
	.align		4
        /*0000*/ 	.byte	0x04, 0x37
        /*0002*/ 	.short	(.L_819 - .L_818)
.L_818:
        /*0004*/ 	.word	0x00000082


	//----- nvinfo : EIATTR_KPARAM_INFO
	.align		4
.L_819:
        /*0008*/ 	.byte	0x04, 0x17
        /*000a*/ 	.short	(.L_821 - .L_820)
.L_820:
        /*000c*/ 	.word	0x00000000
        /*0010*/ 	.short	0x0000
        /*0012*/ 	.short	0x0070
        /*0014*/ 	.byte	0x00, 0xf0, 0x01, 0x1c


	//----- nvinfo : EIATTR_SPARSE_MMA_MASK
	.align		4
.L_821:
        /*0018*/ 	.byte	0x03, 0x50
        /*001a*/ 	.short	0x0000


	//----- nvinfo : EIATTR_MAXREG_COUNT
	.align		4
        /*001c*/ 	.byte	0x03, 0x1b
        /*001e*/ 	.short	0x00a8


	//----- nvinfo : EIATTR_NUM_BARRIERS
	.align		4
        /*0020*/ 	.byte	0x02, 0x4c
        /*0022*/ 	.byte	0x10
	.zero		1


	//----- nvinfo : EIATTR_EXTERNS
	.align		4
        /*0024*/ 	.byte	0x04, 0x0f
        /*0026*/ 	.short	(.L_823 - .L_822)


	//   ....[0]....
	.align		4
.L_822:
        /*0028*/ 	.word	index@(__assertfail)


	//----- nvinfo : EIATTR_ANNOTATIONS
	.align		4
.L_823:
        /*002c*/ 	.byte	0x04, 0x55
        /*002e*/ 	.short	(.L_825 - .L_824)


	//   ....[0]....
.L_824:
        /*0030*/ 	.word	0x00000001
        /*0034*/ 	.byte	0x20, 0x72, 0x00, 0x00, 0x01, 0x00, 0x00, 0x00, 0xd0, 0x7e, 0x00, 0x00


	//----- nvinfo : EIATTR_MERCURY_ISA_VERSION
	.align		4
.L_825:
        /*0040*/ 	.byte	0x03, 0x5f
        /*0042*/ 	.short	0x0101


	//----- nvinfo : EIATTR_INT_WARP_WIDE_INSTR_OFFSETS
	.align		4
        /*0044*/ 	.byte	0x04, 0x31
        /*0046*/ 	.short	(.L_827 - .L_826)


	//   ....[0]....
.L_826:
        /*0048*/ 	.word	0x00000190


	//   ....[1]....
        /*004c*/ 	.word	0x000001c0


	//----- nvinfo : EIATTR_COOP_GROUP_MASK_REGIDS
	.align		4
.L_827:
        /*0050*/ 	.byte	0x04, 0x29
        /*0052*/ 	.short	(.L_829 - .L_828)


	//   ....[0]....
.L_828:
        /*0054*/ 	.word	0xffffffff


	//   ....[1]....
        /*0058*/ 	.word	0xffffffff


	//   ....[2]....
        /*005c*/ 	.word	0xffffffff


	//   ....[3]....
        /*0060*/ 	.word	0xffffffff


	//   ....[4]....
        /*0064*/ 	.word	0xffffffff


	//   ....[5]....
        /*0068*/ 	.word	0xffffffff


	//   ....[6]....
        /*006c*/ 	.word	0xffffffff


	//   ....[7]....
        /*0070*/ 	.word	0x0500000f


	//----- nvinfo : EIATTR_COOP_GROUP_INSTR_OFFSETS
	.align		4
.L_829:
        /*0074*/ 	.byte	0x04, 0x28
        /*0076*/ 	.short	(.L_831 - .L_830)


	//   ....[0]....
.L_830:
        /*0078*/ 	.word	0x00000070


	//   ....[1]....
        /*007c*/ 	.word	0x000001a0


	//   ....[2]....
        /*0080*/ 	.word	0x000001f0


	//   ....[3]....
        /*0084*/ 	.word	0x000003e0


	//   ....[4]....
        /*0088*/ 	.word	0x00000620


	//   ....[5]....
        /*008c*/ 	.word	0x000011e0


	//   ....[6]....
        /*0090*/ 	.word	0x00005560


	//   ....[7]....
        /*0094*/ 	.word	0x00008bf0


	//----- nvinfo : EIATTR_REG_RECONFIG
	.align		4
.L_831:
        /*0098*/ 	.byte	0x01, 0x54
	.zero		2


	//----- nvinfo : EIATTR_SYSCALL_OFFSETS
	.align		4
        /*009c*/ 	.byte	0x04, 0x46
        /*009e*/ 	.short	(.L_833 - .L_832)


	//   ....[0]....
.L_832:
        /*00a0*/ 	.word	0x00000e40


	//   ....[1]....
        /*00a4*/ 	.word	0x00000f30


	//   ....[2]....
        /*00a8*/ 	.word	0x00001090


	//   ....[3]....
        /*00ac*/ 	.word	0x00001180


	//   ....[4]....
        /*00b0*/ 	.word	0x00001400


	//----- nvinfo : EIATTR_MBARRIER_INSTR_OFFSETS
	.align		4
.L_833:
        /*00b4*/ 	.byte	0x04, 0x39
        /*00b6*/ 	.short	(.L_835 - .L_834)


	//   ....[0]....
.L_834:
        /*00b8*/ 	.word	0x00000290
        /*00bc*/ 	.word	0x000000ff
        /*00c0*/ 	.word	0x00026800
        /*00c4*/ 	.short	0x0100
        /*00c6*/ 	.byte	0x06
	.zero		1


	//   ....[1]....
        /*00c8*/ 	.word	0x00000390
        /*00cc*/ 	.word	0x000000ff
        /*00d0*/ 	.word	0x00026810
        /*00d4*/ 	.short	0x0100
        /*00d6*/ 	.byte	0x08
	.zero		1


	//   ....[2]....
        /*00d8*/ 	.word	0x000003a0
        /*00dc*/ 	.word	0x000000ff
        /*00e0*/ 	.word	0x00026820
        /*00e4*/ 	.short	0x0100
        /*00e6*/ 	.byte	0x08
	.zero		1


	//   ....[3]....
        /*00e8*/ 	.word	0x000003b0
        /*00ec*/ 	.word	0x000000ff
        /*00f0*/ 	.word	0x00026818
        /*00f4*/ 	.short	0x0100
        /*00f6*/ 	.byte	0x08
	.zero		1


	//   ....[4]....
        /*00f8*/ 	.word	0x000003c0
        /*00fc*/ 	.word	0x000000ff
        /*0100*/ 	.word	0x00026828
        /*0104*/ 	.short	0x0100
        /*0106*/ 	.byte	0x08
	.zero		1


	//   ....[5]....
        /*0108*/ 	.word	0x000004f0
        /*010c*/ 	.word	0x000000ff
        /*0110*/ 	.word	0x00026830
        /*0114*/ 	.short	0x0100
        /*0116*/ 	.byte	0x08
	.zero		1


	//   ....[6]....
        /*0118*/ 	.word	0x00000500
        /*011c*/ 	.word	0x000000ff
        /*0120*/ 	.word	0x00026840
        /*0124*/ 	.short	0x0100
        /*0126*/ 	.byte	0x08
	.zero		1


	//   ....[7]....
        /*0128*/ 	.word	0x00000510
        /*012c*/ 	.word	0x000000ff
        /*0130*/ 	.word	0x00026838
        /*0134*/ 	.short	0x0100
        /*0136*/ 	.byte	0x08
	.zero		1


	//   ....[8]....
        /*0138*/ 	.word	0x00000520
        /*013c*/ 	.word	0x000000ff
        /*0140*/ 	.word	0x00026848
        /*0144*/ 	.short	0x0100
        /*0146*/ 	.byte	0x08
	.zero		1


	//   ....[9]....
        /*0148*/ 	.word	0x00001220
        /*014c*/ 	.word	0x000000eb
        /*0150*/ 	.word	0x00026800
        /*0154*/ 	.short	0x010a
        /*0156*/ 	.byte	0x3f
	.zero		1


	//   ....[10]....
        /*0158*/ 	.word	0x000012c0
        /*015c*/ 	.word	0x000000eb
        /*0160*/ 	.word	0x00026800
        /*0164*/ 	.short	0x010a
        /*0166*/ 	.byte	0x3f
	.zero		1


	//   ....[11]....
        /*0168*/ 	.word	0x00001c50
        /*016c*/ 	.word	0x000000ff
        /*0170*/ 	.word	0x00026810
        /*0174*/ 	.short	0x010a
        /*0176*/ 	.byte	0x09
	.zero		1


	//   ....[12]....
        /*0178*/ 	.word	0x00001c90
        /*017c*/ 	.word	0x000000ff
        /*0180*/ 	.word	0x00026810
        /*0184*/ 	.short	0x010a
        /*0186*/ 	.byte	0x09
	.zero		1


	//   ....[13]....
        /*0188*/ 	.word	0x000020d0
        /*018c*/ 	.word	0x000000ff
        /*0190*/ 	.word	0x00026830
        /*0194*/ 	.short	0x010a
        /*0196*/ 	.byte	0x09
	.zero		1


	//   ....[14]....
        /*0198*/ 	.word	0x00002400
        /*019c*/ 	.word	0x000000ff
        /*01a0*/ 	.word	0x00026830
        /*01a4*/ 	.short	0x010a
        /*01a6*/ 	.byte	0x09
	.zero		1


	//   ....[15]....
        /*01a8*/ 	.word	0x00004730
        /*01ac*/ 	.word	0x000000ff
        /*01b0*/ 	.word	0x00000000
        /*01b4*/ 	.short	0x0101
        /*01b6*/ 	.byte	0x0c
	.zero		1


	//   ....[16]....
        /*01b8*/ 	.word	0x00004a20
        /*01bc*/ 	.word	0x000000ff
        /*01c0*/ 	.word	0x00000000
        /*01c4*/ 	.short	0x0101
        /*01c6*/ 	.byte	0x09
	.zero		1


	//   ....[17]....
        /*01c8*/ 	.word	0x000069b0
        /*01cc*/ 	.word	0x00000010
        /*01d0*/ 	.word	0x00026820
        /*01d4*/ 	.short	0x010a
        /*01d6*/ 	.byte	0x3f
	.zero		1


	//   ....[18]....
        /*01d8*/ 	.word	0x000072b0
        /*01dc*/ 	.word	0x00000010
        /*01e0*/ 	.word	0x00026840
        /*01e4*/ 	.short	0x010a
        /*01e6*/ 	.byte	0x3f
	.zero		1


	//   ....[19]....
        /*01e8*/ 	.word	0x000075c0
        /*01ec*/ 	.word	0x00000010
        /*01f0*/ 	.word	0x00026828
        /*01f4*/ 	.short	0x010a
        /*01f6*/ 	.byte	0x3f
	.zero		1


	//   ....[20]....
        /*01f8*/ 	.word	0x000078d0
        /*01fc*/ 	.word	0x00000010
        /*0200*/ 	.word	0x00026848
        /*0204*/ 	.short	0x010a
        /*0206*/ 	.byte	0x3f
	.zero		1


	//   ....[21]....
        /*0208*/ 	.word	0x00007b90
        /*020c*/ 	.word	0x00000010
        /*0210*/ 	.word	0x00026820
        /*0214*/ 	.short	0x010a
        /*0216*/ 	.byte	0x3f
	.zero		1


	//   ....[22]....
        /*0218*/ 	.word	0x00007f30
        /*021c*/ 	.word	0x00000010
        /*0220*/ 	.word	0x00026840
        /*0224*/ 	.short	0x010a
        /*0226*/ 	.byte	0x3f
	.zero		1


	//   ....[23]....
        /*0228*/ 	.word	0x00008210
        /*022c*/ 	.word	0x00000010
        /*0230*/ 	.word	0x00026828
        /*0234*/ 	.short	0x010a
        /*0236*/ 	.byte	0x3f
	.zero		1


	//   ....[24]....
        /*0238*/ 	.word	0x000085a0
        /*023c*/ 	.word	0x00000003
        /*0240*/ 	.word	0x00026840
        /*0244*/ 	.short	0x010a
        /*0246*/ 	.byte	0x3f
	.zero		1


	//   ....[25]....
        /*0248*/ 	.word	0x00008a50
        /*024c*/ 	.word	0x00000006
        /*0250*/ 	.word	0x00000000
        /*0254*/ 	.short	0x010a
        /*0256*/ 	.byte	0x3f
	.zero		1


	//   ....[26]....
        /*0258*/ 	.word	0x00008ab0
        /*025c*/ 	.word	0x00000003
        /*0260*/ 	.word	0x00000000
        /*0264*/ 	.short	0x010a
        /*0266*/ 	.byte	0x3f
	.zero		1


	//   ....[27]....
        /*0268*/ 	.word	0x00008b10
        /*026c*/ 	.word	0x00000000
        /*0270*/ 	.word	0x00000000
        /*0274*/ 	.short	0x010a
        /*0276*/ 	.byte	0x3f
	.zero		1


	//   ....[28]....
        /*0278*/ 	.word	0x00008b40
        /*027c*/ 	.word	0x00000003
        /*0280*/ 	.word	0x00000000
        /*0284*/ 	.short	0x010a
        /*0286*/ 	.byte	0x3f
	.zero		1


	//   ....[29]....
        /*0288*/ 	.word	0x00008c20
        /*028c*/ 	.word	0x000000eb
        /*0290*/ 	.word	0x00026800
        /*0294*/ 	.short	0x010a
        /*0296*/ 	.byte	0x3f
	.zero		1


	//   ....[30]....
        /*0298*/ 	.word	0x00008c80
        /*029c*/ 	.word	0x00000005
        /*02a0*/ 	.word	0x00026810
        /*02a4*/ 	.short	0x010a
        /*02a6*/ 	.byte	0x3f
	.zero		1


	//   ....[31]....
        /*02a8*/ 	.word	0x00008ce0
        /*02ac*/ 	.word	0x00000079
        /*02b0*/ 	.word	0x00026830
        /*02b4*/ 	.short	0x010a
        /*02b6*/ 	.byte	0x3f
	.zero		1


	//   ....[32]....
        /*02b8*/ 	.word	0x00008d30
        /*02bc*/ 	.word	0x00000010
        /*02c0*/ 	.word	0x00026820
        /*02c4*/ 	.short	0x010a
        /*02c6*/ 	.byte	0x3f
	.zero		1


	//   ....[33]....
        /*02c8*/ 	.word	0x00008d80
        /*02cc*/ 	.word	0x00000010
        /*02d0*/ 	.word	0x00026840
        /*02d4*/ 	.short	0x010a
        /*02d6*/ 	.byte	0x3f
	.zero		1


	//   ....[34]....
        /*02d8*/ 	.word	0x00008dd0
        /*02dc*/ 	.word	0x00000010
        /*02e0*/ 	.word	0x00026828
        /*02e4*/ 	.short	0x010a
        /*02e6*/ 	.byte	0x3f
	.zero		1


	//   ....[35]....
        /*02e8*/ 	.word	0x00008e20
        /*02ec*/ 	.word	0x00000010
        /*02f0*/ 	.word	0x00026848
        /*02f4*/ 	.short	0x010a
        /*02f6*/ 	.byte	0x3f
	.zero		1


	//   ....[36]....
        /*02f8*/ 	.word	0x00008e80
        /*02fc*/ 	.word	0x00000010
        /*0300*/ 	.word	0x00026820
        /*0304*/ 	.short	0x010a
        /*0306*/ 	.byte	0x3f
	.zero		1


	//   ....[37]....
        /*0308*/ 	.word	0x00008ed0
        /*030c*/ 	.word	0x00000010
        /*0310*/ 	.word	0x00026840
        /*0314*/ 	.short	0x010a
        /*0316*/ 	.byte	0x3f
	.zero		1


	//   ....[38]....
        /*0318*/ 	.word	0x00008f20
        /*031c*/ 	.word	0x00000010
        /*0320*/ 	.word	0x00026828
        /*0324*/ 	.short	0x010a
        /*0326*/ 	.byte	0x3f
	.zero		1


	//   ....[39]....
        /*0328*/ 	.word	0x00008f70
        /*032c*/ 	.word	0x00000003
        /*0330*/ 	.word	0x00026840
        /*0334*/ 	.short	0x010a
        /*0336*/ 	.byte	0x3f
	.zero		1


	//   ....[40]....
        /*0338*/ 	.word	0x00009040
        /*033c*/ 	.word	0x00000006
        /*0340*/ 	.word	0x00000000
        /*0344*/ 	.short	0x010a
        /*0346*/ 	.byte	0x3f
	.zero		1


	//   ....[41]....
        /*0348*/ 	.word	0x00009090
        /*034c*/ 	.word	0x00000003
        /*0350*/ 	.word	0x00000000
        /*0354*/ 	.short	0x010a
        /*0356*/ 	.byte	0x3f
	.zero		1


	//   ....[42]....
        /*0358*/ 	.word	0x000090e0
        /*035c*/ 	.word	0x00000000
        /*0360*/ 	.word	0x00000000
        /*0364*/ 	.short	0x010a
        /*0366*/ 	.byte	0x3f
	.zero		1


	//----- nvinfo : EIATTR_NUM_MBARRIERS
	.align		4
.L_835:
        /*0368*/ 	.byte	0x03, 0x38
        /*036a*/ 	.short	0x0009


	//----- nvinfo : EIATTR_EXIT_INSTR_OFFSETS
	.align		4
        /*036c*/ 	.byte	0x04, 0x1c
        /*036e*/ 	.short	(.L_837 - .L_836)


	//   ....[0]....
.L_836:
        /*0370*/ 	.word	0x00008b90


	//----- nvinfo : EIATTR_MAX_THREADS
	.align		4
.L_837:
        /*0374*/ 	.byte	0x04, 0x05
        /*0376*/ 	.short	(.L_839 - .L_838)
.L_838:
        /*0378*/ 	.word	0x00000180
        /*037c*/ 	.word	0x00000001
        /*0380*/ 	.word	0x00000001


	//----- nvinfo : EIATTR_CRS_STACK_SIZE
	.align		4
.L_839:
        /*0384*/ 	.byte	0x04, 0x1e
        /*0386*/ 	.short	(.L_841 - .L_840)
.L_840:
        /*0388*/ 	.word	0x00000000


	//----- nvinfo : EIATTR_CBANK_PARAM_SIZE
	.align		4
.L_841:
        /*038c*/ 	.byte	0x03, 0x19
        /*038e*/ 	.short	0x0770


	//----- nvinfo : EIATTR_PARAM_CBANK
	.align		4
        /*0390*/ 	.byte	0x04, 0x0a
        /*0392*/ 	.short	(.L_843 - .L_842)
	.align		4
.L_842:
        /*0394*/ 	.word	index@(.nv.constant0._ZN7cutlass13device_kernelIN5flash11enable_sm90INS1_16FlashAttnBwdSm90INS1_25CollectiveMainloopBwdSm90ILi2ELi2ELi2EN4cute5tupleIJNS5_1CILi1EEES8_S8_EEENS6_IJNS7_ILi64EEENS7_ILi128EEENS7_ILi96EEEEEENS_6half_tEfNS_4arch4Sm90ELb1ELb0ELb1ELb0ELb0ELb1ELb0ELb0ELi2ELi1ELi2ELi1ELb1EEENS1_24CollectiveEpilogueBwdGQAISD_fSG_Li256ELb0ELb0EEENS1_25SingleTileBwdLPTSchedulerILb0ELi128ELb0EEEEEEEEEvNT_6ParamsE)
        /*0398*/ 	.short	0x0210
        /*039a*/ 	.short	0x0770


	//----- nvinfo : EIATTR_SW_WAR
	.align		4
.L_843:
        /*039c*/ 	.byte	0x04, 0x36
        /*039e*/ 	.short	(.L_845 - .L_844)
.L_844:
        /*03a0*/ 	.word	0x00000008
.L_845:


//--------------------- .nv.info._ZN7cutlass13device_kernelIN5flash11enable_sm90INS1_16FlashAttnBwdSm90INS1_25CollectiveMainloopBwdSm90ILi2ELi2ELi2EN4cute5tupleIJNS5_1CILi1EEES8_S8_EEENS6_IJNS7_ILi64EEENS7_ILi128EEENS7_ILi96EEEEEENS_6half_tEfNS_4arch4Sm90ELb1ELb0ELb1ELb0ELb1ELb1ELb0ELb0ELi2ELi1ELi2ELi1ELb1EEENS1_24CollectiveEpilogueBwdGQAISD_fSG_Li256ELb0ELb1EEENS1_25SingleTileBwdLPTSchedulerILb0ELi128ELb1EEEEEEEEEvNT_6ParamsE --------------------------
	.section	.nv.info._ZN7cutlass13device_kernelIN5flash11enable_sm90INS1_16FlashAttnBwdSm90INS1_25CollectiveMainloopBwdSm90ILi2ELi2ELi2EN4cute5tupleIJNS5_1CILi1EEES8_S8_EEENS6_IJNS7_ILi64EEENS7_ILi128EEENS7_ILi96EEEEEENS_6half_tEfNS_4arch4Sm90ELb1ELb0ELb1ELb0ELb1ELb1ELb0ELb0ELi2ELi1ELi2ELi1ELb1EEENS1_24CollectiveEpilogueBwdGQAISD_fSG_Li256ELb0ELb1EEENS1_25SingleTileBwdLPTSchedulerILb0ELi128ELb1EEEEEEEEEvNT_6ParamsE,"",@"SHT_CUDA_INFO"
	.sectionflags	@""
	.align	4


	//----- nvinfo : EIATTR_CUDA_API_VERSION
	.align		4
        /*0000*/ 	.byte	0x04, 0x37
        /*0002*/ 	.short	(.L_847 - .L_846)
.L_846:
        /*0004*/ 	.word	0x00000082


	//----- nvinfo : EIATTR_KPARAM_INFO
	.align		4
.L_847:
        /*0008*/ 	.byte	0x04, 0x17
        /*000a*/ 	.short	(.L_849 - .L_848)
.L_848:
        /*000c*/ 	.word	0x00000000
        /*0010*/ 	.short	0x0000
        /*0012*/ 	.short	0x0070
        /*0014*/ 	.byte	0x00, 0xf0, 0x01, 0x1c


	//----- nvinfo : EIATTR_SPARSE_MMA_MASK
	.align		4
.L_849:
        /*0018*/ 	.byte	0x03, 0x50
        /*001a*/ 	.short	0x0000


	//----- nvinfo : EIATTR_MAXREG_COUNT
	.align		4
        /*001c*/ 	.byte	0x03, 0x1b
        /*001e*/ 	.short	0x00a8


	//----- nvinfo : EIATTR_NUM_BARRIERS
	.align		4
        /*0020*/ 	.byte	0x02, 0x4c
        /*0022*/ 	.byte	0x10
	.zero		1


	//----- nvinfo : EIATTR_EXTERNS
	.align		4
        /*0024*/ 	.byte	0x04, 0x0f
        /*0026*/ 	.short	(.L_851 - .L_850)


	//   ....[0]....
	.align		4
.L_850:
        /*0028*/ 	.word	index@(__assertfail)


	//----- nvinfo : EIATTR_ANNOTATIONS
	.align		4
.L_851:
        /*002c*/ 	.byte	0x04, 0x55
        /*002e*/ 	.short	(.L_853 - .L_852)


	//   ....[0]....
.L_852:
        /*0030*/ 	.word	0x00000001
        /*0034*/ 	.byte	0x60, 0x81, 0x00, 0x00, 0x01, 0x00, 0x00, 0x00, 0x10, 0x8e, 0x00, 0x00


	//----- nvinfo : EIATTR_MERCURY_ISA_VERSION
	.align		4
.L_853:
        /*0040*/ 	.byte	0x03, 0x5f
        /*0042*/ 	.short	0x0101


	//----- nvinfo : EIATTR_INT_WARP_WIDE_INSTR_OFFSETS
	.align		4
        /*0044*/ 	.byte	0x04, 0x31
        /*0046*/ 	.short	(.L_855 - .L_854)


	//   ....[0]....
.L_854:
        /*0048*/ 	.word	0x00000190


	//   ....[1]....
        /*004c*/ 	.word	0x000001c0


	//   ....[2]....
        /*0050*/ 	.word	0x00006670


	//   ....[3]....
        /*0054*/ 	.word	0x00006ce0


	//   ....[4]....
        /*0058*/ 	.word	0x00007200


	//----- nvinfo : EIATTR_COOP_GROUP_MASK_REGIDS
	.align		4
.L_855:
        /*005c*/ 	.byte	0x04, 0x29
        /*005e*/ 	.short	(.L_857 - .L_856)


	//   ....[0]....
.L_856:
        /*0060*/ 	.word	0xffffffff


	//   ....[1]....
        /*0064*/ 	.word	0xffffffff


	//   ....[2]....
        /*0068*/ 	.word	0xffffffff


	//   ....[3]....
        /*006c*/ 	.word	0xffffffff


	//   ....[4]....
        /*0070*/ 	.word	0xffffffff


	//   ....[5]....
        /*0074*/ 	.word	0xffffffff


	//   ....[6]....
        /*0078*/ 	.word	0xffffffff


	//   ....[7]....
        /*007c*/ 	.word	0xffffffff


	//   ....[8]....
        /*0080*/ 	.word	0xffffffff


	//   ....[9]....
        /*0084*/ 	.word	0xffffffff


	//   ....[10]....
        /*0088*/ 	.word	0xffffffff


	//   ....[11]....
        /*008c*/ 	.word	0xffffffff


	//   ....[12]....
        /*0090*/ 	.word	0xffffffff


	//   ....[13]....
        /*0094*/ 	.word	0xffffffff


	//   ....[14]....
        /*0098*/ 	.word	0xffffffff


	//   ....[15]....
        /*009c*/ 	.word	0xffffffff


	//   ....[16]....
        /*00a0*/ 	.word	0xffffffff


	//   ....[17]....
        /*00a4*/ 	.word	0x0500000f


	//   ....[18]....
        /*00a8*/ 	.word	0x0500000f


	//   ....[19]....
        /*00ac*/ 	.word	0x0500000f


	//   ....[20]....
        /*00b0*/ 	.word	0x0500000f


	//   ....[21]....
        /*00b4*/ 	.word	0x0500000f


	//   ....[22]....
        /*00b8*/ 	.word	0x0500000f


	//----- nvinfo : EIATTR_COOP_GROUP_INSTR_OFFSETS
	.align		4
.L_857:
        /*00bc*/ 	.byte	0x04, 0x28
        /*00be*/ 	.short	(.L_859 - .L_858)


	//   ....[0]....
.L_858:
        /*00c0*/ 	.word	0x00000070


	//   ....[1]....
        /*00c4*/ 	.word	0x000001a0


	//   ....[2]....
        /*00c8*/ 	.word	0x000001f0


	//   ....[3]....
        /*00cc*/ 	.word	0x000003e0


	//   ....[4]....
        /*00d0*/ 	.word	0x00000630


	//   ....[5]....
        /*00d4*/ 	.word	0x00001220


	//   ....[6]....
        /*00d8*/ 	.word	0x000053d0


	//   ....[7]....
        /*00dc*/ 	.word	0x00005550


	//   ....[8]....
        /*00e0*/ 	.word	0x00005800


	//   ....[9]....
        /*00e4*/ 	.word	0x00005990


	//   ....[10]....
        /*00e8*/ 	.word	0x00005aa0


	//   ....[11]....
        /*00ec*/ 	.word	0x00006270


	//   ....[12]....
        /*00f0*/ 	.word	0x000065a0


	//   ....[13]....
        /*00f4*/ 	.word	0x00006960


	//   ....[14]....
        /*00f8*/ 	.word	0x00006c10


	//   ....[15]....
        /*00fc*/ 	.word	0x00006ec0


	//   ....[16]....
        /*0100*/ 	.word	0x00007130


	//   ....[17]....
        /*0104*/ 	.word	0x00009b30


	//   ....[18]....
        /*0108*/ 	.word	0x00009ca0


	//   ....[19]....
        /*010c*/ 	.word	0x00009d10


	//   ....[20]....
        /*0110*/ 	.word	0x00009d80


	//   ....[21]....
        /*0114*/ 	.word	0x00009df0


	//   ....[22]....
        /*0118*/ 	.word	0x00009e60


	//----- nvinfo : EIATTR_REG_RECONFIG
	.align		4
.L_859:
        /*011c*/ 	.byte	0x01, 0x54
	.zero		2


	//----- nvinfo : EIATTR_SYSCALL_OFFSETS
	.align		4
        /*0120*/ 	.byte	0x04, 0x46
        /*0122*/ 	.short	(.L_861 - .L_860)


	//   ....[0]....
.L_860:
        /*0124*/ 	.word	0x00000e80


	//   ....[1]....
        /*0128*/ 	.word	0x00000f70


	//   ....[2]....
        /*012c*/ 	.word	0x000010d0


	//   ....[3]....
        /*0130*/ 	.word	0x000011c0


	//   ....[4]....
        /*0134*/ 	.word	0x00001440


	//----- nvinfo : EIATTR_MBARRIER_INSTR_OFFSETS
	.align		4
.L_861:
        /*0138*/ 	.byte	0x04, 0x39
        /*013a*/ 	.short	(.L_863 - .L_862)


	//   ....[0]....
.L_862:
        /*013c*/ 	.word	0x00000290
        /*0140*/ 	.word	0x000000ff
        /*0144*/ 	.word	0x00026800
        /*0148*/ 	.short	0x0100
        /*014a*/ 	.byte	0x06
	.zero		1


	//   ....[1]....
        /*014c*/ 	.word	0x00000390
        /*0150*/ 	.word	0x000000ff
        /*0154*/ 	.word	0x00026810
        /*0158*/ 	.short	0x0100
        /*015a*/ 	.byte	0x08
	.zero		1


	//   ....[2]....
        /*015c*/ 	.word	0x000003a0
        /*0160*/ 	.word	0x000000ff
        /*0164*/ 	.word	0x00026820
        /*0168*/ 	.short	0x0100
        /*016a*/ 	.byte	0x08
	.zero		1


	//   ....[3]....
        /*016c*/ 	.word	0x000003b0
        /*0170*/ 	.word	0x000000ff
        /*0174*/ 	.word	0x00026818
        /*0178*/ 	.short	0x0100
        /*017a*/ 	.byte	0x08
	.zero		1


	//   ....[4]....
        /*017c*/ 	.word	0x000003c0
        /*0180*/ 	.word	0x000000ff
        /*0184*/ 	.word	0x00026828
        /*0188*/ 	.short	0x0100
        /*018a*/ 	.byte	0x08
	.zero		1


	//   ....[5]....
        /*018c*/ 	.word	0x000004f0
        /*0190*/ 	.word	0x000000ff
        /*0194*/ 	.word	0x00026830
        /*0198*/ 	.short	0x0100
        /*019a*/ 	.byte	0x08
	.zero		1


	//   ....[6]....
        /*019c*/ 	.word	0x00000500
        /*01a0*/ 	.word	0x000000ff
        /*01a4*/ 	.word	0x00026840
        /*01a8*/ 	.short	0x0100
        /*01aa*/ 	.byte	0x08
	.zero		1


	//   ....[7]....
        /*01ac*/ 	.word	0x00000510
        /*01b0*/ 	.word	0x000000ff
        /*01b4*/ 	.word	0x00026838
        /*01b8*/ 	.short	0x0100
        /*01ba*/ 	.byte	0x08
	.zero		1


	//   ....[8]....
        /*01bc*/ 	.word	0x00000520
        /*01c0*/ 	.word	0x000000ff
        /*01c4*/ 	.word	0x00026848
        /*01c8*/ 	.short	0x0100
        /*01ca*/ 	.byte	0x08
	.zero		1


	//   ....[9]....
        /*01cc*/ 	.word	0x00001260
        /*01d0*/ 	.word	0x000000eb
        /*01d4*/ 	.word	0x00026800
        /*01d8*/ 	.short	0x010a
        /*01da*/ 	.byte	0x3f
	.zero		1


	//   ....[10]....
        /*01dc*/ 	.word	0x00001300
        /*01e0*/ 	.word	0x000000eb
        /*01e4*/ 	.word	0x00026800
        /*01e8*/ 	.short	0x010a
        /*01ea*/ 	.byte	0x3f
	.zero		1


	//   ....[11]....
        /*01ec*/ 	.word	0x00001c90
        /*01f0*/ 	.word	0x000000ff
        /*01f4*/ 	.word	0x00026810
        /*01f8*/ 	.short	0x010a
        /*01fa*/ 	.byte	0x09
	.zero		1


	//   ....[12]....
        /*01fc*/ 	.word	0x00001cd0
        /*0200*/ 	.word	0x000000ff
        /*0204*/ 	.word	0x00026810
        /*0208*/ 	.short	0x010a
        /*020a*/ 	.byte	0x09
	.zero		1


	//   ....[13]....
        /*020c*/ 	.word	0x00002110
        /*0210*/ 	.word	0x000000ff
        /*0214*/ 	.word	0x00026830
        /*0218*/ 	.short	0x010a
        /*021a*/ 	.byte	0x09
	.zero		1


	//   ....[14]....
        /*021c*/ 	.word	0x00002440
        /*0220*/ 	.word	0x000000ff
        /*0224*/ 	.word	0x00026830
        /*0228*/ 	.short	0x010a
        /*022a*/ 	.byte	0x09
	.zero		1


	//   ....[15]....
        /*022c*/ 	.word	0x00004770
        /*0230*/ 	.word	0x000000ff
        /*0234*/ 	.word	0x00000000
        /*0238*/ 	.short	0x0101
        /*023a*/ 	.byte	0x0a
	.zero		1


	//   ....[16]....
        /*023c*/ 	.word	0x00004a50
        /*0240*/ 	.word	0x000000ff
        /*0244*/ 	.word	0x00000000
        /*0248*/ 	.short	0x0101
        /*024a*/ 	.byte	0x09
	.zero		1


	//   ....[17]....
        /*024c*/ 	.word	0x000078f0
        /*0250*/ 	.word	0x00000010
        /*0254*/ 	.word	0x00026820
        /*0258*/ 	.short	0x010a
        /*025a*/ 	.byte	0x3f
	.zero		1


	//   ....[18]....
        /*025c*/ 	.word	0x000081f0
        /*0260*/ 	.word	0x00000010
        /*0264*/ 	.word	0x00026840
        /*0268*/ 	.short	0x010a
        /*026a*/ 	.byte	0x3f
	.zero		1


	//   ....[19]....
        /*026c*/ 	.word	0x00008500
        /*0270*/ 	.word	0x00000010
        /*0274*/ 	.word	0x00026828
        /*0278*/ 	.short	0x010a
        /*027a*/ 	.byte	0x3f
	.zero		1


	//   ....[20]....
        /*027c*/ 	.word	0x00008810
        /*0280*/ 	.word	0x00000010
        /*0284*/ 	.word	0x00026848
        /*0288*/ 	.short	0x010a
        /*028a*/ 	.byte	0x3f
	.zero		1


	//   ....[21]....
        /*028c*/ 	.word	0x00008ad0
        /*0290*/ 	.word	0x00000010
        /*0294*/ 	.word	0x00026820
        /*0298*/ 	.short	0x010a
        /*029a*/ 	.byte	0x3f
	.zero		1


	//   ....[22]....
        /*029c*/ 	.word	0x00008e70
        /*02a0*/ 	.word	0x00000010
        /*02a4*/ 	.word	0x00026840
        /*02a8*/ 	.short	0x010a
        /*02aa*/ 	.byte	0x3f
	.zero		1


	//   ....[23]....
        /*02ac*/ 	.word	0x00009150
        /*02b0*/ 	.word	0x00000010
        /*02b4*/ 	.word	0x00026828
        /*02b8*/ 	.short	0x010a
        /*02ba*/ 	.byte	0x3f
	.zero		1


	//   ....[24]....
        /*02bc*/ 	.word	0x000094e0
        /*02c0*/ 	.word	0x00000003
        /*02c4*/ 	.word	0x00026840
        /*02c8*/ 	.short	0x010a
        /*02ca*/ 	.byte	0x3f
	.zero		1


	//   ....[25]....
        /*02cc*/ 	.word	0x00009990
        /*02d0*/ 	.word	0x00000006
        /*02d4*/ 	.word	0x00000000
        /*02d8*/ 	.short	0x010a
        /*02da*/ 	.byte	0x3f
	.zero		1


	//   ....[26]....
        /*02dc*/ 	.word	0x000099f0
        /*02e0*/ 	.word	0x00000003
        /*02e4*/ 	.word	0x00000000
        /*02e8*/ 	.short	0x010a
        /*02ea*/ 	.byte	0x3f
	.zero		1


	//   ....[27]....
        /*02ec*/ 	.word	0x00009a50
        /*02f0*/ 	.word	0x00000000
        /*02f4*/ 	.word	0x00000000
        /*02f8*/ 	.short	0x010a
        /*02fa*/ 	.byte	0x3f
	.zero		1


	//   ....[28]....
        /*02fc*/ 	.word	0x00009a80
        /*0300*/ 	.word	0x00000003
        /*0304*/ 	.word	0x00000000
        /*0308*/ 	.short	0x010a
        /*030a*/ 	.byte	0x3f
	.zero		1


	//   ....[29]....
        /*030c*/ 	.word	0x00009b60
        /*0310*/ 	.word	0x000000eb
        /*0314*/ 	.word	0x00026800
        /*0318*/ 	.short	0x010a
        /*031a*/ 	.byte	0x3f
	.zero		1


	//   ....[30]....
        /*031c*/ 	.word	0x00009bc0
        /*0320*/ 	.word	0x00000005
        /*0324*/ 	.word	0x00026810
        /*0328*/ 	.short	0x010a
        /*032a*/ 	.byte	0x3f
	.zero		1


	//   ....[31]....
        /*032c*/ 	.word	0x00009c20
        /*0330*/ 	.word	0x00000079
        /*0334*/ 	.word	0x00026830
        /*0338*/ 	.short	0x010a
        /*033a*/ 	.byte	0x3f
	.zero		1


	//   ....[32]....
        /*033c*/ 	.word	0x00009ea0
        /*0340*/ 	.word	0x00000010
        /*0344*/ 	.word	0x00026820
        /*0348*/ 	.short	0x010a
        /*034a*/ 	.byte	0x3f
	.zero		1


	//   ....[33]....
        /*034c*/ 	.word	0x00009ef0
        /*0350*/ 	.word	0x00000010
        /*0354*/ 	.word	0x00026840
        /*0358*/ 	.short	0x010a
        /*035a*/ 	.byte	0x3f
	.zero		1


	//   ....[34]....
        /*035c*/ 	.word	0x00009f40
        /*0360*/ 	.word	0x00000010
        /*0364*/ 	.word	0x00026828
        /*0368*/ 	.short	0x010a
        /*036a*/ 	.byte	0x3f
	.zero		1


	//   ....[35]....
        /*036c*/ 	.word	0x00009f90
        /*0370*/ 	.word	0x00000010
        /*0374*/ 	.word	0x00026848
        /*0378*/ 	.short	0x010a
        /*037a*/ 	.byte	0x3f
	.zero		1


	//   ....[36]....
        /*037c*/ 	.word	0x00009ff0
        /*0380*/ 	.word	0x00000010
        /*0384*/ 	.word	0x00026820
        /*0388*/ 	.short	0x010a
        /*038a*/ 	.byte	0x3f
	.zero		1


	//   ....[37]....
        /*038c*/ 	.word	0x0000a040
        /*0390*/ 	.word	0x00000010
        /*0394*/ 	.word	0x00026840
        /*0398*/ 	.short	0x010a
        /*039a*/ 	.byte	0x3f
	.zero		1


	//   ....[38]....
        /*039c*/ 	.word	0x0000a090
        /*03a0*/ 	.word	0x00000010
        /*03a4*/ 	.word	0x00026828
        /*03a8*/ 	.short	0x010a
        /*03aa*/ 	.byte	0x3f
	.zero		1


	//   ....[39]....
        /*03ac*/ 	.word	0x0000a0e0
        /*03b0*/ 	.word	0x00000003
        /*03b4*/ 	.word	0x00026840
        /*03b8*/ 	.short	0x010a
        /*03ba*/ 	.byte	0x3f
	.zero		1


	//   ....[40]....
        /*03bc*/ 	.word	0x0000a1b0
        /*03c0*/ 	.word	0x00000006
        /*03c4*/ 	.word	0x00000000
        /*03c8*/ 	.short	0x010a
        /*03ca*/ 	.byte	0x3f
	.zero		1


	//   ....[41]....
        /*03cc*/ 	.word	0x0000a200
        /*03d0*/ 	.word	0x00000003
        /*03d4*/ 	.word	0x00000000
        /*03d8*/ 	.short	0x010a
        /*03da*/ 	.byte	0x3f
	.zero		1


	//   ....[42]....
        /*03dc*/ 	.word	0x0000a250
        /*03e0*/ 	.word	0x00000000
        /*03e4*/ 	.word	0x00000000
        /*03e8*/ 	.short	0x010a
        /*03ea*/ 	.byte	0x3f
	.zero		1


	//----- nvinfo : EIATTR_NUM_MBARRIERS
	.align		4
.L_863:
        /*03ec*/ 	.byte	0x03, 0x38
        /*03ee*/ 	.short	0x0009


	//----- nvinfo : EIATTR_EXIT_INSTR_OFFSETS
	.align		4
        /*03f0*/ 	.byte	0x04, 0x1c
        /*03f2*/ 	.short	(.L_865 - .L_864)


	//   ....[0]....
.L_864:
        /*03f4*/ 	.word	0x00009ad0


	//----- nvinfo : EIATTR_MAX_THREADS
	.align		4
.L_865:
        /*03f8*/ 	.byte	0x04, 0x05
        /*03fa*/ 	.short	(.L_867 - .L_866)
.L_866:
        /*03fc*/ 	.word	0x00000180
        /*0400*/ 	.word	0x00000001
        /*0404*/ 	.word	0x00000001


	//----- nvinfo : EIATTR_CRS_STACK_SIZE
	.align		4
.L_867:
        /*0408*/ 	.byte	0x04, 0x1e
        /*040a*/ 	.short	(.L_869 - .L_868)
.L_868:
        /*040c*/ 	.word	0x00000000


	//----- nvinfo : EIATTR_CBANK_PARAM_SIZE
	.align		4
.L_869:
        /*0410*/ 	.byte	0x03, 0x19
        /*0412*/ 	.short	0x0770


	//----- nvinfo : EIATTR_PARAM_CBANK
	.align		4
        /*0414*/ 	.byte	0x04, 0x0a
        /*0416*/ 	.short	(.L_871 - .L_870)
	.align		4
.L_870:
        /*0418*/ 	.word	index@(.nv.constant0._ZN7cutlass13device_kernelIN5flash11enable_sm90INS1_16FlashAttnBwdSm90INS1_25CollectiveMainloopBwdSm90ILi2ELi2ELi2EN4cute5tupleIJNS5_1CILi1EEES8_S8_EEENS6_IJNS7_ILi64EEENS7_ILi128EEENS7_ILi96EEEEEENS_6half_tEfNS_4arch4Sm90ELb1ELb0ELb1ELb0ELb1ELb1ELb0ELb0ELi2ELi1ELi2ELi1ELb1EEENS1_24CollectiveEpilogueBwdGQAISD_fSG_Li256ELb0ELb1EEENS1_25SingleTileBwdLPTSchedulerILb0ELi128ELb1EEEEEEEEEvNT_6ParamsE)
        /*041c*/ 	.short	0x0210
        /*041e*/ 	.short	0x0770


	//----- nvinfo : EIATTR_SW_WAR
	.align		4
.L_871:
        /*0420*/ 	.byte	0x04, 0x36
        /*0422*/ 	.short	(.L_873 - .L_872)
.L_872:
        /*0424*/ 	.word	0x00000008
.L_873:


//--------------------- .nv.info._ZN7cutlass13device_kernelIN5flash11enable_sm90INS1_16FlashAttnBwdSm90INS1_25CollectiveMainloopBwdSm90ILi2ELi2ELi2EN4cute5tupleIJNS5_1CILi1EEES8_S8_EEENS6_IJNS7_ILi64EEENS7_ILi128EEENS7_ILi96EEEEEENS_6half_tEfNS_4arch4Sm90ELb1ELb0ELb1ELb1ELb0ELb1ELb0ELb0ELi2ELi1ELi2ELi1ELb1EEENS1_21CollectiveEpilogueBwdISD_SE_SG_Li256ELb1ELb0ELi1EEENS1_25SingleTileBwdLPTSchedulerILb1ELi128ELb0EEEEEEEEEvNT_6ParamsE --------------------------
	.section	.nv.info._ZN7cutlass13device_kernelIN5flash11enable_sm90INS1_16FlashAttnBwdSm90INS1_25CollectiveMainloopBwdSm90ILi2ELi2ELi2EN4cute5tupleIJNS5_1CILi1EEES8_S8_EEENS6_IJNS7_ILi64EEENS7_ILi128EEENS7_ILi96EEEEEENS_6half_tEfNS_4arch4Sm90ELb1ELb0ELb1ELb1ELb0ELb1ELb0ELb0ELi2ELi1ELi2ELi1ELb1EEENS1_21CollectiveEpilogueBwdISD_SE_SG_Li256ELb1ELb0ELi1EEENS1_25SingleTileBwdLPTSchedulerILb1ELi128ELb0EEEEEEEEEvNT_6ParamsE,"",@"SHT_CUDA_INFO"
	.sectionflags	@""
	.align	4


	//----- nvinfo : EIATTR_CUDA_API_VERSION
	.align		4
        /*0000*/ 	.byte	0x04, 0x37
        /*0002*/ 	.short	(.L_875 - .L_874)
.L_874:
        /*0004*/ 	.word	0x00000082


	//----- nvinfo : EIATTR_KPARAM_INFO
	.align		4
.L_875:
        /*0008*/ 	.byte	0x04, 0x17
        /*000a*/ 	.short	(.L_877 - .L_876)
.L_876:
        /*000c*/ 	.word	0x00000000
        /*0010*/ 	.short	0x0000
        /*0012*/ 	.short	0x0070
        /*0014*/ 	.byte	0x00, 0xf0, 0x01, 0x1a


	//----- nvinfo : EIATTR_SPARSE_MMA_MASK
	.align		4
.L_877:
        /*0018*/ 	.byte	0x03, 0x50
        /*001a*/ 	.short	0x0000


	//----- nvinfo : EIATTR_MAXREG_COUNT
	.align		4
        /*001c*/ 	.byte	0x03, 0x1b
        /*001e*/ 	.short	0x00a8


	//----- nvinfo : EIATTR_NUM_BARRIERS
	.align		4
        /*0020*/ 	.byte	0x02, 0x4c
        /*0022*/ 	.byte	0x10
	.zero		1


	//----- nvinfo : EIATTR_EXTERNS
	.align		4
        /*0024*/ 	.byte	0x04, 0x0f
        /*0026*/ 	.short	(.L_879 - .L_878)


	//   ....[0]....
	.align		4
.L_878:
        /*0028*/ 	.word	index@(__assertfail)


	//----- nvinfo : EIATTR_ANNOTATIONS
	.align		4
.L_879:
        /*002c*/ 	.byte	0x04, 0x55
        /*002e*/ 	.short	(.L_881 - .L_880)


	//   ....[0]....
.L_880:
        /*0030*/ 	.word	0x00000001
        /*0034*/ 	.byte	0x50, 0x94, 0x00, 0x00, 0x01, 0x00, 0x00, 0x00, 0x80, 0x98, 0x00, 0x00, 0x01, 0x00, 0x00, 0x00
        /*0044*/ 	.byte	0xa0, 0xa5, 0x00, 0x00, 0x01, 0x00, 0x00, 0x00, 0xc0, 0xa5, 0x00, 0x00, 0x01, 0x00, 0x00, 0x00
        /*0054*/ 	.byte	0xa0, 0xa9, 0x00, 0x00


	//----- nvinfo : EIATTR_MERCURY_ISA_VERSION
	.align		4
.L_881:
        /*0058*/ 	.byte	0x03, 0x5f
        /*005a*/ 	.short	0x0101


	//----- nvinfo : EIATTR_INT_WARP_WIDE_INSTR_OFFSETS
	.align		4
        /*005c*/ 	.byte	0x04, 0x31
        /*005e*/ 	.short	(.L_883 - .L_882)


	//   ....[0]....
.L_882:
        /*0060*/ 	.word	0x00000190


	//   ....[1]....
        /*0064*/ 	.word	0x000001c0


	//----- nvinfo : EIATTR_COOP_GROUP_MASK_REGIDS
	.align		4
.L_883:
        /*0068*/ 	.byte	0x04, 0x29
        /*006a*/ 	.short	(.L_885 - .L_884)


	//   ....[0]....
.L_884:
        /*006c*/ 	.word	0xffffffff


	//   ....[1]....
        /*0070*/ 	.word	0xffffffff


	//   ....[2]....
        /*0074*/ 	.word	0xffffffff


	//   ....[3]....
        /*0078*/ 	.word	0xffffffff


	//   ....[4]....
        /*007c*/ 	.word	0xffffffff


	//   ....[5]....
        /*0080*/ 	.word	0xffffffff


	//   ....[6]....
        /*0084*/ 	.word	0xffffffff


	//   ....[7]....
        /*0088*/ 	.word	0x0500000f


	//----- nvinfo : EIATTR_COOP_GROUP_INSTR_OFFSETS
	.align		4
.L_885:
        /*008c*/ 	.byte	0x04, 0x28
        /*008e*/ 	.short	(.L_887 - .L_886)


	//   ....[0]....
.L_886:
        /*0090*/ 	.word	0x00000070


	//   ....[1]....
        /*0094*/ 	.word	0x000001a0


	//   ....[2]....
        /*0098*/ 	.word	0x000001f0


	//   ....[3]....
        /*009c*/ 	.word	0x000003e0


	//   ....[4]....
        /*00a0*/ 	.word	0x00000630


	//   ....[5]....
        /*00a4*/ 	.word	0x00001710


	//   ....[6]....
        /*00a8*/ 	.word	0x00006ed0


	//   ....[7]....
        /*00ac*/ 	.word	0x0000b2e0


	//----- nvinfo : EIATTR_REG_RECONFIG
	.align		4
.L_887:
        /*00b0*/ 	.byte	0x01, 0x54
	.zero		2


	//----- nvinfo : EIATTR_SYSCALL_OFFSETS
	.align		4
        /*00b4*/ 	.byte	0x04, 0x46
        /*00b6*/ 	.short	(.L_889 - .L_888)


	//   ....[0]....
.L_888:
        /*00b8*/ 	.word	0x00001370


	//   ....[1]....
        /*00bc*/ 	.word	0x00001460


	//   ....[2]....
        /*00c0*/ 	.word	0x000015c0


	//   ....[3]....
        /*00c4*/ 	.word	0x000016b0


	//   ....[4]....
        /*00c8*/ 	.word	0x00001930


	//----- nvinfo : EIATTR_MBARRIER_INSTR_OFFSETS
	.align		4
.L_889:
        /*00cc*/ 	.byte	0x04, 0x39
        /*00ce*/ 	.short	(.L_891 - .L_890)


	//   ....[0]....
.L_890:
        /*00d0*/ 	.word	0x00000290
        /*00d4*/ 	.word	0x000000ff
        /*00d8*/ 	.word	0x00026800
        /*00dc*/ 	.short	0x0100
        /*00de*/ 	.byte	0x06
	.zero		1


	//   ....[1]....
        /*00e0*/ 	.word	0x00000390
        /*00e4*/ 	.word	0x000000ff
        /*00e8*/ 	.word	0x00026810
        /*00ec*/ 	.short	0x0100
        /*00ee*/ 	.byte	0x08
	.zero		1


	//   ....[2]....
        /*00f0*/ 	.word	0x000003a0
        /*00f4*/ 	.word	0x000000ff
        /*00f8*/ 	.word	0x00026820
        /*00fc*/ 	.short	0x0100
        /*00fe*/ 	.byte	0x08
	.zero		1


	//   ....[3]....
        /*0100*/ 	.word	0x000003b0
        /*0104*/ 	.word	0x000000ff
        /*0108*/ 	.word	0x00026818
        /*010c*/ 	.short	0x0100
        /*010e*/ 	.byte	0x08
	.zero		1


	//   ....[4]....
        /*0110*/ 	.word	0x000003c0
        /*0114*/ 	.word	0x000000ff
        /*0118*/ 	.word	0x00026828
        /*011c*/ 	.short	0x0100
        /*011e*/ 	.byte	0x08
	.zero		1


	//   ....[5]....
        /*0120*/ 	.word	0x000004f0
        /*0124*/ 	.word	0x000000ff
        /*0128*/ 	.word	0x00026830
        /*012c*/ 	.short	0x0100
        /*012e*/ 	.byte	0x08
	.zero		1


	//   ....[6]....
        /*0130*/ 	.word	0x00000500
        /*0134*/ 	.word	0x000000ff
        /*0138*/ 	.word	0x00026840
        /*013c*/ 	.short	0x0100
        /*013e*/ 	.byte	0x08
	.zero		1


	//   ....[7]....
        /*0140*/ 	.word	0x00000510
        /*0144*/ 	.word	0x000000ff
        /*0148*/ 	.word	0x00026838
        /*014c*/ 	.short	0x0100
        /*014e*/ 	.byte	0x08
	.zero		1


	//   ....[8]....
        /*0150*/ 	.word	0x00000520
        /*0154*/ 	.word	0x000000ff
        /*0158*/ 	.word	0x00026848
        /*015c*/ 	.short	0x0100
        /*015e*/ 	.byte	0x08
	.zero		1


	//   ....[9]....
        /*0160*/ 	.word	0x00001750
        /*0164*/ 	.word	0x000000eb
        /*0168*/ 	.word	0x00026800
        /*016c*/ 	.short	0x010a
        /*016e*/ 	.byte	0x3f
	.zero		1


	//   ....[10]....
        /*0170*/ 	.word	0x000017f0
        /*0174*/ 	.word	0x000000eb
        /*0178*/ 	.word	0x00026800
        /*017c*/ 	.short	0x010a
        /*017e*/ 	.byte	0x3f
	.zero		1


	//   ....[11]....
        /*0180*/ 	.word	0x00002160
        /*0184*/ 	.word	0x000000ff
        /*0188*/ 	.word	0x00026810
        /*018c*/ 	.short	0x010a
        /*018e*/ 	.byte	0x07
	.zero		1


	//   ....[12]....
        /*0190*/ 	.word	0x000021a0
        /*0194*/ 	.word	0x000000ff
        /*0198*/ 	.word	0x00026810
        /*019c*/ 	.short	0x010a
        /*019e*/ 	.byte	0x07
	.zero		1


	//   ....[13]....
        /*01a0*/ 	.word	0x000025e0
        /*01a4*/ 	.word	0x000000ff
        /*01a8*/ 	.word	0x00026830
        /*01ac*/ 	.short	0x010a
        /*01ae*/ 	.byte	0x07
	.zero		1


	//   ....[14]....
        /*01b0*/ 	.word	0x00002910
        /*01b4*/ 	.word	0x000000ff
        /*01b8*/ 	.word	0x00026830
        /*01bc*/ 	.short	0x010a
        /*01be*/ 	.byte	0x07
	.zero		1


	//   ....[15]....
        /*01c0*/ 	.word	0x00004c40
        /*01c4*/ 	.word	0x000000ff
        /*01c8*/ 	.word	0x00000000
        /*01cc*/ 	.short	0x0101
        /*01ce*/ 	.byte	0x08
	.zero		1


	//   ....[16]....
        /*01d0*/ 	.word	0x00004f20
        /*01d4*/ 	.word	0x000000ff
        /*01d8*/ 	.word	0x00000000
        /*01dc*/ 	.short	0x0101
        /*01de*/ 	.byte	0x07
	.zero		1


	//   ....[17]....
        /*01e0*/ 	.word	0x00009020
        /*01e4*/ 	.word	0x0000000f
        /*01e8*/ 	.word	0x00026820
        /*01ec*/ 	.short	0x010a
        /*01ee*/ 	.byte	0x3f
	.zero		1


	//   ....[18]....
        /*01f0*/ 	.word	0x000098e0
        /*01f4*/ 	.word	0x0000000f
        /*01f8*/ 	.word	0x00026840
        /*01fc*/ 	.short	0x010a
        /*01fe*/ 	.byte	0x3f
	.zero		1


	//   ....[19]....
        /*0200*/ 	.word	0x00009c20
        /*0204*/ 	.word	0x0000000f
        /*0208*/ 	.word	0x00026828
        /*020c*/ 	.short	0x010a
        /*020e*/ 	.byte	0x3f
	.zero		1


	//   ....[20]....
        /*0210*/ 	.word	0x00009f60
        /*0214*/ 	.word	0x0000000f
        /*0218*/ 	.word	0x00026848
        /*021c*/ 	.short	0x010a
        /*021e*/ 	.byte	0x3f
	.zero		1


	//   ....[21]....
        /*0220*/ 	.word	0x0000a240
        /*0224*/ 	.word	0x0000000f
        /*0228*/ 	.word	0x00026820
        /*022c*/ 	.short	0x010a
        /*022e*/ 	.byte	0x3f
	.zero		1


	//   ....[22]....
        /*0230*/ 	.word	0x0000a5f0
        /*0234*/ 	.word	0x0000000f
        /*0238*/ 	.word	0x00026840
        /*023c*/ 	.short	0x010a
        /*023e*/ 	.byte	0x3f
	.zero		1


	//   ....[23]....
        /*0240*/ 	.word	0x0000a900
        /*0244*/ 	.word	0x0000000f
        /*0248*/ 	.word	0x00026828
        /*024c*/ 	.short	0x010a
        /*024e*/ 	.byte	0x3f
	.zero		1


	//   ....[24]....
        /*0250*/ 	.word	0x0000ac80
        /*0254*/ 	.word	0x00000003
        /*0258*/ 	.word	0x00026840
        /*025c*/ 	.short	0x010a
        /*025e*/ 	.byte	0x3f
	.zero		1


	//   ....[25]....
        /*0260*/ 	.word	0x0000b150
        /*0264*/ 	.word	0x00000007
        /*0268*/ 	.word	0x00000000
        /*026c*/ 	.short	0x010a
        /*026e*/ 	.byte	0x3f
	.zero		1


	//   ....[26]....
        /*0270*/ 	.word	0x0000b1a0
        /*0274*/ 	.word	0x00000003
        /*0278*/ 	.word	0x00000000
        /*027c*/ 	.short	0x010a
        /*027e*/ 	.byte	0x3f
	.zero		1


	//   ....[27]....
        /*0280*/ 	.word	0x0000b200
        /*0284*/ 	.word	0x00000005
        /*0288*/ 	.word	0x00000000
        /*028c*/ 	.short	0x010a
        /*028e*/ 	.byte	0x3f
	.zero		1


	//   ....[28]....
        /*0290*/ 	.word	0x0000b230
        /*0294*/ 	.word	0x00000003
        /*0298*/ 	.word	0x00000000
        /*029c*/ 	.short	0x010a
        /*029e*/ 	.byte	0x3f
	.zero		1


	//   ....[29]....
        /*02a0*/ 	.word	0x0000b310
        /*02a4*/ 	.word	0x000000eb
        /*02a8*/ 	.word	0x00026800
        /*02ac*/ 	.short	0x010a
        /*02ae*/ 	.byte	0x3f
	.zero		1


	//   ....[30]....
        /*02b0*/ 	.word	0x0000b370
        /*02b4*/ 	.word	0x00000005
        /*02b8*/ 	.word	0x00026810
        /*02bc*/ 	.short	0x010a
        /*02be*/ 	.byte	0x3f
	.zero		1


	//   ....[31]....
        /*02c0*/ 	.word	0x0000b3d0
        /*02c4*/ 	.word	0x00000079
        /*02c8*/ 	.word	0x00026830
        /*02cc*/ 	.short	0x010a
        /*02ce*/ 	.byte	0x3f
	.zero		1


	//   ....[32]....
        /*02d0*/ 	.word	0x0000b420
        /*02d4*/ 	.word	0x0000000f
        /*02d8*/ 	.word	0x00026820
        /*02dc*/ 	.short	0x010a
        /*02de*/ 	.byte	0x3f
	.zero		1


	//   ....[33]....
        /*02e0*/ 	.word	0x0000b470
        /*02e4*/ 	.word	0x0000000f
        /*02e8*/ 	.word	0x00026840
        /*02ec*/ 	.short	0x010a
        /*02ee*/ 	.byte	0x3f
	.zero		1


	//   ....[34]....
        /*02f0*/ 	.word	0x0000b4c0
        /*02f4*/ 	.word	0x0000000f
        /*02f8*/ 	.word	0x00026828
        /*02fc*/ 	.short	0x010a
        /*02fe*/ 	.byte	0x3f
	.zero		1


	//   ....[35]....
        /*0300*/ 	.word	0x0000b510
        /*0304*/ 	.word	0x0000000f
        /*0308*/ 	.word	0x00026848
        /*030c*/ 	.short	0x010a
        /*030e*/ 	.byte	0x3f
	.zero		1


	//   ....[36]....
        /*0310*/ 	.word	0x0000b570
        /*0314*/ 	.word	0x0000000f
        /*0318*/ 	.word	0x00026820
        /*031c*/ 	.short	0x010a
        /*031e*/ 	.byte	0x3f
	.zero		1


	//   ....[37]....
        /*0320*/ 	.word	0x0000b5c0
        /*0324*/ 	.word	0x0000000f
        /*0328*/ 	.word	0x00026840
        /*032c*/ 	.short	0x010a
        /*032e*/ 	.byte	0x3f
	.zero		1


	//   ....[38]....
        /*0330*/ 	.word	0x0000b610
        /*0334*/ 	.word	0x0000000f
        /*0338*/ 	.word	0x00026828
        /*033c*/ 	.short	0x010a
        /*033e*/ 	.byte	0x3f
	.zero		1


	//   ....[39]....
        /*0340*/ 	.word	0x0000b660
        /*0344*/ 	.word	0x00000003
        /*0348*/ 	.word	0x00026840
        /*034c*/ 	.short	0x010a
        /*034e*/ 	.byte	0x3f
	.zero		1


	//   ....[40]....
        /*0350*/ 	.word	0x0000b730
        /*0354*/ 	.word	0x00000007
        /*0358*/ 	.word	0x00000000
        /*035c*/ 	.short	0x010a
        /*035e*/ 	.byte	0x3f
	.zero		1


	//   ....[41]....
        /*0360*/ 	.word	0x0000b780
        /*0364*/ 	.word	0x00000003
        /*0368*/ 	.word	0x00000000
        /*036c*/ 	.short	0x010a
        /*036e*/ 	.byte	0x3f
	.zero		1


	//   ....[42]....
        /*0370*/ 	.word	0x0000b7d0
        /*0374*/ 	.word	0x00000005
        /*0378*/ 	.word	0x00000000
        /*037c*/ 	.short	0x010a
        /*037e*/ 	.byte	0x3f
	.zero		1


	//----- nvinfo : EIATTR_NUM_MBARRIERS
	.align		4
.L_891:
        /*0380*/ 	.byte	0x03, 0x38
        /*0382*/ 	.short	0x0009


	//----- nvinfo : EIATTR_EXIT_INSTR_OFFSETS
	.align		4
        /*0384*/ 	.byte	0x04, 0x1c
        /*0386*/ 	.short	(.L_893 - .L_892)


	//   ....[0]....
.L_892:
        /*0388*/ 	.word	0x0000b280


	//----- nvinfo : EIATTR_MAX_THREADS
	.align		4
.L_893:
        /*038c*/ 	.byte	0x04, 0x05
        /*038e*/ 	.short	(.L_895 - .L_894)
.L_894:
        /*0390*/ 	.word	0x00000180
        /*0394*/ 	.word	0x00000001
        /*0398*/ 	.word	0x00000001


	//----- nvinfo : EIATTR_CRS_STACK_SIZE
	.align		4
.L_895:
        /*039c*/ 	.byte	0x04, 0x1e
        /*039e*/ 	.short	(.L_897 - .L_896)
.L_896:
        /*03a0*/ 	.word	0x00000000


	//----- nvinfo : EIATTR_CBANK_PARAM_SIZE
	.align		4
.L_897:
        /*03a4*/ 	.byte	0x03, 0x19
        /*03a6*/ 	.short	0x06f0


	//----- nvinfo : EIATTR_PARAM_CBANK
	.align		4
        /*03a8*/ 	.byte	0x04, 0x0a
        /*03aa*/ 	.short	(.L_899 - .L_898)
	.align		4
.L_898:
        /*03ac*/ 	.word	index@(.nv.constant0._ZN7cutlass13device_kernelIN5flash11enable_sm90INS1_16FlashAttnBwdSm90INS1_25CollectiveMainloopBwdSm90ILi2ELi2ELi2EN4cute5tupleIJNS5_1CILi1EEES8_S8_EEENS6_IJNS7_ILi64EEENS7_ILi128EEENS7_ILi96EEEEEENS_6half_tEfNS_4arch4Sm90ELb1ELb0ELb1ELb1ELb0ELb1ELb0ELb0ELi2ELi1ELi2ELi1ELb1EEENS1_21CollectiveEpilogueBwdISD_SE_SG_Li256ELb1ELb0ELi1EEENS1_25SingleTileBwdLPTSchedulerILb1ELi128ELb0EEEEEEEEEvNT_6ParamsE)
        /*03b0*/ 	.short	0x0210
        /*03b2*/ 	.short	0x06f0


	//----- nvinfo : EIATTR_SW_WAR
	.align		4
.L_899:
        /*03b4*/ 	.byte	0x04, 0x36
        /*03b6*/ 	.short	(.L_901 - .L_900)
.L_900:
        /*03b8*/ 	.word	0x00000008
.L_901:


//--------------------- .nv.info._ZN7cutlass13device_kernelIN5flash11enable_sm90INS1_16FlashAttnBwdSm90INS1_25CollectiveMainloopBwdSm90ILi2ELi2ELi2EN4cute5tupleIJNS5_1CILi1EEES8_S8_EEENS6_IJNS7_ILi64EEENS7_ILi128EEENS7_ILi96EEEEEENS_6half_tEfNS_4arch4Sm90ELb1ELb0ELb1ELb1ELb1ELb1ELb0ELb0ELi2ELi1ELi2ELi1ELb1EEENS1_21CollectiveEpilogueBwdISD_SE_SG_Li256ELb1ELb0ELi1EEENS1_25SingleTileBwdLPTSchedulerILb1ELi128ELb1EEEEEEEEEvNT_6ParamsE --------------------------
	.section	.nv.info._ZN7cutlass13device_kernelIN5flash11enable_sm90INS1_16FlashAttnBwdSm90INS1_25CollectiveMainloopBwdSm90ILi2ELi2ELi2EN4cute5tupleIJNS5_1CILi1EEES8_S8_EEENS6_IJNS7_ILi64EEENS7_ILi128EEENS7_ILi96EEEEEENS_6half_tEfNS_4arch4Sm90ELb1ELb0ELb1ELb1ELb1ELb1ELb0ELb0ELi2ELi1ELi2ELi1ELb1EEENS1_21CollectiveEpilogueBwdISD_SE_SG_Li256ELb1ELb0ELi1EEENS1_25SingleTileBwdLPTSchedulerILb1ELi128ELb1EEEEEEEEEvNT_6ParamsE,"",@"SHT_CUDA_INFO"
	.sectionflags	@""
	.align	4


	//----- nvinfo : EIATTR_CUDA_API_VERSION
	.align		4
        /*0000*/ 	.byte	0x04, 0x37
        /*0002*/ 	.short	(.L_903 - .L_902)
.L_902:
        /*0004*/ 	.word	0x00000082


	//----- nvinfo : EIATTR_KPARAM_INFO
	.align		4
.L_903:
        /*0008*/ 	.byte	0x04, 0x17
        /*000a*/ 	.short	(.L_905 - .L_904)
.L_904:
        /*000c*/ 	.word	0x00000000
        /*0010*/ 	.short	0x0000
        /*0012*/ 	.short	0x0070
        /*0014*/ 	.byte	0x00, 0xf0, 0x01, 0x1a


	//----- nvinfo : EIATTR_SPARSE_MMA_MASK
	.align		4
.L_905:
        /*0018*/ 	.byte	0x03, 0x50
        /*001a*/ 	.short	0x0000


	//----- nvinfo : EIATTR_MAXREG_COUNT
	.align		4
        /*001c*/ 	.byte	0x03, 0x1b
        /*001e*/ 	.short	0x00a8


	//----- nvinfo : EIATTR_NUM_BARRIERS
	.align		4
        /*0020*/ 	.byte	0x02, 0x4c
        /*0022*/ 	.byte	0x10
	.zero		1


	//----- nvinfo : EIATTR_EXTERNS
	.align		4
        /*0024*/ 	.byte	0x04, 0x0f
        /*0026*/ 	.short	(.L_907 - .L_906)


	//   ....[0]....
	.align		4
.L_906:
        /*0028*/ 	.word	index@(__assertfail)


	//----- nvinfo : EIATTR_ANNOTATIONS
	.align		4
.L_907:
        /*002c*/ 	.byte	0x04, 0x55
        /*002e*/ 	.short	(.L_909 - .L_908)


	//   ....[0]....
.L_908:
        /*0030*/ 	.word	0x00000001
        /*0034*/ 	.byte	0x60, 0x9d, 0x00, 0x00, 0x01, 0x00, 0x00, 0x00, 0x90, 0xa1, 0x00, 0x00, 0x01, 0x00, 0x00, 0x00
        /*0044*/ 	.byte	0xb0, 0xae, 0x00, 0x00, 0x01, 0x00, 0x00, 0x00, 0xd0, 0xae, 0x00, 0x00, 0x01, 0x00, 0x00, 0x00
        /*0054*/ 	.byte	0xb0, 0xb2, 0x00, 0x00


	//----- nvinfo : EIATTR_MERCURY_ISA_VERSION
	.align		4
.L_909:
        /*0058*/ 	.byte	0x03, 0x5f
        /*005a*/ 	.short	0x0101


	//----- nvinfo : EIATTR_INT_WARP_WIDE_INSTR_OFFSETS
	.align		4
        /*005c*/ 	.byte	0x04, 0x31
        /*005e*/ 	.short	(.L_911 - .L_910)


	//   ....[0]....
.L_910:
        /*0060*/ 	.word	0x00000190


	//   ....[1]....
        /*0064*/ 	.word	0x000001c0


	//   ....[2]....
        /*0068*/ 	.word	0x000080a0


	//   ....[3]....
        /*006c*/ 	.word	0x00008750


	//   ....[4]....
        /*0070*/ 	.word	0x00008c70


	//----- nvinfo : EIATTR_COOP_GROUP_MASK_REGIDS
	.align		4
.L_911:
        /*0074*/ 	.byte	0x04, 0x29
        /*0076*/ 	.short	(.L_913 - .L_912)


	//   ....[0]....
.L_912:
        /*0078*/ 	.word	0xffffffff


	//   ....[1]....
        /*007c*/ 	.word	0xffffffff


	//   ....[2]....
        /*0080*/ 	.word	0xffffffff


	//   ....[3]....
        /*0084*/ 	.word	0xffffffff


	//   ....[4]....
        /*0088*/ 	.word	0xffffffff


	//   ....[5]....
        /*008c*/ 	.word	0xffffffff


	//   ....[6]....
        /*0090*/ 	.word	0xffffffff


	//   ....[7]....
        /*0094*/ 	.word	0xffffffff


	//   ....[8]....
        /*0098*/ 	.word	0xffffffff


	//   ....[9]....
        /*009c*/ 	.word	0xffffffff


	//   ....[10]....
        /*00a0*/ 	.word	0xffffffff


	//   ....[11]....
        /*00a4*/ 	.word	0xffffffff


	//   ....[12]....
        /*00a8*/ 	.word	0xffffffff


	//   ....[13]....
        /*00ac*/ 	.word	0x0500000f


	//   ....[14]....
        /*00b0*/ 	.word	0x0500000f


	//   ....[15]....
        /*00b4*/ 	.word	0x0500000f


	//   ....[16]....
        /*00b8*/ 	.word	0x0500000f


	//----- nvinfo : EIATTR_COOP_GROUP_INSTR_OFFSETS
	.align		4
.L_913:
        /*00bc*/ 	.byte	0x04, 0x28
        /*00be*/ 	.short	(.L_915 - .L_914)


	//   ....[0]....
.L_914:
        /*00c0*/ 	.word	0x00000070


	//   ....[1]....
        /*00c4*/ 	.word	0x000001a0


	//   ....[2]....
        /*00c8*/ 	.word	0x000001f0


	//   ....[3]....
        /*00cc*/ 	.word	0x000003e0


	//   ....[4]....
        /*00d0*/ 	.word	0x00000630


	//   ....[5]....
        /*00d4*/ 	.word	0x00001730


	//   ....[6]....
        /*00d8*/ 	.word	0x00006ef0


	//   ....[7]....
        /*00dc*/ 	.word	0x00007ca0


	//   ....[8]....
        /*00e0*/ 	.word	0x00007fd0


	//   ....[9]....
        /*00e4*/ 	.word	0x000083d0


	//   ....[10]....
        /*00e8*/ 	.word	0x00008680


	//   ....[11]....
        /*00ec*/ 	.word	0x00008930


	//   ....[12]....
        /*00f0*/ 	.word	0x00008ba0


	//   ....[13]....
        /*00f4*/ 	.word	0x0000bbf0


	//   ....[14]....
        /*00f8*/ 	.word	0x0000bd60


	//   ....[15]....
        /*00fc*/ 	.word	0x0000bdd0


	//   ....[16]....
        /*0100*/ 	.word	0x0000be40


	//----- nvinfo : EIATTR_REG_RECONFIG
	.align		4
.L_915:
        /*0104*/ 	.byte	0x01, 0x54
	.zero		2


	//----- nvinfo : EIATTR_SYSCALL_OFFSETS
	.align		4
        /*0108*/ 	.byte	0x04, 0x46
        /*010a*/ 	.short	(.L_917 - .L_916)


	//   ....[0]....
.L_916:
        /*010c*/ 	.word	0x00001390


	//   ....[1]....
        /*0110*/ 	.word	0x00001480


	//   ....[2]....
        /*0114*/ 	.word	0x000015e0


	//   ....[3]....
        /*0118*/ 	.word	0x000016d0


	//   ....[4]....
        /*011c*/ 	.word	0x00001950


	//----- nvinfo : EIATTR_MBARRIER_INSTR_OFFSETS
	.align		4
.L_917:
        /*0120*/ 	.byte	0x04, 0x39
        /*0122*/ 	.short	(.L_919 - .L_918)


	//   ....[0]....
.L_918:
        /*0124*/ 	.word	0x00000290
        /*0128*/ 	.word	0x000000ff
        /*012c*/ 	.word	0x00026800
        /*0130*/ 	.short	0x0100
        /*0132*/ 	.byte	0x06
	.zero		1


	//   ....[1]....
        /*0134*/ 	.word	0x00000390
        /*0138*/ 	.word	0x000000ff
        /*013c*/ 	.word	0x00026810
        /*0140*/ 	.short	0x0100
        /*0142*/ 	.byte	0x08
	.zero		1


	//   ....[2]....
        /*0144*/ 	.word	0x000003a0
        /*0148*/ 	.word	0x000000ff
        /*014c*/ 	.word	0x00026820
        /*0150*/ 	.short	0x0100
        /*0152*/ 	.byte	0x08
	.zero		1


	//   ....[3]....
        /*0154*/ 	.word	0x000003b0
        /*0158*/ 	.word	0x000000ff
        /*015c*/ 	.word	0x00026818
        /*0160*/ 	.short	0x0100
        /*0162*/ 	.byte	0x08
	.zero		1


	//   ....[4]....
        /*0164*/ 	.word	0x000003c0
        /*0168*/ 	.word	0x000000ff
        /*016c*/ 	.word	0x00026828
        /*0170*/ 	.short	0x0100
        /*0172*/ 	.byte	0x08
	.zero		1


	//   ....[5]....
        /*0174*/ 	.word	0x000004f0
        /*0178*/ 	.word	0x000000ff
        /*017c*/ 	.word	0x00026830
        /*0180*/ 	.short	0x0100
        /*0182*/ 	.byte	0x08
	.zero		1


	//   ....[6]....
        /*0184*/ 	.word	0x00000500
        /*0188*/ 	.word	0x000000ff
        /*018c*/ 	.word	0x00026840
        /*0190*/ 	.short	0x0100
        /*0192*/ 	.byte	0x08
	.zero		1


	//   ....[7]....
        /*0194*/ 	.word	0x00000510
        /*0198*/ 	.word	0x000000ff
        /*019c*/ 	.word	0x00026838
        /*01a0*/ 	.short	0x0100
        /*01a2*/ 	.byte	0x08
	.zero		1


	//   ....[8]....
        /*01a4*/ 	.word	0x00000520
        /*01a8*/ 	.word	0x000000ff
        /*01ac*/ 	.word	0x00026848
        /*01b0*/ 	.short	0x0100
        /*01b2*/ 	.byte	0x08
	.zero		1


	//   ....[9]....
        /*01b4*/ 	.word	0x00001770
        /*01b8*/ 	.word	0x000000eb
        /*01bc*/ 	.word	0x00026800
        /*01c0*/ 	.short	0x010a
        /*01c2*/ 	.byte	0x3f
	.zero		1


	//   ....[10]....
        /*01c4*/ 	.word	0x00001810
        /*01c8*/ 	.word	0x000000eb
        /*01cc*/ 	.word	0x00026800
        /*01d0*/ 	.short	0x010a
        /*01d2*/ 	.byte	0x3f
	.zero		1


	//   ....[11]....
        /*01d4*/ 	.word	0x00002180
        /*01d8*/ 	.word	0x000000ff
        /*01dc*/ 	.word	0x00026810
        /*01e0*/ 	.short	0x010a
        /*01e2*/ 	.byte	0x07
	.zero		1


	//   ....[12]....
        /*01e4*/ 	.word	0x000021c0
        /*01e8*/ 	.word	0x000000ff
        /*01ec*/ 	.word	0x00026810
        /*01f0*/ 	.short	0x010a
        /*01f2*/ 	.byte	0x07
	.zero		1


	//   ....[13]....
        /*01f4*/ 	.word	0x00002600
        /*01f8*/ 	.word	0x000000ff
        /*01fc*/ 	.word	0x00026830
        /*0200*/ 	.short	0x010a
        /*0202*/ 	.byte	0x07
	.zero		1


	//   ....[14]....
        /*0204*/ 	.word	0x00002930
        /*0208*/ 	.word	0x000000ff
        /*020c*/ 	.word	0x00026830
        /*0210*/ 	.short	0x010a
        /*0212*/ 	.byte	0x07
	.zero		1


	//   ....[15]....
        /*0214*/ 	.word	0x00004c60
        /*0218*/ 	.word	0x000000ff
        /*021c*/ 	.word	0x00000000
        /*0220*/ 	.short	0x0101
        /*0222*/ 	.byte	0x08
	.zero		1


	//   ....[16]....
        /*0224*/ 	.word	0x00004f40
        /*0228*/ 	.word	0x000000ff
        /*022c*/ 	.word	0x00000000
        /*0230*/ 	.short	0x0101
        /*0232*/ 	.byte	0x07
	.zero		1


	//   ....[17]....
        /*0234*/ 	.word	0x00009930
        /*0238*/ 	.word	0x0000000f
        /*023c*/ 	.word	0x00026820
        /*0240*/ 	.short	0x010a
        /*0242*/ 	.byte	0x3f
	.zero		1


	//   ....[18]....
        /*0244*/ 	.word	0x0000a1f0
        /*0248*/ 	.word	0x0000000f
        /*024c*/ 	.word	0x00026840
        /*0250*/ 	.short	0x010a
        /*0252*/ 	.byte	0x3f
	.zero		1


	//   ....[19]....
        /*0254*/ 	.word	0x0000a530
        /*0258*/ 	.word	0x0000000f
        /*025c*/ 	.word	0x00026828
        /*0260*/ 	.short	0x010a
        /*0262*/ 	.byte	0x3f
	.zero		1


	//   ....[20]....
        /*0264*/ 	.word	0x0000a870
        /*0268*/ 	.word	0x0000000f
        /*026c*/ 	.word	0x00026848
        /*0270*/ 	.short	0x010a
        /*0272*/ 	.byte	0x3f
	.zero		1


	//   ....[21]....
        /*0274*/ 	.word	0x0000ab50
        /*0278*/ 	.word	0x0000000f
        /*027c*/ 	.word	0x00026820
        /*0280*/ 	.short	0x010a
        /*0282*/ 	.byte	0x3f
	.zero		1


	//   ....[22]....
        /*0284*/ 	.word	0x0000af00
        /*0288*/ 	.word	0x0000000f
        /*028c*/ 	.word	0x00026840
        /*0290*/ 	.short	0x010a
        /*0292*/ 	.byte	0x3f
	.zero		1


	//   ....[23]....
        /*0294*/ 	.word	0x0000b210
        /*0298*/ 	.word	0x0000000f
        /*029c*/ 	.word	0x00026828
        /*02a0*/ 	.short	0x010a
        /*02a2*/ 	.byte	0x3f
	.zero		1


	//   ....[24]....
        /*02a4*/ 	.word	0x0000b590
        /*02a8*/ 	.word	0x00000003
        /*02ac*/ 	.word	0x00026840
        /*02b0*/ 	.short	0x010a
        /*02b2*/ 	.byte	0x3f
	.zero		1


	//   ....[25]....
        /*02b4*/ 	.word	0x0000ba60
        /*02b8*/ 	.word	0x00000007
        /*02bc*/ 	.word	0x00000000
        /*02c0*/ 	.short	0x010a
        /*02c2*/ 	.byte	0x3f
	.zero		1


	//   ....[26]....
        /*02c4*/ 	.word	0x0000bab0
        /*02c8*/ 	.word	0x00000003
        /*02cc*/ 	.word	0x00000000
        /*02d0*/ 	.short	0x010a
        /*02d2*/ 	.byte	0x3f
	.zero		1


	//   ....[27]....
        /*02d4*/ 	.word	0x0000bb10
        /*02d8*/ 	.word	0x00000005
        /*02dc*/ 	.word	0x00000000
        /*02e0*/ 	.short	0x010a
        /*02e2*/ 	.byte	0x3f
	.zero		1


	//   ....[28]....
        /*02e4*/ 	.word	0x0000bb40
        /*02e8*/ 	.word	0x00000003
        /*02ec*/ 	.word	0x00000000
        /*02f0*/ 	.short	0x010a
        /*02f2*/ 	.byte	0x3f
	.zero		1


	//   ....[29]....
        /*02f4*/ 	.word	0x0000bc20
        /*02f8*/ 	.word	0x000000eb
        /*02fc*/ 	.word	0x00026800
        /*0300*/ 	.short	0x010a
        /*0302*/ 	.byte	0x3f
	.zero		1


	//   ....[30]....
        /*0304*/ 	.word	0x0000bc80
        /*0308*/ 	.word	0x00000005
        /*030c*/ 	.word	0x00026810
        /*0310*/ 	.short	0x010a
        /*0312*/ 	.byte	0x3f
	.zero		1


	//   ....[31]....
        /*0314*/ 	.word	0x0000bce0
        /*0318*/ 	.word	0x00000079
        /*031c*/ 	.word	0x00026830
        /*0320*/ 	.short	0x010a
        /*0322*/ 	.byte	0x3f
	.zero		1


	//   ....[32]....
        /*0324*/ 	.word	0x0000be80
        /*0328*/ 	.word	0x0000000f
        /*032c*/ 	.word	0x00026820
        /*0330*/ 	.short	0x010a
        /*0332*/ 	.byte	0x3f
	.zero		1


	//   ....[33]....
        /*0334*/ 	.word	0x0000bed0
        /*0338*/ 	.word	0x0000000f
        /*033c*/ 	.word	0x00026840
        /*0340*/ 	.short	0x010a
        /*0342*/ 	.byte	0x3f
	.zero		1


	//   ....[34]....
        /*0344*/ 	.word	0x0000bf20
        /*0348*/ 	.word	0x0000000f
        /*034c*/ 	.word	0x00026828
        /*0350*/ 	.short	0x010a
        /*0352*/ 	.byte	0x3f
	.zero		1


	//   ....[35]....
        /*0354*/ 	.word	0x0000bf70
        /*0358*/ 	.word	0x0000000f
        /*035c*/ 	.word	0x00026848
        /*0360*/ 	.short	0x010a
        /*0362*/ 	.byte	0x3f
	.zero		1


	//   ....[36]....
        /*0364*/ 	.word	0x0000bfd0
        /*0368*/ 	.word	0x0000000f
        /*036c*/ 	.word	0x00026820
        /*0370*/ 	.short	0x010a
        /*0372*/ 	.byte	0x3f
	.zero		1


	//   ....[37]....
        /*0374*/ 	.word	0x0000c020
        /*0378*/ 	.word	0x0000000f
        /*037c*/ 	.word	0x00026840
        /*0380*/ 	.short	0x010a
        /*0382*/ 	.byte	0x3f
	.zero		1


	//   ....[38]....
        /*0384*/ 	.word	0x0000c070
        /*0388*/ 	.word	0x0000000f
        /*038c*/ 	.word	0x00026828
        /*0390*/ 	.short	0x010a
        /*0392*/ 	.byte	0x3f
	.zero		1


	//   ....[39]....
        /*0394*/ 	.word	0x0000c0c0
        /*0398*/ 	.word	0x00000003
        /*039c*/ 	.word	0x00026840
        /*03a0*/ 	.short	0x010a
        /*03a2*/ 	.byte	0x3f
	.zero		1


	//   ....[40]....
        /*03a4*/ 	.word	0x0000c190
        /*03a8*/ 	.word	0x00000007
        /*03ac*/ 	.word	0x00000000
        /*03b0*/ 	.short	0x010a
        /*03b2*/ 	.byte	0x3f
	.zero		1


	//   ....[41]....
        /*03b4*/ 	.word	0x0000c1e0
        /*03b8*/ 	.word	0x00000003
        /*03bc*/ 	.word	0x00000000
        /*03c0*/ 	.short	0x010a
        /*03c2*/ 	.byte	0x3f
	.zero		1


	//   ....[42]....
        /*03c4*/ 	.word	0x0000c230
        /*03c8*/ 	.word	0x00000005
        /*03cc*/ 	.word	0x00000000
        /*03d0*/ 	.short	0x010a
        /*03d2*/ 	.byte	0x3f
	.zero		1


	//----- nvinfo : EIATTR_NUM_MBARRIERS
	.align		4
.L_919:
        /*03d4*/ 	.byte	0x03, 0x38
        /*03d6*/ 	.short	0x0009


	//----- nvinfo : EIATTR_EXIT_INSTR_OFFSETS
	.align		4
        /*03d8*/ 	.byte	0x04, 0x1c
        /*03da*/ 	.short	(.L_921 - .L_920)


	//   ....[0]....
.L_920:
        /*03dc*/ 	.word	0x0000bb90


	//----- nvinfo : EIATTR_MAX_THREADS
	.align		4
.L_921:
        /*03e0*/ 	.byte	0x04, 0x05
        /*03e2*/ 	.short	(.L_923 - .L_922)
.L_922:
        /*03e4*/ 	.word	0x00000180
        /*03e8*/ 	.word	0x00000001
        /*03ec*/ 	.word	0x00000001


	//----- nvinfo : EIATTR_CRS_STACK_SIZE
	.align		4
.L_923:
        /*03f0*/ 	.byte	0x04, 0x1e
        /*03f2*/ 	.short	(.L_925 - .L_924)
.L_924:
        /*03f4*/ 	.word	0x00000000


	//----- nvinfo : EIATTR_CBANK_PARAM_SIZE
	.align		4
.L_925:
        /*03f8*/ 	.byte	0x03, 0x19
        /*03fa*/ 	.short	0x06f0


	//----- nvinfo : EIATTR_PARAM_CBANK
	.align		4
        /*03fc*/ 	.byte	0x04, 0x0a
        /*03fe*/ 	.short	(.L_927 - .L_926)
	.align		4
.L_926:
        /*0400*/ 	.word	index@(.nv.constant0._ZN7cutlass13device_kernelIN5flash11enable_sm90INS1_16FlashAttnBwdSm90INS1_25CollectiveMainloopBwdSm90ILi2ELi2ELi2EN4cute5tupleIJNS5_1CILi1EEES8_S8_EEENS6_IJNS7_ILi64EEENS7_ILi128EEENS7_ILi96EEEEEENS_6half_tEfNS_4arch4Sm90ELb1ELb0ELb1ELb1ELb1ELb1ELb0ELb0ELi2ELi1ELi2ELi1ELb1EEENS1_21CollectiveEpilogueBwdISD_SE_SG_Li256ELb1ELb0ELi1EEENS1_25SingleTileBwdLPTSchedulerILb1ELi128ELb1EEEEEEEEEvNT_6ParamsE)
        /*0404*/ 	.short	0x0210
        /*0406*/ 	.short	0x06f0


	//----- nvinfo : EIATTR_SW_WAR
	.align		4
.L_927:
        /*0408*/ 	.byte	0x04, 0x36
        /*040a*/ 	.short	(.L_929 - .L_928)
.L_928:
        /*040c*/ 	.word	0x00000008
.L_929:


//--------------------- .nv.info._ZN7cutlass13device_kernelIN5flash11enable_sm90INS1_16FlashAttnBwdSm90INS1_25CollectiveMainloopBwdSm90ILi2ELi2ELi2EN4cute5tupleIJNS5_1CILi1EEES8_S8_EEENS6_IJNS7_ILi64EEENS7_ILi128EEENS7_ILi96EEEEEENS_6half_tEfNS_4arch4Sm90ELb1ELb0ELb1ELb1ELb0ELb1ELb0ELb0ELi2ELi1ELi2ELi1ELb1EEENS1_24CollectiveEpilogueBwdGQAISD_fSG_Li256ELb1ELb0EEENS1_25SingleTileBwdLPTSchedulerILb1ELi128ELb0EEEEEEEEEvNT_6ParamsE --------------------------
	.section	.nv.info._ZN7cutlass13device_kernelIN5flash11enable_sm90INS1_16FlashAttnBwdSm90INS1_25CollectiveMainloopBwdSm90ILi2ELi2ELi2EN4cute5tupleIJNS5_1CILi1EEES8_S8_EEENS6_IJNS7_ILi64EEENS7_ILi128EEENS7_ILi96EEEEEENS_6half_tEfNS_4arch4Sm90ELb1ELb0ELb1ELb1ELb0ELb1ELb0ELb0ELi2ELi1ELi2ELi1ELb1EEENS1_24CollectiveEpilogueBwdGQAISD_fSG_Li256ELb1ELb0EEENS1_25SingleTileBwdLPTSchedulerILb1ELi128ELb0EEEEEEEEEvNT_6ParamsE,"",@"SHT_CUDA_INFO"
	.sectionflags	@""
	.align	4


	//----- nvinfo : EIATTR_CUDA_API_VERSION
	.align		4
        /*0000*/ 	.byte	0x04, 0x37
        /*0002*/ 	.short	(.L_931 - .L_930)
.L_930:
        /*0004*/ 	.word	0x00000082


	//----- nvinfo : EIATTR_KPARAM_INFO
	.align		4
.L_931:
        /*0008*/ 	.byte	0x04, 0x17
        /*000a*/ 	.short	(.L_933 - .L_932)
.L_932:
        /*000c*/ 	.word	0x00000000
        /*0010*/ 	.short	0x0000
        /*0012*/ 	.short	0x0070
        /*0014*/ 	.byte	0x00, 0xf0, 0x01, 0x1c


	//----- nvinfo : EIATTR_SPARSE_MMA_MASK
	.align		4
.L_933:
        /*0018*/ 	.byte	0x03, 0x50
        /*001a*/ 	.short	0x0000


	//----- nvinfo : EIATTR_MAXREG_COUNT
	.align		4
        /*001c*/ 	.byte	0x03, 0x1b
        /*001e*/ 	.short	0x00a8


	//----- nvinfo : EIATTR_NUM_BARRIERS
	.align		4
        /*0020*/ 	.byte	0x02, 0x4c
        /*0022*/ 	.byte	0x10
	.zero		1


	//----- nvinfo : EIATTR_EXTERNS
	.align		4
        /*0024*/ 	.byte	0x04, 0x0f
        /*0026*/ 	.short	(.L_935 - .L_934)


	//   ....[0]....
	.align		4
.L_934:
        /*0028*/ 	.word	index@(__assertfail)


	//----- nvinfo : EIATTR_ANNOTATIONS
	.align		4
.L_935:
        /*002c*/ 	.byte	0x04, 0x55
        /*002e*/ 	.short	(.L_937 - .L_936)


	//   ....[0]....
.L_936:
        /*0030*/ 	.word	0x00000001
        /*0034*/ 	.byte	0x20, 0x81, 0x00, 0x00, 0x01, 0x00, 0x00, 0x00, 0x50, 0x85, 0x00, 0x00, 0x01, 0x00, 0x00, 0x00
        /*0044*/ 	.byte	0x70, 0x92, 0x00, 0x00, 0x01, 0x00, 0x00, 0x00, 0x90, 0x92, 0x00, 0x00, 0x01, 0x00, 0x00, 0x00
        /*0054*/ 	.byte	0x70, 0x96, 0x00, 0x00


	//----- nvinfo : EIATTR_MERCURY_ISA_VERSION
	.align		4
.L_937:
        /*0058*/ 	.byte	0x03, 0x5f
        /*005a*/ 	.short	0x0101


	//----- nvinfo : EIATTR_INT_WARP_WIDE_INSTR_OFFSETS
	.align		4
        /*005c*/ 	.byte	0x04, 0x31
        /*005e*/ 	.short	(.L_939 - .L_938)


	//   ....[0]....
.L_938:
        /*0060*/ 	.word	0x00000190


	//   ....[1]....
        /*0064*/ 	.word	0x000001c0


	//----- nvinfo : EIATTR_COOP_GROUP_MASK_REGIDS
	.align		4
.L_939:
        /*0068*/ 	.byte	0x04, 0x29
        /*006a*/ 	.short	(.L_941 - .L_940)


	//   ....[0]....
.L_940:
        /*006c*/ 	.word	0xffffffff


	//   ....[1]....
        /*0070*/ 	.word	0xffffffff


	//   ....[2]....
        /*0074*/ 	.word	0xffffffff


	//   ....[3]....
        /*0078*/ 	.word	0xffffffff


	//   ....[4]....
        /*007c*/ 	.word	0xffffffff


	//   ....[5]....
        /*0080*/ 	.word	0xffffffff


	//   ....[6]....
        /*0084*/ 	.word	0xffffffff


	//   ....[7]....
        /*0088*/ 	.word	0x0500000f


	//----- nvinfo : EIATTR_COOP_GROUP_INSTR_OFFSETS
	.align		4
.L_941:
        /*008c*/ 	.byte	0x04, 0x28
        /*008e*/ 	.short	(.L_943 - .L_942)


	//   ....[0]....
.L_942:
        /*0090*/ 	.word	0x00000070


	//   ....[1]....
        /*0094*/ 	.word	0x000001a0


	//   ....[2]....
        /*0098*/ 	.word	0x000001f0


	//   ....[3]....
        /*009c*/ 	.word	0x000003e0


	//   ....[4]....
        /*00a0*/ 	.word	0x00000630


	//   ....[5]....
        /*00a4*/ 	.word	0x00001700


	//   ....[6]....
        /*00a8*/ 	.word	0x00005ba0


	//   ....[7]....
        /*00ac*/ 	.word	0x00009fb0


	//----- nvinfo : EIATTR_REG_RECONFIG
	.align		4
.L_943:
        /*00b0*/ 	.byte	0x01, 0x54
	.zero		2


	//----- nvinfo : EIATTR_SYSCALL_OFFSETS
	.align		4
        /*00b4*/ 	.byte	0x04, 0x46
        /*00b6*/ 	.short	(.L_945 - .L_944)


	//   ....[0]....
.L_944:
        /*00b8*/ 	.word	0x00001360


	//   ....[1]....
        /*00bc*/ 	.word	0x00001450


	//   ....[2]....
        /*00c0*/ 	.word	0x000015b0


	//   ....[3]....
        /*00c4*/ 	.word	0x000016a0


	//   ....[4]....
        /*00c8*/ 	.word	0x00001920


	//----- nvinfo : EIATTR_MBARRIER_INSTR_OFFSETS
	.align		4
.L_945:
        /*00cc*/ 	.byte	0x04, 0x39
        /*00ce*/ 	.short	(.L_947 - .L_946)


	//   ....[0]....
.L_946:
        /*00d0*/ 	.word	0x00000290
        /*00d4*/ 	.word	0x000000ff
        /*00d8*/ 	.word	0x00026800
        /*00dc*/ 	.short	0x0100
        /*00de*/ 	.byte	0x06
	.zero		1


	//   ....[1]....
        /*00e0*/ 	.word	0x00000390
        /*00e4*/ 	.word	0x000000ff
        /*00e8*/ 	.word	0x00026810
        /*00ec*/ 	.short	0x0100
        /*00ee*/ 	.byte	0x08
	.zero		1


	//   ....[2]....
        /*00f0*/ 	.word	0x000003a0
        /*00f4*/ 	.word	0x000000ff
        /*00f8*/ 	.word	0x00026820
        /*00fc*/ 	.short	0x0100
        /*00fe*/ 	.byte	0x08
	.zero		1


	//   ....[3]....
        /*0100*/ 	.word	0x000003b0
        /*0104*/ 	.word	0x000000ff
        /*0108*/ 	.word	0x00026818
        /*010c*/ 	.short	0x0100
        /*010e*/ 	.byte	0x08
	.zero		1


	//   ....[4]....
        /*0110*/ 	.word	0x000003c0
        /*0114*/ 	.word	0x000000ff
        /*0118*/ 	.word	0x00026828
        /*011c*/ 	.short	0x0100
        /*011e*/ 	.byte	0x08
	.zero		1


	//   ....[5]....
        /*0120*/ 	.word	0x000004f0
        /*0124*/ 	.word	0x000000ff
        /*0128*/ 	.word	0x00026830
        /*012c*/ 	.short	0x0100
        /*012e*/ 	.byte	0x08
	.zero		1


	//   ....[6]....
        /*0130*/ 	.word	0x00000500
        /*0134*/ 	.word	0x000000ff
        /*0138*/ 	.word	0x00026840
        /*013c*/ 	.short	0x0100
        /*013e*/ 	.byte	0x08
	.zero		1


	//   ....[7]....
        /*0140*/ 	.word	0x00000510
        /*0144*/ 	.word	0x000000ff
        /*0148*/ 	.word	0x00026838
        /*014c*/ 	.short	0x0100
        /*014e*/ 	.byte	0x08
	.zero		1


	//   ....[8]....
        /*0150*/ 	.word	0x00000520
        /*0154*/ 	.word	0x000000ff
        /*0158*/ 	.word	0x00026848
        /*015c*/ 	.short	0x0100
        /*015e*/ 	.byte	0x08
	.zero		1


	//   ....[9]....
        /*0160*/ 	.word	0x00001740
        /*0164*/ 	.word	0x000000eb
        /*0168*/ 	.word	0x00026800
        /*016c*/ 	.short	0x010a
        /*016e*/ 	.byte	0x3f
	.zero		1


	//   ....[10]....
        /*0170*/ 	.word	0x000017e0
        /*0174*/ 	.word	0x000000eb
        /*0178*/ 	.word	0x00026800
        /*017c*/ 	.short	0x010a
        /*017e*/ 	.byte	0x3f
	.zero		1


	//   ....[11]....
        /*0180*/ 	.word	0x00002150
        /*0184*/ 	.word	0x000000ff
        /*0188*/ 	.word	0x00026810
        /*018c*/ 	.short	0x010a
        /*018e*/ 	.byte	0x08
	.zero		1


	//   ....[12]....
        /*0190*/ 	.word	0x00002190
        /*0194*/ 	.word	0x000000ff
        /*0198*/ 	.word	0x00026810
        /*019c*/ 	.short	0x010a
        /*019e*/ 	.byte	0x08
	.zero		1


	//   ....[13]....
        /*01a0*/ 	.word	0x000025d0
        /*01a4*/ 	.word	0x000000ff
        /*01a8*/ 	.word	0x00026830
        /*01ac*/ 	.short	0x010a
        /*01ae*/ 	.byte	0x08
	.zero		1


	//   ....[14]....
        /*01b0*/ 	.word	0x00002900
        /*01b4*/ 	.word	0x000000ff
        /*01b8*/ 	.word	0x00026830
        /*01bc*/ 	.short	0x010a
        /*01be*/ 	.byte	0x08
	.zero		1


	//   ....[15]....
        /*01c0*/ 	.word	0x00004c30
        /*01c4*/ 	.word	0x000000ff
        /*01c8*/ 	.word	0x00000000
        /*01cc*/ 	.short	0x0101
        /*01ce*/ 	.byte	0x0a
	.zero		1


	//   ....[16]....
        /*01d0*/ 	.word	0x00004f10
        /*01d4*/ 	.word	0x000000ff
        /*01d8*/ 	.word	0x00000000
        /*01dc*/ 	.short	0x0101
        /*01de*/ 	.byte	0x08
	.zero		1


	//   ....[17]....
        /*01e0*/ 	.word	0x00007cf0
        /*01e4*/ 	.word	0x0000000f
        /*01e8*/ 	.word	0x00026820
        /*01ec*/ 	.short	0x010a
        /*01ee*/ 	.byte	0x3f
	.zero		1


	//   ....[18]....
        /*01f0*/ 	.word	0x000085b0
        /*01f4*/ 	.word	0x0000000f
        /*01f8*/ 	.word	0x00026840
        /*01fc*/ 	.short	0x010a
        /*01fe*/ 	.byte	0x3f
	.zero		1


	//   ....[19]....
        /*0200*/ 	.word	0x000088f0
        /*0204*/ 	.word	0x0000000f
        /*0208*/ 	.word	0x00026828
        /*020c*/ 	.short	0x010a
        /*020e*/ 	.byte	0x3f
	.zero		1


	//   ....[20]....
        /*0210*/ 	.word	0x00008c30
        /*0214*/ 	.word	0x0000000f
        /*0218*/ 	.word	0x00026848
        /*021c*/ 	.short	0x010a
        /*021e*/ 	.byte	0x3f
	.zero		1


	//   ....[21]....
        /*0220*/ 	.word	0x00008f10
        /*0224*/ 	.word	0x0000000f
        /*0228*/ 	.word	0x00026820
        /*022c*/ 	.short	0x010a
        /*022e*/ 	.byte	0x3f
	.zero		1


	//   ....[22]....
        /*0230*/ 	.word	0x000092c0
        /*0234*/ 	.word	0x0000000f
        /*0238*/ 	.word	0x00026840
        /*023c*/ 	.short	0x010a
        /*023e*/ 	.byte	0x3f
	.zero		1


	//   ....[23]....
        /*0240*/ 	.word	0x000095d0
        /*0244*/ 	.word	0x0000000f
        /*0248*/ 	.word	0x00026828
        /*024c*/ 	.short	0x010a
        /*024e*/ 	.byte	0x3f
	.zero		1


	//   ....[24]....
        /*0250*/ 	.word	0x00009950
        /*0254*/ 	.word	0x00000003
        /*0258*/ 	.word	0x00026840
        /*025c*/ 	.short	0x010a
        /*025e*/ 	.byte	0x3f
	.zero		1


	//   ....[25]....
        /*0260*/ 	.word	0x00009e20
        /*0264*/ 	.word	0x00000007
        /*0268*/ 	.word	0x00000000
        /*026c*/ 	.short	0x010a
        /*026e*/ 	.byte	0x3f
	.zero		1


	//   ....[26]....
        /*0270*/ 	.word	0x00009e70
        /*0274*/ 	.word	0x00000003
        /*0278*/ 	.word	0x00000000
        /*027c*/ 	.short	0x010a
        /*027e*/ 	.byte	0x3f
	.zero		1


	//   ....[27]....
        /*0280*/ 	.word	0x00009ed0
        /*0284*/ 	.word	0x00000005
        /*0288*/ 	.word	0x00000000
        /*028c*/ 	.short	0x010a
        /*028e*/ 	.byte	0x3f
	.zero		1


	//   ....[28]....
        /*0290*/ 	.word	0x00009f00
        /*0294*/ 	.word	0x00000003
        /*0298*/ 	.word	0x00000000
        /*029c*/ 	.short	0x010a
        /*029e*/ 	.byte	0x3f
	.zero		1


	//   ....[29]....
        /*02a0*/ 	.word	0x00009fe0
        /*02a4*/ 	.word	0x000000eb
        /*02a8*/ 	.word	0x00026800
        /*02ac*/ 	.short	0x010a
        /*02ae*/ 	.byte	0x3f
	.zero		1


	//   ....[30]....
        /*02b0*/ 	.word	0x0000a040
        /*02b4*/ 	.word	0x00000005
        /*02b8*/ 	.word	0x00026810
        /*02bc*/ 	.short	0x010a
        /*02be*/ 	.byte	0x3f
	.zero		1


	//   ....[31]....
        /*02c0*/ 	.word	0x0000a0a0
        /*02c4*/ 	.word	0x00000079
        /*02c8*/ 	.word	0x00026830
        /*02cc*/ 	.short	0x010a
        /*02ce*/ 	.byte	0x3f
	.zero		1


	//   ....[32]....
        /*02d0*/ 	.word	0x0000a0f0
        /*02d4*/ 	.word	0x0000000f
        /*02d8*/ 	.word	0x00026820
        /*02dc*/ 	.short	0x010a
        /*02de*/ 	.byte	0x3f
	.zero		1


	//   ....[33]....
        /*02e0*/ 	.word	0x0000a140
        /*02e4*/ 	.word	0x0000000f
        /*02e8*/ 	.word	0x00026840
        /*02ec*/ 	.short	0x010a
        /*02ee*/ 	.byte	0x3f
	.zero		1


	//   ....[34]....
        /*02f0*/ 	.word	0x0000a190
        /*02f4*/ 	.word	0x0000000f
        /*02f8*/ 	.word	0x00026828
        /*02fc*/ 	.short	0x010a
        /*02fe*/ 	.byte	0x3f
	.zero		1


	//   ....[35]....
        /*0300*/ 	.word	0x0000a1e0
        /*0304*/ 	.word	0x0000000f
        /*0308*/ 	.word	0x00026848
        /*030c*/ 	.short	0x010a
        /*030e*/ 	.byte	0x3f
	.zero		1


	//   ....[36]....
        /*0310*/ 	.word	0x0000a240
        /*0314*/ 	.word	0x0000000f
        /*0318*/ 	.word	0x00026820
        /*031c*/ 	.short	0x010a
        /*031e*/ 	.byte	0x3f
	.zero		1


	//   ....[37]....
        /*0320*/ 	.word	0x0000a290
        /*0324*/ 	.word	0x0000000f
        /*0328*/ 	.word	0x00026840
        /*032c*/ 	.short	0x010a
        /*032e*/ 	.byte	0x3f
	.zero		1


	//   ....[38]....
        /*0330*/ 	.word	0x0000a2e0
        /*0334*/ 	.word	0x0000000f
        /*0338*/ 	.word	0x00026828
        /*033c*/ 	.short	0x010a
        /*033e*/ 	.byte	0x3f
	.zero		1


	//   ....[39]....
        /*0340*/ 	.word	0x0000a330
        /*0344*/ 	.word	0x00000003
        /*0348*/ 	.word	0x00026840
        /*034c*/ 	.short	0x010a
        /*034e*/ 	.byte	0x3f
	.zero		1


	//   ....[40]....
        /*0350*/ 	.word	0x0000a400
        /*0354*/ 	.word	0x00000007
        /*0358*/ 	.word	0x00000000
        /*035c*/ 	.short	0x010a
        /*035e*/ 	.byte	0x3f
	.zero		1


	//   ....[41]....
        /*0360*/ 	.word	0x0000a450
        /*0364*/ 	.word	0x00000003
        /*0368*/ 	.word	0x00000000
        /*036c*/ 	.short	0x010a
        /*036e*/ 	.byte	0x3f
	.zero		1


	//   ....[42]....
        /*0370*/ 	.word	0x0000a4a0
        /*0374*/ 	.word	0x00000005
        /*0378*/ 	.word	0x00000000
        /*037c*/ 	.short	0x010a
        /*037e*/ 	.byte	0x3f
	.zero		1


	//----- nvinfo : EIATTR_NUM_MBARRIERS
	.align		4
.L_947:
        /*0380*/ 	.byte	0x03, 0x38
        /*0382*/ 	.short	0x0009


	//----- nvinfo : EIATTR_EXIT_INSTR_OFFSETS
	.align		4
        /*0384*/ 	.byte	0x04, 0x1c
        /*0386*/ 	.short	(.L_949 - .L_948)


	//   ....[0]....
.L_948:
        /*0388*/ 	.word	0x00009f50


	//----- nvinfo : EIATTR_MAX_THREADS
	.align		4
.L_949:
        /*038c*/ 	.byte	0x04, 0x05
        /*038e*/ 	.short	(.L_951 - .L_950)
.L_950:
        /*0390*/ 	.word	0x00000180
        /*0394*/ 	.word	0x00000001
        /*0398*/ 	.word	0x00000001


	//----- nvinfo : EIATTR_CRS_STACK_SIZE
	.align		4
.L_951:
        /*039c*/ 	.byte	0x04, 0x1e
        /*039e*/ 	.short	(.L_953 - .L_952)
.L_952:
        /*03a0*/ 	.word	0x00000000


	//----- nvinfo : EIATTR_CBANK_PARAM_SIZE
	.align		4
.L_953:
        /*03a4*/ 	.byte	0x03, 0x19
        /*03a6*/ 	.short	0x0770


	//----- nvinfo : EIATTR_PARAM_CBANK
	.align		4
        /*03a8*/ 	.byte	0x04, 0x0a
        /*03aa*/ 	.short	(.L_955 - .L_954)
	.align		4
.L_954:
        /*03ac*/ 	.word	index@(.nv.constant0._ZN7cutlass13device_kernelIN5flash11enable_sm90INS1_16FlashAttnBwdSm90INS1_25CollectiveMainloopBwdSm90ILi2ELi2ELi2EN4cute5tupleIJNS5_1CILi1EEES8_S8_EEENS6_IJNS7_ILi64EEENS7_ILi128EEENS7_ILi96EEEEEENS_6half_tEfNS_4arch4Sm90ELb1ELb0ELb1ELb1ELb0ELb1ELb0ELb0ELi2ELi1ELi2ELi1ELb1EEENS1_24CollectiveEpilogueBwdGQAISD_fSG_Li256ELb1ELb0EEENS1_25SingleTileBwdLPTSchedulerILb1ELi128ELb0EEEEEEEEEvNT_6ParamsE)
        /*03b0*/ 	.short	0x0210
        /*03b2*/ 	.short	0x0770


	//----- nvinfo : EIATTR_SW_WAR
	.align		4
.L_955:
        /*03b4*/ 	.byte	0x04, 0x36
        /*03b6*/ 	.short	(.L_957 - .L_956)
.L_956:
        /*03b8*/ 	.word	0x00000008
.L_957:


//--------------------- .nv.info._ZN7cutlass13device_kernelIN5flash11enable_sm90INS1_16FlashAttnBwdSm90INS1_25CollectiveMainloopBwdSm90ILi2ELi2ELi2EN4cute5tupleIJNS5_1CILi1EEES8_S8_EEENS6_IJNS7_ILi64EEENS7_ILi128EEENS7_ILi96EEEEEENS_6half_tEfNS_4arch4Sm90ELb1ELb0ELb1ELb1ELb1ELb1ELb0ELb0ELi2ELi1ELi2ELi1ELb1EEENS1_24CollectiveEpilogueBwdGQAISD_fSG_Li256ELb1ELb1EEENS1_25SingleTileBwdLPTSchedulerILb1ELi128ELb1EEEEEEEEEvNT_6ParamsE --------------------------
	.section	.nv.info._ZN7cutlass13device_kernelIN5flash11enable_sm90INS1_16FlashAttnBwdSm90INS1_25CollectiveMainloopBwdSm90ILi2ELi2ELi2EN4cute5tupleIJNS5_1CILi1EEES8_S8_EEENS6_IJNS7_ILi64EEENS7_ILi128EEENS7_ILi96EEEEEENS_6half_tEfNS_4arch4Sm90ELb1ELb0ELb1ELb1ELb1ELb1ELb0ELb0ELi2ELi1ELi2ELi1ELb1EEENS1_24CollectiveEpilogueBwdGQAISD_fSG_Li256ELb1ELb1EEENS1_25SingleTileBwdLPTSchedulerILb1ELi128ELb1EEEEEEEEEvNT_6ParamsE,"",@"SHT_CUDA_INFO"
	.sectionflags	@""
	.align	4


	//----- nvinfo : EIATTR_CUDA_API_VERSION
	.align		4
        /*0000*/ 	.byte	0x04, 0x37
        /*0002*/ 	.short	(.L_959 - .L_958)
.L_958:
        /*0004*/ 	.word	0x00000082


	//----- nvinfo : EIATTR_KPARAM_INFO
	.align		4
.L_959:
        /*0008*/ 	.byte	0x04, 0x17
        /*000a*/ 	.short	(.L_961 - .L_960)
.L_960:
        /*000c*/ 	.word	0x00000000
        /*0010*/ 	.short	0x0000
        /*0012*/ 	.short	0x0070
        /*0014*/ 	.byte	0x00, 0xf0, 0x01, 0x1c


	//----- nvinfo : EIATTR_SPARSE_MMA_MASK
	.align		4
.L_961:
        /*0018*/ 	.byte	0x03, 0x50
        /*001a*/ 	.short	0x0000


	//----- nvinfo : EIATTR_MAXREG_COUNT
	.align		4
        /*001c*/ 	.byte	0x03, 0x1b
        /*001e*/ 	.short	0x00a8


	//----- nvinfo : EIATTR_NUM_BARRIERS
	.align		4
        /*0020*/ 	.byte	0x02, 0x4c
        /*0022*/ 	.byte	0x10
	.zero		1


	//----- nvinfo : EIATTR_EXTERNS
	.align		4
        /*0024*/ 	.byte	0x04, 0x0f
        /*0026*/ 	.short	(.L_963 - .L_962)


	//   ....[0]....
	.align		4
.L_962:
        /*0028*/ 	.word	index@(__assertfail)


	//----- nvinfo : EIATTR_ANNOTATIONS
	.align		4
.L_963:
        /*002c*/ 	.byte	0x04, 0x55
        /*002e*/ 	.short	(.L_965 - .L_964)


	//   ....[0]....
.L_964:
        /*0030*/ 	.word	0x00000001
        /*0034*/ 	.byte	0x10, 0x8f, 0x00, 0x00, 0x01, 0x00, 0x00, 0x00, 0x40, 0x93, 0x00, 0x00, 0x01, 0x00, 0x00, 0x00
        /*0044*/ 	.byte	0x60, 0xa0, 0x00, 0x00, 0x01, 0x00, 0x00, 0x00, 0x80, 0xa0, 0x00, 0x00, 0x01, 0x00, 0x00, 0x00
        /*0054*/ 	.byte	0x60, 0xa4, 0x00, 0x00


	//----- nvinfo : EIATTR_MERCURY_ISA_VERSION
	.align		4
.L_965:
        /*0058*/ 	.byte	0x03, 0x5f
        /*005a*/ 	.short	0x0101


	//----- nvinfo : EIATTR_INT_WARP_WIDE_INSTR_OFFSETS
	.align		4
        /*005c*/ 	.byte	0x04, 0x31
        /*005e*/ 	.short	(.L_967 - .L_966)


	//   ....[0]....
.L_966:
        /*0060*/ 	.word	0x00000190


	//   ....[1]....
        /*0064*/ 	.word	0x000001c0


	//   ....[2]....
        /*0068*/ 	.word	0x00007250


	//   ....[3]....
        /*006c*/ 	.word	0x00007900


	//   ....[4]....
        /*0070*/ 	.word	0x00007e20


	//----- nvinfo : EIATTR_COOP_GROUP_MASK_REGIDS
	.align		4
.L_967:
        /*0074*/ 	.byte	0x04, 0x29
        /*0076*/ 	.short	(.L_969 - .L_968)


	//   ....[0]....
.L_968:
        /*0078*/ 	.word	0xffffffff


	//   ....[1]....
        /*007c*/ 	.word	0xffffffff


	//   ....[2]....
        /*0080*/ 	.word	0xffffffff


	//   ....[3]....
        /*0084*/ 	.word	0xffffffff


	//   ....[4]....
        /*0088*/ 	.word	0xffffffff


	//   ....[5]....
        /*008c*/ 	.word	0xffffffff


	//   ....[6]....
        /*0090*/ 	.word	0xffffffff


	//   ....[7]....
        /*0094*/ 	.word	0xffffffff


	//   ....[8]....
        /*0098*/ 	.word	0xffffffff


	//   ....[9]....
        /*009c*/ 	.word	0xffffffff


	//   ....[10]....
        /*00a0*/ 	.word	0xffffffff


	//   ....[11]....
        /*00a4*/ 	.word	0xffffffff


	//   ....[12]....
        /*00a8*/ 	.word	0xffffffff


	//   ....[13]....
        /*00ac*/ 	.word	0xffffffff


	//   ....[14]....
        /*00b0*/ 	.word	0xffffffff


	//   ....[15]....
        /*00b4*/ 	.word	0xffffffff


	//   ....[16]....
        /*00b8*/ 	.word	0xffffffff


	//   ....[17]....
        /*00bc*/ 	.word	0x0500000f


	//   ....[18]....
        /*00c0*/ 	.word	0x0500000f


	//   ....[19]....
        /*00c4*/ 	.word	0x0500000f


	//   ....[20]....
        /*00c8*/ 	.word	0x0500000f


	//   ....[21]....
        /*00cc*/ 	.word	0x0500000f


	//   ....[22]....
        /*00d0*/ 	.word	0x0500000f


	//----- nvinfo : EIATTR_COOP_GROUP_INSTR_OFFSETS
	.align		4
.L_969:
        /*00d4*/ 	.byte	0x04, 0x28
        /*00d6*/ 	.short	(.L_971 - .L_970)


	//   ....[0]....
.L_970:
        /*00d8*/ 	.word	0x00000070


	//   ....[1]....
        /*00dc*/ 	.word	0x000001a0


	//   ....[2]....
        /*00e0*/ 	.word	0x000001f0


	//   ....[3]....
        /*00e4*/ 	.word	0x000003e0


	//   ....[4]....
        /*00e8*/ 	.word	0x00000630


	//   ....[5]....
        /*00ec*/ 	.word	0x00001720


	//   ....[6]....
        /*00f0*/ 	.word	0x000059d0


	//   ....[7]....
        /*00f4*/ 	.word	0x00005b50


	//   ....[8]....
        /*00f8*/ 	.word	0x00005e00


	//   ....[9]....
        /*00fc*/ 	.word	0x00005f90


	//   ....[10]....
        /*0100*/ 	.word	0x000060a0


	//   ....[11]....
        /*0104*/ 	.word	0x00006e50


	//   ....[12]....
        /*0108*/ 	.word	0x00007180


	//   ....[13]....
        /*010c*/ 	.word	0x00007580


	//   ....[14]....
        /*0110*/ 	.word	0x00007830


	//   ....[15]....
        /*0114*/ 	.word	0x00007ae0


	//   ....[16]....
        /*0118*/ 	.word	0x00007d50


	//   ....[17]....
        /*011c*/ 	.word	0x0000ada0


	//   ....[18]....
        /*0120*/ 	.word	0x0000af10


	//   ....[19]....
        /*0124*/ 	.word	0x0000af80


	//   ....[20]....
        /*0128*/ 	.word	0x0000aff0


	//   ....[21]....
        /*012c*/ 	.word	0x0000b060


	//   ....[22]....
        /*0130*/ 	.word	0x0000b0d0


	//----- nvinfo : EIATTR_REG_RECONFIG
	.align		4
.L_971:
        /*0134*/ 	.byte	0x01, 0x54
	.zero		2


	//----- nvinfo : EIATTR_SYSCALL_OFFSETS
	.align		4
        /*0138*/ 	.byte	0x04, 0x46
        /*013a*/ 	.short	(.L_973 - .L_972)


	//   ....[0]....
.L_972:
        /*013c*/ 	.word	0x00001380


	//   ....[1]....
        /*0140*/ 	.word	0x00001470


	//   ....[2]....
        /*0144*/ 	.word	0x000015d0


	//   ....[3]....
        /*0148*/ 	.word	0x000016c0


	//   ....[4]....
        /*014c*/ 	.word	0x00001940


	//----- nvinfo : EIATTR_MBARRIER_INSTR_OFFSETS
	.align		4
.L_973:
        /*0150*/ 	.byte	0x04, 0x39
        /*0152*/ 	.short	(.L_975 - .L_974)


	//   ....[0]....
.L_974:
        /*0154*/ 	.word	0x00000290
        /*0158*/ 	.word	0x000000ff
        /*015c*/ 	.word	0x00026800
        /*0160*/ 	.short	0x0100
        /*0162*/ 	.byte	0x06
	.zero		1


	//   ....[1]....
        /*0164*/ 	.word	0x00000390
        /*0168*/ 	.word	0x000000ff
        /*016c*/ 	.word	0x00026810
        /*0170*/ 	.short	0x0100
        /*0172*/ 	.byte	0x08
	.zero		1


	//   ....[2]....
        /*0174*/ 	.word	0x000003a0
        /*0178*/ 	.word	0x000000ff
        /*017c*/ 	.word	0x00026820
        /*0180*/ 	.short	0x0100
        /*0182*/ 	.byte	0x08
	.zero		1


	//   ....[3]....
        /*0184*/ 	.word	0x000003b0
        /*0188*/ 	.word	0x000000ff
        /*018c*/ 	.word	0x00026818
        /*0190*/ 	.short	0x0100
        /*0192*/ 	.byte	0x08
	.zero		1


	//   ....[4]....
        /*0194*/ 	.word	0x000003c0
        /*0198*/ 	.word	0x000000ff
        /*019c*/ 	.word	0x00026828
        /*01a0*/ 	.short	0x0100
        /*01a2*/ 	.byte	0x08
	.zero		1


	//   ....[5]....
        /*01a4*/ 	.word	0x000004f0
        /*01a8*/ 	.word	0x000000ff
        /*01ac*/ 	.word	0x00026830
        /*01b0*/ 	.short	0x0100
        /*01b2*/ 	.byte	0x08
	.zero		1


	//   ....[6]....
        /*01b4*/ 	.word	0x00000500
        /*01b8*/ 	.word	0x000000ff
        /*01bc*/ 	.word	0x00026840
        /*01c0*/ 	.short	0x0100
        /*01c2*/ 	.byte	0x08
	.zero		1


	//   ....[7]....
        /*01c4*/ 	.word	0x00000510
        /*01c8*/ 	.word	0x000000ff
        /*01cc*/ 	.word	0x00026838
        /*01d0*/ 	.short	0x0100
        /*01d2*/ 	.byte	0x08
	.zero		1


	//   ....[8]....
        /*01d4*/ 	.word	0x00000520
        /*01d8*/ 	.word	0x000000ff
        /*01dc*/ 	.word	0x00026848
        /*01e0*/ 	.short	0x0100
        /*01e2*/ 	.byte	0x08
	.zero		1


	//   ....[9]....
        /*01e4*/ 	.word	0x00001760
        /*01e8*/ 	.word	0x000000eb
        /*01ec*/ 	.word	0x00026800
        /*01f0*/ 	.short	0x010a
        /*01f2*/ 	.byte	0x3f
	.zero		1


	//   ....[10]....
        /*01f4*/ 	.word	0x00001800
        /*01f8*/ 	.word	0x000000eb
        /*01fc*/ 	.word	0x00026800
        /*0200*/ 	.short	0x010a
        /*0202*/ 	.byte	0x3f
	.zero		1


	//   ....[11]....
        /*0204*/ 	.word	0x00002170
        /*0208*/ 	.word	0x000000ff
        /*020c*/ 	.word	0x00026810
        /*0210*/ 	.short	0x010a
        /*0212*/ 	.byte	0x08
	.zero		1


	//   ....[12]....
        /*0214*/ 	.word	0x000021b0
        /*0218*/ 	.word	0x000000ff
        /*021c*/ 	.word	0x00026810
        /*0220*/ 	.short	0x010a
        /*0222*/ 	.byte	0x08
	.zero		1


	//   ....[13]....
        /*0224*/ 	.word	0x000025f0
        /*0228*/ 	.word	0x000000ff
        /*022c*/ 	.word	0x00026830
        /*0230*/ 	.short	0x010a
        /*0232*/ 	.byte	0x08
	.zero		1


	//   ....[14]....
        /*0234*/ 	.word	0x00002920
        /*0238*/ 	.word	0x000000ff
        /*023c*/ 	.word	0x00026830
        /*0240*/ 	.short	0x010a
        /*0242*/ 	.byte	0x08
	.zero		1


	//   ....[15]....
        /*0244*/ 	.word	0x00004c50
        /*0248*/ 	.word	0x000000ff
        /*024c*/ 	.word	0x00000000
        /*0250*/ 	.short	0x0101
        /*0252*/ 	.byte	0x0a
	.zero		1


	//   ....[16]....
        /*0254*/ 	.word	0x00004f30
        /*0258*/ 	.word	0x000000ff
        /*025c*/ 	.word	0x00000000
        /*0260*/ 	.short	0x0101
        /*0262*/ 	.byte	0x08
	.zero		1


	//   ....[17]....
        /*0264*/ 	.word	0x00008ae0
        /*0268*/ 	.word	0x0000000f
        /*026c*/ 	.word	0x00026820
        /*0270*/ 	.short	0x010a
        /*0272*/ 	.byte	0x3f
	.zero		1


	//   ....[18]....
        /*0274*/ 	.word	0x000093a0
        /*0278*/ 	.word	0x0000000f
        /*027c*/ 	.word	0x00026840
        /*0280*/ 	.short	0x010a
        /*0282*/ 	.byte	0x3f
	.zero		1


	//   ....[19]....
        /*0284*/ 	.word	0x000096e0
        /*0288*/ 	.word	0x0000000f
        /*028c*/ 	.word	0x00026828
        /*0290*/ 	.short	0x010a
        /*0292*/ 	.byte	0x3f
	.zero		1


	//   ....[20]....
        /*0294*/ 	.word	0x00009a20
        /*0298*/ 	.word	0x0000000f
        /*029c*/ 	.word	0x00026848
        /*02a0*/ 	.short	0x010a
        /*02a2*/ 	.byte	0x3f
	.zero		1


	//   ....[21]....
        /*02a4*/ 	.word	0x00009d00
        /*02a8*/ 	.word	0x0000000f
        /*02ac*/ 	.word	0x00026820
        /*02b0*/ 	.short	0x010a
        /*02b2*/ 	.byte	0x3f
	.zero		1


	//   ....[22]....
        /*02b4*/ 	.word	0x0000a0b0
        /*02b8*/ 	.word	0x0000000f
        /*02bc*/ 	.word	0x00026840
        /*02c0*/ 	.short	0x010a
        /*02c2*/ 	.byte	0x3f
	.zero		1


	//   ....[23]....
        /*02c4*/ 	.word	0x0000a3c0
        /*02c8*/ 	.word	0x0000000f
        /*02cc*/ 	.word	0x00026828
        /*02d0*/ 	.short	0x010a
        /*02d2*/ 	.byte	0x3f
	.zero		1


	//   ....[24]....
        /*02d4*/ 	.word	0x0000a740
        /*02d8*/ 	.word	0x00000003
        /*02dc*/ 	.word	0x00026840
        /*02e0*/ 	.short	0x010a
        /*02e2*/ 	.byte	0x3f
	.zero		1


	//   ....[25]....
        /*02e4*/ 	.word	0x0000ac10
        /*02e8*/ 	.word	0x00000007
        /*02ec*/ 	.word	0x00000000
        /*02f0*/ 	.short	0x010a
        /*02f2*/ 	.byte	0x3f
	.zero		1


	//   ....[26]....
        /*02f4*/ 	.word	0x0000ac60
        /*02f8*/ 	.word	0x00000003
        /*02fc*/ 	.word	0x00000000
        /*0300*/ 	.short	0x010a
        /*0302*/ 	.byte	0x3f
	.zero		1


	//   ....[27]....
        /*0304*/ 	.word	0x0000acc0
        /*0308*/ 	.word	0x00000005
        /*030c*/ 	.word	0x00000000
        /*0310*/ 	.short	0x010a
        /*0312*/ 	.byte	0x3f
	.zero		1


	//   ....[28]....
        /*0314*/ 	.word	0x0000acf0
        /*0318*/ 	.word	0x00000003
        /*031c*/ 	.word	0x00000000
        /*0320*/ 	.short	0x010a
        /*0322*/ 	.byte	0x3f
	.zero		1


	//   ....[29]....
        /*0324*/ 	.word	0x0000add0
        /*0328*/ 	.word	0x000000eb
        /*032c*/ 	.word	0x00026800
        /*0330*/ 	.short	0x010a
        /*0332*/ 	.byte	0x3f
	.zero		1


	//   ....[30]....
        /*0334*/ 	.word	0x0000ae30
        /*0338*/ 	.word	0x00000005
        /*033c*/ 	.word	0x00026810
        /*0340*/ 	.short	0x010a
        /*0342*/ 	.byte	0x3f
	.zero		1


	//   ....[31]....
        /*0344*/ 	.word	0x0000ae90
        /*0348*/ 	.word	0x00000079
        /*034c*/ 	.word	0x00026830
        /*0350*/ 	.short	0x010a
        /*0352*/ 	.byte	0x3f
	.zero		1


	//   ....[32]....
        /*0354*/ 	.word	0x0000b110
        /*0358*/ 	.word	0x0000000f
        /*035c*/ 	.word	0x00026820
        /*0360*/ 	.short	0x010a
        /*0362*/ 	.byte	0x3f
	.zero		1


	//   ....[33]....
        /*0364*/ 	.word	0x0000b160
        /*0368*/ 	.word	0x0000000f
        /*036c*/ 	.word	0x00026840
        /*0370*/ 	.short	0x010a
        /*0372*/ 	.byte	0x3f
	.zero		1


	//   ....[34]....
        /*0374*/ 	.word	0x0000b1b0
        /*0378*/ 	.word	0x0000000f
        /*037c*/ 	.word	0x00026828
        /*0380*/ 	.short	0x010a
        /*0382*/ 	.byte	0x3f
	.zero		1


	//   ....[35]....
        /*0384*/ 	.word	0x0000b200
        /*0388*/ 	.word	0x0000000f
        /*038c*/ 	.word	0x00026848
        /*0390*/ 	.short	0x010a
        /*0392*/ 	.byte	0x3f
	.zero		1


	//   ....[36]....
        /*0394*/ 	.word	0x0000b260
        /*0398*/ 	.word	0x0000000f
        /*039c*/ 	.word	0x00026820
        /*03a0*/ 	.short	0x010a
        /*03a2*/ 	.byte	0x3f
	.zero		1


	//   ....[37]....
        /*03a4*/ 	.word	0x0000b2b0
        /*03a8*/ 	.word	0x0000000f
        /*03ac*/ 	.word	0x00026840
        /*03b0*/ 	.short	0x010a
        /*03b2*/ 	.byte	0x3f
	.zero		1


	//   ....[38]....
        /*03b4*/ 	.word	0x0000b300
        /*03b8*/ 	.word	0x0000000f
        /*03bc*/ 	.word	0x00026828
        /*03c0*/ 	.short	0x010a
        /*03c2*/ 	.byte	0x3f
	.zero		1


	//   ....[39]....
        /*03c4*/ 	.word	0x0000b350
        /*03c8*/ 	.word	0x00000003
        /*03cc*/ 	.word	0x00026840
        /*03d0*/ 	.short	0x010a
        /*03d2*/ 	.byte	0x3f
	.zero		1


	//   ....[40]....
        /*03d4*/ 	.word	0x0000b420
        /*03d8*/ 	.word	0x00000007
        /*03dc*/ 	.word	0x00000000
        /*03e0*/ 	.short	0x010a
        /*03e2*/ 	.byte	0x3f
	.zero		1


	//   ....[41]....
        /*03e4*/ 	.word	0x0000b470
        /*03e8*/ 	.word	0x00000003
        /*03ec*/ 	.word	0x00000000
        /*03f0*/ 	.short	0x010a
        /*03f2*/ 	.byte	0x3f
	.zero		1


	//   ....[42]....
        /*03f4*/ 	.word	0x0000b4c0
        /*03f8*/ 	.word	0x00000005
        /*03fc*/ 	.word	0x00000000
        /*0400*/ 	.short	0x010a
        /*0402*/ 	.byte	0x3f
	.zero		1


	//----- nvinfo : EIATTR_NUM_MBARRIERS
	.align		4
.L_975:
        /*0404*/ 	.byte	0x03, 0x38
        /*0406*/ 	.short	0x0009


	//----- nvinfo : EIATTR_EXIT_INSTR_OFFSETS
	.align		4
        /*0408*/ 	.byte	0x04, 0x1c
        /*040a*/ 	.short	(.L_977 - .L_976)


	//   ....[0]....
.L_976:
        /*040c*/ 	.word	0x0000ad40


	//----- nvinfo : EIATTR_MAX_THREADS
	.align		4
.L_977:
        /*0410*/ 	.byte	0x04, 0x05
        /*0412*/ 	.short	(.L_979 - .L_978)
.L_978:
        /*0414*/ 	.word	0x00000180
        /*0418*/ 	.word	0x00000001
        /*041c*/ 	.word	0x00000001


	//----- nvinfo : EIATTR_CRS_STACK_SIZE
	.align		4
.L_979:
        /*0420*/ 	.byte	0x04, 0x1e
        /*0422*/ 	.short	(.L_981 - .L_980)
.L_980:
        /*0424*/ 	.word	0x00000000


	//----- nvinfo : EIATTR_CBANK_PARAM_SIZE
	.align		4
.L_981:
        /*0428*/ 	.byte	0x03, 0x19
        /*042a*/ 	.short	0x0770


	//----- nvinfo : EIATTR_PARAM_CBANK
	.align		4
        /*042c*/ 	.byte	0x04, 0x0a
        /*042e*/ 	.short	(.L_983 - .L_982)
	.align		4
.L_982:
        /*0430*/ 	.word	index@(.nv.constant0._ZN7cutlass13device_kernelIN5flash11enable_sm90INS1_16FlashAttnBwdSm90INS1_25CollectiveMainloopBwdSm90ILi2ELi2ELi2EN4cute5tupleIJNS5_1CILi1EEES8_S8_EEENS6_IJNS7_ILi64EEENS7_ILi128EEENS7_ILi96EEEEEENS_6half_tEfNS_4arch4Sm90ELb1ELb0ELb1ELb1ELb1ELb1ELb0ELb0ELi2ELi1ELi2ELi1ELb1EEENS1_24CollectiveEpilogueBwdGQAISD_fSG_Li256ELb1ELb1EEENS1_25SingleTileBwdLPTSchedulerILb1ELi128ELb1EEEEEEEEEvNT_6ParamsE)
        /*0434*/ 	.short	0x0210
        /*0436*/ 	.short	0x0770


	//----- nvinfo : EIATTR_SW_WAR
	.align		4
.L_983:
        /*0438*/ 	.byte	0x04, 0x36
        /*043a*/ 	.short	(.L_985 - .L_984)
.L_984:
        /*043c*/ 	.word	0x00000008
.L_985:


//--------------------- .nv.info._ZN7cutlass13device_kernelIN5flash11enable_sm90INS1_16FlashAttnBwdSm90INS1_25CollectiveMainloopBwdSm90ILi2ELi2ELi2EN4cute5tupleIJNS5_1CILi1EEES8_S8_EEENS6_IJNS7_ILi64EEENS7_ILi128EEENS7_ILi96EEEEEENS_6half_tEfNS_4arch4Sm90ELb0ELb0ELb0ELb0ELb0ELb1ELb0ELb0ELi2ELi1ELi2ELi1ELb1EEENS1_21CollectiveEpilogueBwdISD_SE_SG_Li256ELb0ELb0ELi1EEENS1_19SingleTileSchedulerILb0ELb0ELb0ELi128EEEEEEEEEvNT_6ParamsE --------------------------
	.section	.nv.info._ZN7cutlass13device_kernelIN5flash11enable_sm90INS1_16FlashAttnBwdSm90INS1_25CollectiveMainloopBwdSm90ILi2ELi2ELi2EN4cute5tupleIJNS5_1CILi1EEES8_S8_EEENS6_IJNS7_ILi64EEENS7_ILi128EEENS7_ILi96EEEEEENS_6half_tEfNS_4arch4Sm90ELb0ELb0ELb0ELb0ELb0ELb1ELb0ELb0ELi2ELi1ELi2ELi1ELb1EEENS1_21CollectiveEpilogueBwdISD_SE_SG_Li256ELb0ELb0ELi1EEENS1_19SingleTileSchedulerILb0ELb0ELb0ELi128EEEEEEEEEvNT_6ParamsE,"",@"SHT_CUDA_INFO"
	.sectionflags	@""
	.align	4


	//----- nvinfo : EIATTR_CUDA_API_VERSION
	.align		4
        /*0000*/ 	.byte	0x04, 0x37
        /*0002*/ 	.short	(.L_987 - .L_986)
.L_986:
        /*0004*/ 	.word	0x00000082


	//----- nvinfo : EIATTR_KPARAM_INFO
	.align		4
.L_987:
        /*0008*/ 	.byte	0x04, 0x17
        /*000a*/ 	.short	(.L_989 - .L_988)
.L_988:
        /*000c*/ 	.word	0x00000000
        /*0010*/ 	.short	0x0000
        /*0012*/ 	.short	0x0070
        /*0014*/ 	.byte	0x00, 0xf0, 0x01, 0x24


	//----- nvinfo : EIATTR_SPARSE_MMA_MASK
	.align		4
.L_989:
        /*0018*/ 	.byte	0x03, 0x50
        /*001a*/ 	.short	0x0000


	//----- nvinfo : EIATTR_MAXREG_COUNT
	.align		4
        /*001c*/ 	.byte	0x03, 0x1b
        /*001e*/ 	.short	0x00a8


	//----- nvinfo : EIATTR_NUM_BARRIERS
	.align		4
        /*0020*/ 	.byte	0x02, 0x4c
        /*0022*/ 	.byte	0x10
	.zero		1


	//----- nvinfo : EIATTR_EXTERNS
	.align		4
        /*0024*/ 	.byte	0x04, 0x0f
        /*0026*/ 	.short	(.L_991 - .L_990)


	//   ....[0]....
	.align		4
.L_990:
        /*0028*/ 	.word	index@(__assertfail)


	//----- nvinfo : EIATTR_MERCURY_ISA_VERSION
	.align		4
.L_991:
        /*002c*/ 	.byte	0x03, 0x5f
        /*002e*/ 	.short	0x0101


	//----- nvinfo : EIATTR_INT_WARP_WIDE_INSTR_OFFSETS
	.align		4
        /*0030*/ 	.byte	0x04, 0x31
        /*0032*/ 	.short	(.L_993 - .L_992)


	//   ....[0]....
.L_992:
        /*0034*/ 	.word	0x000001e0


	//   ....[1]....
        /*0038*/ 	.word	0x00000210


	//----- nvinfo : EIATTR_COOP_GROUP_MASK_REGIDS
	.align		4
.L_993:
        /*003c*/ 	.byte	0x04, 0x29
        /*003e*/ 	.short	(.L_995 - .L_994)


	//   ....[0]....
.L_994:
        /*0040*/ 	.word	0xffffffff


	//   ....[1]....
        /*0044*/ 	.word	0xffffffff


	//   ....[2]....
        /*0048*/ 	.word	0xffffffff


	//   ....[3]....
        /*004c*/ 	.word	0xffffffff


	//   ....[4]....
        /*0050*/ 	.word	0xffffffff


	//   ....[5]....
        /*0054*/ 	.word	0xffffffff


	//   ....[6]....
        /*0058*/ 	.word	0xffffffff


	//   ....[7]....
        /*005c*/ 	.word	0xffffffff


	//   ....[8]....
        /*0060*/ 	.word	0x0500000f


	//----- nvinfo : EIATTR_COOP_GROUP_INSTR_OFFSETS
	.align		4
.L_995:
        /*0064*/ 	.byte	0x04, 0x28
        /*0066*/ 	.short	(.L_997 - .L_996)


	//   ....[0]....
.L_996:
        /*0068*/ 	.word	0x00000060


	//   ....[1]....
        /*006c*/ 	.word	0x000001f0


	//   ....[2]....
        /*0070*/ 	.word	0x00000240


	//   ....[3]....
        /*0074*/ 	.word	0x00000430


	//   ....[4]....
        /*0078*/ 	.word	0x00000640


	//   ....[5]....
        /*007c*/ 	.word	0x00000b90


	//   ....[6]....
        /*0080*/ 	.word	0x00004440


	//   ....[7]....
        /*0084*/ 	.word	0x00004a40


	//   ....[8]....
        /*0088*/ 	.word	0x000078a0


	//----- nvinfo : EIATTR_REG_RECONFIG
	.align		4
.L_997:
        /*008c*/ 	.byte	0x01, 0x54
	.zero		2


	//----- nvinfo : EIATTR_SYSCALL_OFFSETS
	.align		4
        /*0090*/ 	.byte	0x04, 0x46
        /*0092*/ 	.short	(.L_999 - .L_998)


	//   ....[0]....
.L_998:
        /*0094*/ 	.word	0x000007f0


	//   ....[1]....
        /*0098*/ 	.word	0x000008e0


	//   ....[2]....
        /*009c*/ 	.word	0x00000a40


	//   ....[3]....
        /*00a0*/ 	.word	0x00000b30


	//   ....[4]....
        /*00a4*/ 	.word	0x00000e20


	//   ....[5]....
        /*00a8*/ 	.word	0x00003ee0


	//   ....[6]....
        /*00ac*/ 	.word	0x00004000


	//   ....[7]....
        /*00b0*/ 	.word	0x00004120


	//   ....[8]....
        /*00b4*/ 	.word	0x00004240


	//----- nvinfo : EIATTR_MBARRIER_INSTR_OFFSETS
	.align		4
.L_999:
        /*00b8*/ 	.byte	0x04, 0x39
        /*00ba*/ 	.short	(.L_1001 - .L_1000)


	//   ....[0]....
.L_1000:
        /*00bc*/ 	.word	0x000002e0
        /*00c0*/ 	.word	0x000000ff
        /*00c4*/ 	.word	0x00026800
        /*00c8*/ 	.short	0x0100
        /*00ca*/ 	.byte	0x06
	.zero		1


	//   ....[1]....
        /*00cc*/ 	.word	0x000003e0
        /*00d0*/ 	.word	0x000000ff
        /*00d4*/ 	.word	0x00026810
        /*00d8*/ 	.short	0x0100
        /*00da*/ 	.byte	0x08
	.zero		1


	//   ....[2]....
        /*00dc*/ 	.word	0x000003f0
        /*00e0*/ 	.word	0x000000ff
        /*00e4*/ 	.word	0x00026820
        /*00e8*/ 	.short	0x0100
        /*00ea*/ 	.byte	0x08
	.zero		1


	//   ....[3]....
        /*00ec*/ 	.word	0x00000400
        /*00f0*/ 	.word	0x000000ff
        /*00f4*/ 	.word	0x00026818
        /*00f8*/ 	.short	0x0100
        /*00fa*/ 	.byte	0x08
	.zero		1


	//   ....[4]....
        /*00fc*/ 	.word	0x00000410
        /*0100*/ 	.word	0x000000ff
        /*0104*/ 	.word	0x00026828
        /*0108*/ 	.short	0x0100
        /*010a*/ 	.byte	0x08
	.zero		1


	//   ....[5]....
        /*010c*/ 	.word	0x00000540
        /*0110*/ 	.word	0x000000ff
        /*0114*/ 	.word	0x00026830
        /*0118*/ 	.short	0x0100
        /*011a*/ 	.byte	0x08
	.zero		1


	//   ....[6]....
        /*011c*/ 	.word	0x00000550
        /*0120*/ 	.word	0x000000ff
        /*0124*/ 	.word	0x00026840
        /*0128*/ 	.short	0x0100
        /*012a*/ 	.byte	0x08
	.zero		1


	//   ....[7]....
        /*012c*/ 	.word	0x00000560
        /*0130*/ 	.word	0x000000ff
        /*0134*/ 	.word	0x00026838
        /*0138*/ 	.short	0x0100
        /*013a*/ 	.byte	0x08
	.zero		1


	//   ....[8]....
        /*013c*/ 	.word	0x00000570
        /*0140*/ 	.word	0x000000ff
        /*0144*/ 	.word	0x00026848
        /*0148*/ 	.short	0x0100
        /*014a*/ 	.byte	0x08
	.zero		1


	//   ....[9]....
        /*014c*/ 	.word	0x00000bd0
        /*0150*/ 	.word	0x00000002
        /*0154*/ 	.word	0x00026800
        /*0158*/ 	.short	0x010a
        /*015a*/ 	.byte	0x3f
	.zero		1


	//   ....[10]....
        /*015c*/ 	.word	0x00000cd0
        /*0160*/ 	.word	0x00000002
        /*0164*/ 	.word	0x00026800
        /*0168*/ 	.short	0x010a
        /*016a*/ 	.byte	0x3f
	.zero		1


	//   ....[11]....
        /*016c*/ 	.word	0x00001680
        /*0170*/ 	.word	0x000000ff
        /*0174*/ 	.word	0x00026810
        /*0178*/ 	.short	0x010a
        /*017a*/ 	.byte	0x08
	.zero		1


	//   ....[12]....
        /*017c*/ 	.word	0x000016c0
        /*0180*/ 	.word	0x000000ff
        /*0184*/ 	.word	0x00026810
        /*0188*/ 	.short	0x010a
        /*018a*/ 	.byte	0x08
	.zero		1


	//   ....[13]....
        /*018c*/ 	.word	0x00001b10
        /*0190*/ 	.word	0x000000ff
        /*0194*/ 	.word	0x00026830
        /*0198*/ 	.short	0x010a
        /*019a*/ 	.byte	0x08
	.zero		1


	//   ....[14]....
        /*019c*/ 	.word	0x00001b50
        /*01a0*/ 	.word	0x000000ff
        /*01a4*/ 	.word	0x00026830
        /*01a8*/ 	.short	0x010a
        /*01aa*/ 	.byte	0x08
	.zero		1


	//   ....[15]....
        /*01ac*/ 	.word	0x00003760
        /*01b0*/ 	.word	0x000000ff
        /*01b4*/ 	.word	0x00000000
        /*01b8*/ 	.short	0x0101
        /*01ba*/ 	.byte	0x0a
	.zero		1


	//   ....[16]....
        /*01bc*/ 	.word	0x00003a70
        /*01c0*/ 	.word	0x000000ff
        /*01c4*/ 	.word	0x00000000
        /*01c8*/ 	.short	0x0101
        /*01ca*/ 	.byte	0x08
	.zero		1


	//   ....[17]....
        /*01cc*/ 	.word	0x00005840
        /*01d0*/ 	.word	0x00000000
        /*01d4*/ 	.word	0x00026820
        /*01d8*/ 	.short	0x010a
        /*01da*/ 	.byte	0x3f
	.zero		1


	//   ....[18]....
        /*01dc*/ 	.word	0x00006140
        /*01e0*/ 	.word	0x00000000
        /*01e4*/ 	.word	0x00026840
        /*01e8*/ 	.short	0x010a
        /*01ea*/ 	.byte	0x3f
	.zero		1


	//   ....[19]....
        /*01ec*/ 	.word	0x00006440
        /*01f0*/ 	.word	0x00000000
        /*01f4*/ 	.word	0x00026828
        /*01f8*/ 	.short	0x010a
        /*01fa*/ 	.byte	0x3f
	.zero		1


	//   ....[20]....
        /*01fc*/ 	.word	0x000066c0
        /*0200*/ 	.word	0x00000000
        /*0204*/ 	.word	0x00026848
        /*0208*/ 	.short	0x010a
        /*020a*/ 	.byte	0x3f
	.zero		1


	//   ....[21]....
        /*020c*/ 	.word	0x00006990
        /*0210*/ 	.word	0x00000000
        /*0214*/ 	.word	0x00026820
        /*0218*/ 	.short	0x010a
        /*021a*/ 	.byte	0x3f
	.zero		1


	//   ....[22]....
        /*021c*/ 	.word	0x00006c80
        /*0220*/ 	.word	0x00000000
        /*0224*/ 	.word	0x00026840
        /*0228*/ 	.short	0x010a
        /*022a*/ 	.byte	0x3f
	.zero		1


	//   ....[23]....
        /*022c*/ 	.word	0x00006f60
        /*0230*/ 	.word	0x00000000
        /*0234*/ 	.word	0x00026828
        /*0238*/ 	.short	0x010a
        /*023a*/ 	.byte	0x3f
	.zero		1


	//   ....[24]....
        /*023c*/ 	.word	0x00007240
        /*0240*/ 	.word	0x00000003
        /*0244*/ 	.word	0x00026840
        /*0248*/ 	.short	0x010a
        /*024a*/ 	.byte	0x3f
	.zero		1


	//   ....[25]....
        /*024c*/ 	.word	0x00007700
        /*0250*/ 	.word	0x00000006
        /*0254*/ 	.word	0x00000000
        /*0258*/ 	.short	0x010a
        /*025a*/ 	.byte	0x3f
	.zero		1


	//   ....[26]....
        /*025c*/ 	.word	0x00007760
        /*0260*/ 	.word	0x00000003
        /*0264*/ 	.word	0x00000000
        /*0268*/ 	.short	0x010a
        /*026a*/ 	.byte	0x3f
	.zero		1


	//   ....[27]....
        /*026c*/ 	.word	0x000077c0
        /*0270*/ 	.word	0x00000000
        /*0274*/ 	.word	0x00000000
        /*0278*/ 	.short	0x010a
        /*027a*/ 	.byte	0x3f
	.zero		1


	//   ....[28]....
        /*027c*/ 	.word	0x000077f0
        /*0280*/ 	.word	0x00000003
        /*0284*/ 	.word	0x00000000
        /*0288*/ 	.short	0x010a
        /*028a*/ 	.byte	0x3f
	.zero		1


	//   ....[29]....
        /*028c*/ 	.word	0x000078d0
        /*0290*/ 	.word	0x00000002
        /*0294*/ 	.word	0x00026800
        /*0298*/ 	.short	0x010a
        /*029a*/ 	.byte	0x3f
	.zero		1


	//   ....[30]....
        /*029c*/ 	.word	0x00007930
        /*02a0*/ 	.word	0x00000005
        /*02a4*/ 	.word	0x00026810
        /*02a8*/ 	.short	0x010a
        /*02aa*/ 	.byte	0x3f
	.zero		1


	//   ....[31]....
        /*02ac*/ 	.word	0x00007990
        /*02b0*/ 	.word	0x00000005
        /*02b4*/ 	.word	0x00026830
        /*02b8*/ 	.short	0x010a
        /*02ba*/ 	.byte	0x3f
	.zero		1


	//   ....[32]....
        /*02bc*/ 	.word	0x000079e0
        /*02c0*/ 	.word	0x00000000
        /*02c4*/ 	.word	0x00026820
        /*02c8*/ 	.short	0x010a
        /*02ca*/ 	.byte	0x3f
	.zero		1


	//   ....[33]....
        /*02cc*/ 	.word	0x00007a30
        /*02d0*/ 	.word	0x00000000
        /*02d4*/ 	.word	0x00026840
        /*02d8*/ 	.short	0x010a
        /*02da*/ 	.byte	0x3f
	.zero		1


	//   ....[34]....
        /*02dc*/ 	.word	0x00007a80
        /*02e0*/ 	.word	0x00000000
        /*02e4*/ 	.word	0x00026828
        /*02e8*/ 	.short	0x010a
        /*02ea*/ 	.byte	0x3f
	.zero		1


	//   ....[35]....
        /*02ec*/ 	.word	0x00007ad0
        /*02f0*/ 	.word	0x00000000
        /*02f4*/ 	.word	0x00026848
        /*02f8*/ 	.short	0x010a
        /*02fa*/ 	.byte	0x3f
	.zero		1


	//   ....[36]....
        /*02fc*/ 	.word	0x00007b30
        /*0300*/ 	.word	0x00000000
        /*0304*/ 	.word	0x00026820
        /*0308*/ 	.short	0x010a
        /*030a*/ 	.byte	0x3f
	.zero		1


	//   ....[37]....
        /*030c*/ 	.word	0x00007b80
        /*0310*/ 	.word	0x00000000
        /*0314*/ 	.word	0x00026840
        /*0318*/ 	.short	0x010a
        /*031a*/ 	.byte	0x3f
	.zero		1


	//   ....[38]....
        /*031c*/ 	.word	0x00007bd0
        /*0320*/ 	.word	0x00000000
        /*0324*/ 	.word	0x00026828
        /*0328*/ 	.short	0x010a
        /*032a*/ 	.byte	0x3f
	.zero		1


	//   ....[39]....
        /*032c*/ 	.word	0x00007c20
        /*0330*/ 	.word	0x00000003
        /*0334*/ 	.word	0x00026840
        /*0338*/ 	.short	0x010a
        /*033a*/ 	.byte	0x3f
	.zero		1


	//   ....[40]....
        /*033c*/ 	.word	0x00007d00
        /*0340*/ 	.word	0x00000006
        /*0344*/ 	.word	0x00000000
        /*0348*/ 	.short	0x010a
        /*034a*/ 	.byte	0x3f
	.zero		1


	//   ....[41]....
        /*034c*/ 	.word	0x00007d50
        /*0350*/ 	.word	0x00000003
        /*0354*/ 	.word	0x00000000
        /*0358*/ 	.short	0x010a
        /*035a*/ 	.byte	0x3f
	.zero		1


	//   ....[42]....
        /*035c*/ 	.word	0x00007da0
        /*0360*/ 	.word	0x00000000
        /*0364*/ 	.word	0x00000000
        /*0368*/ 	.short	0x010a
        /*036a*/ 	.byte	0x3f
	.zero		1


	//----- nvinfo : EIATTR_NUM_MBARRIERS
	.align		4
.L_1001:
        /*036c*/ 	.byte	0x03, 0x38
        /*036e*/ 	.short	0x0009


	//----- nvinfo : EIATTR_EXIT_INSTR_OFFSETS
	.align		4
        /*0370*/ 	.byte	0x04, 0x1c
        /*0372*/ 	.short	(.L_1003 - .L_1002)


	//   ....[0]....
.L_1002:
        /*0374*/ 	.word	0x000006a0


	//   ....[1]....
        /*0378*/ 	.word	0x000049f0


	//   ....[2]....
        /*037c*/ 	.word	0x00004a80


	//   ....[3]....
        /*0380*/ 	.word	0x00004ab0


	//   ....[4]....
        /*0384*/ 	.word	0x00004bc0


	//   ....[5]....
        /*0388*/ 	.word	0x00005280


	//   ....[6]....
        /*038c*/ 	.word	0x00005550


	//   ....[7]....
        /*0390*/ 	.word	0x00007840


	//----- nvinfo : EIATTR_MAX_THREADS
	.align		4
.L_1003:
        /*0394*/ 	.byte	0x04, 0x05
        /*0396*/ 	.short	(.L_1005 - .L_1004)
.L_1004:
        /*0398*/ 	.word	0x00000180
        /*039c*/ 	.word	0x00000001
        /*03a0*/ 	.word	0x00000001


	//----- nvinfo : EIATTR_CRS_STACK_SIZE
	.align		4
.L_1005:
        /*03a4*/ 	.byte	0x04, 0x1e
        /*03a6*/ 	.short	(.L_1007 - .L_1006)
.L_1006:
        /*03a8*/ 	.word	0x00000000


	//----- nvinfo : EIATTR_CBANK_PARAM_SIZE
	.align		4
.L_1007:
        /*03ac*/ 	.byte	0x03, 0x19
        /*03ae*/ 	.short	0x0970


	//----- nvinfo : EIATTR_PARAM_CBANK
	.align		4
        /*03b0*/ 	.byte	0x04, 0x0a
        /*03b2*/ 	.short	(.L_1009 - .L_1008)
	.align		4
.L_1008:
        /*03b4*/ 	.word	index@(.nv.constant0._ZN7cutlass13device_kernelIN5flash11enable_sm90INS1_16FlashAttnBwdSm90INS1_25CollectiveMainloopBwdSm90ILi2ELi2ELi2EN4cute5tupleIJNS5_1CILi1EEES8_S8_EEENS6_IJNS7_ILi64EEENS7_ILi128EEENS7_ILi96EEEEEENS_6half_tEfNS_4arch4Sm90ELb0ELb0ELb0ELb0ELb0ELb1ELb0ELb0ELi2ELi1ELi2ELi1ELb1EEENS1_21CollectiveEpilogueBwdISD_SE_SG_Li256ELb0ELb0ELi1EEENS1_19SingleTileSchedulerILb0ELb0ELb0ELi128EEEEEEEEEvNT_6ParamsE)
        /*03b8*/ 	.short	0x0210
        /*03ba*/ 	.short	0x0970


	//----- nvinfo : EIATTR_SW_WAR
	.align		4
.L_1009:
        /*03bc*/ 	.byte	0x04, 0x36
        /*03be*/ 	.short	(.L_1011 - .L_1010)
.L_1010:
        /*03c0*/ 	.word	0x00000008
.L_1011:


//--------------------- .nv.info._ZN7cutlass13device_kernelIN5flash11enable_sm90INS1_16FlashAttnBwdSm90INS1_25CollectiveMainloopBwdSm90ILi2ELi2ELi2EN4cute5tupleIJNS5_1CILi1EEES8_S8_EEENS6_IJNS7_ILi64EEENS7_ILi128EEENS7_ILi96EEEEEENS_6half_tEfNS_4arch4Sm90ELb0ELb0ELb0ELb0ELb1ELb1ELb0ELb0ELi2ELi1ELi2ELi1ELb1EEENS1_21CollectiveEpilogueBwdISD_SE_SG_Li256ELb0ELb0ELi1EEENS1_19SingleTileSchedulerILb0ELb0ELb0ELi128EEEEEEEEEvNT_6ParamsE --------------------------
	.section	.nv.info._ZN7cutlass13device_kernelIN5flash11enable_sm90INS1_16FlashAttnBwdSm90INS1_25CollectiveMainloopBwdSm90ILi2ELi2ELi2EN4cute5tupleIJNS5_1CILi1EEES8_S8_EEENS6_IJNS7_ILi64EEENS7_ILi128EEENS7_ILi96EEEEEENS_6half_tEfNS_4arch4Sm90ELb0ELb0ELb0ELb0ELb1ELb1ELb0ELb0ELi2ELi1ELi2ELi1ELb1EEENS1_21CollectiveEpilogueBwdISD_SE_SG_Li256ELb0ELb0ELi1EEENS1_19SingleTileSchedulerILb0ELb0ELb0ELi128EEEEEEEEEvNT_6ParamsE,"",@"SHT_CUDA_INFO"
	.sectionflags	@""
	.align	4


	//----- nvinfo : EIATTR_CUDA_API_VERSION
	.align		4
        /*0000*/ 	.byte	0x04, 0x37
        /*0002*/ 	.short	(.L_1013 - .L_1012)
.L_1012:
        /*0004*/ 	.word	0x00000082


	//----- nvinfo : EIATTR_KPARAM_INFO
	.align		4
.L_1013:
        /*0008*/ 	.byte	0x04, 0x17
        /*000a*/ 	.short	(.L_1015 - .L_1014)
.L_1014:
        /*000c*/ 	.word	0x00000000
        /*0010*/ 	.short	0x0000
        /*0012*/ 	.short	0x0070
        /*0014*/ 	.byte	0x00, 0xf0, 0x01, 0x24


	//----- nvinfo : EIATTR_SPARSE_MMA_MASK
	.align		4
.L_1015:
        /*0018*/ 	.byte	0x03, 0x50
        /*001a*/ 	.short	0x0000


	//----- nvinfo : EIATTR_MAXREG_COUNT
	.align		4
        /*001c*/ 	.byte	0x03, 0x1b
        /*001e*/ 	.short	0x00a8


	//----- nvinfo : EIATTR_NUM_BARRIERS
	.align		4
        /*0020*/ 	.byte	0x02, 0x4c
        /*0022*/ 	.byte	0x10
	.zero		1


	//----- nvinfo : EIATTR_EXTERNS
	.align		4
        /*0024*/ 	.byte	0x04, 0x0f
        /*0026*/ 	.short	(.L_1017 - .L_1016)


	//   ....[0]....
	.align		4
.L_1016:
        /*0028*/ 	.word	index@(__assertfail)


	//----- nvinfo : EIATTR_MERCURY_ISA_VERSION
	.align		4
.L_1017:
        /*002c*/ 	.byte	0x03, 0x5f
        /*002e*/ 	.short	0x0101


	//----- nvinfo : EIATTR_INT_WARP_WIDE_INSTR_OFFSETS
	.align		4
        /*0030*/ 	.byte	0x04, 0x31
        /*0032*/ 	.short	(.L_1019 - .L_1018)


	//   ....[0]....
.L_1018:
        /*0034*/ 	.word	0x000001e0


	//   ....[1]....
        /*0038*/ 	.word	0x00000210


	//   ....[2]....
        /*003c*/ 	.word	0x000052e0


	//   ....[3]....
        /*0040*/ 	.word	0x00005750


	//   ....[4]....
        /*0044*/ 	.word	0x00005d30


	//----- nvinfo : EIATTR_COOP_GROUP_MASK_REGIDS
	.align		4
.L_1019:
        /*0048*/ 	.byte	0x04, 0x29
        /*004a*/ 	.short	(.L_1021 - .L_1020)


	//   ....[0]....
.L_1020:
        /*004c*/ 	.word	0xffffffff


	//   ....[1]....
        /*0050*/ 	.word	0xffffffff


	//   ....[2]....
        /*0054*/ 	.word	0xffffffff


	//   ....[3]....
        /*0058*/ 	.word	0xffffffff


	//   ....[4]....
        /*005c*/ 	.word	0xffffffff


	//   ....[5]....
        /*0060*/ 	.word	0xffffffff


	//   ....[6]....
        /*0064*/ 	.word	0xffffffff


	//   ....[7]....
        /*0068*/ 	.word	0xffffffff


	//   ....[8]....
        /*006c*/ 	.word	0xffffffff


	//   ....[9]....
        /*0070*/ 	.word	0xffffffff


	//   ....[10]....
        /*0074*/ 	.word	0xffffffff


	//   ....[11]....
        /*0078*/ 	.word	0xffffffff


	//   ....[12]....
        /*007c*/ 	.word	0xffffffff


	//   ....[13]....
        /*0080*/ 	.word	0xffffffff


	//   ....[14]....
        /*0084*/ 	.word	0x0500000f


	//   ....[15]....
        /*0088*/ 	.word	0x0500000f


	//   ....[16]....
        /*008c*/ 	.word	0x0500000f


	//   ....[17]....
        /*0090*/ 	.word	0x0500000f


	//----- nvinfo : EIATTR_COOP_GROUP_INSTR_OFFSETS
	.align		4
.L_1021:
        /*0094*/ 	.byte	0x04, 0x28
        /*0096*/ 	.short	(.L_1023 - .L_1022)


	//   ....[0]....
.L_1022:
        /*0098*/ 	.word	0x00000060


	//   ....[1]....
        /*009c*/ 	.word	0x000001f0


	//   ....[2]....
        /*00a0*/ 	.word	0x00000240


	//   ....[3]....
        /*00a4*/ 	.word	0x00000430


	//   ....[4]....
        /*00a8*/ 	.word	0x00000640


	//   ....[5]....
        /*00ac*/ 	.word	0x00000b90


	//   ....[6]....
        /*00b0*/ 	.word	0x00004440


	//   ....[7]....
        /*00b4*/ 	.word	0x00004a40


	//   ....[8]....
        /*00b8*/ 	.word	0x00004f80


	//   ....[9]....
        /*00bc*/ 	.word	0x00005210


	//   ....[10]....
        /*00c0*/ 	.word	0x00005450


	//   ....[11]....
        /*00c4*/ 	.word	0x00005680


	//   ....[12]....
        /*00c8*/ 	.word	0x00005930


	//   ....[13]....
        /*00cc*/ 	.word	0x00005c60


	//   ....[14]....
        /*00d0*/ 	.word	0x000080e0


	//   ....[15]....
        /*00d4*/ 	.word	0x00008250


	//   ....[16]....
        /*00d8*/ 	.word	0x000082c0


	//   ....[17]....
        /*00dc*/ 	.word	0x00008330


	//----- nvinfo : EIATTR_REG_RECONFIG
	.align		4
.L_1023:
        /*00e0*/ 	.byte	0x01, 0x54
	.zero		2


	//----- nvinfo : EIATTR_SYSCALL_OFFSETS
	.align		4
        /*00e4*/ 	.byte	0x04, 0x46
        /*00e6*/ 	.short	(.L_1025 - .L_1024)


	//   ....[0]....
.L_1024:
        /*00e8*/ 	.word	0x000007f0


	//   ....[1]....
        /*00ec*/ 	.word	0x000008e0


	//   ....[2]....
        /*00f0*/ 	.word	0x00000a40


	//   ....[3]....
        /*00f4*/ 	.word	0x00000b30


	//   ....[4]....
        /*00f8*/ 	.word	0x00000e20


	//   ....[5]....
        /*00fc*/ 	.word	0x00003ee0


	//   ....[6]....
        /*0100*/ 	.word	0x00004000


	//   ....[7]....
        /*0104*/ 	.word	0x00004120


	//   ....[8]....
        /*0108*/ 	.word	0x00004240


	//----- nvinfo : EIATTR_MBARRIER_INSTR_OFFSETS
	.align		4
.L_1025:
        /*010c*/ 	.byte	0x04, 0x39
        /*010e*/ 	.short	(.L_1027 - .L_1026)


	//   ....[0]....
.L_1026:
        /*0110*/ 	.word	0x000002e0
        /*0114*/ 	.word	0x000000ff
        /*0118*/ 	.word	0x00026800
        /*011c*/ 	.short	0x0100
        /*011e*/ 	.byte	0x06
	.zero		1


	//   ....[1]....
        /*0120*/ 	.word	0x000003e0
        /*0124*/ 	.word	0x000000ff
        /*0128*/ 	.word	0x00026810
        /*012c*/ 	.short	0x0100
        /*012e*/ 	.byte	0x08
	.zero		1


	//   ....[2]....
        /*0130*/ 	.word	0x000003f0
        /*0134*/ 	.word	0x000000ff
        /*0138*/ 	.word	0x00026820
        /*013c*/ 	.short	0x0100
        /*013e*/ 	.byte	0x08
	.zero		1


	//   ....[3]....
        /*0140*/ 	.word	0x00000400
        /*0144*/ 	.word	0x000000ff
        /*0148*/ 	.word	0x00026818
        /*014c*/ 	.short	0x0100
        /*014e*/ 	.byte	0x08
	.zero		1


	//   ....[4]....
        /*0150*/ 	.word	0x00000410
        /*0154*/ 	.word	0x000000ff
        /*0158*/ 	.word	0x00026828
        /*015c*/ 	.short	0x0100
        /*015e*/ 	.byte	0x08
	.zero		1


	//   ....[5]....
        /*0160*/ 	.word	0x00000540
        /*0164*/ 	.word	0x000000ff
        /*0168*/ 	.word	0x00026830
        /*016c*/ 	.short	0x0100
        /*016e*/ 	.byte	0x08
	.zero		1


	//   ....[6]....
        /*0170*/ 	.word	0x00000550
        /*0174*/ 	.word	0x000000ff
        /*0178*/ 	.word	0x00026840
        /*017c*/ 	.short	0x0100
        /*017e*/ 	.byte	0x08
	.zero		1


	//   ....[7]....
        /*0180*/ 	.word	0x00000560
        /*0184*/ 	.word	0x000000ff
        /*0188*/ 	.word	0x00026838
        /*018c*/ 	.short	0x0100
        /*018e*/ 	.byte	0x08
	.zero		1


	//   ....[8]....
        /*0190*/ 	.word	0x00000570
        /*0194*/ 	.word	0x000000ff
        /*0198*/ 	.word	0x00026848
        /*019c*/ 	.short	0x0100
        /*019e*/ 	.byte	0x08
	.zero		1


	//   ....[9]....
        /*01a0*/ 	.word	0x00000bd0
        /*01a4*/ 	.word	0x00000002
        /*01a8*/ 	.word	0x00026800
        /*01ac*/ 	.short	0x010a
        /*01ae*/ 	.byte	0x3f
	.zero		1


	//   ....[10]....
        /*01b0*/ 	.word	0x00000cd0
        /*01b4*/ 	.word	0x00000002
        /*01b8*/ 	.word	0x00026800
        /*01bc*/ 	.short	0x010a
        /*01be*/ 	.byte	0x3f
	.zero		1


	//   ....[11]....
        /*01c0*/ 	.word	0x00001680
        /*01c4*/ 	.word	0x000000ff
        /*01c8*/ 	.word	0x00026810
        /*01cc*/ 	.short	0x010a
        /*01ce*/ 	.byte	0x08
	.zero		1


	//   ....[12]....
        /*01d0*/ 	.word	0x000016c0
        /*01d4*/ 	.word	0x000000ff
        /*01d8*/ 	.word	0x00026810
        /*01dc*/ 	.short	0x010a
        /*01de*/ 	.byte	0x08
	.zero		1


	//   ....[13]....
        /*01e0*/ 	.word	0x00001b10
        /*01e4*/ 	.word	0x000000ff
        /*01e8*/ 	.word	0x00026830
        /*01ec*/ 	.short	0x010a
        /*01ee*/ 	.byte	0x08
	.zero		1


	//   ....[14]....
        /*01f0*/ 	.word	0x00001b50
        /*01f4*/ 	.word	0x000000ff
        /*01f8*/ 	.word	0x00026830
        /*01fc*/ 	.short	0x010a
        /*01fe*/ 	.byte	0x08
	.zero		1


	//   ....[15]....
        /*0200*/ 	.word	0x00003760
        /*0204*/ 	.word	0x000000ff
        /*0208*/ 	.word	0x00000000
        /*020c*/ 	.short	0x0101
        /*020e*/ 	.byte	0x0a
	.zero		1


	//   ....[16]....
        /*0210*/ 	.word	0x00003a70
        /*0214*/ 	.word	0x000000ff
        /*0218*/ 	.word	0x00000000
        /*021c*/ 	.short	0x0101
        /*021e*/ 	.byte	0x08
	.zero		1


	//   ....[17]....
        /*0220*/ 	.word	0x00006080
        /*0224*/ 	.word	0x00000000
        /*0228*/ 	.word	0x00026820
        /*022c*/ 	.short	0x010a
        /*022e*/ 	.byte	0x3f
	.zero		1


	//   ....[18]....
        /*0230*/ 	.word	0x00006980
        /*0234*/ 	.word	0x00000000
        /*0238*/ 	.word	0x00026840
        /*023c*/ 	.short	0x010a
        /*023e*/ 	.byte	0x3f
	.zero		1


	//   ....[19]....
        /*0240*/ 	.word	0x00006c80
        /*0244*/ 	.word	0x00000000
        /*0248*/ 	.word	0x00026828
        /*024c*/ 	.short	0x010a
        /*024e*/ 	.byte	0x3f
	.zero		1


	//   ....[20]....
        /*0250*/ 	.word	0x00006f00
        /*0254*/ 	.word	0x00000000
        /*0258*/ 	.word	0x00026848
        /*025c*/ 	.short	0x010a
        /*025e*/ 	.byte	0x3f
	.zero		1


	//   ....[21]....
        /*0260*/ 	.word	0x000071d0
        /*0264*/ 	.word	0x00000000
        /*0268*/ 	.word	0x00026820
        /*026c*/ 	.short	0x010a
        /*026e*/ 	.byte	0x3f
	.zero		1


	//   ....[22]....
        /*0270*/ 	.word	0x000074c0
        /*0274*/ 	.word	0x00000000
        /*0278*/ 	.word	0x00026840
        /*027c*/ 	.short	0x010a
        /*027e*/ 	.byte	0x3f
	.zero		1


	//   ....[23]....
        /*0280*/ 	.word	0x000077a0
        /*0284*/ 	.word	0x00000000
        /*0288*/ 	.word	0x00026828
        /*028c*/ 	.short	0x010a
        /*028e*/ 	.byte	0x3f
	.zero		1


	//   ....[24]....
        /*0290*/ 	.word	0x00007a80
        /*0294*/ 	.word	0x00000003
        /*0298*/ 	.word	0x00026840
        /*029c*/ 	.short	0x010a
        /*029e*/ 	.byte	0x3f
	.zero		1


	//   ....[25]....
        /*02a0*/ 	.word	0x00007f40
        /*02a4*/ 	.word	0x00000006
        /*02a8*/ 	.word	0x00000000
        /*02ac*/ 	.short	0x010a
        /*02ae*/ 	.byte	0x3f
	.zero		1


	//   ....[26]....
        /*02b0*/ 	.word	0x00007fa0
        /*02b4*/ 	.word	0x00000003
        /*02b8*/ 	.word	0x00000000
        /*02bc*/ 	.short	0x010a
        /*02be*/ 	.byte	0x3f
	.zero		1


	//   ....[27]....
        /*02c0*/ 	.word	0x00008000
        /*02c4*/ 	.word	0x00000000
        /*02c8*/ 	.word	0x00000000
        /*02cc*/ 	.short	0x010a
        /*02ce*/ 	.byte	0x3f
	.zero		1


	//   ....[28]....
        /*02d0*/ 	.word	0x00008030
        /*02d4*/ 	.word	0x00000003
        /*02d8*/ 	.word	0x00000000
        /*02dc*/ 	.short	0x010a
        /*02de*/ 	.byte	0x3f
	.zero		1


	//   ....[29]....
        /*02e0*/ 	.word	0x00008110
        /*02e4*/ 	.word	0x00000002
        /*02e8*/ 	.word	0x00026800
        /*02ec*/ 	.short	0x010a
        /*02ee*/ 	.byte	0x3f
	.zero		1


	//   ....[30]....
        /*02f0*/ 	.word	0x00008170
        /*02f4*/ 	.word	0x00000005
        /*02f8*/ 	.word	0x00026810
        /*02fc*/ 	.short	0x010a
        /*02fe*/ 	.byte	0x3f
	.zero		1


	//   ....[31]....
        /*0300*/ 	.word	0x000081d0
        /*0304*/ 	.word	0x00000005
        /*0308*/ 	.word	0x00026830
        /*030c*/ 	.short	0x010a
        /*030e*/ 	.byte	0x3f
	.zero		1


	//   ....[32]....
        /*0310*/ 	.word	0x00008370
        /*0314*/ 	.word	0x00000000
        /*0318*/ 	.word	0x00026820
        /*031c*/ 	.short	0x010a
        /*031e*/ 	.byte	0x3f
	.zero		1


	//   ....[33]....
        /*0320*/ 	.word	0x000083c0
        /*0324*/ 	.word	0x00000000
        /*0328*/ 	.word	0x00026840
        /*032c*/ 	.short	0x010a
        /*032e*/ 	.byte	0x3f
	.zero		1


	//   ....[34]....
        /*0330*/ 	.word	0x00008410
        /*0334*/ 	.word	0x00000000
        /*0338*/ 	.word	0x00026828
        /*033c*/ 	.short	0x010a
        /*033e*/ 	.byte	0x3f
	.zero		1


	//   ....[35]....
        /*0340*/ 	.word	0x00008460
        /*0344*/ 	.word	0x00000000
        /*0348*/ 	.word	0x00026848
        /*034c*/ 	.short	0x010a
        /*034e*/ 	.byte	0x3f
	.zero		1


	//   ....[36]....
        /*0350*/ 	.word	0x000084c0
        /*0354*/ 	.word	0x00000000
        /*0358*/ 	.word	0x00026820
        /*035c*/ 	.short	0x010a
        /*035e*/ 	.byte	0x3f
	.zero		1


	//   ....[37]....
        /*0360*/ 	.word	0x00008510
        /*0364*/ 	.word	0x00000000
        /*0368*/ 	.word	0x00026840
        /*036c*/ 	.short	0x010a
        /*036e*/ 	.byte	0x3f
	.zero		1


	//   ....[38]....
        /*0370*/ 	.word	0x00008560
        /*0374*/ 	.word	0x00000000
        /*0378*/ 	.word	0x00026828
        /*037c*/ 	.short	0x010a
        /*037e*/ 	.byte	0x3f
	.zero		1


	//   ....[39]....
        /*0380*/ 	.word	0x000085b0
        /*0384*/ 	.word	0x00000003
        /*0388*/ 	.word	0x00026840
        /*038c*/ 	.short	0x010a
        /*038e*/ 	.byte	0x3f
	.zero		1


	//   ....[40]....
        /*0390*/ 	.word	0x00008690
        /*0394*/ 	.word	0x00000006
        /*0398*/ 	.word	0x00000000
        /*039c*/ 	.short	0x010a
        /*039e*/ 	.byte	0x3f
	.zero		1


	//   ....[41]....
        /*03a0*/ 	.word	0x000086e0
        /*03a4*/ 	.word	0x00000003
        /*03a8*/ 	.word	0x00000000
        /*03ac*/ 	.short	0x010a
        /*03ae*/ 	.byte	0x3f
	.zero		1


	//   ....[42]....
        /*03b0*/ 	.word	0x00008730
        /*03b4*/ 	.word	0x00000000
        /*03b8*/ 	.word	0x00000000
        /*03bc*/ 	.short	0x010a
        /*03be*/ 	.byte	0x3f
	.zero		1


	//----- nvinfo : EIATTR_NUM_MBARRIERS
	.align		4
.L_1027:
        /*03c0*/ 	.byte	0x03, 0x38
        /*03c2*/ 	.short	0x0009


	//----- nvinfo : EIATTR_EXIT_INSTR_OFFSETS
	.align		4
        /*03c4*/ 	.byte	0x04, 0x1c
        /*03c6*/ 	.short	(.L_1029 - .L_1028)


	//   ....[0]....
.L_1028:
        /*03c8*/ 	.word	0x000006a0


	//   ....[1]....
        /*03cc*/ 	.word	0x000049f0


	//   ....[2]....
        /*03d0*/ 	.word	0x00004a80


	//   ....[3]....
        /*03d4*/ 	.word	0x00004ab0


	//   ....[4]....
        /*03d8*/ 	.word	0x00004c00


	//   ....[5]....
        /*03dc*/ 	.word	0x000057f0


	//   ....[6]....
        /*03e0*/ 	.word	0x00005d90


	//   ....[7]....
        /*03e4*/ 	.word	0x00008080


	//----- nvinfo : EIATTR_MAX_THREADS
	.align		4
.L_1029:
        /*03e8*/ 	.byte	0x04, 0x05
        /*03ea*/ 	.short	(.L_1031 - .L_1030)
.L_1030:
        /*03ec*/ 	.word	0x00000180
        /*03f0*/ 	.word	0x00000001
        /*03f4*/ 	.word	0x00000001


	//----- nvinfo : EIATTR_CRS_STACK_SIZE
	.align		4
.L_1031:
        /*03f8*/ 	.byte	0x04, 0x1e
        /*03fa*/ 	.short	(.L_1033 - .L_1032)
.L_1032:
        /*03fc*/ 	.word	0x00000000


	//----- nvinfo : EIATTR_CBANK_PARAM_SIZE
	.align		4
.L_1033:
        /*0400*/ 	.byte	0x03, 0x19
        /*0402*/ 	.short	0x0970


	//----- nvinfo : EIATTR_PARAM_CBANK
	.align		4
        /*0404*/ 	.byte	0x04, 0x0a
        /*0406*/ 	.short	(.L_1035 - .L_1034)
	.align		4
.L_1034:
        /*0408*/ 	.word	index@(.nv.constant0._ZN7cutlass13device_kernelIN5flash11enable_sm90INS1_16FlashAttnBwdSm90INS1_25CollectiveMainloopBwdSm90ILi2ELi2ELi2EN4cute5tupleIJNS5_1CILi1EEES8_S8_EEENS6_IJNS7_ILi64EEENS7_ILi128EEENS7_ILi96EEEEEENS_6half_tEfNS_4arch4Sm90ELb0ELb0ELb0ELb0ELb1ELb1ELb0ELb0ELi2ELi1ELi2ELi1ELb1EEENS1_21CollectiveEpilogueBwdISD_SE_SG_Li256ELb0ELb0ELi1EEENS1_19SingleTileSchedulerILb0ELb0ELb0ELi128EEEEEEEEEvNT_6ParamsE)
        /*040c*/ 	.short	0x0210
        /*040e*/ 	.short	0x0970


	//----- nvinfo : EIATTR_SW_WAR
	.align		4
.L_1035:
        /*0410*/ 	.byte	0x04, 0x36
        /*0412*/ 	.short	(.L_1037 - .L_1036)
.L_1036:
        /*0414*/ 	.word	0x00000008
.L_1037:


//--------------------- .nv.info._ZN7cutlass13device_kernelIN5flash11enable_sm90INS1_16FlashAttnBwdSm90INS1_25CollectiveMainloopBwdSm90ILi2ELi2ELi2EN4cute5tupleIJNS5_1CILi1EEES8_S8_EEENS6_IJNS7_ILi64EEENS7_ILi128EEENS7_ILi96EEEEEENS_6half_tEfNS_4arch4Sm90ELb0ELb0ELb0ELb0ELb0ELb1ELb0ELb0ELi2ELi1ELi2ELi1ELb1EEENS1_24CollectiveEpilogueBwdGQAISD_fSG_Li256ELb0ELb0EEENS1_19SingleTileSchedulerILb0ELb0ELb0ELi128EEEEEEEEEvNT_6ParamsE --------------------------
	.section	.nv.info._ZN7cutlass13device_kernelIN5flash11enable_sm90INS1_16FlashAttnBwdSm90INS1_25CollectiveMainloopBwdSm90ILi2ELi2ELi2EN4cute5tupleIJNS5_1CILi1EEES8_S8_EEENS6_IJNS7_ILi64EEENS7_ILi128EEENS7_ILi96EEEEEENS_6half_tEfNS_4arch4Sm90ELb0ELb0ELb0ELb0ELb0ELb1ELb0ELb0ELi2ELi1ELi2ELi1ELb1EEENS1_24CollectiveEpilogueBwdGQAISD_fSG_Li256ELb0ELb0EEENS1_19SingleTileSchedulerILb0ELb0ELb0ELi128EEEEEEEEEvNT_6ParamsE,"",@"SHT_CUDA_INFO"
	.sectionflags	@""
	.align	4


	//----- nvinfo : EIATTR_CUDA_API_VERSION
	.align		4
        /*0000*/ 	.byte	0x04, 0x37
        /*0002*/ 	.short	(.L_1039 - .L_1038)
.L_1038:
        /*0004*/ 	.word	0x00000082


	//----- nvinfo : EIATTR_KPARAM_INFO
	.align		4
.L_1039:
        /*0008*/ 	.byte	0x04, 0x17
        /*000a*/ 	.short	(.L_1041 - .L_1040)
.L_1040:
        /*000c*/ 	.word	0x00000000
        /*0010*/ 	.short	0x0000
        /*0012*/ 	.short	0x0070
        /*0014*/ 	.byte	0x00, 0xf0, 0x01, 0x1a


	//----- nvinfo : EIATTR_SPARSE_MMA_MASK
	.align		4
.L_1041:
        /*0018*/ 	.byte	0x03, 0x50
        /*001a*/ 	.short	0x0000


	//----- nvinfo : EIATTR_MAXREG_COUNT
	.align		4
        /*001c*/ 	.byte	0x03, 0x1b
        /*001e*/ 	.short	0x00a8


	//----- nvinfo : EIATTR_NUM_BARRIERS
	.align		4
        /*0020*/ 	.byte	0x02, 0x4c
        /*0022*/ 	.byte	0x10
	.zero		1


	//----- nvinfo : EIATTR_EXTERNS
	.align		4
        /*0024*/ 	.byte	0x04, 0x0f
        /*0026*/ 	.short	(.L_1043 - .L_1042)


	//   ....[0]....
	.align		4
.L_1042:
        /*0028*/ 	.word	index@(__assertfail)


	//----- nvinfo : EIATTR_MERCURY_ISA_VERSION
	.align		4
.L_1043:
        /*002c*/ 	.byte	0x03, 0x5f
        /*002e*/ 	.short	0x0101


	//----- nvinfo : EIATTR_INT_WARP_WIDE_INSTR_OFFSETS
	.align		4
        /*0030*/ 	.byte	0x04, 0x31
        /*0032*/ 	.short	(.L_1045 - .L_1044)


	//   ....[0]....
.L_1044:
        /*0034*/ 	.word	0x00000180


	//   ....[1]....
        /*0038*/ 	.word	0x000001b0


	//----- nvinfo : EIATTR_COOP_GROUP_MASK_REGIDS
	.align		4
.L_1045:
        /*003c*/ 	.byte	0x04, 0x29
        /*003e*/ 	.short	(.L_1047 - .L_1046)


	//   ....[0]....
.L_1046:
        /*0040*/ 	.word	0xffffffff


	//   ....[1]....
        /*0044*/ 	.word	0xffffffff


	//   ....[2]....
        /*0048*/ 	.word	0xffffffff


	//   ....[3]....
        /*004c*/ 	.word	0xffffffff


	//   ....[4]....
        /*0050*/ 	.word	0xffffffff


	//   ....[5]....
        /*0054*/ 	.word	0xffffffff


	//   ....[6]....
        /*0058*/ 	.word	0xffffffff


	//   ....[7]....
        /*005c*/ 	.word	0x0500000f


	//----- nvinfo : EIATTR_COOP_GROUP_INSTR_OFFSETS
	.align		4
.L_1047:
        /*0060*/ 	.byte	0x04, 0x28
        /*0062*/ 	.short	(.L_1049 - .L_1048)


	//   ....[0]....
.L_1048:
        /*0064*/ 	.word	0x00000050


	//   ....[1]....
        /*0068*/ 	.word	0x00000190


	//   ....[2]....
        /*006c*/ 	.word	0x000001e0


	//   ....[3]....
        /*0070*/ 	.word	0x000003d0


	//   ....[4]....
        /*0074*/ 	.word	0x000005e0


	//   ....[5]....
        /*0078*/ 	.word	0x00000b20


	//   ....[6]....
        /*007c*/ 	.word	0x000047d0


	//   ....[7]....
        /*0080*/ 	.word	0x00007670


	//----- nvinfo : EIATTR_REG_RECONFIG
	.align		4
.L_1049:
        /*0084*/ 	.byte	0x01, 0x54
	.zero		2


	//----- nvinfo : EIATTR_SYSCALL_OFFSETS
	.align		4
        /*0088*/ 	.byte	0x04, 0x46
        /*008a*/ 	.short	(.L_1051 - .L_1050)


	//   ....[0]....
.L_1050:
        /*008c*/ 	.word	0x00000780


	//   ....[1]....
        /*0090*/ 	.word	0x00000870


	//   ....[2]....
        /*0094*/ 	.word	0x000009d0


	//   ....[3]....
        /*0098*/ 	.word	0x00000ac0


	//   ....[4]....
        /*009c*/ 	.word	0x00000d40


	//----- nvinfo : EIATTR_MBARRIER_INSTR_OFFSETS
	.align		4
.L_1051:
        /*00a0*/ 	.byte	0x04, 0x39
        /*00a2*/ 	.short	(.L_1053 - .L_1052)


	//   ....[0]....
.L_1052:
        /*00a4*/ 	.word	0x00000280
        /*00a8*/ 	.word	0x000000ff
        /*00ac*/ 	.word	0x00026800
        /*00b0*/ 	.short	0x0100
        /*00b2*/ 	.byte	0x06
	.zero		1


	//   ....[1]....
        /*00b4*/ 	.word	0x00000380
        /*00b8*/ 	.word	0x000000ff
        /*00bc*/ 	.word	0x00026810
        /*00c0*/ 	.short	0x0100
        /*00c2*/ 	.byte	0x08
	.zero		1


	//   ....[2]....
        /*00c4*/ 	.word	0x00000390
        /*00c8*/ 	.word	0x000000ff
        /*00cc*/ 	.word	0x00026820
        /*00d0*/ 	.short	0x0100
        /*00d2*/ 	.byte	0x08
	.zero		1


	//   ....[3]....
        /*00d4*/ 	.word	0x000003a0
        /*00d8*/ 	.word	0x000000ff
        /*00dc*/ 	.word	0x00026818
        /*00e0*/ 	.short	0x0100
        /*00e2*/ 	.byte	0x08
	.zero		1


	//   ....[4]....
        /*00e4*/ 	.word	0x000003b0
        /*00e8*/ 	.word	0x000000ff
        /*00ec*/ 	.word	0x00026828
        /*00f0*/ 	.short	0x0100
        /*00f2*/ 	.byte	0x08
	.zero		1


	//   ....[5]....
        /*00f4*/ 	.word	0x000004e0
        /*00f8*/ 	.word	0x000000ff
        /*00fc*/ 	.word	0x00026830
        /*0100*/ 	.short	0x0100
        /*0102*/ 	.byte	0x08
	.zero		1


	//   ....[6]....
        /*0104*/ 	.word	0x000004f0
        /*0108*/ 	.word	0x000000ff
        /*010c*/ 	.word	0x00026840
        /*0110*/ 	.short	0x0100
        /*0112*/ 	.byte	0x08
	.zero		1


	//   ....[7]....
        /*0114*/ 	.word	0x00000500
        /*0118*/ 	.word	0x000000ff
        /*011c*/ 	.word	0x00026838
        /*0120*/ 	.short	0x0100
        /*0122*/ 	.byte	0x08
	.zero		1


	//   ....[8]....
        /*0124*/ 	.word	0x00000510
        /*0128*/ 	.word	0x000000ff
        /*012c*/ 	.word	0x00026848
        /*0130*/ 	.short	0x0100
        /*0132*/ 	.byte	0x08
	.zero		1


	//   ....[9]....
        /*0134*/ 	.word	0x00000b50
        /*0138*/ 	.word	0x00000012
        /*013c*/ 	.word	0x00026800
        /*0140*/ 	.short	0x010a
        /*0142*/ 	.byte	0x3f
	.zero		1


	//   ....[10]....
        /*0144*/ 	.word	0x00000c00
        /*0148*/ 	.word	0x00000012
        /*014c*/ 	.word	0x00026800
        /*0150*/ 	.short	0x010a
        /*0152*/ 	.byte	0x3f
	.zero		1


	//   ....[11]....
        /*0154*/ 	.word	0x000018d0
        /*0158*/ 	.word	0x000000ff
        /*015c*/ 	.word	0x00026810
        /*0160*/ 	.short	0x010a
        /*0162*/ 	.byte	0x08
	.zero		1


	//   ....[12]....
        /*0164*/ 	.word	0x00001910
        /*0168*/ 	.word	0x000000ff
        /*016c*/ 	.word	0x00026810
        /*0170*/ 	.short	0x010a
        /*0172*/ 	.byte	0x08
	.zero		1


	//   ....[13]....
        /*0174*/ 	.word	0x00001d60
        /*0178*/ 	.word	0x000000ff
        /*017c*/ 	.word	0x00026830
        /*0180*/ 	.short	0x010a
        /*0182*/ 	.byte	0x08
	.zero		1


	//   ....[14]....
        /*0184*/ 	.word	0x00001da0
        /*0188*/ 	.word	0x000000ff
        /*018c*/ 	.word	0x00026830
        /*0190*/ 	.short	0x010a
        /*0192*/ 	.byte	0x08
	.zero		1


	//   ....[15]....
        /*0194*/ 	.word	0x000039e0
        /*0198*/ 	.word	0x000000ff
        /*019c*/ 	.word	0x00000000
        /*01a0*/ 	.short	0x0101
        /*01a2*/ 	.byte	0x0a
	.zero		1


	//   ....[16]....
        /*01a4*/ 	.word	0x00003cc0
        /*01a8*/ 	.word	0x000000ff
        /*01ac*/ 	.word	0x00000000
        /*01b0*/ 	.short	0x0101
        /*01b2*/ 	.byte	0x08
	.zero		1


	//   ....[17]....
        /*01b4*/ 	.word	0x000055d0
        /*01b8*/ 	.word	0x00000000
        /*01bc*/ 	.word	0x00026820
        /*01c0*/ 	.short	0x010a
        /*01c2*/ 	.byte	0x3f
	.zero		1


	//   ....[18]....
        /*01c4*/ 	.word	0x00005f20
        /*01c8*/ 	.word	0x00000000
        /*01cc*/ 	.word	0x00026840
        /*01d0*/ 	.short	0x010a
        /*01d2*/ 	.byte	0x3f
	.zero		1


	//   ....[19]....
        /*01d4*/ 	.word	0x00006220
        /*01d8*/ 	.word	0x00000000
        /*01dc*/ 	.word	0x00026828
        /*01e0*/ 	.short	0x010a
        /*01e2*/ 	.byte	0x3f
	.zero		1


	//   ....[20]....
        /*01e4*/ 	.word	0x000064a0
        /*01e8*/ 	.word	0x00000000
        /*01ec*/ 	.word	0x00026848
        /*01f0*/ 	.short	0x010a
        /*01f2*/ 	.byte	0x3f
	.zero		1


	//   ....[21]....
        /*01f4*/ 	.word	0x00006770
        /*01f8*/ 	.word	0x00000000
        /*01fc*/ 	.word	0x00026820
        /*0200*/ 	.short	0x010a
        /*0202*/ 	.byte	0x3f
	.zero		1


	//   ....[22]....
        /*0204*/ 	.word	0x00006a60
        /*0208*/ 	.word	0x00000000
        /*020c*/ 	.word	0x00026840
        /*0210*/ 	.short	0x010a
        /*0212*/ 	.byte	0x3f
	.zero		1


	//   ....[23]....
        /*0214*/ 	.word	0x00006d40
        /*0218*/ 	.word	0x00000000
        /*021c*/ 	.word	0x00026828
        /*0220*/ 	.short	0x010a
        /*0222*/ 	.byte	0x3f
	.zero		1


	//   ....[24]....
        /*0224*/ 	.word	0x00007020
        /*0228*/ 	.word	0x00000003
        /*022c*/ 	.word	0x00026840
        /*0230*/ 	.short	0x010a
        /*0232*/ 	.byte	0x3f
	.zero		1


	//   ....[25]....
        /*0234*/ 	.word	0x000074d0
        /*0238*/ 	.word	0x00000006
        /*023c*/ 	.word	0x00000000
        /*0240*/ 	.short	0x010a
        /*0242*/ 	.byte	0x3f
	.zero		1


	//   ....[26]....
        /*0244*/ 	.word	0x00007530
        /*0248*/ 	.word	0x00000003
        /*024c*/ 	.word	0x00000000
        /*0250*/ 	.short	0x010a
        /*0252*/ 	.byte	0x3f
	.zero		1


	//   ....[27]....
        /*0254*/ 	.word	0x00007590
        /*0258*/ 	.word	0x00000000
        /*025c*/ 	.word	0x00000000
        /*0260*/ 	.short	0x010a
        /*0262*/ 	.byte	0x3f
	.zero		1


	//   ....[28]....
        /*0264*/ 	.word	0x000075c0
        /*0268*/ 	.word	0x00000003
        /*026c*/ 	.word	0x00000000
        /*0270*/ 	.short	0x010a
        /*0272*/ 	.byte	0x3f
	.zero		1


	//   ....[29]....
        /*0274*/ 	.word	0x000076a0
        /*0278*/ 	.word	0x00000012
        /*027c*/ 	.word	0x00026800
        /*0280*/ 	.short	0x010a
        /*0282*/ 	.byte	0x3f
	.zero		1


	//   ....[30]....
        /*0284*/ 	.word	0x00007700
        /*0288*/ 	.word	0x00000005
        /*028c*/ 	.word	0x00026810
        /*0290*/ 	.short	0x010a
        /*0292*/ 	.byte	0x3f
	.zero		1


	//   ....[31]....
        /*0294*/ 	.word	0x00007760
        /*0298*/ 	.word	0x00000079
        /*029c*/ 	.word	0x00026830
        /*02a0*/ 	.short	0x010a
        /*02a2*/ 	.byte	0x3f
	.zero		1


	//   ....[32]....
        /*02a4*/ 	.word	0x000077b0
        /*02a8*/ 	.word	0x00000000
        /*02ac*/ 	.word	0x00026820
        /*02b0*/ 	.short	0x010a
        /*02b2*/ 	.byte	0x3f
	.zero		1


	//   ....[33]....
        /*02b4*/ 	.word	0x00007800
        /*02b8*/ 	.word	0x00000000
        /*02bc*/ 	.word	0x00026840
        /*02c0*/ 	.short	0x010a
        /*02c2*/ 	.byte	0x3f
	.zero		1


	//   ....[34]....
        /*02c4*/ 	.word	0x00007850
        /*02c8*/ 	.word	0x00000000
        /*02cc*/ 	.word	0x00026828
        /*02d0*/ 	.short	0x010a
        /*02d2*/ 	.byte	0x3f
	.zero		1


	//   ....[35]....
        /*02d4*/ 	.word	0x000078a0
        /*02d8*/ 	.word	0x00000000
        /*02dc*/ 	.word	0x00026848
        /*02e0*/ 	.short	0x010a
        /*02e2*/ 	.byte	0x3f
	.zero		1


	//   ....[36]....
        /*02e4*/ 	.word	0x00007900
        /*02e8*/ 	.word	0x00000000
        /*02ec*/ 	.word	0x00026820
        /*02f0*/ 	.short	0x010a
        /*02f2*/ 	.byte	0x3f
	.zero		1


	//   ....[37]....
        /*02f4*/ 	.word	0x00007950
        /*02f8*/ 	.word	0x00000000
        /*02fc*/ 	.word	0x00026840
        /*0300*/ 	.short	0x010a
        /*0302*/ 	.byte	0x3f
	.zero		1


	//   ....[38]....
        /*0304*/ 	.word	0x000079a0
        /*0308*/ 	.word	0x00000000
        /*030c*/ 	.word	0x00026828
        /*0310*/ 	.short	0x010a
        /*0312*/ 	.byte	0x3f
	.zero		1


	//   ....[39]....
        /*0314*/ 	.word	0x000079f0
        /*0318*/ 	.word	0x00000003
        /*031c*/ 	.word	0x00026840
        /*0320*/ 	.short	0x010a
        /*0322*/ 	.byte	0x3f
	.zero		1


	//   ....[40]....
        /*0324*/ 	.word	0x00007ad0
        /*0328*/ 	.word	0x00000006
        /*032c*/ 	.word	0x00000000
        /*0330*/ 	.short	0x010a
        /*0332*/ 	.byte	0x3f
	.zero		1


	//   ....[41]....
        /*0334*/ 	.word	0x00007b20
        /*0338*/ 	.word	0x00000003
        /*033c*/ 	.word	0x00000000
        /*0340*/ 	.short	0x010a
        /*0342*/ 	.byte	0x3f
	.zero		1


	//   ....[42]....
        /*0344*/ 	.word	0x00007b70
        /*0348*/ 	.word	0x00000000
        /*034c*/ 	.word	0x00000000
        /*0350*/ 	.short	0x010a
        /*0352*/ 	.byte	0x3f
	.zero		1


	//----- nvinfo : EIATTR_NUM_MBARRIERS
	.align		4
.L_1053:
        /*0354*/ 	.byte	0x03, 0x38
        /*0356*/ 	.short	0x0009


	//----- nvinfo : EIATTR_EXIT_INSTR_OFFSETS
	.align		4
        /*0358*/ 	.byte	0x04, 0x1c
        /*035a*/ 	.short	(.L_1055 - .L_1054)


	//   ....[0]....
.L_1054:
        /*035c*/ 	.word	0x00007610


	//----- nvinfo : EIATTR_MAX_THREADS
	.align		4
.L_1055:
        /*0360*/ 	.byte	0x04, 0x05
        /*0362*/ 	.short	(.L_1057 - .L_1056)
.L_1056:
        /*0364*/ 	.word	0x00000180
        /*0368*/ 	.word	0x00000001
        /*036c*/ 	.word	0x00000001


	//----- nvinfo : EIATTR_CRS_STACK_SIZE
	.align		4
.L_1057:
        /*0370*/ 	.byte	0x04, 0x1e
        /*0372*/ 	.short	(.L_1059 - .L_1058)
.L_1058:
        /*0374*/ 	.word	0x00000000


	//----- nvinfo : EIATTR_CBANK_PARAM_SIZE
	.align		4
.L_1059:
        /*0378*/ 	.byte	0x03, 0x19
        /*037a*/ 	.short	0x06f0


	//----- nvinfo : EIATTR_PARAM_CBANK
	.align		4
        /*037c*/ 	.byte	0x04, 0x0a
        /*037e*/ 	.short	(.L_1061 - .L_1060)
	.align		4
.L_1060:
        /*0380*/ 	.word	index@(.nv.constant0._ZN7cutlass13device_kernelIN5flash11enable_sm90INS1_16FlashAttnBwdSm90INS1_25CollectiveMainloopBwdSm90ILi2ELi2ELi2EN4cute5tupleIJNS5_1CILi1EEES8_S8_EEENS6_IJNS7_ILi64EEENS7_ILi128EEENS7_ILi96EEEEEENS_6half_tEfNS_4arch4Sm90ELb0ELb0ELb0ELb0ELb0ELb1ELb0ELb0ELi2ELi1ELi2ELi1ELb1EEENS1_24CollectiveEpilogueBwdGQAISD_fSG_Li256ELb0ELb0EEENS1_19SingleTileSchedulerILb0ELb0ELb0ELi128EEEEEEEEEvNT_6ParamsE)
        /*0384*/ 	.short	0x0210
        /*0386*/ 	.short	0x06f0


	//----- nvinfo : EIATTR_SW_WAR
	.align		4
.L_1061:
        /*0388*/ 	.byte	0x04, 0x36
        /*038a*/ 	.short	(.L_1063 - .L_1062)
.L_1062:
        /*038c*/ 	.word	0x00000008
.L_1063:


//--------------------- .nv.info._ZN7cutlass13device_kernelIN5flash11enable_sm90INS1_16FlashAttnBwdSm90INS1_25CollectiveMainloopBwdSm90ILi2ELi2ELi2EN4cute5tupleIJNS5_1CILi1EEES8_S8_EEENS6_IJNS7_ILi64EEENS7_ILi128EEENS7_ILi96EEEEEENS_6half_tEfNS_4arch4Sm90ELb0ELb0ELb0ELb0ELb1ELb1ELb0ELb0ELi2ELi1ELi2ELi1ELb1EEENS1_24CollectiveEpilogueBwdGQAISD_fSG_Li256ELb0ELb1EEENS1_19SingleTileSchedulerILb0ELb0ELb0ELi128EEEEEEEEEvNT_6ParamsE --------------------------
	.section	.nv.info._ZN7cutlass13device_kernelIN5flash11enable_sm90INS1_16FlashAttnBwdSm90INS1_25CollectiveMainloopBwdSm90ILi2ELi2ELi2EN4cute5tupleIJNS5_1CILi1EEES8_S8_EEENS6_IJNS7_ILi64EEENS7_ILi128EEENS7_ILi96EEEEEENS_6half_tEfNS_4arch4Sm90ELb0ELb0ELb0ELb0ELb1ELb1ELb0ELb0ELi2ELi1ELi2ELi1ELb1EEENS1_24CollectiveEpilogueBwdGQAISD_fSG_Li256ELb0ELb1EEENS1_19SingleTileSchedulerILb0ELb0ELb0ELi128EEEEEEEEEvNT_6ParamsE,"",@"SHT_CUDA_INFO"
	.sectionflags	@""
	.align	4


	//----- nvinfo : EIATTR_CUDA_API_VERSION
	.align		4
        /*0000*/ 	.byte	0x04, 0x37
        /*0002*/ 	.short	(.L_1065 - .L_1064)
.L_1064:
        /*0004*/ 	.word	0x00000082


	//----- nvinfo : EIATTR_KPARAM_INFO
	.align		4
.L_1065:
        /*0008*/ 	.byte	0x04, 0x17
        /*000a*/ 	.short	(.L_1067 - .L_1066)
.L_1066:
        /*000c*/ 	.word	0x00000000
        /*0010*/ 	.short	0x0000
        /*0012*/ 	.short	0x0070
        /*0014*/ 	.byte	0x00, 0xf0, 0x01, 0x1a


	//----- nvinfo : EIATTR_SPARSE_MMA_MASK
	.align		4
.L_1067:
        /*0018*/ 	.byte	0x03, 0x50
        /*001a*/ 	.short	0x0000


	//----- nvinfo : EIATTR_MAXREG_COUNT
	.align		4
        /*001c*/ 	.byte	0x03, 0x1b
        /*001e*/ 	.short	0x00a8


	//----- nvinfo : EIATTR_NUM_BARRIERS
	.align		4
        /*0020*/ 	.byte	0x02, 0x4c
        /*0022*/ 	.byte	0x10
	.zero		1


	//----- nvinfo : EIATTR_EXTERNS
	.align		4
        /*0024*/ 	.byte	0x04, 0x0f
        /*0026*/ 	.short	(.L_1069 - .L_1068)


	//   ....[0]....
	.align		4
.L_1068:
        /*0028*/ 	.word	index@(__assertfail)


	//----- nvinfo : EIATTR_MERCURY_ISA_VERSION
	.align		4
.L_1069:
        /*002c*/ 	.byte	0x03, 0x5f
        /*002e*/ 	.short	0x0101


	//----- nvinfo : EIATTR_INT_WARP_WIDE_INSTR_OFFSETS
	.align		4
        /*0030*/ 	.byte	0x04, 0x31
        /*0032*/ 	.short	(.L_1071 - .L_1070)


	//   ....[0]....
.L_1070:
        /*0034*/ 	.word	0x00000180


	//   ....[1]....
        /*0038*/ 	.word	0x000001b0


	//   ....[2]....
        /*003c*/ 	.word	0x00005550


	//   ....[3]....
        /*0040*/ 	.word	0x000059c0


	//   ....[4]....
        /*0044*/ 	.word	0x00005f90


	//----- nvinfo : EIATTR_COOP_GROUP_MASK_REGIDS
	.align		4
.L_1071:
        /*0048*/ 	.byte	0x04, 0x29
        /*004a*/ 	.short	(.L_1073 - .L_1072)


	//   ....[0]....
.L_1072:
        /*004c*/ 	.word	0xffffffff


	//   ....[1]....
        /*0050*/ 	.word	0xffffffff


	//   ....[2]....
        /*0054*/ 	.word	0xffffffff


	//   ....[3]....
        /*0058*/ 	.word	0xffffffff


	//   ....[4]....
        /*005c*/ 	.word	0xffffffff


	//   ....[5]....
        /*0060*/ 	.word	0xffffffff


	//   ....[6]....
        /*0064*/ 	.word	0xffffffff


	//   ....[7]....
        /*0068*/ 	.word	0xffffffff


	//   ....[8]....
        /*006c*/ 	.word	0xffffffff


	//   ....[9]....
        /*0070*/ 	.word	0xffffffff


	//   ....[10]....
        /*0074*/ 	.word	0xffffffff


	//   ....[11]....
        /*0078*/ 	.word	0xffffffff


	//   ....[12]....
        /*007c*/ 	.word	0xffffffff


	//   ....[13]....
        /*0080*/ 	.word	0xffffffff


	//   ....[14]....
        /*0084*/ 	.word	0xffffffff


	//   ....[15]....
        /*0088*/ 	.word	0xffffffff


	//   ....[16]....
        /*008c*/ 	.word	0xffffffff


	//   ....[17]....
        /*0090*/ 	.word	0x0500000f


	//   ....[18]....
        /*0094*/ 	.word	0x0500000f


	//   ....[19]....
        /*0098*/ 	.word	0x0500000f


	//   ....[20]....
        /*009c*/ 	.word	0x0500000f


	//   ....[21]....
        /*00a0*/ 	.word	0x0500000f


	//   ....[22]....
        /*00a4*/ 	.word	0x0500000f


	//----- nvinfo : EIATTR_COOP_GROUP_INSTR_OFFSETS
	.align		4
.L_1073:
        /*00a8*/ 	.byte	0x04, 0x28
        /*00aa*/ 	.short	(.L_1075 - .L_1074)


	//   ....[0]....
.L_1074:
        /*00ac*/ 	.word	0x00000050


	//   ....[1]....
        /*00b0*/ 	.word	0x00000190


	//   ....[2]....
        /*00b4*/ 	.word	0x000001e0


	//   ....[3]....
        /*00b8*/ 	.word	0x000003d0


	//   ....[4]....
        /*00bc*/ 	.word	0x000005f0


	//   ....[5]....
        /*00c0*/ 	.word	0x00000b30


	//   ....[6]....
        /*00c4*/ 	.word	0x000045c0


	//   ....[7]....
        /*00c8*/ 	.word	0x00004750


	//   ....[8]....
        /*00cc*/ 	.word	0x00004a00


	//   ....[9]....
        /*00d0*/ 	.word	0x00004ba0


	//   ....[10]....
        /*00d4*/ 	.word	0x00004cc0


	//   ....[11]....
        /*00d8*/ 	.word	0x000051f0


	//   ....[12]....
        /*00dc*/ 	.word	0x00005480


	//   ....[13]....
        /*00e0*/ 	.word	0x000056c0


	//   ....[14]....
        /*00e4*/ 	.word	0x000058f0


	//   ....[15]....
        /*00e8*/ 	.word	0x00005ba0


	//   ....[16]....
        /*00ec*/ 	.word	0x00005ed0


	//   ....[17]....
        /*00f0*/ 	.word	0x000083b0


	//   ....[18]....
        /*00f4*/ 	.word	0x00008520


	//   ....[19]....
        /*00f8*/ 	.word	0x00008590


	//   ....[20]....
        /*00fc*/ 	.word	0x00008600


	//   ....[21]....
        /*0100*/ 	.word	0x00008670


	//   ....[22]....
        /*0104*/ 	.word	0x000086e0


	//----- nvinfo : EIATTR_REG_RECONFIG
	.align		4
.L_1075:
        /*0108*/ 	.byte	0x01, 0x54
	.zero		2


	//----- nvinfo : EIATTR_SYSCALL_OFFSETS
	.align		4
        /*010c*/ 	.byte	0x04, 0x46
        /*010e*/ 	.short	(.L_1077 - .L_1076)


	//   ....[0]....
.L_1076:
        /*0110*/ 	.word	0x00000790


	//   ....[1]....
        /*0114*/ 	.word	0x00000880


	//   ....[2]....
        /*0118*/ 	.word	0x000009e0


	//   ....[3]....
        /*011c*/ 	.word	0x00000ad0


	//   ....[4]....
        /*0120*/ 	.word	0x00000d50


	//----- nvinfo : EIATTR_MBARRIER_INSTR_OFFSETS
	.align		4
.L_1077:
        /*0124*/ 	.byte	0x04, 0x39
        /*0126*/ 	.short	(.L_1079 - .L_1078)


	//   ....[0]....
.L_1078:
        /*0128*/ 	.word	0x00000280
        /*012c*/ 	.word	0x000000ff
        /*0130*/ 	.word	0x00026800
        /*0134*/ 	.short	0x0100
        /*0136*/ 	.byte	0x06
	.zero		1


	//   ....[1]....
        /*0138*/ 	.word	0x00000380
        /*013c*/ 	.word	0x000000ff
        /*0140*/ 	.word	0x00026810
        /*0144*/ 	.short	0x0100
        /*0146*/ 	.byte	0x08
	.zero		1


	//   ....[2]....
        /*0148*/ 	.word	0x00000390
        /*014c*/ 	.word	0x000000ff
        /*0150*/ 	.word	0x00026820
        /*0154*/ 	.short	0x0100
        /*0156*/ 	.byte	0x08
	.zero		1


	//   ....[3]....
        /*0158*/ 	.word	0x000003a0
        /*015c*/ 	.word	0x000000ff
        /*0160*/ 	.word	0x00026818
        /*0164*/ 	.short	0x0100
        /*0166*/ 	.byte	0x08
	.zero		1


	//   ....[4]....
        /*0168*/ 	.word	0x000003b0
        /*016c*/ 	.word	0x000000ff
        /*0170*/ 	.word	0x00026828
        /*0174*/ 	.short	0x0100
        /*0176*/ 	.byte	0x08
	.zero		1


	//   ....[5]....
        /*0178*/ 	.word	0x000004e0
        /*017c*/ 	.word	0x000000ff
        /*0180*/ 	.word	0x00026830
        /*0184*/ 	.short	0x0100
        /*0186*/ 	.byte	0x08
	.zero		1


	//   ....[6]....
        /*0188*/ 	.word	0x000004f0
        /*018c*/ 	.word	0x000000ff
        /*0190*/ 	.word	0x00026840
        /*0194*/ 	.short	0x0100
        /*0196*/ 	.byte	0x08
	.zero		1


	//   ....[7]....
        /*0198*/ 	.word	0x00000500
        /*019c*/ 	.word	0x000000ff
        /*01a0*/ 	.word	0x00026838
        /*01a4*/ 	.short	0x0100
        /*01a6*/ 	.byte	0x08
	.zero		1


	//   ....[8]....
        /*01a8*/ 	.word	0x00000510
        /*01ac*/ 	.word	0x000000ff
        /*01b0*/ 	.word	0x00026848
        /*01b4*/ 	.short	0x0100
        /*01b6*/ 	.byte	0x08
	.zero		1


	//   ....[9]....
        /*01b8*/ 	.word	0x00000b60
        /*01bc*/ 	.word	0x00000012
        /*01c0*/ 	.word	0x00026800
        /*01c4*/ 	.short	0x010a
        /*01c6*/ 	.byte	0x3f
	.zero		1


	//   ....[10]....
        /*01c8*/ 	.word	0x00000c10
        /*01cc*/ 	.word	0x00000012
        /*01d0*/ 	.word	0x00026800
        /*01d4*/ 	.short	0x010a
        /*01d6*/ 	.byte	0x3f
	.zero		1


	//   ....[11]....
        /*01d8*/ 	.word	0x000018e0
        /*01dc*/ 	.word	0x000000ff
        /*01e0*/ 	.word	0x00026810
        /*01e4*/ 	.short	0x010a
        /*01e6*/ 	.byte	0x08
	.zero		1


	//   ....[12]....
        /*01e8*/ 	.word	0x00001920
        /*01ec*/ 	.word	0x000000ff
        /*01f0*/ 	.word	0x00026810
        /*01f4*/ 	.short	0x010a
        /*01f6*/ 	.byte	0x08
	.zero		1


	//   ....[13]....
        /*01f8*/ 	.word	0x00001d70
        /*01fc*/ 	.word	0x000000ff
        /*0200*/ 	.word	0x00026830
        /*0204*/ 	.short	0x010a
        /*0206*/ 	.byte	0x08
	.zero		1


	//   ....[14]....
        /*0208*/ 	.word	0x00001db0
        /*020c*/ 	.word	0x000000ff
        /*0210*/ 	.word	0x00026830
        /*0214*/ 	.short	0x010a
        /*0216*/ 	.byte	0x08
	.zero		1


	//   ....[15]....
        /*0218*/ 	.word	0x000039f0
        /*021c*/ 	.word	0x000000ff
        /*0220*/ 	.word	0x00000000
        /*0224*/ 	.short	0x0101
        /*0226*/ 	.byte	0x0a
	.zero		1


	//   ....[16]....
        /*0228*/ 	.word	0x00003cd0
        /*022c*/ 	.word	0x000000ff
        /*0230*/ 	.word	0x00000000
        /*0234*/ 	.short	0x0101
        /*0236*/ 	.byte	0x08
	.zero		1


	//   ....[17]....
        /*0238*/ 	.word	0x000062d0
        /*023c*/ 	.word	0x00000000
        /*0240*/ 	.word	0x00026820
        /*0244*/ 	.short	0x010a
        /*0246*/ 	.byte	0x3f
	.zero		1


	//   ....[18]....
        /*0248*/ 	.word	0x00006c60
        /*024c*/ 	.word	0x00000000
        /*0250*/ 	.word	0x00026840
        /*0254*/ 	.short	0x010a
        /*0256*/ 	.byte	0x3f
	.zero		1


	//   ....[19]....
        /*0258*/ 	.word	0x00006f60
        /*025c*/ 	.word	0x00000000
        /*0260*/ 	.word	0x00026828
        /*0264*/ 	.short	0x010a
        /*0266*/ 	.byte	0x3f
	.zero		1


	//   ....[20]....
        /*0268*/ 	.word	0x000071e0
        /*026c*/ 	.word	0x00000000
        /*0270*/ 	.word	0x00026848
        /*0274*/ 	.short	0x010a
        /*0276*/ 	.byte	0x3f
	.zero		1


	//   ....[21]....
        /*0278*/ 	.word	0x000074b0
        /*027c*/ 	.word	0x00000000
        /*0280*/ 	.word	0x00026820
        /*0284*/ 	.short	0x010a
        /*0286*/ 	.byte	0x3f
	.zero		1


	//   ....[22]....
        /*0288*/ 	.word	0x000077a0
        /*028c*/ 	.word	0x00000000
        /*0290*/ 	.word	0x00026840
        /*0294*/ 	.short	0x010a
        /*0296*/ 	.byte	0x3f
	.zero		1


	//   ....[23]....
        /*0298*/ 	.word	0x00007a80
        /*029c*/ 	.word	0x00000000
        /*02a0*/ 	.word	0x00026828
        /*02a4*/ 	.short	0x010a
        /*02a6*/ 	.byte	0x3f
	.zero		1


	//   ....[24]....
        /*02a8*/ 	.word	0x00007d60
        /*02ac*/ 	.word	0x00000003
        /*02b0*/ 	.word	0x00026840
        /*02b4*/ 	.short	0x010a
        /*02b6*/ 	.byte	0x3f
	.zero		1


	//   ....[25]....
        /*02b8*/ 	.word	0x00008210
        /*02bc*/ 	.word	0x00000006
        /*02c0*/ 	.word	0x00000000
        /*02c4*/ 	.short	0x010a
        /*02c6*/ 	.byte	0x3f
	.zero		1


	//   ....[26]....
        /*02c8*/ 	.word	0x00008270
        /*02cc*/ 	.word	0x00000003
        /*02d0*/ 	.word	0x00000000
        /*02d4*/ 	.short	0x010a
        /*02d6*/ 	.byte	0x3f
	.zero		1


	//   ....[27]....
        /*02d8*/ 	.word	0x000082d0
        /*02dc*/ 	.word	0x00000000
        /*02e0*/ 	.word	0x00000000
        /*02e4*/ 	.short	0x010a
        /*02e6*/ 	.byte	0x3f
	.zero		1


	//   ....[28]....
        /*02e8*/ 	.word	0x00008300
        /*02ec*/ 	.word	0x00000003
        /*02f0*/ 	.word	0x00000000
        /*02f4*/ 	.short	0x010a
        /*02f6*/ 	.byte	0x3f
	.zero		1


	//   ....[29]....
        /*02f8*/ 	.word	0x000083e0
        /*02fc*/ 	.word	0x00000012
        /*0300*/ 	.word	0x00026800
        /*0304*/ 	.short	0x010a
        /*0306*/ 	.byte	0x3f
	.zero		1


	//   ....[30]....
        /*0308*/ 	.word	0x00008440
        /*030c*/ 	.word	0x00000005
        /*0310*/ 	.word	0x00026810
        /*0314*/ 	.short	0x010a
        /*0316*/ 	.byte	0x3f
	.zero		1


	//   ....[31]....
        /*0318*/ 	.word	0x000084a0
        /*031c*/ 	.word	0x00000079
        /*0320*/ 	.word	0x00026830
        /*0324*/ 	.short	0x010a
        /*0326*/ 	.byte	0x3f
	.zero		1


	//   ....[32]....
        /*0328*/ 	.word	0x00008720
        /*032c*/ 	.word	0x00000000
        /*0330*/ 	.word	0x00026820
        /*0334*/ 	.short	0x010a
        /*0336*/ 	.byte	0x3f
	.zero		1


	//   ....[33]....
        /*0338*/ 	.word	0x00008770
        /*033c*/ 	.word	0x00000000
        /*0340*/ 	.word	0x00026840
        /*0344*/ 	.short	0x010a
        /*0346*/ 	.byte	0x3f
	.zero		1


	//   ....[34]....
        /*0348*/ 	.word	0x000087c0
        /*034c*/ 	.word	0x00000000
        /*0350*/ 	.word	0x00026828
        /*0354*/ 	.short	0x010a
        /*0356*/ 	.byte	0x3f
	.zero		1


	//   ....[35]....
        /*0358*/ 	.word	0x00008810
        /*035c*/ 	.word	0x00000000
        /*0360*/ 	.word	0x00026848
        /*0364*/ 	.short	0x010a
        /*0366*/ 	.byte	0x3f
	.zero		1


	//   ....[36]....
        /*0368*/ 	.word	0x00008870
        /*036c*/ 	.word	0x00000000
        /*0370*/ 	.word	0x00026820
        /*0374*/ 	.short	0x010a
        /*0376*/ 	.byte	0x3f
	.zero		1


	//   ....[37]....
        /*0378*/ 	.word	0x000088c0
        /*037c*/ 	.word	0x00000000
        /*0380*/ 	.word	0x00026840
        /*0384*/ 	.short	0x010a
        /*0386*/ 	.byte	0x3f
	.zero		1


	//   ....[38]....
        /*0388*/ 	.word	0x00008910
        /*038c*/ 	.word	0x00000000
        /*0390*/ 	.word	0x00026828
        /*0394*/ 	.short	0x010a
        /*0396*/ 	.byte	0x3f
	.zero		1


	//   ....[39]....
        /*0398*/ 	.word	0x00008960
        /*039c*/ 	.word	0x00000003
        /*03a0*/ 	.word	0x00026840
        /*03a4*/ 	.short	0x010a
        /*03a6*/ 	.byte	0x3f
	.zero		1


	//   ....[40]....
        /*03a8*/ 	.word	0x00008a40
        /*03ac*/ 	.word	0x00000006
        /*03b0*/ 	.word	0x00000000
        /*03b4*/ 	.short	0x010a
        /*03b6*/ 	.byte	0x3f
	.zero		1


	//   ....[41]....
        /*03b8*/ 	.word	0x00008a90
        /*03bc*/ 	.word	0x00000003
        /*03c0*/ 	.word	0x00000000
        /*03c4*/ 	.short	0x010a
        /*03c6*/ 	.byte	0x3f
	.zero		1


	//   ....[42]....
        /*03c8*/ 	.word	0x00008ae0
        /*03cc*/ 	.word	0x00000000
        /*03d0*/ 	.word	0x00000000
        /*03d4*/ 	.short	0x010a
        /*03d6*/ 	.byte	0x3f
	.zero		1


	//----- nvinfo : EIATTR_NUM_MBARRIERS
	.align		4
.L_1079:
        /*03d8*/ 	.byte	0x03, 0x38
        /*03da*/ 	.short	0x0009


	//----- nvinfo : EIATTR_EXIT_INSTR_OFFSETS
	.align		4
        /*03dc*/ 	.byte	0x04, 0x1c
        /*03de*/ 	.short	(.L_1081 - .L_1080)


	//   ....[0]....
.L_1080:
        /*03e0*/ 	.word	0x00008350


	//----- nvinfo : EIATTR_MAX_THREADS
	.align		4
.L_1081:
        /*03e4*/ 	.byte	0x04, 0x05
        /*03e6*/ 	.short	(.L_1083 - .L_1082)
.L_1082:
        /*03e8*/ 	.word	0x00000180
        /*03ec*/ 	.word	0x00000001
        /*03f0*/ 	.word	0x00000001


	//----- nvinfo : EIATTR_CRS_STACK_SIZE
	.align		4
.L_1083:
        /*03f4*/ 	.byte	0x04, 0x1e
        /*03f6*/ 	.short	(.L_1085 - .L_1084)
.L_1084:
        /*03f8*/ 	.word	0x00000000


	//----- nvinfo : EIATTR_CBANK_PARAM_SIZE
	.align		4
.L_1085:
        /*03fc*/ 	.byte	0x03, 0x19
        /*03fe*/ 	.short	0x06f0


	//----- nvinfo : EIATTR_PARAM_CBANK
	.align		4
        /*0400*/ 	.byte	0x04, 0x0a
        /*0402*/ 	.short	(.L_1087 - .L_1086)
	.align		4
.L_1086:
        /*0404*/ 	.word	index@(.nv.constant0._ZN7cutlass13device_kernelIN5flash11enable_sm90INS1_16FlashAttnBwdSm90INS1_25CollectiveMainloopBwdSm90ILi2ELi2ELi2EN4cute5tupleIJNS5_1CILi1EEES8_S8_EEENS6_IJNS7_ILi64EEENS7_ILi128EEENS7_ILi96EEEEEENS_6half_tEfNS_4arch4Sm90ELb0ELb0ELb0ELb0ELb1ELb1ELb0ELb0ELi2ELi1ELi2ELi1ELb1EEENS1_24CollectiveEpilogueBwdGQAISD_fSG_Li256ELb0ELb1EEENS1_19SingleTileSchedulerILb0ELb0ELb0ELi128EEEEEEEEEvNT_6ParamsE)
        /*0408*/ 	.short	0x0210
        /*040a*/ 	.short	0x06f0


	//----- nvinfo : EIATTR_SW_WAR
	.align		4
.L_1087:
        /*040c*/ 	.byte	0x04, 0x36
        /*040e*/ 	.short	(.L_1089 - .L_1088)
.L_1088:
        /*0410*/ 	.word	0x00000008
.L_1089:


//--------------------- .nv.info._ZN7cutlass13device_kernelIN5flash11enable_sm90INS1_16FlashAttnBwdSm90INS1_25CollectiveMainloopBwdSm90ILi2ELi2ELi2EN4cute5tupleIJNS5_1CILi1EEES8_S8_EEENS6_IJNS7_ILi64EEENS7_ILi128EEENS7_ILi96EEEEEENS_6half_tEfNS_4arch4Sm90ELb0ELb0ELb0ELb1ELb0ELb1ELb0ELb0ELi2ELi1ELi2ELi1ELb1EEENS1_21CollectiveEpilogueBwdISD_SE_SG_Li256ELb1ELb0ELi1EEENS1_19SingleTileSchedulerILb1ELb0ELb0ELi128EEEEEEEEEvNT_6ParamsE --------------------------
	.section	.nv.info._ZN7cutlass13device_kernelIN5flash11enable_sm90INS1_16FlashAttnBwdSm90INS1_25CollectiveMainloopBwdSm90ILi2ELi2ELi2EN4cute5tupleIJNS5_1CILi1EEES8_S8_EEENS6_IJNS7_ILi64EEENS7_ILi128EEENS7_ILi96EEEEEENS_6half_tEfNS_4arch4Sm90ELb0ELb0ELb0ELb1ELb0ELb1ELb0ELb0ELi2ELi1ELi2ELi1ELb1EEENS1_21CollectiveEpilogueBwdISD_SE_SG_Li256ELb1ELb0ELi1EEENS1_19SingleTileSchedulerILb1ELb0ELb0ELi128EEEEEEEEEvNT_6ParamsE,"",@"SHT_CUDA_INFO"
	.sectionflags	@""
	.align	4


	//----- nvinfo : EIATTR_CUDA_API_VERSION
	.align		4
        /*0000*/ 	.byte	0x04, 0x37
        /*0002*/ 	.short	(.L_1091 - .L_1090)
.L_1090:
        /*0004*/ 	.word	0x00000082


	//----- nvinfo : EIATTR_KPARAM_INFO
	.align		4
.L_1091:
        /*0008*/ 	.byte	0x04, 0x17
        /*000a*/ 	.short	(.L_1093 - .L_1092)
.L_1092:
        /*000c*/ 	.word	0x00000000
        /*0010*/ 	.short	0x0000
        /*0012*/ 	.short	0x0070
        /*0014*/ 	.byte	0x00, 0xf0, 0x01, 0x1a


	//----- nvinfo : EIATTR_SPARSE_MMA_MASK
	.align		4
.L_1093:
        /*0018*/ 	.byte	0x03, 0x50
        /*001a*/ 	.short	0x0000


	//----- nvinfo : EIATTR_MAXREG_COUNT
	.align		4
        /*001c*/ 	.byte	0x03, 0x1b
        /*001e*/ 	.short	0x00a8


	//----- nvinfo : EIATTR_NUM_BARRIERS
	.align		4
        /*0020*/ 	.byte	0x02, 0x4c
        /*0022*/ 	.byte	0x10
	.zero		1


	//----- nvinfo : EIATTR_EXTERNS
	.align		4
        /*0024*/ 	.byte	0x04, 0x0f
        /*0026*/ 	.short	(.L_1095 - .L_1094)


	//   ....[0]....
	.align		4
.L_1094:
        /*0028*/ 	.word	index@(__assertfail)


	//----- nvinfo : EIATTR_MERCURY_ISA_VERSION
	.align		4
.L_1095:
        /*002c*/ 	.byte	0x03, 0x5f
        /*002e*/ 	.short	0x0101


	//----- nvinfo : EIATTR_INT_WARP_WIDE_INSTR_OFFSETS
	.align		4
        /*0030*/ 	.byte	0x04, 0x31
        /*0032*/ 	.short	(.L_1097 - .L_1096)


	//   ....[0]....
.L_1096:
        /*0034*/ 	.word	0x00000180


	//   ....[1]....
        /*0038*/ 	.word	0x000001b0


	//----- nvinfo : EIATTR_COOP_GROUP_MASK_REGIDS
	.align		4
.L_1097:
        /*003c*/ 	.byte	0x04, 0x29
        /*003e*/ 	.short	(.L_1099 - .L_1098)


	//   ....[0]....
.L_1098:
        /*0040*/ 	.word	0xffffffff


	//   ....[1]....
        /*0044*/ 	.word	0xffffffff


	//   ....[2]....
        /*0048*/ 	.word	0xffffffff


	//   ....[3]....
        /*004c*/ 	.word	0xffffffff


	//   ....[4]....
        /*0050*/ 	.word	0xffffffff


	//   ....[5]....
        /*0054*/ 	.word	0xffffffff


	//   ....[6]....
        /*0058*/ 	.word	0xffffffff


	//   ....[7]....
        /*005c*/ 	.word	0x0500000f


	//----- nvinfo : EIATTR_COOP_GROUP_INSTR_OFFSETS
	.align		4
.L_1099:
        /*0060*/ 	.byte	0x04, 0x28
        /*0062*/ 	.short	(.L_1101 - .L_1100)


	//   ....[0]....
.L_1100:
        /*0064*/ 	.word	0x00000050


	//   ....[1]....
        /*0068*/ 	.word	0x00000190


	//   ....[2]....
        /*006c*/ 	.word	0x000001e0


	//   ....[3]....
        /*0070*/ 	.word	0x000003d0


	//   ....[4]....
        /*0074*/ 	.word	0x00000600


	//   ....[5]....
        /*0078*/ 	.word	0x00001360


	//   ....[6]....
        /*007c*/ 	.word	0x000060e0


	//   ....[7]....
        /*0080*/ 	.word	0x00009a20


	//----- nvinfo : EIATTR_REG_RECONFIG
	.align		4
.L_1101:
        /*0084*/ 	.byte	0x01, 0x54
	.zero		2


	//----- nvinfo : EIATTR_SYSCALL_OFFSETS
	.align		4
        /*0088*/ 	.byte	0x04, 0x46
        /*008a*/ 	.short	(.L_1103 - .L_1102)


	//   ....[0]....
.L_1102:
        /*008c*/ 	.word	0x00000fc0


	//   ....[1]....
        /*0090*/ 	.word	0x000010b0


	//   ....[2]....
        /*0094*/ 	.word	0x00001210


	//   ....[3]....
        /*0098*/ 	.word	0x00001300


	//   ....[4]....
        /*009c*/ 	.word	0x00001570


	//----- nvinfo : EIATTR_MBARRIER_INSTR_OFFSETS
	.align		4
.L_1103:
        /*00a0*/ 	.byte	0x04, 0x39
        /*00a2*/ 	.short	(.L_1105 - .L_1104)


	//   ....[0]....
.L_1104:
        /*00a4*/ 	.word	0x00000280
        /*00a8*/ 	.word	0x000000ff
        /*00ac*/ 	.word	0x00026800
        /*00b0*/ 	.short	0x0100
        /*00b2*/ 	.byte	0x06
	.zero		1


	//   ....[1]....
        /*00b4*/ 	.word	0x00000380
        /*00b8*/ 	.word	0x000000ff
        /*00bc*/ 	.word	0x00026810
        /*00c0*/ 	.short	0x0100
        /*00c2*/ 	.byte	0x08
	.zero		1


	//   ....[2]....
        /*00c4*/ 	.word	0x00000390
        /*00c8*/ 	.word	0x000000ff
        /*00cc*/ 	.word	0x00026820
        /*00d0*/ 	.short	0x0100
        /*00d2*/ 	.byte	0x08
	.zero		1


	//   ....[3]....
        /*00d4*/ 	.word	0x000003a0
        /*00d8*/ 	.word	0x000000ff
        /*00dc*/ 	.word	0x00026818
        /*00e0*/ 	.short	0x0100
        /*00e2*/ 	.byte	0x08
	.zero		1


	//   ....[4]....
        /*00e4*/ 	.word	0x000003b0
        /*00e8*/ 	.word	0x000000ff
        /*00ec*/ 	.word	0x00026828
        /*00f0*/ 	.short	0x0100
        /*00f2*/ 	.byte	0x08
	.zero		1


	//   ....[5]....
        /*00f4*/ 	.word	0x000004e0
        /*00f8*/ 	.word	0x000000ff
        /*00fc*/ 	.word	0x00026830
        /*0100*/ 	.short	0x0100
        /*0102*/ 	.byte	0x08
	.zero		1


	//   ....[6]....
        /*0104*/ 	.word	0x000004f0
        /*0108*/ 	.word	0x000000ff
        /*010c*/ 	.word	0x00026840
        /*0110*/ 	.short	0x0100
        /*0112*/ 	.byte	0x08
	.zero		1


	//   ....[7]....
        /*0114*/ 	.word	0x00000500
        /*0118*/ 	.word	0x000000ff
        /*011c*/ 	.word	0x00026838
        /*0120*/ 	.short	0x0100
        /*0122*/ 	.byte	0x08
	.zero		1


	//   ....[8]....
        /*0124*/ 	.word	0x00000510
        /*0128*/ 	.word	0x000000ff
        /*012c*/ 	.word	0x00026848
        /*0130*/ 	.short	0x0100
        /*0132*/ 	.byte	0x08
	.zero		1


	//   ....[9]....
        /*0134*/ 	.word	0x000013a0
        /*0138*/ 	.word	0x00000012
        /*013c*/ 	.word	0x00026800
        /*0140*/ 	.short	0x010a
        /*0142*/ 	.byte	0x3f
	.zero		1


	//   ....[10]....
        /*0144*/ 	.word	0x00001430
        /*0148*/ 	.word	0x00000012
        /*014c*/ 	.word	0x00026800
        /*0150*/ 	.short	0x010a
        /*0152*/ 	.byte	0x3f
	.zero		1


	//   ....[11]....
        /*0154*/ 	.word	0x00001dd0
        /*0158*/ 	.word	0x000000ff
        /*015c*/ 	.word	0x00026810
        /*0160*/ 	.short	0x010a
        /*0162*/ 	.byte	0x08
	.zero		1


	//   ....[12]....
        /*0164*/ 	.word	0x00001e10
        /*0168*/ 	.word	0x000000ff
        /*016c*/ 	.word	0x00026810
        /*0170*/ 	.short	0x010a
        /*0172*/ 	.byte	0x08
	.zero		1


	//   ....[13]....
        /*0174*/ 	.word	0x00002260
        /*0178*/ 	.word	0x000000ff
        /*017c*/ 	.word	0x00026830
        /*0180*/ 	.short	0x010a
        /*0182*/ 	.byte	0x08
	.zero		1


	//   ....[14]....
        /*0184*/ 	.word	0x000022a0
        /*0188*/ 	.word	0x000000ff
        /*018c*/ 	.word	0x00026830
        /*0190*/ 	.short	0x010a
        /*0192*/ 	.byte	0x08
	.zero		1


	//   ....[15]....
        /*0194*/ 	.word	0x00003eb0
        /*0198*/ 	.word	0x000000ff
        /*019c*/ 	.word	0x00000000
        /*01a0*/ 	.short	0x0101
        /*01a2*/ 	.byte	0x0a
	.zero		1


	//   ....[16]....
        /*01a4*/ 	.word	0x00004190
        /*01a8*/ 	.word	0x000000ff
        /*01ac*/ 	.word	0x00000000
        /*01b0*/ 	.short	0x0101
        /*01b2*/ 	.byte	0x08
	.zero		1


	//   ....[17]....
        /*01b4*/ 	.word	0x00007970
        /*01b8*/ 	.word	0x00000000
        /*01bc*/ 	.word	0x00026820
        /*01c0*/ 	.short	0x010a
        /*01c2*/ 	.byte	0x3f
	.zero		1


	//   ....[18]....
        /*01c4*/ 	.word	0x00008240
        /*01c8*/ 	.word	0x00000000
        /*01cc*/ 	.word	0x00026840
        /*01d0*/ 	.short	0x010a
        /*01d2*/ 	.byte	0x3f
	.zero		1


	//   ....[19]....
        /*01d4*/ 	.word	0x00008550
        /*01d8*/ 	.word	0x00000000
        /*01dc*/ 	.word	0x00026828
        /*01e0*/ 	.short	0x010a
        /*01e2*/ 	.byte	0x3f
	.zero		1


	//   ....[20]....
        /*01e4*/ 	.word	0x000087f0
        /*01e8*/ 	.word	0x00000000
        /*01ec*/ 	.word	0x00026848
        /*01f0*/ 	.short	0x010a
        /*01f2*/ 	.byte	0x3f
	.zero		1


	//   ....[21]....
        /*01f4*/ 	.word	0x00008ae0
        /*01f8*/ 	.word	0x00000000
        /*01fc*/ 	.word	0x00026820
        /*0200*/ 	.short	0x010a
        /*0202*/ 	.byte	0x3f
	.zero		1


	//   ....[22]....
        /*0204*/ 	.word	0x00008de0
        /*0208*/ 	.word	0x00000000
        /*020c*/ 	.word	0x00026840
        /*0210*/ 	.short	0x010a
        /*0212*/ 	.byte	0x3f
	.zero		1


	//   ....[23]....
        /*0214*/ 	.word	0x000090d0
        /*0218*/ 	.word	0x00000000
        /*021c*/ 	.word	0x00026828
        /*0220*/ 	.short	0x010a
        /*0222*/ 	.byte	0x3f
	.zero		1


	//   ....[24]....
        /*0224*/ 	.word	0x000093c0
        /*0228*/ 	.word	0x00000003
        /*022c*/ 	.word	0x00026840
        /*0230*/ 	.short	0x010a
        /*0232*/ 	.byte	0x3f
	.zero		1


	//   ....[25]....
        /*0234*/ 	.word	0x00009880
        /*0238*/ 	.word	0x00000006
        /*023c*/ 	.word	0x00000000
        /*0240*/ 	.short	0x010a
        /*0242*/ 	.byte	0x3f
	.zero		1


	//   ....[26]....
        /*0244*/ 	.word	0x000098e0
        /*0248*/ 	.word	0x00000003
        /*024c*/ 	.word	0x00000000
        /*0250*/ 	.short	0x010a
        /*0252*/ 	.byte	0x3f
	.zero		1


	//   ....[27]....
        /*0254*/ 	.word	0x00009940
        /*0258*/ 	.word	0x00000000
        /*025c*/ 	.word	0x00000000
        /*0260*/ 	.short	0x010a
        /*0262*/ 	.byte	0x3f
	.zero		1


	//   ....[28]....
        /*0264*/ 	.word	0x00009970
        /*0268*/ 	.word	0x00000003
        /*026c*/ 	.word	0x00000000
        /*0270*/ 	.short	0x010a
        /*0272*/ 	.byte	0x3f
	.zero		1


	//   ....[29]....
        /*0274*/ 	.word	0x00009a50
        /*0278*/ 	.word	0x00000012
        /*027c*/ 	.word	0x00026800
        /*0280*/ 	.short	0x010a
        /*0282*/ 	.byte	0x3f
	.zero		1


	//   ....[30]....
        /*0284*/ 	.word	0x00009ab0
        /*0288*/ 	.word	0x00000005
        /*028c*/ 	.word	0x00026810
        /*0290*/ 	.short	0x010a
        /*0292*/ 	.byte	0x3f
	.zero		1


	//   ....[31]....
        /*0294*/ 	.word	0x00009b10
        /*0298*/ 	.word	0x00000005
        /*029c*/ 	.word	0x00026830
        /*02a0*/ 	.short	0x010a
        /*02a2*/ 	.byte	0x3f
	.zero		1


	//   ....[32]....
        /*02a4*/ 	.word	0x00009b60
        /*02a8*/ 	.word	0x00000000
        /*02ac*/ 	.word	0x00026820
        /*02b0*/ 	.short	0x010a
        /*02b2*/ 	.byte	0x3f
	.zero		1


	//   ....[33]....
        /*02b4*/ 	.word	0x00009bb0
        /*02b8*/ 	.word	0x00000000
        /*02bc*/ 	.word	0x00026840
        /*02c0*/ 	.short	0x010a
        /*02c2*/ 	.byte	0x3f
	.zero		1


	//   ....[34]....
        /*02c4*/ 	.word	0x00009c00
        /*02c8*/ 	.word	0x00000000
        /*02cc*/ 	.word	0x00026828
        /*02d0*/ 	.short	0x010a
        /*02d2*/ 	.byte	0x3f
	.zero		1


	//   ....[35]....
        /*02d4*/ 	.word	0x00009c50
        /*02d8*/ 	.word	0x00000000
        /*02dc*/ 	.word	0x00026848
        /*02e0*/ 	.short	0x010a
        /*02e2*/ 	.byte	0x3f
	.zero		1


	//   ....[36]....
        /*02e4*/ 	.word	0x00009cb0
        /*02e8*/ 	.word	0x00000000
        /*02ec*/ 	.word	0x00026820
        /*02f0*/ 	.short	0x010a
        /*02f2*/ 	.byte	0x3f
	.zero		1


	//   ....[37]....
        /*02f4*/ 	.word	0x00009d00
        /*02f8*/ 	.word	0x00000000
        /*02fc*/ 	.word	0x00026840
        /*0300*/ 	.short	0x010a
        /*0302*/ 	.byte	0x3f
	.zero		1


	//   ....[38]....
        /*0304*/ 	.word	0x00009d50
        /*0308*/ 	.word	0x00000000
        /*030c*/ 	.word	0x00026828
        /*0310*/ 	.short	0x010a
        /*0312*/ 	.byte	0x3f
	.zero		1


	//   ....[39]....
        /*0314*/ 	.word	0x00009da0
        /*0318*/ 	.word	0x00000003
        /*031c*/ 	.word	0x00026840
        /*0320*/ 	.short	0x010a
        /*0322*/ 	.byte	0x3f
	.zero		1


	//   ....[40]....
        /*0324*/ 	.word	0x00009e80
        /*0328*/ 	.word	0x00000006
        /*032c*/ 	.word	0x00000000
        /*0330*/ 	.short	0x010a
        /*0332*/ 	.byte	0x3f
	.zero		1


	//   ....[41]....
        /*0334*/ 	.word	0x00009ed0
        /*0338*/ 	.word	0x00000003
        /*033c*/ 	.word	0x00000000
        /*0340*/ 	.short	0x010a
        /*0342*/ 	.byte	0x3f
	.zero		1


	//   ....[42]....
        /*0344*/ 	.word	0x00009f20
        /*0348*/ 	.word	0x00000000
        /*034c*/ 	.word	0x00000000
        /*0350*/ 	.short	0x010a
        /*0352*/ 	.byte	0x3f
	.zero		1


	//----- nvinfo : EIATTR_NUM_MBARRIERS
	.align		4
.L_1105:
        /*0354*/ 	.byte	0x03, 0x38
        /*0356*/ 	.short	0x0009


	//----- nvinfo : EIATTR_EXIT_INSTR_OFFSETS
	.align		4
        /*0358*/ 	.byte	0x04, 0x1c
        /*035a*/ 	.short	(.L_1107 - .L_1106)


	//   ....[0]....
.L_1106:
        /*035c*/ 	.word	0x000099c0


	//----- nvinfo : EIATTR_MAX_THREADS
	.align		4
.L_1107:
        /*0360*/ 	.byte	0x04, 0x05
        /*0362*/ 	.short	(.L_1109 - .L_1108)
.L_1108:
        /*0364*/ 	.word	0x00000180
        /*0368*/ 	.word	0x00000001
        /*036c*/ 	.word	0x00000001


	//----- nvinfo : EIATTR_CRS_STACK_SIZE
	.align		4
.L_1109:
        /*0370*/ 	.byte	0x04, 0x1e
        /*0372*/ 	.short	(.L_1111 - .L_1110)
.L_1110:
        /*0374*/ 	.word	0x00000000


	//----- nvinfo : EIATTR_CBANK_PARAM_SIZE
	.align		4
.L_1111:
        /*0378*/ 	.byte	0x03, 0x19
        /*037a*/ 	.short	0x06f0


	//----- nvinfo : EIATTR_PARAM_CBANK
	.align		4
        /*037c*/ 	.byte	0x04, 0x0a
        /*037e*/ 	.short	(.L_1113 - .L_1112)
	.align		4
.L_1112:
        /*0380*/ 	.word	index@(.nv.constant0._ZN7cutlass13device_kernelIN5flash11enable_sm90INS1_16FlashAttnBwdSm90INS1_25CollectiveMainloopBwdSm90ILi2ELi2ELi2EN4cute5tupleIJNS5_1CILi1EEES8_S8_EEENS6_IJNS7_ILi64EEENS7_ILi128EEENS7_ILi96EEEEEENS_6half_tEfNS_4arch4Sm90ELb0ELb0ELb0ELb1ELb0ELb1ELb0ELb0ELi2ELi1ELi2ELi1ELb1EEENS1_21CollectiveEpilogueBwdISD_SE_SG_Li256ELb1ELb0ELi1EEENS1_19SingleTileSchedulerILb1ELb0ELb0ELi128EEEEEEEEEvNT_6ParamsE)
        /*0384*/ 	.short	0x0210
        /*0386*/ 	.short	0x06f0


	//----- nvinfo : EIATTR_SW_WAR
	.align		4
.L_1113:
        /*0388*/ 	.byte	0x04, 0x36
        /*038a*/ 	.short	(.L_1115 - .L_1114)
.L_1114:
        /*038c*/ 	.word	0x00000008
.L_1115:


//--------------------- .nv.info._ZN7cutlass13device_kernelIN5flash11enable_sm90INS1_16FlashAttnBwdSm90INS1_25CollectiveMainloopBwdSm90ILi2ELi2ELi2EN4cute5tupleIJNS5_1CILi1EEES8_S8_EEENS6_IJNS7_ILi64EEENS7_ILi128EEENS7_ILi96EEEEEENS_6half_tEfNS_4arch4Sm90ELb0ELb0ELb0ELb1ELb1ELb1ELb0ELb0ELi2ELi1ELi2ELi1ELb1EEENS1_21CollectiveEpilogueBwdISD_SE_SG_Li256ELb1ELb0ELi1EEENS1_19SingleTileSchedulerILb1ELb0ELb0ELi128EEEEEEEEEvNT_6ParamsE --------------------------
	.section	.nv.info._ZN7cutlass13device_kernelIN5flash11enable_sm90INS1_16FlashAttnBwdSm90INS1_25CollectiveMainloopBwdSm90ILi2ELi2ELi2EN4cute5tupleIJNS5_1CILi1EEES8_S8_EEENS6_IJNS7_ILi64EEENS7_ILi128EEENS7_ILi96EEEEEENS_6half_tEfNS_4arch4Sm90ELb0ELb0ELb0ELb1ELb1ELb1ELb0ELb0ELi2ELi1ELi2ELi1ELb1EEENS1_21CollectiveEpilogueBwdISD_SE_SG_Li256ELb1ELb0ELi1EEENS1_19SingleTileSchedulerILb1ELb0ELb0ELi128EEEEEEEEEvNT_6ParamsE,"",@"SHT_CUDA_INFO"
	.sectionflags	@""
	.align	4


	//----- nvinfo : EIATTR_CUDA_API_VERSION
	.align		4
        /*0000*/ 	.byte	0x04, 0x37
        /*0002*/ 	.short	(.L_1117 - .L_1116)
.L_1116:
        /*0004*/ 	.word	0x00000082


	//----- nvinfo : EIATTR_KPARAM_INFO
	.align		4
.L_1117:
        /*0008*/ 	.byte	0x04, 0x17
        /*000a*/ 	.short	(.L_1119 - .L_1118)
.L_1118:
        /*000c*/ 	.word	0x00000000
        /*0010*/ 	.short	0x0000
        /*0012*/ 	.short	0x0070
        /*0014*/ 	.byte	0x00, 0xf0, 0x01, 0x1a


	//----- nvinfo : EIATTR_SPARSE_MMA_MASK
	.align		4
.L_1119:
        /*0018*/ 	.byte	0x03, 0x50
        /*001a*/ 	.short	0x0000


	//----- nvinfo : EIATTR_MAXREG_COUNT
	.align		4
        /*001c*/ 	.byte	0x03, 0x1b
        /*001e*/ 	.short	0x00a8


	//----- nvinfo : EIATTR_NUM_BARRIERS
	.align		4
        /*0020*/ 	.byte	0x02, 0x4c
        /*0022*/ 	.byte	0x10
	.zero		1


	//----- nvinfo : EIATTR_EXTERNS
	.align		4
        /*0024*/ 	.byte	0x04, 0x0f
        /*0026*/ 	.short	(.L_1121 - .L_1120)


	//   ....[0]....
	.align		4
.L_1120:
        /*0028*/ 	.word	index@(__assertfail)


	//----- nvinfo : EIATTR_MERCURY_ISA_VERSION
	.align		4
.L_1121:
        /*002c*/ 	.byte	0x03, 0x5f
        /*002e*/ 	.short	0x0101


	//----- nvinfo : EIATTR_INT_WARP_WIDE_INSTR_OFFSETS
	.align		4
        /*0030*/ 	.byte	0x04, 0x31
        /*0032*/ 	.short	(.L_1123 - .L_1122)


	//   ....[0]....
.L_1122:
        /*0034*/ 	.word	0x00000180


	//   ....[1]....
        /*0038*/ 	.word	0x000001b0


	//   ....[2]....
        /*003c*/ 	.word	0x00006e10


	//   ....[3]....
        /*0040*/ 	.word	0x00007280


	//   ....[4]....
        /*0044*/ 	.word	0x00007850


	//----- nvinfo : EIATTR_COOP_GROUP_MASK_REGIDS
	.align		4
.L_1123:
        /*0048*/ 	.byte	0x04, 0x29
        /*004a*/ 	.short	(.L_1125 - .L_1124)


	//   ....[0]....
.L_1124:
        /*004c*/ 	.word	0xffffffff


	//   ....[1]....
        /*0050*/ 	.word	0xffffffff


	//   ....[2]....
        /*0054*/ 	.word	0xffffffff


	//   ....[3]....
        /*0058*/ 	.word	0xffffffff


	//   ....[4]....
        /*005c*/ 	.word	0xffffffff


	//   ....[5]....
        /*0060*/ 	.word	0xffffffff


	//   ....[6]....
        /*0064*/ 	.word	0xffffffff


	//   ....[7]....
        /*0068*/ 	.word	0xffffffff


	//   ....[8]....
        /*006c*/ 	.word	0xffffffff


	//   ....[9]....
        /*0070*/ 	.word	0xffffffff


	//   ....[10]....
        /*0074*/ 	.word	0xffffffff


	//   ....[11]....
        /*0078*/ 	.word	0xffffffff


	//   ....[12]....
        /*007c*/ 	.word	0xffffffff


	//   ....[13]....
        /*0080*/ 	.word	0x0500000f


	//   ....[14]....
        /*0084*/ 	.word	0x0500000f


	//   ....[15]....
        /*0088*/ 	.word	0x0500000f


	//   ....[16]....
        /*008c*/ 	.word	0x0500000f


	//----- nvinfo : EIATTR_COOP_GROUP_INSTR_OFFSETS
	.align		4
.L_1125:
        /*0090*/ 	.byte	0x04, 0x28
        /*0092*/ 	.short	(.L_1127 - .L_1126)


	//   ....[0]....
.L_1126:
        /*0094*/ 	.word	0x00000050


	//   ....[1]....
        /*0098*/ 	.word	0x00000190


	//   ....[2]....
        /*009c*/ 	.word	0x000001e0


	//   ....[3]....
        /*00a0*/ 	.word	0x000003d0


	//   ....[4]....
        /*00a4*/ 	.word	0x00000600


	//   ....[5]....
        /*00a8*/ 	.word	0x00001360


	//   ....[6]....
        /*00ac*/ 	.word	0x000060e0


	//   ....[7]....
        /*00b0*/ 	.word	0x00006ab0


	//   ....[8]....
        /*00b4*/ 	.word	0x00006d40


	//   ....[9]....
        /*00b8*/ 	.word	0x00006f80


	//   ....[10]....
        /*00bc*/ 	.word	0x000071b0


	//   ....[11]....
        /*00c0*/ 	.word	0x00007460


	//   ....[12]....
        /*00c4*/ 	.word	0x00007790


	//   ....[13]....
        /*00c8*/ 	.word	0x0000a270


	//   ....[14]....
        /*00cc*/ 	.word	0x0000a3e0


	//   ....[15]....
        /*00d0*/ 	.word	0x0000a450


	//   ....[16]....
        /*00d4*/ 	.word	0x0000a4c0


	//----- nvinfo : EIATTR_REG_RECONFIG
	.align		4
.L_1127:
        /*00d8*/ 	.byte	0x01, 0x54
	.zero		2


	//----- nvinfo : EIATTR_SYSCALL_OFFSETS
	.align		4
        /*00dc*/ 	.byte	0x04, 0x46
        /*00de*/ 	.short	(.L_1129 - .L_1128)


	//   ....[0]....
.L_1128:
        /*00e0*/ 	.word	0x00000fc0


	//   ....[1]....
        /*00e4*/ 	.word	0x000010b0


	//   ....[2]....
        /*00e8*/ 	.word	0x00001210


	//   ....[3]....
        /*00ec*/ 	.word	0x00001300


	//   ....[4]....
        /*00f0*/ 	.word	0x00001570


	//----- nvinfo : EIATTR_MBARRIER_INSTR_OFFSETS
	.align		4
.L_1129:
        /*00f4*/ 	.byte	0x04, 0x39
        /*00f6*/ 	.short	(.L_1131 - .L_1130)


	//   ....[0]....
.L_1130:
        /*00f8*/ 	.word	0x00000280
        /*00fc*/ 	.word	0x000000ff
        /*0100*/ 	.word	0x00026800
        /*0104*/ 	.short	0x0100
        /*0106*/ 	.byte	0x06
	.zero		1


	//   ....[1]....
        /*0108*/ 	.word	0x00000380
        /*010c*/ 	.word	0x000000ff
        /*0110*/ 	.word	0x00026810
        /*0114*/ 	.short	0x0100
        /*0116*/ 	.byte	0x08
	.zero		1


	//   ....[2]....
        /*0118*/ 	.word	0x00000390
        /*011c*/ 	.word	0x000000ff
        /*0120*/ 	.word	0x00026820
        /*0124*/ 	.short	0x0100
        /*0126*/ 	.byte	0x08
	.zero		1


	//   ....[3]....
        /*0128*/ 	.word	0x000003a0
        /*012c*/ 	.word	0x000000ff
        /*0130*/ 	.word	0x00026818
        /*0134*/ 	.short	0x0100
        /*0136*/ 	.byte	0x08
	.zero		1


	//   ....[4]....
        /*0138*/ 	.word	0x000003b0
        /*013c*/ 	.word	0x000000ff
        /*0140*/ 	.word	0x00026828
        /*0144*/ 	.short	0x0100
        /*0146*/ 	.byte	0x08
	.zero		1


	//   ....[5]....
        /*0148*/ 	.word	0x000004e0
        /*014c*/ 	.word	0x000000ff
        /*0150*/ 	.word	0x00026830
        /*0154*/ 	.short	0x0100
        /*0156*/ 	.byte	0x08
	.zero		1


	//   ....[6]....
        /*0158*/ 	.word	0x000004f0
        /*015c*/ 	.word	0x000000ff
        /*0160*/ 	.word	0x00026840
        /*0164*/ 	.short	0x0100
        /*0166*/ 	.byte	0x08
	.zero		1


	//   ....[7]....
        /*0168*/ 	.word	0x00000500
        /*016c*/ 	.word	0x000000ff
        /*0170*/ 	.word	0x00026838
        /*0174*/ 	.short	0x0100
        /*0176*/ 	.byte	0x08
	.zero		1


	//   ....[8]....
        /*0178*/ 	.word	0x00000510
        /*017c*/ 	.word	0x000000ff
        /*0180*/ 	.word	0x00026848
        /*0184*/ 	.short	0x0100
        /*0186*/ 	.byte	0x08
	.zero		1


	//   ....[9]....
        /*0188*/ 	.word	0x000013a0
        /*018c*/ 	.word	0x00000012
        /*0190*/ 	.word	0x00026800
        /*0194*/ 	.short	0x010a
        /*0196*/ 	.byte	0x3f
	.zero		1


	//   ....[10]....
        /*0198*/ 	.word	0x00001430
        /*019c*/ 	.word	0x00000012
        /*01a0*/ 	.word	0x00026800
        /*01a4*/ 	.short	0x010a
        /*01a6*/ 	.byte	0x3f
	.zero		1


	//   ....[11]....
        /*01a8*/ 	.word	0x00001dd0
        /*01ac*/ 	.word	0x000000ff
        /*01b0*/ 	.word	0x00026810
        /*01b4*/ 	.short	0x010a
        /*01b6*/ 	.byte	0x08
	.zero		1


	//   ....[12]....
        /*01b8*/ 	.word	0x00001e10
        /*01bc*/ 	.word	0x000000ff
        /*01c0*/ 	.word	0x00026810
        /*01c4*/ 	.short	0x010a
        /*01c6*/ 	.byte	0x08
	.zero		1


	//   ....[13]....
        /*01c8*/ 	.word	0x00002260
        /*01cc*/ 	.word	0x000000ff
        /*01d0*/ 	.word	0x00026830
        /*01d4*/ 	.short	0x010a
        /*01d6*/ 	.byte	0x08
	.zero		1


	//   ....[14]....
        /*01d8*/ 	.word	0x000022a0
        /*01dc*/ 	.word	0x000000ff
        /*01e0*/ 	.word	0x00026830
        /*01e4*/ 	.short	0x010a
        /*01e6*/ 	.byte	0x08
	.zero		1


	//   ....[15]....
        /*01e8*/ 	.word	0x00003eb0
        /*01ec*/ 	.word	0x000000ff
        /*01f0*/ 	.word	0x00000000
        /*01f4*/ 	.short	0x0101
        /*01f6*/ 	.byte	0x0a
	.zero		1


	//   ....[16]....
        /*01f8*/ 	.word	0x00004190
        /*01fc*/ 	.word	0x000000ff
        /*0200*/ 	.word	0x00000000
        /*0204*/ 	.short	0x0101
        /*0206*/ 	.byte	0x08
	.zero		1


	//   ....[17]....
        /*0208*/ 	.word	0x000081c0
        /*020c*/ 	.word	0x00000000
        /*0210*/ 	.word	0x00026820
        /*0214*/ 	.short	0x010a
        /*0216*/ 	.byte	0x3f
	.zero		1


	//   ....[18]....
        /*0218*/ 	.word	0x00008a90
        /*021c*/ 	.word	0x00000000
        /*0220*/ 	.word	0x00026840
        /*0224*/ 	.short	0x010a
        /*0226*/ 	.byte	0x3f
	.zero		1


	//   ....[19]....
        /*0228*/ 	.word	0x00008da0
        /*022c*/ 	.word	0x00000000
        /*0230*/ 	.word	0x00026828
        /*0234*/ 	.short	0x010a
        /*0236*/ 	.byte	0x3f
	.zero		1


	//   ....[20]....
        /*0238*/ 	.word	0x00009040
        /*023c*/ 	.word	0x00000000
        /*0240*/ 	.word	0x00026848
        /*0244*/ 	.short	0x010a
        /*0246*/ 	.byte	0x3f
	.zero		1


	//   ....[21]....
        /*0248*/ 	.word	0x00009330
        /*024c*/ 	.word	0x00000000
        /*0250*/ 	.word	0x00026820
        /*0254*/ 	.short	0x010a
        /*0256*/ 	.byte	0x3f
	.zero		1


	//   ....[22]....
        /*0258*/ 	.word	0x00009630
        /*025c*/ 	.word	0x00000000
        /*0260*/ 	.word	0x00026840
        /*0264*/ 	.short	0x010a
        /*0266*/ 	.byte	0x3f
	.zero		1


	//   ....[23]....
        /*0268*/ 	.word	0x00009920
        /*026c*/ 	.word	0x00000000
        /*0270*/ 	.word	0x00026828
        /*0274*/ 	.short	0x010a
        /*0276*/ 	.byte	0x3f
	.zero		1


	//   ....[24]....
        /*0278*/ 	.word	0x00009c10
        /*027c*/ 	.word	0x00000003
        /*0280*/ 	.word	0x00026840
        /*0284*/ 	.short	0x010a
        /*0286*/ 	.byte	0x3f
	.zero		1


	//   ....[25]....
        /*0288*/ 	.word	0x0000a0d0
        /*028c*/ 	.word	0x00000006
        /*0290*/ 	.word	0x00000000
        /*0294*/ 	.short	0x010a
        /*0296*/ 	.byte	0x3f
	.zero		1


	//   ....[26]....
        /*0298*/ 	.word	0x0000a130
        /*029c*/ 	.word	0x00000003
        /*02a0*/ 	.word	0x00000000
        /*02a4*/ 	.short	0x010a
        /*02a6*/ 	.byte	0x3f
	.zero		1


	//   ....[27]....
        /*02a8*/ 	.word	0x0000a190
        /*02ac*/ 	.word	0x00000000
        /*02b0*/ 	.word	0x00000000
        /*02b4*/ 	.short	0x010a
        /*02b6*/ 	.byte	0x3f
	.zero		1


	//   ....[28]....
        /*02b8*/ 	.word	0x0000a1c0
        /*02bc*/ 	.word	0x00000003
        /*02c0*/ 	.word	0x00000000
        /*02c4*/ 	.short	0x010a
        /*02c6*/ 	.byte	0x3f
	.zero		1


	//   ....[29]....
        /*02c8*/ 	.word	0x0000a2a0
        /*02cc*/ 	.word	0x00000012
        /*02d0*/ 	.word	0x00026800
        /*02d4*/ 	.short	0x010a
        /*02d6*/ 	.byte	0x3f
	.zero		1


	//   ....[30]....
        /*02d8*/ 	.word	0x0000a300
        /*02dc*/ 	.word	0x00000005
        /*02e0*/ 	.word	0x00026810
        /*02e4*/ 	.short	0x010a
        /*02e6*/ 	.byte	0x3f
	.zero		1


	//   ....[31]....
        /*02e8*/ 	.word	0x0000a360
        /*02ec*/ 	.word	0x00000005
        /*02f0*/ 	.word	0x00026830
        /*02f4*/ 	.short	0x010a
        /*02f6*/ 	.byte	0x3f
	.zero		1


	//   ....[32]....
        /*02f8*/ 	.word	0x0000a500
        /*02fc*/ 	.word	0x00000000
        /*0300*/ 	.word	0x00026820
        /*0304*/ 	.short	0x010a
        /*0306*/ 	.byte	0x3f
	.zero		1


	//   ....[33]....
        /*0308*/ 	.word	0x0000a550
        /*030c*/ 	.word	0x00000000
        /*0310*/ 	.word	0x00026840
        /*0314*/ 	.short	0x010a
        /*0316*/ 	.byte	0x3f
	.zero		1


	//   ....[34]....
        /*0318*/ 	.word	0x0000a5a0
        /*031c*/ 	.word	0x00000000
        /*0320*/ 	.word	0x00026828
        /*0324*/ 	.short	0x010a
        /*0326*/ 	.byte	0x3f
	.zero		1


	//   ....[35]....
        /*0328*/ 	.word	0x0000a5f0
        /*032c*/ 	.word	0x00000000
        /*0330*/ 	.word	0x00026848
        /*0334*/ 	.short	0x010a
        /*0336*/ 	.byte	0x3f
	.zero		1


	//   ....[36]....
        /*0338*/ 	.word	0x0000a650
        /*033c*/ 	.word	0x00000000
        /*0340*/ 	.word	0x00026820
        /*0344*/ 	.short	0x010a
        /*0346*/ 	.byte	0x3f
	.zero		1


	//   ....[37]....
        /*0348*/ 	.word	0x0000a6a0
        /*034c*/ 	.word	0x00000000
        /*0350*/ 	.word	0x00026840
        /*0354*/ 	.short	0x010a
        /*0356*/ 	.byte	0x3f
	.zero		1


	//   ....[38]....
        /*0358*/ 	.word	0x0000a6f0
        /*035c*/ 	.word	0x00000000
        /*0360*/ 	.word	0x00026828
        /*0364*/ 	.short	0x010a
        /*0366*/ 	.byte	0x3f
	.zero		1


	//   ....[39]....
        /*0368*/ 	.word	0x0000a740
        /*036c*/ 	.word	0x00000003
        /*0370*/ 	.word	0x00026840
        /*0374*/ 	.short	0x010a
        /*0376*/ 	.byte	0x3f
	.zero		1


	//   ....[40]....
        /*0378*/ 	.word	0x0000a820
        /*037c*/ 	.word	0x00000006
        /*0380*/ 	.word	0x00000000
        /*0384*/ 	.short	0x010a
        /*0386*/ 	.byte	0x3f
	.zero		1


	//   ....[41]....
        /*0388*/ 	.word	0x0000a870
        /*038c*/ 	.word	0x00000003
        /*0390*/ 	.word	0x00000000
        /*0394*/ 	.short	0x010a
        /*0396*/ 	.byte	0x3f
	.zero		1


	//   ....[42]....
        /*0398*/ 	.word	0x0000a8c0
        /*039c*/ 	.word	0x00000000
        /*03a0*/ 	.word	0x00000000
        /*03a4*/ 	.short	0x010a
        /*03a6*/ 	.byte	0x3f
	.zero		1


	//----- nvinfo : EIATTR_NUM_MBARRIERS
	.align		4
.L_1131:
        /*03a8*/ 	.byte	0x03, 0x38
        /*03aa*/ 	.short	0x0009


	//----- nvinfo : EIATTR_EXIT_INSTR_OFFSETS
	.align		4
        /*03ac*/ 	.byte	0x04, 0x1c
        /*03ae*/ 	.short	(.L_1133 - .L_1132)


	//   ....[0]....
.L_1132:
        /*03b0*/ 	.word	0x0000a210


	//----- nvinfo : EIATTR_MAX_THREADS
	.align		4
.L_1133:
        /*03b4*/ 	.byte	0x04, 0x05
        /*03b6*/ 	.short	(.L_1135 - .L_1134)
.L_1134:
        /*03b8*/ 	.word	0x00000180
        /*03bc*/ 	.word	0x00000001
        /*03c0*/ 	.word	0x00000001


	//----- nvinfo : EIATTR_CRS_STACK_SIZE
	.align		4
.L_1135:
        /*03c4*/ 	.byte	0x04, 0x1e
        /*03c6*/ 	.short	(.L_1137 - .L_1136)
.L_1136:
        /*03c8*/ 	.word	0x00000000


	//----- nvinfo : EIATTR_CBANK_PARAM_SIZE
	.align		4
.L_1137:
        /*03cc*/ 	.byte	0x03, 0x19
        /*03ce*/ 	.short	0x06f0


	//----- nvinfo : EIATTR_PARAM_CBANK
	.align		4
        /*03d0*/ 	.byte	0x04, 0x0a
        /*03d2*/ 	.short	(.L_1139 - .L_1138)
	.align		4
.L_1138:
        /*03d4*/ 	.word	index@(.nv.constant0._ZN7cutlass13device_kernelIN5flash11enable_sm90INS1_16FlashAttnBwdSm90INS1_25CollectiveMainloopBwdSm90ILi2ELi2ELi2EN4cute5tupleIJNS5_1CILi1EEES8_S8_EEENS6_IJNS7_ILi64EEENS7_ILi128EEENS7_ILi96EEEEEENS_6half_tEfNS_4arch4Sm90ELb0ELb0ELb0ELb1ELb1ELb1ELb0ELb0ELi2ELi1ELi2ELi1ELb1EEENS1_21CollectiveEpilogueBwdISD_SE_SG_Li256ELb1ELb0ELi1EEENS1_19SingleTileSchedulerILb1ELb0ELb0ELi128EEEEEEEEEvNT_6ParamsE)
        /*03d8*/ 	.short	0x0210
        /*03da*/ 	.short	0x06f0


	//----- nvinfo : EIATTR_SW_WAR
	.align		4
.L_1139:
        /*03dc*/ 	.byte	0x04, 0x36
        /*03de*/ 	.short	(.L_1141 - .L_1140)
.L_1140:
        /*03e0*/ 	.word	0x00000008
.L_1141:


//--------------------- .nv.info._ZN7cutlass13device_kernelIN5flash11enable_sm90INS1_16FlashAttnBwdSm90INS1_25CollectiveMainloopBwdSm90ILi2ELi2ELi2EN4cute5tupleIJNS5_1CILi1EEES8_S8_EEENS6_IJNS7_ILi64EEENS7_ILi128EEENS7_ILi96EEEEEENS_6half_tEfNS_4arch4Sm90ELb0ELb0ELb0ELb1ELb0ELb1ELb0ELb0ELi2ELi1ELi2ELi1ELb1EEENS1_24CollectiveEpilogueBwdGQAISD_fSG_Li256ELb1ELb0EEENS1_19SingleTileSchedulerILb1ELb0ELb0ELi128EEEEEEEEEvNT_6ParamsE --------------------------
	.section	.nv.info._ZN7cutlass13device_kernelIN5flash11enable_sm90INS1_16FlashAttnBwdSm90INS1_25CollectiveMainloopBwdSm90ILi2ELi2ELi2EN4cute5tupleIJNS5_1CILi1EEES8_S8_EEENS6_IJNS7_ILi64EEENS7_ILi128EEENS7_ILi96EEEEEENS_6half_tEfNS_4arch4Sm90ELb0ELb0ELb0ELb1ELb0ELb1ELb0ELb0ELi2ELi1ELi2ELi1ELb1EEENS1_24CollectiveEpilogueBwdGQAISD_fSG_Li256ELb1ELb0EEENS1_19SingleTileSchedulerILb1ELb0ELb0ELi128EEEEEEEEEvNT_6ParamsE,"",@"SHT_CUDA_INFO"
	.sectionflags	@""
	.align	4


	//----- nvinfo : EIATTR_CUDA_API_VERSION
	.align		4
        /*0000*/ 	.byte	0x04, 0x37
        /*0002*/ 	.short	(.L_1143 - .L_1142)
.L_1142:
        /*0004*/ 	.word	0x00000082


	//----- nvinfo : EIATTR_KPARAM_INFO
	.align		4
.L_1143:
        /*0008*/ 	.byte	0x04, 0x17
        /*000a*/ 	.short	(.L_1145 - .L_1144)
.L_1144:
        /*000c*/ 	.word	0x00000000
        /*0010*/ 	.short	0x0000
        /*0012*/ 	.short	0x0070
        /*0014*/ 	.byte	0x00, 0xf0, 0x01, 0x1a


	//----- nvinfo : EIATTR_SPARSE_MMA_MASK
	.align		4
.L_1145:
        /*0018*/ 	.byte	0x03, 0x50
        /*001a*/ 	.short	0x0000


	//----- nvinfo : EIATTR_MAXREG_COUNT
	.align		4
        /*001c*/ 	.byte	0x03, 0x1b
        /*001e*/ 	.short	0x00a8


	//----- nvinfo : EIATTR_NUM_BARRIERS
	.align		4
        /*0020*/ 	.byte	0x02, 0x4c
        /*0022*/ 	.byte	0x10
	.zero		1


	//----- nvinfo : EIATTR_EXTERNS
	.align		4
        /*0024*/ 	.byte	0x04, 0x0f
        /*0026*/ 	.short	(.L_1147 - .L_1146)


	//   ....[0]....
	.align		4
.L_1146:
        /*0028*/ 	.word	index@(__assertfail)


	//----- nvinfo : EIATTR_MERCURY_ISA_VERSION
	.align		4
.L_1147:
        /*002c*/ 	.byte	0x03, 0x5f
        /*002e*/ 	.short	0x0101


	//----- nvinfo : EIATTR_INT_WARP_WIDE_INSTR_OFFSETS
	.align		4
        /*0030*/ 	.byte	0x04, 0x31
        /*0032*/ 	.short	(.L_1149 - .L_1148)


	//   ....[0]....
.L_1148:
        /*0034*/ 	.word	0x00000180


	//   ....[1]....
        /*0038*/ 	.word	0x000001b0


	//----- nvinfo : EIATTR_COOP_GROUP_MASK_REGIDS
	.align		4
.L_1149:
        /*003c*/ 	.byte	0x04, 0x29
        /*003e*/ 	.short	(.L_1151 - .L_1150)


	//   ....[0]....
.L_1150:
        /*0040*/ 	.word	0xffffffff


	//   ....[1]....
        /*0044*/ 	.word	0xffffffff


	//   ....[2]....
        /*0048*/ 	.word	0xffffffff


	//   ....[3]....
        /*004c*/ 	.word	0xffffffff


	//   ....[4]....
        /*0050*/ 	.word	0xffffffff


	//   ....[5]....
        /*0054*/ 	.word	0xffffffff


	//   ....[6]....
        /*0058*/ 	.word	0xffffffff


	//   ....[7]....
        /*005c*/ 	.word	0x0500000f


	//----- nvinfo : EIATTR_COOP_GROUP_INSTR_OFFSETS
	.align		4
.L_1151:
        /*0060*/ 	.byte	0x04, 0x28
        /*0062*/ 	.short	(.L_1153 - .L_1152)


	//   ....[0]....
.L_1152:
        /*0064*/ 	.word	0x00000050


	//   ....[1]....
        /*0068*/ 	.word	0x00000190


	//   ....[2]....
        /*006c*/ 	.word	0x000001e0


	//   ....[3]....
        /*0070*/ 	.word	0x000003d0


	//   ....[4]....
        /*0074*/ 	.word	0x00000600


	//   ....[5]....
        /*0078*/ 	.word	0x00001350


	//   ....[6]....
        /*007c*/ 	.word	0x00004e70


	//   ....[7]....
        /*0080*/ 	.word	0x000087b0


	//----- nvinfo : EIATTR_REG_RECONFIG
	.align		4
.L_1153:
        /*0084*/ 	.byte	0x01, 0x54
	.zero		2


	//----- nvinfo : EIATTR_SYSCALL_OFFSETS
	.align		4
        /*0088*/ 	.byte	0x04, 0x46
        /*008a*/ 	.short	(.L_1155 - .L_1154)


	//   ....[0]....
.L_1154:
        /*008c*/ 	.word	0x00000fb0


	//   ....[1]....
        /*0090*/ 	.word	0x000010a0


	//   ....[2]....
        /*0094*/ 	.word	0x00001200


	//   ....[3]....
        /*0098*/ 	.word	0x000012f0


	//   ....[4]....
        /*009c*/ 	.word	0x00001560


	//----- nvinfo : EIATTR_MBARRIER_INSTR_OFFSETS
	.align		4
.L_1155:
        /*00a0*/ 	.byte	0x04, 0x39
        /*00a2*/ 	.short	(.L_1157 - .L_1156)


	//   ....[0]....
.L_1156:
        /*00a4*/ 	.word	0x00000280
        /*00a8*/ 	.word	0x000000ff
        /*00ac*/ 	.word	0x00026800
        /*00b0*/ 	.short	0x0100
        /*00b2*/ 	.byte	0x06
	.zero		1


	//   ....[1]....
        /*00b4*/ 	.word	0x00000380
        /*00b8*/ 	.word	0x000000ff
        /*00bc*/ 	.word	0x00026810
        /*00c0*/ 	.short	0x0100
        /*00c2*/ 	.byte	0x08
	.zero		1


	//   ....[2]....
        /*00c4*/ 	.word	0x00000390
        /*00c8*/ 	.word	0x000000ff
        /*00cc*/ 	.word	0x00026820
        /*00d0*/ 	.short	0x0100
        /*00d2*/ 	.byte	0x08
	.zero		1


	//   ....[3]....
        /*00d4*/ 	.word	0x000003a0
        /*00d8*/ 	.word	0x000000ff
        /*00dc*/ 	.word	0x00026818
        /*00e0*/ 	.short	0x0100
        /*00e2*/ 	.byte	0x08
	.zero		1


	//   ....[4]....
        /*00e4*/ 	.word	0x000003b0
        /*00e8*/ 	.word	0x000000ff
        /*00ec*/ 	.word	0x00026828
        /*00f0*/ 	.short	0x0100
        /*00f2*/ 	.byte	0x08
	.zero		1


	//   ....[5]....
        /*00f4*/ 	.word	0x000004e0
        /*00f8*/ 	.word	0x000000ff
        /*00fc*/ 	.word	0x00026830
        /*0100*/ 	.short	0x0100
        /*0102*/ 	.byte	0x08
	.zero		1


	//   ....[6]....
        /*0104*/ 	.word	0x000004f0
        /*0108*/ 	.word	0x000000ff
        /*010c*/ 	.word	0x00026840
        /*0110*/ 	.short	0x0100
        /*0112*/ 	.byte	0x08
	.zero		1


	//   ....[7]....
        /*0114*/ 	.word	0x00000500
        /*0118*/ 	.word	0x000000ff
        /*011c*/ 	.word	0x00026838
        /*0120*/ 	.short	0x0100
        /*0122*/ 	.byte	0x08
	.zero		1


	//   ....[8]....
        /*0124*/ 	.word	0x00000510
        /*0128*/ 	.word	0x000000ff
        /*012c*/ 	.word	0x00026848
        /*0130*/ 	.short	0x0100
        /*0132*/ 	.byte	0x08
	.zero		1


	//   ....[9]....
        /*0134*/ 	.word	0x00001390
        /*0138*/ 	.word	0x00000012
        /*013c*/ 	.word	0x00026800
        /*0140*/ 	.short	0x010a
        /*0142*/ 	.byte	0x3f
	.zero		1


	//   ....[10]....
        /*0144*/ 	.word	0x00001420
        /*0148*/ 	.word	0x00000012
        /*014c*/ 	.word	0x00026800
        /*0150*/ 	.short	0x010a
        /*0152*/ 	.byte	0x3f
	.zero		1


	//   ....[11]....
        /*0154*/ 	.word	0x00001dc0
        /*0158*/ 	.word	0x000000ff
        /*015c*/ 	.word	0x00026810
        /*0160*/ 	.short	0x010a
        /*0162*/ 	.byte	0x08
	.zero		1


	//   ....[12]....
        /*0164*/ 	.word	0x00001e00
        /*0168*/ 	.word	0x000000ff
        /*016c*/ 	.word	0x00026810
        /*0170*/ 	.short	0x010a
        /*0172*/ 	.byte	0x08
	.zero		1


	//   ....[13]....
        /*0174*/ 	.word	0x00002250
        /*0178*/ 	.word	0x000000ff
        /*017c*/ 	.word	0x00026830
        /*0180*/ 	.short	0x010a
        /*0182*/ 	.byte	0x08
	.zero		1


	//   ....[14]....
        /*0184*/ 	.word	0x00002290
        /*0188*/ 	.word	0x000000ff
        /*018c*/ 	.word	0x00026830
        /*0190*/ 	.short	0x010a
        /*0192*/ 	.byte	0x08
	.zero		1


	//   ....[15]....
        /*0194*/ 	.word	0x00003ea0
        /*0198*/ 	.word	0x000000ff
        /*019c*/ 	.word	0x00000000
        /*01a0*/ 	.short	0x0101
        /*01a2*/ 	.byte	0x0a
	.zero		1


	//   ....[16]....
        /*01a4*/ 	.word	0x00004180
        /*01a8*/ 	.word	0x000000ff
        /*01ac*/ 	.word	0x00000000
        /*01b0*/ 	.short	0x0101
        /*01b2*/ 	.byte	0x08
	.zero		1


	//   ....[17]....
        /*01b4*/ 	.word	0x00006700
        /*01b8*/ 	.word	0x00000000
        /*01bc*/ 	.word	0x00026820
        /*01c0*/ 	.short	0x010a
        /*01c2*/ 	.byte	0x3f
	.zero		1


	//   ....[18]....
        /*01c4*/ 	.word	0x00006fd0
        /*01c8*/ 	.word	0x00000000
        /*01cc*/ 	.word	0x00026840
        /*01d0*/ 	.short	0x010a
        /*01d2*/ 	.byte	0x3f
	.zero		1


	//   ....[19]....
        /*01d4*/ 	.word	0x000072e0
        /*01d8*/ 	.word	0x00000000
        /*01dc*/ 	.word	0x00026828
        /*01e0*/ 	.short	0x010a
        /*01e2*/ 	.byte	0x3f
	.zero		1


	//   ....[20]....
        /*01e4*/ 	.word	0x00007580
        /*01e8*/ 	.word	0x00000000
        /*01ec*/ 	.word	0x00026848
        /*01f0*/ 	.short	0x010a
        /*01f2*/ 	.byte	0x3f
	.zero		1


	//   ....[21]....
        /*01f4*/ 	.word	0x00007870
        /*01f8*/ 	.word	0x00000000
        /*01fc*/ 	.word	0x00026820
        /*0200*/ 	.short	0x010a
        /*0202*/ 	.byte	0x3f
	.zero		1


	//   ....[22]....
        /*0204*/ 	.word	0x00007b70
        /*0208*/ 	.word	0x00000000
        /*020c*/ 	.word	0x00026840
        /*0210*/ 	.short	0x010a
        /*0212*/ 	.byte	0x3f
	.zero		1


	//   ....[23]....
        /*0214*/ 	.word	0x00007e60
        /*0218*/ 	.word	0x00000000
        /*021c*/ 	.word	0x00026828
        /*0220*/ 	.short	0x010a
        /*0222*/ 	.byte	0x3f
	.zero		1


	//   ....[24]....
        /*0224*/ 	.word	0x00008150
        /*0228*/ 	.word	0x00000003
        /*022c*/ 	.word	0x00026840
        /*0230*/ 	.short	0x010a
        /*0232*/ 	.byte	0x3f
	.zero		1


	//   ....[25]....
        /*0234*/ 	.word	0x00008610
        /*0238*/ 	.word	0x00000006
        /*023c*/ 	.word	0x00000000
        /*0240*/ 	.short	0x010a
        /*0242*/ 	.byte	0x3f
	.zero		1


	//   ....[26]....
        /*0244*/ 	.word	0x00008670
        /*0248*/ 	.word	0x00000003
        /*024c*/ 	.word	0x00000000
        /*0250*/ 	.short	0x010a
        /*0252*/ 	.byte	0x3f
	.zero		1


	//   ....[27]....
        /*0254*/ 	.word	0x000086d0
        /*0258*/ 	.word	0x00000000
        /*025c*/ 	.word	0x00000000
        /*0260*/ 	.short	0x010a
        /*0262*/ 	.byte	0x3f
	.zero		1


	//   ....[28]....
        /*0264*/ 	.word	0x00008700
        /*0268*/ 	.word	0x00000003
        /*026c*/ 	.word	0x00000000
        /*0270*/ 	.short	0x010a
        /*0272*/ 	.byte	0x3f
	.zero		1


	//   ....[29]....
        /*0274*/ 	.word	0x000087e0
        /*0278*/ 	.word	0x00000012
        /*027c*/ 	.word	0x00026800
        /*0280*/ 	.short	0x010a
        /*0282*/ 	.byte	0x3f
	.zero		1


	//   ....[30]....
        /*0284*/ 	.word	0x00008840
        /*0288*/ 	.word	0x00000005
        /*028c*/ 	.word	0x00026810
        /*0290*/ 	.short	0x010a
        /*0292*/ 	.byte	0x3f
	.zero		1


	//   ....[31]....
        /*0294*/ 	.word	0x000088a0
        /*0298*/ 	.word	0x00000005
        /*029c*/ 	.word	0x00026830
        /*02a0*/ 	.short	0x010a
        /*02a2*/ 	.byte	0x3f
	.zero		1


	//   ....[32]....
        /*02a4*/ 	.word	0x000088f0
        /*02a8*/ 	.word	0x00000000
        /*02ac*/ 	.word	0x00026820
        /*02b0*/ 	.short	0x010a
        /*02b2*/ 	.byte	0x3f
	.zero		1


	//   ....[33]....
        /*02b4*/ 	.word	0x00008940
        /*02b8*/ 	.word	0x00000000
        /*02bc*/ 	.word	0x00026840
        /*02c0*/ 	.short	0x010a
        /*02c2*/ 	.byte	0x3f
	.zero		1


	//   ....[34]....
        /*02c4*/ 	.word	0x00008990
        /*02c8*/ 	.word	0x00000000
        /*02cc*/ 	.word	0x00026828
        /*02d0*/ 	.short	0x010a
        /*02d2*/ 	.byte	0x3f
	.zero		1


	//   ....[35]....
        /*02d4*/ 	.word	0x000089e0
        /*02d8*/ 	.word	0x00000000
        /*02dc*/ 	.word	0x00026848
        /*02e0*/ 	.short	0x010a
        /*02e2*/ 	.byte	0x3f
	.zero		1


	//   ....[36]....
        /*02e4*/ 	.word	0x00008a40
        /*02e8*/ 	.word	0x00000000
        /*02ec*/ 	.word	0x00026820
        /*02f0*/ 	.short	0x010a
        /*02f2*/ 	.byte	0x3f
	.zero		1


	//   ....[37]....
        /*02f4*/ 	.word	0x00008a90
        /*02f8*/ 	.word	0x00000000
        /*02fc*/ 	.word	0x00026840
        /*0300*/ 	.short	0x010a
        /*0302*/ 	.byte	0x3f
	.zero		1


	//   ....[38]....
        /*0304*/ 	.word	0x00008ae0
        /*0308*/ 	.word	0x00000000
        /*030c*/ 	.word	0x00026828
        /*0310*/ 	.short	0x010a
        /*0312*/ 	.byte	0x3f
	.zero		1


	//   ....[39]....
        /*0314*/ 	.word	0x00008b30
        /*0318*/ 	.word	0x00000003
        /*031c*/ 	.word	0x00026840
        /*0320*/ 	.short	0x010a
        /*0322*/ 	.byte	0x3f
	.zero		1


	//   ....[40]....
        /*0324*/ 	.word	0x00008c10
        /*0328*/ 	.word	0x00000006
        /*032c*/ 	.word	0x00000000
        /*0330*/ 	.short	0x010a
        /*0332*/ 	.byte	0x3f
	.zero		1


	//   ....[41]....
        /*0334*/ 	.word	0x00008c60
        /*0338*/ 	.word	0x00000003
        /*033c*/ 	.word	0x00000000
        /*0340*/ 	.short	0x010a
        /*0342*/ 	.byte	0x3f
	.zero		1


	//   ....[42]....
        /*0344*/ 	.word	0x00008cb0
        /*0348*/ 	.word	0x00000000
        /*034c*/ 	.word	0x00000000
        /*0350*/ 	.short	0x010a
        /*0352*/ 	.byte	0x3f
	.zero		1


	//----- nvinfo : EIATTR_NUM_MBARRIERS
	.align		4
.L_1157:
        /*0354*/ 	.byte	0x03, 0x38
        /*0356*/ 	.short	0x0009


	//----- nvinfo : EIATTR_EXIT_INSTR_OFFSETS
	.align		4
        /*0358*/ 	.byte	0x04, 0x1c
        /*035a*/ 	.short	(.L_1159 - .L_1158)


	//   ....[0]....
.L_1158:
        /*035c*/ 	.word	0x00008750


	//----- nvinfo : EIATTR_MAX_THREADS
	.align		4
.L_1159:
        /*0360*/ 	.byte	0x04, 0x05
        /*0362*/ 	.short	(.L_1161 - .L_1160)
.L_1160:
        /*0364*/ 	.word	0x00000180
        /*0368*/ 	.word	0x00000001
        /*036c*/ 	.word	0x00000001


	//----- nvinfo : EIATTR_CRS_STACK_SIZE
	.align		4
.L_1161:
        /*0370*/ 	.byte	0x04, 0x1e
        /*0372*/ 	.short	(.L_1163 - .L_1162)
.L_1162:
        /*0374*/ 	.word	0x00000000


	//----- nvinfo : EIATTR_CBANK_PARAM_SIZE
	.align		4
.L_1163:
        /*0378*/ 	.byte	0x03, 0x19
        /*037a*/ 	.short	0x06f0


	//----- nvinfo : EIATTR_PARAM_CBANK
	.align		4
        /*037c*/ 	.byte	0x04, 0x0a
        /*037e*/ 	.short	(.L_1165 - .L_1164)
	.align		4
.L_1164:
        /*0380*/ 	.word	index@(.nv.constant0._ZN7cutlass13device_kernelIN5flash11enable_sm90INS1_16FlashAttnBwdSm90INS1_25CollectiveMainloopBwdSm90ILi2ELi2ELi2EN4cute5tupleIJNS5_1CILi1EEES8_S8_EEENS6_IJNS7_ILi64EEENS7_ILi128EEENS7_ILi96EEEEEENS_6half_tEfNS_4arch4Sm90ELb0ELb0ELb0ELb1ELb0ELb1ELb0ELb0ELi2ELi1ELi2ELi1ELb1EEENS1_24CollectiveEpilogueBwdGQAISD_fSG_Li256ELb1ELb0EEENS1_19SingleTileSchedulerILb1ELb0ELb0ELi128EEEEEEEEEvNT_6ParamsE)
        /*0384*/ 	.short	0x0210
        /*0386*/ 	.short	0x06f0


	//----- nvinfo : EIATTR_SW_WAR
	.align		4
.L_1165:
        /*0388*/ 	.byte	0x04, 0x36
        /*038a*/ 	.short	(.L_1167 - .L_1166)
.L_1166:
        /*038c*/ 	.word	0x00000008
.L_1167:


//--------------------- .nv.info._ZN7cutlass13device_kernelIN5flash11enable_sm90INS1_16FlashAttnBwdSm90INS1_25CollectiveMainloopBwdSm90ILi2ELi2ELi2EN4cute5tupleIJNS5_1CILi1EEES8_S8_EEENS6_IJNS7_ILi64EEENS7_ILi128EEENS7_ILi96EEEEEENS_6half_tEfNS_4arch4Sm90ELb0ELb0ELb0ELb1ELb1ELb1ELb0ELb0ELi2ELi1ELi2ELi1ELb1EEENS1_24CollectiveEpilogueBwdGQAISD_fSG_Li256ELb1ELb1EEENS1_19SingleTileSchedulerILb1ELb0ELb0ELi128EEEEEEEEEvNT_6ParamsE --------------------------
	.section	.nv.info._ZN7cutlass13device_kernelIN5flash11enable_sm90INS1_16FlashAttnBwdSm90INS1_25CollectiveMainloopBwdSm90ILi2ELi2ELi2EN4cute5tupleIJNS5_1CILi1EEES8_S8_EEENS6_IJNS7_ILi64EEENS7_ILi128EEENS7_ILi96EEEEEENS_6half_tEfNS_4arch4Sm90ELb0ELb0ELb0ELb1ELb1ELb1ELb0ELb0ELi2ELi1ELi2ELi1ELb1EEENS1_24CollectiveEpilogueBwdGQAISD_fSG_Li256ELb1ELb1EEENS1_19SingleTileSchedulerILb1ELb0ELb0ELi128EEEEEEEEEvNT_6ParamsE,"",@"SHT_CUDA_INFO"
	.sectionflags	@""
	.align	4


	//----- nvinfo : EIATTR_CUDA_API_VERSION
	.align		4
        /*0000*/ 	.byte	0x04, 0x37
        /*0002*/ 	.short	(.L_1169 - .L_1168)
.L_1168:
        /*0004*/ 	.word	0x00000082


	//----- nvinfo : EIATTR_KPARAM_INFO
	.align		4
.L_1169:
        /*0008*/ 	.byte	0x04, 0x17
        /*000a*/ 	.short	(.L_1171 - .L_1170)
.L_1170:
        /*000c*/ 	.word	0x00000000
        /*0010*/ 	.short	0x0000
        /*0012*/ 	.short	0x0070
        /*0014*/ 	.byte	0x00, 0xf0, 0x01, 0x1a


	//----- nvinfo : EIATTR_SPARSE_MMA_MASK
	.align		4
.L_1171:
        /*0018*/ 	.byte	0x03, 0x50
        /*001a*/ 	.short	0x0000


	//----- nvinfo : EIATTR_MAXREG_COUNT
	.align		4
        /*001c*/ 	.byte	0x03, 0x1b
        /*001e*/ 	.short	0x00a8


	//----- nvinfo : EIATTR_NUM_BARRIERS
	.align		4
        /*0020*/ 	.byte	0x02, 0x4c
        /*0022*/ 	.byte	0x10
	.zero		1


	//----- nvinfo : EIATTR_EXTERNS
	.align		4
        /*0024*/ 	.byte	0x04, 0x0f
        /*0026*/ 	.short	(.L_1173 - .L_1172)


	//   ....[0]....
	.align		4
.L_1172:
        /*0028*/ 	.word	index@(__assertfail)


	//----- nvinfo : EIATTR_MERCURY_ISA_VERSION
	.align		4
.L_1173:
        /*002c*/ 	.byte	0x03, 0x5f
        /*002e*/ 	.short	0x0101


	//----- nvinfo : EIATTR_INT_WARP_WIDE_INSTR_OFFSETS
	.align		4
        /*0030*/ 	.byte	0x04, 0x31
        /*0032*/ 	.short	(.L_1175 - .L_1174)


	//   ....[0]....
.L_1174:
        /*0034*/ 	.word	0x00000180


	//   ....[1]....
        /*0038*/ 	.word	0x000001b0


	//   ....[2]....
        /*003c*/ 	.word	0x00006090


	//   ....[3]....
        /*0040*/ 	.word	0x00006500


	//   ....[4]....
        /*0044*/ 	.word	0x00006ad0


	//----- nvinfo : EIATTR_COOP_GROUP_MASK_REGIDS
	.align		4
.L_1175:
        /*0048*/ 	.byte	0x04, 0x29
        /*004a*/ 	.short	(.L_1177 - .L_1176)


	//   ....[0]....
.L_1176:
        /*004c*/ 	.word	0xffffffff


	//   ....[1]....
        /*0050*/ 	.word	0xffffffff


	//   ....[2]....
        /*0054*/ 	.word	0xffffffff


	//   ....[3]....
        /*0058*/ 	.word	0xffffffff


	//   ....[4]....
        /*005c*/ 	.word	0xffffffff


	//   ....[5]....
        /*0060*/ 	.word	0xffffffff


	//   ....[6]....
        /*0064*/ 	.word	0xffffffff


	//   ....[7]....
        /*0068*/ 	.word	0xffffffff


	//   ....[8]....
        /*006c*/ 	.word	0xffffffff


	//   ....[9]....
        /*0070*/ 	.word	0xffffffff


	//   ....[10]....
        /*0074*/ 	.word	0xffffffff


	//   ....[11]....
        /*0078*/ 	.word	0xffffffff


	//   ....[12]....
        /*007c*/ 	.word	0xffffffff


	//   ....[13]....
        /*0080*/ 	.word	0xffffffff


	//   ....[14]....
        /*0084*/ 	.word	0xffffffff


	//   ....[15]....
        /*0088*/ 	.word	0xffffffff


	//   ....[16]....
        /*008c*/ 	.word	0xffffffff


	//   ....[17]....
        /*0090*/ 	.word	0x0500000f


	//   ....[18]....
        /*0094*/ 	.word	0x0500000f


	//   ....[19]....
        /*0098*/ 	.word	0x0500000f


	//   ....[20]....
        /*009c*/ 	.word	0x0500000f


	//   ....[21]....
        /*00a0*/ 	.word	0x0500000f


	//   ....[22]....
        /*00a4*/ 	.word	0x0500000f


	//----- nvinfo : EIATTR_COOP_GROUP_INSTR_OFFSETS
	.align		4
.L_1177:
        /*00a8*/ 	.byte	0x04, 0x28
        /*00aa*/ 	.short	(.L_1179 - .L_1178)


	//   ....[0]....
.L_1178:
        /*00ac*/ 	.word	0x00000050


	//   ....[1]....
        /*00b0*/ 	.word	0x00000190


	//   ....[2]....
        /*00b4*/ 	.word	0x000001e0


	//   ....[3]....
        /*00b8*/ 	.word	0x000003d0


	//   ....[4]....
        /*00bc*/ 	.word	0x00000600


	//   ....[5]....
        /*00c0*/ 	.word	0x00001350


	//   ....[6]....
        /*00c4*/ 	.word	0x00004c80


	//   ....[7]....
        /*00c8*/ 	.word	0x00004e10


	//   ....[8]....
        /*00cc*/ 	.word	0x000050c0


	//   ....[9]....
        /*00d0*/ 	.word	0x00005250


	//   ....[10]....
        /*00d4*/ 	.word	0x00005360


	//   ....[11]....
        /*00d8*/ 	.word	0x00005d30


	//   ....[12]....
        /*00dc*/ 	.word	0x00005fc0


	//   ....[13]....
        /*00e0*/ 	.word	0x00006200


	//   ....[14]....
        /*00e4*/ 	.word	0x00006430


	//   ....[15]....
        /*00e8*/ 	.word	0x000066e0


	//   ....[16]....
        /*00ec*/ 	.word	0x00006a10


	//   ....[17]....
        /*00f0*/ 	.word	0x000094f0


	//   ....[18]....
        /*00f4*/ 	.word	0x00009660


	//   ....[19]....
        /*00f8*/ 	.word	0x000096d0


	//   ....[20]....
        /*00fc*/ 	.word	0x00009740


	//   ....[21]....
        /*0100*/ 	.word	0x000097b0


	//   ....[22]....
        /*0104*/ 	.word	0x00009820


	//----- nvinfo : EIATTR_REG_RECONFIG
	.align		4
.L_1179:
        /*0108*/ 	.byte	0x01, 0x54
	.zero		2


	//----- nvinfo : EIATTR_SYSCALL_OFFSETS
	.align		4
        /*010c*/ 	.byte	0x04, 0x46
        /*010e*/ 	.short	(.L_1181 - .L_1180)


	//   ....[0]....
.L_1180:
        /*0110*/ 	.word	0x00000fb0


	//   ....[1]....
        /*0114*/ 	.word	0x000010a0


	//   ....[2]....
        /*0118*/ 	.word	0x00001200


	//   ....[3]....
        /*011c*/ 	.word	0x000012f0


	//   ....[4]....
        /*0120*/ 	.word	0x00001560


	//----- nvinfo : EIATTR_MBARRIER_INSTR_OFFSETS
	.align		4
.L_1181:
        /*0124*/ 	.byte	0x04, 0x39
        /*0126*/ 	.short	(.L_1183 - .L_1182)


	//   ....[0]....
.L_1182:
        /*0128*/ 	.word	0x00000280
        /*012c*/ 	.word	0x000000ff
        /*0130*/ 	.word	0x00026800
        /*0134*/ 	.short	0x0100
        /*0136*/ 	.byte	0x06
	.zero		1


	//   ....[1]....
        /*0138*/ 	.word	0x00000380
        /*013c*/ 	.word	0x000000ff
        /*0140*/ 	.word	0x00026810
        /*0144*/ 	.short	0x0100
        /*0146*/ 	.byte	0x08
	.zero		1


	//   ....[2]....
        /*0148*/ 	.word	0x00000390
        /*014c*/ 	.word	0x000000ff
        /*0150*/ 	.word	0x00026820
        /*0154*/ 	.short	0x0100
        /*0156*/ 	.byte	0x08
	.zero		1


	//   ....[3]....
        /*0158*/ 	.word	0x000003a0
        /*015c*/ 	.word	0x000000ff
        /*0160*/ 	.word	0x00026818
        /*0164*/ 	.short	0x0100
        /*0166*/ 	.byte	0x08
	.zero		1


	//   ....[4]....
        /*0168*/ 	.word	0x000003b0
        /*016c*/ 	.word	0x000000ff
        /*0170*/ 	.word	0x00026828
        /*0174*/ 	.short	0x0100
        /*0176*/ 	.byte	0x08
	.zero		1


	//   ....[5]....
        /*0178*/ 	.word	0x000004e0
        /*017c*/ 	.word	0x000000ff
        /*0180*/ 	.word	0x00026830
        /*0184*/ 	.short	0x0100
        /*0186*/ 	.byte	0x08
	.zero		1


	//   ....[6]....
        /*0188*/ 	.word	0x000004f0
        /*018c*/ 	.word	0x000000ff
        /*0190*/ 	.word	0x00026840
        /*0194*/ 	.short	0x0100
        /*0196*/ 	.byte	0x08
	.zero		1


	//   ....[7]....
        /*0198*/ 	.word	0x00000500
        /*019c*/ 	.word	0x000000ff
        /*01a0*/ 	.word	0x00026838
        /*01a4*/ 	.short	0x0100
        /*01a6*/ 	.byte	0x08
	.zero		1


	//   ....[8]....
        /*01a8*/ 	.word	0x00000510
        /*01ac*/ 	.word	0x000000ff
        /*01b0*/ 	.word	0x00026848
        /*01b4*/ 	.short	0x0100
        /*01b6*/ 	.byte	0x08
	.zero		1


	//   ....[9]....
        /*01b8*/ 	.word	0x00001390
        /*01bc*/ 	.word	0x00000012
        /*01c0*/ 	.word	0x00026800
        /*01c4*/ 	.short	0x010a
        /*01c6*/ 	.byte	0x3f
	.zero		1


	//   ....[10]....
        /*01c8*/ 	.word	0x00001420
        /*01cc*/ 	.word	0x00000012
        /*01d0*/ 	.word	0x00026800
        /*01d4*/ 	.short	0x010a
        /*01d6*/ 	.byte	0x3f
	.zero		1


	//   ....[11]....
        /*01d8*/ 	.word	0x00001dc0
        /*01dc*/ 	.word	0x000000ff
        /*01e0*/ 	.word	0x00026810
        /*01e4*/ 	.short	0x010a
        /*01e6*/ 	.byte	0x08
	.zero		1


	//   ....[12]....
        /*01e8*/ 	.word	0x00001e00
        /*01ec*/ 	.word	0x000000ff
        /*01f0*/ 	.word	0x00026810
        /*01f4*/ 	.short	0x010a
        /*01f6*/ 	.byte	0x08
	.zero		1


	//   ....[13]....
        /*01f8*/ 	.word	0x00002250
        /*01fc*/ 	.word	0x000000ff
        /*0200*/ 	.word	0x00026830
        /*0204*/ 	.short	0x010a
        /*0206*/ 	.byte	0x08
	.zero		1


	//   ....[14]....
        /*0208*/ 	.word	0x00002290
        /*020c*/ 	.word	0x000000ff
        /*0210*/ 	.word	0x00026830
        /*0214*/ 	.short	0x010a
        /*0216*/ 	.byte	0x08
	.zero		1


	//   ....[15]....
        /*0218*/ 	.word	0x00003ea0
        /*021c*/ 	.word	0x000000ff
        /*0220*/ 	.word	0x00000000
        /*0224*/ 	.short	0x0101
        /*0226*/ 	.byte	0x0a
	.zero		1


	//   ....[16]....
        /*0228*/ 	.word	0x00004180
        /*022c*/ 	.word	0x000000ff
        /*0230*/ 	.word	0x00000000
        /*0234*/ 	.short	0x0101
        /*0236*/ 	.byte	0x08
	.zero		1


	//   ....[17]....
        /*0238*/ 	.word	0x00007440
        /*023c*/ 	.word	0x00000000
        /*0240*/ 	.word	0x00026820
        /*0244*/ 	.short	0x010a
        /*0246*/ 	.byte	0x3f
	.zero		1


	//   ....[18]....
        /*0248*/ 	.word	0x00007d10
        /*024c*/ 	.word	0x00000000
        /*0250*/ 	.word	0x00026840
        /*0254*/ 	.short	0x010a
        /*0256*/ 	.byte	0x3f
	.zero		1


	//   ....[19]....
        /*0258*/ 	.word	0x00008020
        /*025c*/ 	.word	0x00000000
        /*0260*/ 	.word	0x00026828
        /*0264*/ 	.short	0x010a
        /*0266*/ 	.byte	0x3f
	.zero		1


	//   ....[20]....
        /*0268*/ 	.word	0x000082c0
        /*026c*/ 	.word	0x00000000
        /*0270*/ 	.word	0x00026848
        /*0274*/ 	.short	0x010a
        /*0276*/ 	.byte	0x3f
	.zero		1


	//   ....[21]....
        /*0278*/ 	.word	0x000085b0
        /*027c*/ 	.word	0x00000000
        /*0280*/ 	.word	0x00026820
        /*0284*/ 	.short	0x010a
        /*0286*/ 	.byte	0x3f
	.zero		1


	//   ....[22]....
        /*0288*/ 	.word	0x000088b0
        /*028c*/ 	.word	0x00000000
        /*0290*/ 	.word	0x00026840
        /*0294*/ 	.short	0x010a
        /*0296*/ 	.byte	0x3f
	.zero		1


	//   ....[23]....
        /*0298*/ 	.word	0x00008ba0
        /*029c*/ 	.word	0x00000000
        /*02a0*/ 	.word	0x00026828
        /*02a4*/ 	.short	0x010a
        /*02a6*/ 	.byte	0x3f
	.zero		1


	//   ....[24]....
        /*02a8*/ 	.word	0x00008e90
        /*02ac*/ 	.word	0x00000003
        /*02b0*/ 	.word	0x00026840
        /*02b4*/ 	.short	0x010a
        /*02b6*/ 	.byte	0x3f
	.zero		1


	//   ....[25]....
        /*02b8*/ 	.word	0x00009350
        /*02bc*/ 	.word	0x00000006
        /*02c0*/ 	.word	0x00000000
        /*02c4*/ 	.short	0x010a
        /*02c6*/ 	.byte	0x3f
	.zero		1


	//   ....[26]....
        /*02c8*/ 	.word	0x000093b0
        /*02cc*/ 	.word	0x00000003
        /*02d0*/ 	.word	0x00000000
        /*02d4*/ 	.short	0x010a
        /*02d6*/ 	.byte	0x3f
	.zero		1


	//   ....[27]....
        /*02d8*/ 	.word	0x00009410
        /*02dc*/ 	.word	0x00000000
        /*02e0*/ 	.word	0x00000000
        /*02e4*/ 	.short	0x010a
        /*02e6*/ 	.byte	0x3f
	.zero		1


	//   ....[28]....
        /*02e8*/ 	.word	0x00009440
        /*02ec*/ 	.word	0x00000003
        /*02f0*/ 	.word	0x00000000
        /*02f4*/ 	.short	0x010a
        /*02f6*/ 	.byte	0x3f
	.zero		1


	//   ....[29]....
        /*02f8*/ 	.word	0x00009520
        /*02fc*/ 	.word	0x00000012
        /*0300*/ 	.word	0x00026800
        /*0304*/ 	.short	0x010a
        /*0306*/ 	.byte	0x3f
	.zero		1


	//   ....[30]....
        /*0308*/ 	.word	0x00009580
        /*030c*/ 	.word	0x00000005
        /*0310*/ 	.word	0x00026810
        /*0314*/ 	.short	0x010a
        /*0316*/ 	.byte	0x3f
	.zero		1


	//   ....[31]....
        /*0318*/ 	.word	0x000095e0
        /*031c*/ 	.word	0x00000005
        /*0320*/ 	.word	0x00026830
        /*0324*/ 	.short	0x010a
        /*0326*/ 	.byte	0x3f
	.zero		1


	//   ....[32]....
        /*0328*/ 	.word	0x00009860
        /*032c*/ 	.word	0x00000000
        /*0330*/ 	.word	0x00026820
        /*0334*/ 	.short	0x010a
        /*0336*/ 	.byte	0x3f
	.zero		1


	//   ....[33]....
        /*0338*/ 	.word	0x000098b0
        /*033c*/ 	.word	0x00000000
        /*0340*/ 	.word	0x00026840
        /*0344*/ 	.short	0x010a
        /*0346*/ 	.byte	0x3f
	.zero		1


	//   ....[34]....
        /*0348*/ 	.word	0x00009900
        /*034c*/ 	.word	0x00000000
        /*0350*/ 	.word	0x00026828
        /*0354*/ 	.short	0x010a
        /*0356*/ 	.byte	0x3f
	.zero		1


	//   ....[35]....
        /*0358*/ 	.word	0x00009950
        /*035c*/ 	.word	0x00000000
        /*0360*/ 	.word	0x00026848
        /*0364*/ 	.short	0x010a
        /*0366*/ 	.byte	0x3f
	.zero		1


	//   ....[36]....
        /*0368*/ 	.word	0x000099b0
        /*036c*/ 	.word	0x00000000
        /*0370*/ 	.word	0x00026820
        /*0374*/ 	.short	0x010a
        /*0376*/ 	.byte	0x3f
	.zero		1


	//   ....[37]....
        /*0378*/ 	.word	0x00009a00
        /*037c*/ 	.word	0x00000000
        /*0380*/ 	.word	0x00026840
        /*0384*/ 	.short	0x010a
        /*0386*/ 	.byte	0x3f
	.zero		1


	//   ....[38]....
        /*0388*/ 	.word	0x00009a50
        /*038c*/ 	.word	0x00000000
        /*0390*/ 	.word	0x00026828
        /*0394*/ 	.short	0x010a
        /*0396*/ 	.byte	0x3f
	.zero		1


	//   ....[39]....
        /*0398*/ 	.word	0x00009aa0
        /*039c*/ 	.word	0x00000003
        /*03a0*/ 	.word	0x00026840
        /*03a4*/ 	.short	0x010a
        /*03a6*/ 	.byte	0x3f
	.zero		1


	//   ....[40]....
        /*03a8*/ 	.word	0x00009b80
        /*03ac*/ 	.word	0x00000006
        /*03b0*/ 	.word	0x00000000
        /*03b4*/ 	.short	0x010a
        /*03b6*/ 	.byte	0x3f
	.zero		1


	//   ....[41]....
        /*03b8*/ 	.word	0x00009bd0
        /*03bc*/ 	.word	0x00000003
        /*03c0*/ 	.word	0x00000000
        /*03c4*/ 	.short	0x010a
        /*03c6*/ 	.byte	0x3f
	.zero		1


	//   ....[42]....
        /*03c8*/ 	.word	0x00009c20
        /*03cc*/ 	.word	0x00000000
        /*03d0*/ 	.word	0x00000000
        /*03d4*/ 	.short	0x010a
        /*03d6*/ 	.byte	0x3f
	.zero		1


	//----- nvinfo : EIATTR_NUM_MBARRIERS
	.align		4
.L_1183:
        /*03d8*/ 	.byte	0x03, 0x38
        /*03da*/ 	.short	0x0009


	//----- nvinfo : EIATTR_EXIT_INSTR_OFFSETS
	.align		4
        /*03dc*/ 	.byte	0x04, 0x1c
        /*03de*/ 	.short	(.L_1185 - .L_1184)


	//   ....[0]....
.L_1184:
        /*03e0*/ 	.word	0x00009490


	//----- nvinfo : EIATTR_MAX_THREADS
	.align		4
.L_1185:
        /*03e4*/ 	.byte	0x04, 0x05
        /*03e6*/ 	.short	(.L_1187 - .L_1186)
.L_1186:
        /*03e8*/ 	.word	0x00000180
        /*03ec*/ 	.word	0x00000001
        /*03f0*/ 	.word	0x00000001


	//----- nvinfo : EIATTR_CRS_STACK_SIZE
	.align		4
.L_1187:
        /*03f4*/ 	.byte	0x04, 0x1e
        /*03f6*/ 	.short	(.L_1189 - .L_1188)
.L_1188:
        /*03f8*/ 	.word	0x00000000


	//----- nvinfo : EIATTR_CBANK_PARAM_SIZE
	.align		4
.L_1189:
        /*03fc*/ 	.byte	0x03, 0x19
        /*03fe*/ 	.short	0x06f0


	//----- nvinfo : EIATTR_PARAM_CBANK
	.align		4
        /*0400*/ 	.byte	0x04, 0x0a
        /*0402*/ 	.short	(.L_1191 - .L_1190)
	.align		4
.L_1190:
        /*0404*/ 	.word	index@(.nv.constant0._ZN7cutlass13device_kernelIN5flash11enable_sm90INS1_16FlashAttnBwdSm90INS1_25CollectiveMainloopBwdSm90ILi2ELi2ELi2EN4cute5tupleIJNS5_1CILi1EEES8_S8_EEENS6_IJNS7_ILi64EEENS7_ILi128EEENS7_ILi96EEEEEENS_6half_tEfNS_4arch4Sm90ELb0ELb0ELb0ELb1ELb1ELb1ELb0ELb0ELi2ELi1ELi2ELi1ELb1EEENS1_24CollectiveEpilogueBwdGQAISD_fSG_Li256ELb1ELb1EEENS1_19SingleTileSchedulerILb1ELb0ELb0ELi128EEEEEEEEEvNT_6ParamsE)
        /*0408*/ 	.short	0x0210
        /*040a*/ 	.short	0x06f0


	//----- nvinfo : EIATTR_SW_WAR
	.align		4
.L_1191:
        /*040c*/ 	.byte	0x04, 0x36
        /*040e*/ 	.short	(.L_1193 - .L_1192)
.L_1192:
        /*0410*/ 	.word	0x00000008
.L_1193:


//--------------------- .nv.info._ZN7cutlass13device_kernelIN5flash11enable_sm90INS1_16FlashAttnBwdSm90INS1_25CollectiveMainloopBwdSm90ILi2ELi2ELi2EN4cute5tupleIJNS5_1CILi1EEES8_S8_EEENS6_IJNS7_ILi64EEENS7_ILi128EEENS7_ILi96EEEEEENS_6half_tEfNS_4arch4Sm90ELb0ELb1ELb0ELb0ELb0ELb1ELb0ELb0ELi2ELi1ELi2ELi1ELb1EEENS1_21CollectiveEpilogueBwdISD_SE_SG_Li256ELb0ELb0ELi1EEENS1_19SingleTileSchedulerILb0ELb0ELb0ELi128EEEEEEEEEvNT_6ParamsE --------------------------
	.section	.nv.info._ZN7cutlass13device_kernelIN5flash11enable_sm90INS1_16FlashAttnBwdSm90INS1_25CollectiveMainloopBwdSm90ILi2ELi2ELi2EN4cute5tupleIJNS5_1CILi1EEES8_S8_EEENS6_IJNS7_ILi64EEENS7_ILi128EEENS7_ILi96EEEEEENS_6half_tEfNS_4arch4Sm90ELb0ELb1ELb0ELb0ELb0ELb1ELb0ELb0ELi2ELi1ELi2ELi1ELb1EEENS1_21CollectiveEpilogueBwdISD_SE_SG_Li256ELb0ELb0ELi1EEENS1_19SingleTileSchedulerILb0ELb0ELb0ELi128EEEEEEEEEvNT_6ParamsE,"",@"SHT_CUDA_INFO"
	.sectionflags	@""
	.align	4


	//----- nvinfo : EIATTR_CUDA_API_VERSION
	.align		4
        /*0000*/ 	.byte	0x04, 0x37
        /*0002*/ 	.short	(.L_1195 - .L_1194)
.L_1194:
        /*0004*/ 	.word	0x00000082


	//----- nvinfo : EIATTR_KPARAM_INFO
	.align		4
.L_1195:
        /*0008*/ 	.byte	0x04, 0x17
        /*000a*/ 	.short	(.L_1197 - .L_1196)
.L_1196:
        /*000c*/ 	.word	0x00000000
        /*0010*/ 	.short	0x0000
        /*0012*/ 	.short	0x0070
        /*0014*/ 	.byte	0x00, 0xf0, 0x01, 0x24


	//----- nvinfo : EIATTR_SPARSE_MMA_MASK
	.align		4
.L_1197:
        /*0018*/ 	.byte	0x03, 0x50
        /*001a*/ 	.short	0x0000


	//----- nvinfo : EIATTR_MAXREG_COUNT
	.align		4
        /*001c*/ 	.byte	0x03, 0x1b
        /*001e*/ 	.short	0x00a8


	//----- nvinfo : EIATTR_NUM_BARRIERS
	.align		4
        /*0020*/ 	.byte	0x02, 0x4c
        /*0022*/ 	.byte	0x10
	.zero		1


	//----- nvinfo : EIATTR_EXTERNS
	.align		4
        /*0024*/ 	.byte	0x04, 0x0f
        /*0026*/ 	.short	(.L_1199 - .L_1198)


	//   ....[0]....
	.align		4
.L_1198:
        /*0028*/ 	.word	index@(__assertfail)


	//----- nvinfo : EIATTR_ANNOTATIONS
	.align		4
.L_1199:
        /*002c*/ 	.byte	0x04, 0x55
        /*002e*/ 	.short	(.L_1201 - .L_1200)


	//   ....[0]....
.L_1200:
        /*0030*/ 	.word	0x00000001
        /*0034*/ 	.byte	0x40, 0x74, 0x00, 0x00, 0x01, 0x00, 0x00, 0x00, 0x90, 0x77, 0x00, 0x00, 0x01, 0x00, 0x00, 0x00
        /*0044*/ 	.byte	0x40, 0x84, 0x00, 0x00, 0x01, 0x00, 0x00, 0x00, 0x60, 0x84, 0x00, 0x00, 0x01, 0x00, 0x00, 0x00
        /*0054*/ 	.byte	0xa0, 0x89, 0x00, 0x00


	//----- nvinfo : EIATTR_MERCURY_ISA_VERSION
	.align		4
.L_1201:
        /*0058*/ 	.byte	0x03, 0x5f
        /*005a*/ 	.short	0x0101


	//----- nvinfo : EIATTR_INT_WARP_WIDE_INSTR_OFFSETS
	.align		4
        /*005c*/ 	.byte	0x04, 0x31
        /*005e*/ 	.short	(.L_1203 - .L_1202)


	//   ....[0]....
.L_1202:
        /*0060*/ 	.word	0x000001f0


	//   ....[1]....
        /*0064*/ 	.word	0x00000220


	//----- nvinfo : EIATTR_COOP_GROUP_MASK_REGIDS
	.align		4
.L_1203:
        /*0068*/ 	.byte	0x04, 0x29
        /*006a*/ 	.short	(.L_1205 - .L_1204)


	//   ....[0]....
.L_1204:
        /*006c*/ 	.word	0xffffffff


	//   ....[1]....
        /*0070*/ 	.word	0xffffffff


	//   ....[2]....
        /*0074*/ 	.word	0xffffffff


	//   ....[3]....
        /*0078*/ 	.word	0xffffffff


	//   ....[4]....
        /*007c*/ 	.word	0xffffffff


	//   ....[5]....
        /*0080*/ 	.word	0xffffffff


	//   ....[6]....
        /*0084*/ 	.word	0xffffffff


	//   ....[7]....
        /*0088*/ 	.word	0xffffffff


	//   ....[8]....
        /*008c*/ 	.word	0x0500000f


	//----- nvinfo : EIATTR_COOP_GROUP_INSTR_OFFSETS
	.align		4
.L_1205:
        /*0090*/ 	.byte	0x04, 0x28
        /*0092*/ 	.short	(.L_1207 - .L_1206)


	//   ....[0]....
.L_1206:
        /*0094*/ 	.word	0x00000060


	//   ....[1]....
        /*0098*/ 	.word	0x00000200


	//   ....[2]....
        /*009c*/ 	.word	0x00000250


	//   ....[3]....
        /*00a0*/ 	.word	0x00000440


	//   ....[4]....
        /*00a4*/ 	.word	0x00000640


	//   ....[5]....
        /*00a8*/ 	.word	0x00001080


	//   ....[6]....
        /*00ac*/ 	.word	0x00005030


	//   ....[7]....
        /*00b0*/ 	.word	0x00005db0


	//   ....[8]....
        /*00b4*/ 	.word	0x00009120


	//----- nvinfo : EIATTR_REG_RECONFIG
	.align		4
.L_1207:
        /*00b8*/ 	.byte	0x01, 0x54
	.zero		2


	//----- nvinfo : EIATTR_SYSCALL_OFFSETS
	.align		4
        /*00bc*/ 	.byte	0x04, 0x46
        /*00be*/ 	.short	(.L_1209 - .L_1208)


	//   ....[0]....
.L_1208:
        /*00c0*/ 	.word	0x00000ce0


	//   ....[1]....
        /*00c4*/ 	.word	0x00000dd0


	//   ....[2]....
        /*00c8*/ 	.word	0x00000f30


	//   ....[3]....
        /*00cc*/ 	.word	0x00001020


	//   ....[4]....
        /*00d0*/ 	.word	0x000012a0


	//   ....[5]....
        /*00d4*/ 	.word	0x00004860


	//   ....[6]....
        /*00d8*/ 	.word	0x000049a0


	//   ....[7]....
        /*00dc*/ 	.word	0x00004ac0


	//   ....[8]....
        /*00e0*/ 	.word	0x00004be0


	//----- nvinfo : EIATTR_MBARRIER_INSTR_OFFSETS
	.align		4
.L_1209:
        /*00e4*/ 	.byte	0x04, 0x39
        /*00e6*/ 	.short	(.L_1211 - .L_1210)


	//   ....[0]....
.L_1210:
        /*00e8*/ 	.word	0x000002f0
        /*00ec*/ 	.word	0x000000ff
        /*00f0*/ 	.word	0x00026800
        /*00f4*/ 	.short	0x0100
        /*00f6*/ 	.byte	0x06
	.zero		1


	//   ....[1]....
        /*00f8*/ 	.word	0x000003f0
        /*00fc*/ 	.word	0x000000ff
        /*0100*/ 	.word	0x00026810
        /*0104*/ 	.short	0x0100
        /*0106*/ 	.byte	0x08
	.zero		1


	//   ....[2]....
        /*0108*/ 	.word	0x00000400
        /*010c*/ 	.word	0x000000ff
        /*0110*/ 	.word	0x00026820
        /*0114*/ 	.short	0x0100
        /*0116*/ 	.byte	0x08
	.zero		1


	//   ....[3]....
        /*0118*/ 	.word	0x00000410
        /*011c*/ 	.word	0x000000ff
        /*0120*/ 	.word	0x00026818
        /*0124*/ 	.short	0x0100
        /*0126*/ 	.byte	0x08
	.zero		1


	//   ....[4]....
        /*0128*/ 	.word	0x00000420
        /*012c*/ 	.word	0x000000ff
        /*0130*/ 	.word	0x00026828
        /*0134*/ 	.short	0x0100
        /*0136*/ 	.byte	0x08
	.zero		1


	//   ....[5]....
        /*0138*/ 	.word	0x00000550
        /*013c*/ 	.word	0x000000ff
        /*0140*/ 	.word	0x00026830
        /*0144*/ 	.short	0x0100
        /*0146*/ 	.byte	0x08
	.zero		1


	//   ....[6]....
        /*0148*/ 	.word	0x00000560
        /*014c*/ 	.word	0x000000ff
        /*0150*/ 	.word	0x00026840
        /*0154*/ 	.short	0x0100
        /*0156*/ 	.byte	0x08
	.zero		1


	//   ....[7]....
        /*0158*/ 	.word	0x00000570
        /*015c*/ 	.word	0x000000ff
        /*0160*/ 	.word	0x00026838
        /*0164*/ 	.short	0x0100
        /*0166*/ 	.byte	0x08
	.zero		1


	//   ....[8]....
        /*0168*/ 	.word	0x00000580
        /*016c*/ 	.word	0x000000ff
        /*0170*/ 	.word	0x00026848
        /*0174*/ 	.short	0x0100
        /*0176*/ 	.byte	0x08
	.zero		1


	//   ....[9]....
        /*0178*/ 	.word	0x000010c0
        /*017c*/ 	.word	0x00000012
        /*0180*/ 	.word	0x00026800
        /*0184*/ 	.short	0x010a
        /*0186*/ 	.byte	0x3f
	.zero		1


	//   ....[10]....
        /*0188*/ 	.word	0x00001160
        /*018c*/ 	.word	0x00000012
        /*0190*/ 	.word	0x00026800
        /*0194*/ 	.short	0x010a
        /*0196*/ 	.byte	0x3f
	.zero		1


	//   ....[11]....
        /*0198*/ 	.word	0x00001b00
        /*019c*/ 	.word	0x000000ff
        /*01a0*/ 	.word	0x00026810
        /*01a4*/ 	.short	0x010a
        /*01a6*/ 	.byte	0x06
	.zero		1


	//   ....[12]....
        /*01a8*/ 	.word	0x00001b40
        /*01ac*/ 	.word	0x000000ff
        /*01b0*/ 	.word	0x00026810
        /*01b4*/ 	.short	0x010a
        /*01b6*/ 	.byte	0x06
	.zero		1


	//   ....[13]....
        /*01b8*/ 	.word	0x00001f80
        /*01bc*/ 	.word	0x000000ff
        /*01c0*/ 	.word	0x00026830
        /*01c4*/ 	.short	0x010a
        /*01c6*/ 	.byte	0x06
	.zero		1


	//   ....[14]....
        /*01c8*/ 	.word	0x00001fc0
        /*01cc*/ 	.word	0x000000ff
        /*01d0*/ 	.word	0x00026830
        /*01d4*/ 	.short	0x010a
        /*01d6*/ 	.byte	0x06
	.zero		1


	//   ....[15]....
        /*01d8*/ 	.word	0x000040e0
        /*01dc*/ 	.word	0x000000ff
        /*01e0*/ 	.word	0x00000000
        /*01e4*/ 	.short	0x0101
        /*01e6*/ 	.byte	0x08
	.zero		1


	//   ....[16]....
        /*01e8*/ 	.word	0x00004390
        /*01ec*/ 	.word	0x000000ff
        /*01f0*/ 	.word	0x00000000
        /*01f4*/ 	.short	0x0101
        /*01f6*/ 	.byte	0x06
	.zero		1


	//   ....[17]....
        /*01f8*/ 	.word	0x00006f00
        /*01fc*/ 	.word	0x00000010
        /*0200*/ 	.word	0x00026820
        /*0204*/ 	.short	0x010a
        /*0206*/ 	.byte	0x3f
	.zero		1


	//   ....[18]....
        /*0208*/ 	.word	0x00007820
        /*020c*/ 	.word	0x00000010
        /*0210*/ 	.word	0x00026840
        /*0214*/ 	.short	0x010a
        /*0216*/ 	.byte	0x3f
	.zero		1


	//   ....[19]....
        /*0218*/ 	.word	0x00007b30
        /*021c*/ 	.word	0x00000010
        /*0220*/ 	.word	0x00026828
        /*0224*/ 	.short	0x010a
        /*0226*/ 	.byte	0x3f
	.zero		1


	//   ....[20]....
        /*0228*/ 	.word	0x00007e40
        /*022c*/ 	.word	0x00000010
        /*0230*/ 	.word	0x00026848
        /*0234*/ 	.short	0x010a
        /*0236*/ 	.byte	0x3f
	.zero		1


	//   ....[21]....
        /*0238*/ 	.word	0x00008100
        /*023c*/ 	.word	0x00000010
        /*0240*/ 	.word	0x00026820
        /*0244*/ 	.short	0x010a
        /*0246*/ 	.byte	0x3f
	.zero		1


	//   ....[22]....
        /*0248*/ 	.word	0x00008490
        /*024c*/ 	.word	0x00000010
        /*0250*/ 	.word	0x00026840
        /*0254*/ 	.short	0x010a
        /*0256*/ 	.byte	0x3f
	.zero		1


	//   ....[23]....
        /*0258*/ 	.word	0x00008770
        /*025c*/ 	.word	0x00000010
        /*0260*/ 	.word	0x00026828
        /*0264*/ 	.short	0x010a
        /*0266*/ 	.byte	0x3f
	.zero		1


	//   ....[24]....
        /*0268*/ 	.word	0x00008ad0
        /*026c*/ 	.word	0x00000003
        /*0270*/ 	.word	0x00026840
        /*0274*/ 	.short	0x010a
        /*0276*/ 	.byte	0x3f
	.zero		1


	//   ....[25]....
        /*0278*/ 	.word	0x00008f80
        /*027c*/ 	.word	0x00000006
        /*0280*/ 	.word	0x00000000
        /*0284*/ 	.short	0x010a
        /*0286*/ 	.byte	0x3f
	.zero		1


	//   ....[26]....
        /*0288*/ 	.word	0x00008fe0
        /*028c*/ 	.word	0x00000003
        /*0290*/ 	.word	0x00000000
        /*0294*/ 	.short	0x010a
        /*0296*/ 	.byte	0x3f
	.zero		1


	//   ....[27]....
        /*0298*/ 	.word	0x00009040
        /*029c*/ 	.word	0x00000000
        /*02a0*/ 	.word	0x00000000
        /*02a4*/ 	.short	0x010a
        /*02a6*/ 	.byte	0x3f
	.zero		1


	//   ....[28]....
        /*02a8*/ 	.word	0x00009070
        /*02ac*/ 	.word	0x00000003
        /*02b0*/ 	.word	0x00000000
        /*02b4*/ 	.short	0x010a
        /*02b6*/ 	.byte	0x3f
	.zero		1


	//   ....[29]....
        /*02b8*/ 	.word	0x00009150
        /*02bc*/ 	.word	0x00000012
        /*02c0*/ 	.word	0x00026800
        /*02c4*/ 	.short	0x010a
        /*02c6*/ 	.byte	0x3f
	.zero		1


	//   ....[30]....
        /*02c8*/ 	.word	0x000091b0
        /*02cc*/ 	.word	0x00000007
        /*02d0*/ 	.word	0x00026810
        /*02d4*/ 	.short	0x010a
        /*02d6*/ 	.byte	0x3f
	.zero		1


	//   ....[31]....
        /*02d8*/ 	.word	0x00009210
        /*02dc*/ 	.word	0x00000079
        /*02e0*/ 	.word	0x00026830
        /*02e4*/ 	.short	0x010a
        /*02e6*/ 	.byte	0x3f
	.zero		1


	//   ....[32]....
        /*02e8*/ 	.word	0x00009260
        /*02ec*/ 	.word	0x00000010
        /*02f0*/ 	.word	0x00026820
        /*02f4*/ 	.short	0x010a
        /*02f6*/ 	.byte	0x3f
	.zero		1


	//   ....[33]....
        /*02f8*/ 	.word	0x000092b0
        /*02fc*/ 	.word	0x00000010
        /*0300*/ 	.word	0x00026840
        /*0304*/ 	.short	0x010a
        /*0306*/ 	.byte	0x3f
	.zero		1


	//   ....[34]....
        /*0308*/ 	.word	0x00009300
        /*030c*/ 	.word	0x00000010
        /*0310*/ 	.word	0x00026828
        /*0314*/ 	.short	0x010a
        /*0316*/ 	.byte	0x3f
	.zero		1


	//   ....[35]....
        /*0318*/ 	.word	0x00009350
        /*031c*/ 	.word	0x00000010
        /*0320*/ 	.word	0x00026848
        /*0324*/ 	.short	0x010a
        /*0326*/ 	.byte	0x3f
	.zero		1


	//   ....[36]....
        /*0328*/ 	.word	0x000093b0
        /*032c*/ 	.word	0x00000010
        /*0330*/ 	.word	0x00026820
        /*0334*/ 	.short	0x010a
        /*0336*/ 	.byte	0x3f
	.zero		1


	//   ....[37]....
        /*0338*/ 	.word	0x00009400
        /*033c*/ 	.word	0x00000010
        /*0340*/ 	.word	0x00026840
        /*0344*/ 	.short	0x010a
        /*0346*/ 	.byte	0x3f
	.zero		1


	//   ....[38]....
        /*0348*/ 	.word	0x00009450
        /*034c*/ 	.word	0x00000010
        /*0350*/ 	.word	0x00026828
        /*0354*/ 	.short	0x010a
        /*0356*/ 	.byte	0x3f
	.zero		1


	//   ....[39]....
        /*0358*/ 	.word	0x000094a0
        /*035c*/ 	.word	0x00000003
        /*0360*/ 	.word	0x00026840
        /*0364*/ 	.short	0x010a
        /*0366*/ 	.byte	0x3f
	.zero		1


	//   ....[40]....
        /*0368*/ 	.word	0x00009570
        /*036c*/ 	.word	0x00000006
        /*0370*/ 	.word	0x00000000
        /*0374*/ 	.short	0x010a
        /*0376*/ 	.byte	0x3f
	.zero		1


	//   ....[41]....
        /*0378*/ 	.word	0x000095c0
        /*037c*/ 	.word	0x00000003
        /*0380*/ 	.word	0x00000000
        /*0384*/ 	.short	0x010a
        /*0386*/ 	.byte	0x3f
	.zero		1


	//   ....[42]....
        /*0388*/ 	.word	0x00009610
        /*038c*/ 	.word	0x00000000
        /*0390*/ 	.word	0x00000000
        /*0394*/ 	.short	0x010a
        /*0396*/ 	.byte	0x3f
	.zero		1


	//----- nvinfo : EIATTR_NUM_MBARRIERS
	.align		4
.L_1211:
        /*0398*/ 	.byte	0x03, 0x38
        /*039a*/ 	.short	0x0009


	//----- nvinfo : EIATTR_EXIT_INSTR_OFFSETS
	.align		4
        /*039c*/ 	.byte	0x04, 0x1c
        /*039e*/ 	.short	(.L_1213 - .L_1212)


	//   ....[0]....
.L_1212:
        /*03a0*/ 	.word	0x00000690


	//   ....[1]....
        /*03a4*/ 	.word	0x00005560


	//   ....[2]....
        /*03a8*/ 	.word	0x00005d50


	//   ....[3]....
        /*03ac*/ 	.word	0x000090c0


	//----- nvinfo : EIATTR_MAX_THREADS
	.align		4
.L_1213:
        /*03b0*/ 	.byte	0x04, 0x05
        /*03b2*/ 	.short	(.L_1215 - .L_1214)
.L_1214:
        /*03b4*/ 	.word	0x00000180
        /*03b8*/ 	.word	0x00000001
        /*03bc*/ 	.word	0x00000001


	//----- nvinfo : EIATTR_CRS_STACK_SIZE
	.align		4
.L_1215:
        /*03c0*/ 	.byte	0x04, 0x1e
        /*03c2*/ 	.short	(.L_1217 - .L_1216)
.L_1216:
        /*03c4*/ 	.word	0x00000000


	//----- nvinfo : EIATTR_CBANK_PARAM_SIZE
	.align		4
.L_1217:
        /*03c8*/ 	.byte	0x03, 0x19
        /*03ca*/ 	.short	0x0970


	//----- nvinfo : EIATTR_PARAM_CBANK
	.align		4
        /*03cc*/ 	.byte	0x04, 0x0a
        /*03ce*/ 	.short	(.L_1219 - .L_1218)
	.align		4
.L_1218:
        /*03d0*/ 	.word	index@(.nv.constant0._ZN7cutlass13device_kernelIN5flash11enable_sm90INS1_16FlashAttnBwdSm90INS1_25CollectiveMainloopBwdSm90ILi2ELi2ELi2EN4cute5tupleIJNS5_1CILi1EEES8_S8_EEENS6_IJNS7_ILi64EEENS7_ILi128EEENS7_ILi96EEEEEENS_6half_tEfNS_4arch4Sm90ELb0ELb1ELb0ELb0ELb0ELb1ELb0ELb0ELi2ELi1ELi2ELi1ELb1EEENS1_21CollectiveEpilogueBwdISD_SE_SG_Li256ELb0ELb0ELi1EEENS1_19SingleTileSchedulerILb0ELb0ELb0ELi128EEEEEEEEEvNT_6ParamsE)
        /*03d4*/ 	.short	0x0210
        /*03d6*/ 	.short	0x0970


	//----- nvinfo : EIATTR_SW_WAR
	.align		4
.L_1219:
        /*03d8*/ 	.byte	0x04, 0x36
        /*03da*/ 	.short	(.L_1221 - .L_1220)
.L_1220:
        /*03dc*/ 	.word	0x00000008
.L_1221:


//--------------------- .nv.info._ZN7cutlass13device_kernelIN5flash11enable_sm90INS1_16FlashAttnBwdSm90INS1_25CollectiveMainloopBwdSm90ILi2ELi2ELi2EN4cute5tupleIJNS5_1CILi1EEES8_S8_EEENS6_IJNS7_ILi64EEENS7_ILi128EEENS7_ILi96EEEEEENS_6half_tEfNS_4arch4Sm90ELb0ELb1ELb0ELb0ELb1ELb1ELb0ELb0ELi2ELi1ELi2ELi1ELb1EEENS1_21CollectiveEpilogueBwdISD_SE_SG_Li256ELb0ELb0ELi1EEENS1_19SingleTileSchedulerILb0ELb0ELb0ELi128EEEEEEEEEvNT_6ParamsE --------------------------
	.section	.nv.info._ZN7cutlass13device_kernelIN5flash11enable_sm90INS1_16FlashAttnBwdSm90INS1_25CollectiveMainloopBwdSm90ILi2ELi2ELi2EN4cute5tupleIJNS5_1CILi1EEES8_S8_EEENS6_IJNS7_ILi64EEENS7_ILi128EEENS7_ILi96EEEEEENS_6half_tEfNS_4arch4Sm90ELb0ELb1ELb0ELb0ELb1ELb1ELb0ELb0ELi2ELi1ELi2ELi1ELb1EEENS1_21CollectiveEpilogueBwdISD_SE_SG_Li256ELb0ELb0ELi1EEENS1_19SingleTileSchedulerILb0ELb0ELb0ELi128EEEEEEEEEvNT_6ParamsE,"",@"SHT_CUDA_INFO"
	.sectionflags	@""
	.align	4


	//----- nvinfo : EIATTR_CUDA_API_VERSION
	.align		4
        /*0000*/ 	.byte	0x04, 0x37
        /*0002*/ 	.short	(.L_1223 - .L_1222)
.L_1222:
        /*0004*/ 	.word	0x00000082


	//----- nvinfo : EIATTR_KPARAM_INFO
	.align		4
.L_1223:
        /*0008*/ 	.byte	0x04, 0x17
        /*000a*/ 	.short	(.L_1225 - .L_1224)
.L_1224:
        /*000c*/ 	.word	0x00000000
        /*0010*/ 	.short	0x0000
        /*0012*/ 	.short	0x0070
        /*0014*/ 	.byte	0x00, 0xf0, 0x01, 0x24


	//----- nvinfo : EIATTR_SPARSE_MMA_MASK
	.align		4
.L_1225:
        /*0018*/ 	.byte	0x03, 0x50
        /*001a*/ 	.short	0x0000


	//----- nvinfo : EIATTR_MAXREG_COUNT
	.align		4
        /*001c*/ 	.byte	0x03, 0x1b
        /*001e*/ 	.short	0x00a8


	//----- nvinfo : EIATTR_NUM_BARRIERS
	.align		4
        /*0020*/ 	.byte	0x02, 0x4c
        /*0022*/ 	.byte	0x10
	.zero		1


	//----- nvinfo : EIATTR_EXTERNS
	.align		4
        /*0024*/ 	.byte	0x04, 0x0f
        /*0026*/ 	.short	(.L_1227 - .L_1226)


	//   ....[0]....
	.align		4
.L_1226:
        /*0028*/ 	.word	index@(__assertfail)


	//----- nvinfo : EIATTR_ANNOTATIONS
	.align		4
.L_1227:
        /*002c*/ 	.byte	0x04, 0x55
        /*002e*/ 	.short	(.L_1229 - .L_1228)


	//   ....[0]....
.L_1228:
        /*0030*/ 	.word	0x00000001
        /*0034*/ 	.byte	0x50, 0x83, 0x00, 0x00, 0x01, 0x00, 0x00, 0x00, 0xa0, 0x86, 0x00, 0x00, 0x01, 0x00, 0x00, 0x00
        /*0044*/ 	.byte	0x50, 0x93, 0x00, 0x00, 0x01, 0x00, 0x00, 0x00, 0x70, 0x93, 0x00, 0x00, 0x01, 0x00, 0x00, 0x00
        /*0054*/ 	.byte	0xb0, 0x98, 0x00, 0x00


	//----- nvinfo : EIATTR_MERCURY_ISA_VERSION
	.align		4
.L_1229:
        /*0058*/ 	.byte	0x03, 0x5f
        /*005a*/ 	.short	0x0101


	//----- nvinfo : EIATTR_INT_WARP_WIDE_INSTR_OFFSETS
	.align		4
        /*005c*/ 	.byte	0x04, 0x31
        /*005e*/ 	.short	(.L_1231 - .L_1230)


	//   ....[0]....
.L_1230:
        /*0060*/ 	.word	0x000001f0


	//   ....[1]....
        /*0064*/ 	.word	0x00000220


	//   ....[2]....
        /*0068*/ 	.word	0x00006720


	//   ....[3]....
        /*006c*/ 	.word	0x00006d20


	//   ....[4]....
        /*0070*/ 	.word	0x000071d0


	//   ....[5]....
        /*0074*/ 	.word	0x000074a0


	//   ....[6]....
        /*0078*/ 	.word	0x00007700


	//   ....[7]....
        /*007c*/ 	.word	0x00007890


	//----- nvinfo : EIATTR_COOP_GROUP_MASK_REGIDS
	.align		4
.L_1231:
        /*0080*/ 	.byte	0x04, 0x29
        /*0082*/ 	.short	(.L_1233 - .L_1232)


	//   ....[0]....
.L_1232:
        /*0084*/ 	.word	0xffffffff


	//   ....[1]....
        /*0088*/ 	.word	0xffffffff


	//   ....[2]....
        /*008c*/ 	.word	0xffffffff


	//   ....[3]....
        /*0090*/ 	.word	0xffffffff


	//   ....[4]....
        /*0094*/ 	.word	0xffffffff


	//   ....[5]....
        /*0098*/ 	.word	0xffffffff


	//   ....[6]....
        /*009c*/ 	.word	0xffffffff


	//   ....[7]....
        /*00a0*/ 	.word	0xffffffff


	//   ....[8]....
        /*00a4*/ 	.word	0xffffffff


	//   ....[9]....
        /*00a8*/ 	.word	0xffffffff


	//   ....[10]....
        /*00ac*/ 	.word	0xffffffff


	//   ....[11]....
        /*00b0*/ 	.word	0xffffffff


	//   ....[12]....
        /*00b4*/ 	.word	0xffffffff


	//   ....[13]....
        /*00b8*/ 	.word	0xffffffff


	//   ....[14]....
        /*00bc*/ 	.word	0xffffffff


	//   ....[15]....
        /*00c0*/ 	.word	0xffffffff


	//   ....[16]....
        /*00c4*/ 	.word	0xffffffff


	//   ....[17]....
        /*00c8*/ 	.word	0x0500000f


	//   ....[18]....
        /*00cc*/ 	.word	0x0500000f


	//   ....[19]....
        /*00d0*/ 	.word	0x0500000f


	//   ....[20]....
        /*00d4*/ 	.word	0x0500000f


	//----- nvinfo : EIATTR_COOP_GROUP_INSTR_OFFSETS
	.align		4
.L_1233:
        /*00d8*/ 	.byte	0x04, 0x28
        /*00da*/ 	.short	(.L_1235 - .L_1234)


	//   ....[0]....
.L_1234:
        /*00dc*/ 	.word	0x00000060


	//   ....[1]....
        /*00e0*/ 	.word	0x00000200


	//   ....[2]....
        /*00e4*/ 	.word	0x00000250


	//   ....[3]....
        /*00e8*/ 	.word	0x00000440


	//   ....[4]....
        /*00ec*/ 	.word	0x00000650


	//   ....[5]....
        /*00f0*/ 	.word	0x00001090


	//   ....[6]....
        /*00f4*/ 	.word	0x00005050


	//   ....[7]....
        /*00f8*/ 	.word	0x00005dc0


	//   ....[8]....
        /*00fc*/ 	.word	0x00006320


	//   ....[9]....
        /*0100*/ 	.word	0x00006650


	//   ....[10]....
        /*0104*/ 	.word	0x000069a0


	//   ....[11]....
        /*0108*/ 	.word	0x00006c50


	//   ....[12]....
        /*010c*/ 	.word	0x00006e90


	//   ....[13]....
        /*0110*/ 	.word	0x00007100


	//   ....[14]....
        /*0114*/ 	.word	0x000073e0


	//   ....[15]....
        /*0118*/ 	.word	0x00007600


	//   ....[16]....
        /*011c*/ 	.word	0x00007790


	//   ....[17]....
        /*0120*/ 	.word	0x0000a030


	//   ....[18]....
        /*0124*/ 	.word	0x0000a1a0


	//   ....[19]....
        /*0128*/ 	.word	0x0000a210


	//   ....[20]....
        /*012c*/ 	.word	0x0000a280


	//----- nvinfo : EIATTR_REG_RECONFIG
	.align		4
.L_1235:
        /*0130*/ 	.byte	0x01, 0x54
	.zero		2


	//----- nvinfo : EIATTR_SYSCALL_OFFSETS
	.align		4
        /*0134*/ 	.byte	0x04, 0x46
        /*0136*/ 	.short	(.L_1237 - .L_1236)


	//   ....[0]....
.L_1236:
        /*0138*/ 	.word	0x00000cf0


	//   ....[1]....
        /*013c*/ 	.word	0x00000de0


	//   ....[2]....
        /*0140*/ 	.word	0x00000f40


	//   ....[3]....
        /*0144*/ 	.word	0x00001030


	//   ....[4]....
        /*0148*/ 	.word	0x000012b0


	//   ....[5]....
        /*014c*/ 	.word	0x00004880


	//   ....[6]....
        /*0150*/ 	.word	0x000049c0


	//   ....[7]....
        /*0154*/ 	.word	0x00004ae0


	//   ....[8]....
        /*0158*/ 	.word	0x00004c00


	//----- nvinfo : EIATTR_MBARRIER_INSTR_OFFSETS
	.align		4
.L_1237:
        /*015c*/ 	.byte	0x04, 0x39
        /*015e*/ 	.short	(.L_1239 - .L_1238)


	//   ....[0]....
.L_1238:
        /*0160*/ 	.word	0x000002f0
        /*0164*/ 	.word	0x000000ff
        /*0168*/ 	.word	0x00026800
        /*016c*/ 	.short	0x0100
        /*016e*/ 	.byte	0x06
	.zero		1


	//   ....[1]....
        /*0170*/ 	.word	0x000003f0
        /*0174*/ 	.word	0x000000ff
        /*0178*/ 	.word	0x00026810
        /*017c*/ 	.short	0x0100
        /*017e*/ 	.byte	0x08
	.zero		1


	//   ....[2]....
        /*0180*/ 	.word	0x00000400
        /*0184*/ 	.word	0x000000ff
        /*0188*/ 	.word	0x00026820
        /*018c*/ 	.short	0x0100
        /*018e*/ 	.byte	0x08
	.zero		1


	//   ....[3]....
        /*0190*/ 	.word	0x00000410
        /*0194*/ 	.word	0x000000ff
        /*0198*/ 	.word	0x00026818
        /*019c*/ 	.short	0x0100
        /*019e*/ 	.byte	0x08
	.zero		1


	//   ....[4]....
        /*01a0*/ 	.word	0x00000420
        /*01a4*/ 	.word	0x000000ff
        /*01a8*/ 	.word	0x00026828
        /*01ac*/ 	.short	0x0100
        /*01ae*/ 	.byte	0x08
	.zero		1


	//   ....[5]....
        /*01b0*/ 	.word	0x00000550
        /*01b4*/ 	.word	0x000000ff
        /*01b8*/ 	.word	0x00026830
        /*01bc*/ 	.short	0x0100
        /*01be*/ 	.byte	0x08
	.zero		1


	//   ....[6]....
        /*01c0*/ 	.word	0x00000560
        /*01c4*/ 	.word	0x000000ff
        /*01c8*/ 	.word	0x00026840
        /*01cc*/ 	.short	0x0100
        /*01ce*/ 	.byte	0x08
	.zero		1


	//   ....[7]....
        /*01d0*/ 	.word	0x00000570
        /*01d4*/ 	.word	0x000000ff
        /*01d8*/ 	.word	0x00026838
        /*01dc*/ 	.short	0x0100
        /*01de*/ 	.byte	0x08
	.zero		1


	//   ....[8]....
        /*01e0*/ 	.word	0x00000580
        /*01e4*/ 	.word	0x000000ff
        /*01e8*/ 	.word	0x00026848
        /*01ec*/ 	.short	0x0100
        /*01ee*/ 	.byte	0x08
	.zero		1


	//   ....[9]....
        /*01f0*/ 	.word	0x000010d0
        /*01f4*/ 	.word	0x00000012
        /*01f8*/ 	.word	0x00026800
        /*01fc*/ 	.short	0x010a
        /*01fe*/ 	.byte	0x3f
	.zero		1


	//   ....[10]....
        /*0200*/ 	.word	0x00001170
        /*0204*/ 	.word	0x00000012
        /*0208*/ 	.word	0x00026800
        /*020c*/ 	.short	0x010a
        /*020e*/ 	.byte	0x3f
	.zero		1


	//   ....[11]....
        /*0210*/ 	.word	0x00001b10
        /*0214*/ 	.word	0x000000ff
        /*0218*/ 	.word	0x00026810
        /*021c*/ 	.short	0x010a
        /*021e*/ 	.byte	0x06
	.zero		1


	//   ....[12]....
        /*0220*/ 	.word	0x00001b50
        /*0224*/ 	.word	0x000000ff
        /*0228*/ 	.word	0x00026810
        /*022c*/ 	.short	0x010a
        /*022e*/ 	.byte	0x06
	.zero		1


	//   ....[13]....
        /*0230*/ 	.word	0x00001f90
        /*0234*/ 	.word	0x000000ff
        /*0238*/ 	.word	0x00026830
        /*023c*/ 	.short	0x010a
        /*023e*/ 	.byte	0x06
	.zero		1


	//   ....[14]....
        /*0240*/ 	.word	0x00001fd0
        /*0244*/ 	.word	0x000000ff
        /*0248*/ 	.word	0x00026830
        /*024c*/ 	.short	0x010a
        /*024e*/ 	.byte	0x06
	.zero		1


	//   ....[15]....
        /*0250*/ 	.word	0x00004100
        /*0254*/ 	.word	0x000000ff
        /*0258*/ 	.word	0x00000000
        /*025c*/ 	.short	0x0101
        /*025e*/ 	.byte	0x08
	.zero		1


	//   ....[16]....
        /*0260*/ 	.word	0x000043b0
        /*0264*/ 	.word	0x000000ff
        /*0268*/ 	.word	0x00000000
        /*026c*/ 	.short	0x0101
        /*026e*/ 	.byte	0x06
	.zero		1


	//   ....[17]....
        /*0270*/ 	.word	0x00007e10
        /*0274*/ 	.word	0x00000010
        /*0278*/ 	.word	0x00026820
        /*027c*/ 	.short	0x010a
        /*027e*/ 	.byte	0x3f
	.zero		1


	//   ....[18]....
        /*0280*/ 	.word	0x00008730
        /*0284*/ 	.word	0x00000010
        /*0288*/ 	.word	0x00026840
        /*028c*/ 	.short	0x010a
        /*028e*/ 	.byte	0x3f
	.zero		1


	//   ....[19]....
        /*0290*/ 	.word	0x00008a40
        /*0294*/ 	.word	0x00000010
        /*0298*/ 	.word	0x00026828
        /*029c*/ 	.short	0x010a
        /*029e*/ 	.byte	0x3f
	.zero		1


	//   ....[20]....
        /*02a0*/ 	.word	0x00008d50
        /*02a4*/ 	.word	0x00000010
        /*02a8*/ 	.word	0x00026848
        /*02ac*/ 	.short	0x010a
        /*02ae*/ 	.byte	0x3f
	.zero		1


	//   ....[21]....
        /*02b0*/ 	.word	0x00009010
        /*02b4*/ 	.word	0x00000010
        /*02b8*/ 	.word	0x00026820
        /*02bc*/ 	.short	0x010a
        /*02be*/ 	.byte	0x3f
	.zero		1


	//   ....[22]....
        /*02c0*/ 	.word	0x000093a0
        /*02c4*/ 	.word	0x00000010
        /*02c8*/ 	.word	0x00026840
        /*02cc*/ 	.short	0x010a
        /*02ce*/ 	.byte	0x3f
	.zero		1


	//   ....[23]....
        /*02d0*/ 	.word	0x00009680
        /*02d4*/ 	.word	0x00000010
        /*02d8*/ 	.word	0x00026828
        /*02dc*/ 	.short	0x010a
        /*02de*/ 	.byte	0x3f
	.zero		1


	//   ....[24]....
        /*02e0*/ 	.word	0x000099e0
        /*02e4*/ 	.word	0x00000003
        /*02e8*/ 	.word	0x00026840
        /*02ec*/ 	.short	0x010a
        /*02ee*/ 	.byte	0x3f
	.zero		1


	//   ....[25]....
        /*02f0*/ 	.word	0x00009e90
        /*02f4*/ 	.word	0x00000006
        /*02f8*/ 	.word	0x00000000
        /*02fc*/ 	.short	0x010a
        /*02fe*/ 	.byte	0x3f
	.zero		1


	//   ....[26]....
        /*0300*/ 	.word	0x00009ef0
        /*0304*/ 	.word	0x00000003
        /*0308*/ 	.word	0x00000000
        /*030c*/ 	.short	0x010a
        /*030e*/ 	.byte	0x3f
	.zero		1


	//   ....[27]....
        /*0310*/ 	.word	0x00009f50
        /*0314*/ 	.word	0x00000000
        /*0318*/ 	.word	0x00000000
        /*031c*/ 	.short	0x010a
        /*031e*/ 	.byte	0x3f
	.zero		1


	//   ....[28]....
        /*0320*/ 	.word	0x00009f80
        /*0324*/ 	.word	0x00000003
        /*0328*/ 	.word	0x00000000
        /*032c*/ 	.short	0x010a
        /*032e*/ 	.byte	0x3f
	.zero		1


	//   ....[29]....
        /*0330*/ 	.word	0x0000a060
        /*0334*/ 	.word	0x00000012
        /*0338*/ 	.word	0x00026800
        /*033c*/ 	.short	0x010a
        /*033e*/ 	.byte	0x3f
	.zero		1


	//   ....[30]....
        /*0340*/ 	.word	0x0000a0c0
        /*0344*/ 	.word	0x00000007
        /*0348*/ 	.word	0x00026810
        /*034c*/ 	.short	0x010a
        /*034e*/ 	.byte	0x3f
	.zero		1


	//   ....[31]....
        /*0350*/ 	.word	0x0000a120
        /*0354*/ 	.word	0x00000079
        /*0358*/ 	.word	0x00026830
        /*035c*/ 	.short	0x010a
        /*035e*/ 	.byte	0x3f
	.zero		1


	//   ....[32]....
        /*0360*/ 	.word	0x0000a2c0
        /*0364*/ 	.word	0x00000010
        /*0368*/ 	.word	0x00026820
        /*036c*/ 	.short	0x010a
        /*036e*/ 	.byte	0x3f
	.zero		1


	//   ....[33]....
        /*0370*/ 	.word	0x0000a310
        /*0374*/ 	.word	0x00000010
        /*0378*/ 	.word	0x00026840
        /*037c*/ 	.short	0x010a
        /*037e*/ 	.byte	0x3f
	.zero		1


	//   ....[34]....
        /*0380*/ 	.word	0x0000a360
        /*0384*/ 	.word	0x00000010
        /*0388*/ 	.word	0x00026828
        /*038c*/ 	.short	0x010a
        /*038e*/ 	.byte	0x3f
	.zero		1


	//   ....[35]....
        /*0390*/ 	.word	0x0000a3b0
        /*0394*/ 	.word	0x00000010
        /*0398*/ 	.word	0x00026848
        /*039c*/ 	.short	0x010a
        /*039e*/ 	.byte	0x3f
	.zero		1


	//   ....[36]....
        /*03a0*/ 	.word	0x0000a410
        /*03a4*/ 	.word	0x00000010
        /*03a8*/ 	.word	0x00026820
        /*03ac*/ 	.short	0x010a
        /*03ae*/ 	.byte	0x3f
	.zero		1


	//   ....[37]....
        /*03b0*/ 	.word	0x0000a460
        /*03b4*/ 	.word	0x00000010
        /*03b8*/ 	.word	0x00026840
        /*03bc*/ 	.short	0x010a
        /*03be*/ 	.byte	0x3f
	.zero		1


	//   ....[38]....
        /*03c0*/ 	.word	0x0000a4b0
        /*03c4*/ 	.word	0x00000010
        /*03c8*/ 	.word	0x00026828
        /*03cc*/ 	.short	0x010a
        /*03ce*/ 	.byte	0x3f
	.zero		1


	//   ....[39]....
        /*03d0*/ 	.word	0x0000a500
        /*03d4*/ 	.word	0x00000003
        /*03d8*/ 	.word	0x00026840
        /*03dc*/ 	.short	0x010a
        /*03de*/ 	.byte	0x3f
	.zero		1


	//   ....[40]....
        /*03e0*/ 	.word	0x0000a5d0
        /*03e4*/ 	.word	0x00000006
        /*03e8*/ 	.word	0x00000000
        /*03ec*/ 	.short	0x010a
        /*03ee*/ 	.byte	0x3f
	.zero		1


	//   ....[41]....
        /*03f0*/ 	.word	0x0000a620
        /*03f4*/ 	.word	0x00000003
        /*03f8*/ 	.word	0x00000000
        /*03fc*/ 	.short	0x010a
        /*03fe*/ 	.byte	0x3f
	.zero		1


	//   ....[42]....
        /*0400*/ 	.word	0x0000a670
        /*0404*/ 	.word	0x00000000
        /*0408*/ 	.word	0x00000000
        /*040c*/ 	.short	0x010a
        /*040e*/ 	.byte	0x3f
	.zero		1


	//----- nvinfo : EIATTR_NUM_MBARRIERS
	.align		4
.L_1239:
        /*0410*/ 	.byte	0x03, 0x38
        /*0412*/ 	.short	0x0009


	//----- nvinfo : EIATTR_EXIT_INSTR_OFFSETS
	.align		4
        /*0414*/ 	.byte	0x04, 0x1c
        /*0416*/ 	.short	(.L_1241 - .L_1240)


	//   ....[0]....
.L_1240:
        /*0418*/ 	.word	0x000006a0


	//   ....[1]....
        /*041c*/ 	.word	0x00005580


	//   ....[2]....
        /*0420*/ 	.word	0x00005d60


	//   ....[3]....
        /*0424*/ 	.word	0x00009fd0


	//----- nvinfo : EIATTR_MAX_THREADS
	.align		4
.L_1241:
        /*0428*/ 	.byte	0x04, 0x05
        /*042a*/ 	.short	(.L_1243 - .L_1242)
.L_1242:
        /*042c*/ 	.word	0x00000180
        /*0430*/ 	.word	0x00000001
        /*0434*/ 	.word	0x00000001


	//----- nvinfo : EIATTR_CRS_STACK_SIZE
	.align		4
.L_1243:
        /*0438*/ 	.byte	0x04, 0x1e
        /*043a*/ 	.short	(.L_1245 - .L_1244)
.L_1244:
        /*043c*/ 	.word	0x00000000


	//----- nvinfo : EIATTR_CBANK_PARAM_SIZE
	.align		4
.L_1245:
        /*0440*/ 	.byte	0x03, 0x19
        /*0442*/ 	.short	0x0970


	//----- nvinfo : EIATTR_PARAM_CBANK
	.align		4
        /*0444*/ 	.byte	0x04, 0x0a
        /*0446*/ 	.short	(.L_1247 - .L_1246)
	.align		4
.L_1246:
        /*0448*/ 	.word	index@(.nv.constant0._ZN7cutlass13device_kernelIN5flash11enable_sm90INS1_16FlashAttnBwdSm90INS1_25CollectiveMainloopBwdSm90ILi2ELi2ELi2EN4cute5tupleIJNS5_1CILi1EEES8_S8_EEENS6_IJNS7_ILi64EEENS7_ILi128EEENS7_ILi96EEEEEENS_6half_tEfNS_4arch4Sm90ELb0ELb1ELb0ELb0ELb1ELb1ELb0ELb0ELi2ELi1ELi2ELi1ELb1EEENS1_21CollectiveEpilogueBwdISD_SE_SG_Li256ELb0ELb0ELi1EEENS1_19SingleTileSchedulerILb0ELb0ELb0ELi128EEEEEEEEEvNT_6ParamsE)
        /*044c*/ 	.short	0x0210
        /*044e*/ 	.short	0x0970


	//----- nvinfo : EIATTR_SW_WAR
	.align		4
.L_1247:
        /*0450*/ 	.byte	0x04, 0x36
        /*0452*/ 	.short	(.L_1249 - .L_1248)
.L_1248:
        /*0454*/ 	.word	0x00000008
.L_1249:


//--------------------- .nv.info._ZN7cutlass13device_kernelIN5flash11enable_sm90INS1_16FlashAttnBwdSm90INS1_25CollectiveMainloopBwdSm90ILi2ELi2ELi2EN4cute5tupleIJNS5_1CILi1EEES8_S8_EEENS6_IJNS7_ILi64EEENS7_ILi128EEENS7_ILi96EEEEEENS_6half_tEfNS_4arch4Sm90ELb0ELb1ELb0ELb0ELb0ELb1ELb0ELb0ELi2ELi1ELi2ELi1ELb1EEENS1_24CollectiveEpilogueBwdGQAISD_fSG_Li256ELb0ELb0EEENS1_19SingleTileSchedulerILb0ELb0ELb0ELi128EEEEEEEEEvNT_6ParamsE --------------------------
	.section	.nv.info._ZN7cutlass13device_kernelIN5flash11enable_sm90INS1_16FlashAttnBwdSm90INS1_25CollectiveMainloopBwdSm90ILi2ELi2ELi2EN4cute5tupleIJNS5_1CILi1EEES8_S8_EEENS6_IJNS7_ILi64EEENS7_ILi128EEENS7_ILi96EEEEEENS_6half_tEfNS_4arch4Sm90ELb0ELb1ELb0ELb0ELb0ELb1ELb0ELb0ELi2ELi1ELi2ELi1ELb1EEENS1_24CollectiveEpilogueBwdGQAISD_fSG_Li256ELb0ELb0EEENS1_19SingleTileSchedulerILb0ELb0ELb0ELi128EEEEEEEEEvNT_6ParamsE,"",@"SHT_CUDA_INFO"
	.sectionflags	@""
	.align	4


	//----- nvinfo : EIATTR_CUDA_API_VERSION
	.align		4
        /*0000*/ 	.byte	0x04, 0x37
        /*0002*/ 	.short	(.L_1251 - .L_1250)
.L_1250:
        /*0004*/ 	.word	0x00000082


	//----- nvinfo : EIATTR_KPARAM_INFO
	.align		4
.L_1251:
        /*0008*/ 	.byte	0x04, 0x17
        /*000a*/ 	.short	(.L_1253 - .L_1252)
.L_1252:
        /*000c*/ 	.word	0x00000000
        /*0010*/ 	.short	0x0000
        /*0012*/ 	.short	0x0070
        /*0014*/ 	.byte	0x00, 0xf0, 0x01, 0x1a


	//----- nvinfo : EIATTR_SPARSE_MMA_MASK
	.align		4
.L_1253:
        /*0018*/ 	.byte	0x03, 0x50
        /*001a*/ 	.short	0x0000


	//----- nvinfo : EIATTR_MAXREG_COUNT
	.align		4
        /*001c*/ 	.byte	0x03, 0x1b
        /*001e*/ 	.short	0x00a8


	//----- nvinfo : EIATTR_NUM_BARRIERS
	.align		4
        /*0020*/ 	.byte	0x02, 0x4c
        /*0022*/ 	.byte	0x10
	.zero		1


	//----- nvinfo : EIATTR_EXTERNS
	.align		4
        /*0024*/ 	.byte	0x04, 0x0f
        /*0026*/ 	.short	(.L_1255 - .L_1254)


	//   ....[0]....
	.align		4
.L_1254:
        /*0028*/ 	.word	index@(__assertfail)


	//----- nvinfo : EIATTR_ANNOTATIONS
	.align		4
.L_1255:
        /*002c*/ 	.byte	0x04, 0x55
        /*002e*/ 	.short	(.L_1257 - .L_1256)


	//   ....[0]....
.L_1256:
        /*0030*/ 	.word	0x00000001
        /*0034*/ 	.byte	0x40, 0x65, 0x00, 0x00, 0x01, 0x00, 0x00, 0x00, 0x90, 0x68, 0x00, 0x00, 0x01, 0x00, 0x00, 0x00
        /*0044*/ 	.byte	0x40, 0x75, 0x00, 0x00, 0x01, 0x00, 0x00, 0x00, 0x60, 0x75, 0x00, 0x00, 0x01, 0x00, 0x00, 0x00
        /*0054*/ 	.byte	0xa0, 0x7a, 0x00, 0x00


	//----- nvinfo : EIATTR_MERCURY_ISA_VERSION
	.align		4
.L_1257:
        /*0058*/ 	.byte	0x03, 0x5f
        /*005a*/ 	.short	0x0101


	//----- nvinfo : EIATTR_INT_WARP_WIDE_INSTR_OFFSETS
	.align		4
        /*005c*/ 	.byte	0x04, 0x31
        /*005e*/ 	.short	(.L_1259 - .L_1258)


	//   ....[0]....
.L_1258:
        /*0060*/ 	.word	0x00000190


	//   ....[1]....
        /*0064*/ 	.word	0x000001c0


	//----- nvinfo : EIATTR_COOP_GROUP_MASK_REGIDS
	.align		4
.L_1259:
        /*0068*/ 	.byte	0x04, 0x29
        /*006a*/ 	.short	(.L_1261 - .L_1260)


	//   ....[0]....
.L_1260:
        /*006c*/ 	.word	0xffffffff


	//   ....[1]....
        /*0070*/ 	.word	0xffffffff


	//   ....[2]....
        /*0074*/ 	.word	0xffffffff


	//   ....[3]....
        /*0078*/ 	.word	0xffffffff


	//   ....[4]....
        /*007c*/ 	.word	0xffffffff


	//   ....[5]....
        /*0080*/ 	.word	0xffffffff


	//   ....[6]....
        /*0084*/ 	.word	0xffffffff


	//   ....[7]....
        /*0088*/ 	.word	0x0500000f


	//----- nvinfo : EIATTR_COOP_GROUP_INSTR_OFFSETS
	.align		4
.L_1261:
        /*008c*/ 	.byte	0x04, 0x28
        /*008e*/ 	.short	(.L_1263 - .L_1262)


	//   ....[0]....
.L_1262:
        /*0090*/ 	.word	0x00000060


	//   ....[1]....
        /*0094*/ 	.word	0x000001a0


	//   ....[2]....
        /*0098*/ 	.word	0x000001f0


	//   ....[3]....
        /*009c*/ 	.word	0x000003e0


	//   ....[4]....
        /*00a0*/ 	.word	0x000005f0


	//   ....[5]....
        /*00a4*/ 	.word	0x00001030


	//   ....[6]....
        /*00a8*/ 	.word	0x00004ec0


	//   ....[7]....
        /*00ac*/ 	.word	0x00008220


	//----- nvinfo : EIATTR_REG_RECONFIG
	.align		4
.L_1263:
        /*00b0*/ 	.byte	0x01, 0x54
	.zero		2


	//----- nvinfo : EIATTR_SYSCALL_OFFSETS
	.align		4
        /*00b4*/ 	.byte	0x04, 0x46
        /*00b6*/ 	.short	(.L_1265 - .L_1264)


	//   ....[0]....
.L_1264:
        /*00b8*/ 	.word	0x00000c90


	//   ....[1]....
        /*00bc*/ 	.word	0x00000d80


	//   ....[2]....
        /*00c0*/ 	.word	0x00000ee0


	//   ....[3]....
        /*00c4*/ 	.word	0x00000fd0


	//   ....[4]....
        /*00c8*/ 	.word	0x00001250


	//----- nvinfo : EIATTR_MBARRIER_INSTR_OFFSETS
	.align		4
.L_1265:
        /*00cc*/ 	.byte	0x04, 0x39
        /*00ce*/ 	.short	(.L_1267 - .L_1266)


	//   ....[0]....
.L_1266:
        /*00d0*/ 	.word	0x00000290
        /*00d4*/ 	.word	0x000000ff
        /*00d8*/ 	.word	0x00026800
        /*00dc*/ 	.short	0x0100
        /*00de*/ 	.byte	0x06
	.zero		1


	//   ....[1]....
        /*00e0*/ 	.word	0x00000390
        /*00e4*/ 	.word	0x000000ff
        /*00e8*/ 	.word	0x00026810
        /*00ec*/ 	.short	0x0100
        /*00ee*/ 	.byte	0x08
	.zero		1


	//   ....[2]....
        /*00f0*/ 	.word	0x000003a0
        /*00f4*/ 	.word	0x000000ff
        /*00f8*/ 	.word	0x00026820
        /*00fc*/ 	.short	0x0100
        /*00fe*/ 	.byte	0x08
	.zero		1


	//   ....[3]....
        /*0100*/ 	.word	0x000003b0
        /*0104*/ 	.word	0x000000ff
        /*0108*/ 	.word	0x00026818
        /*010c*/ 	.short	0x0100
        /*010e*/ 	.byte	0x08
	.zero		1


	//   ....[4]....
        /*0110*/ 	.word	0x000003c0
        /*0114*/ 	.word	0x000000ff
        /*0118*/ 	.word	0x00026828
        /*011c*/ 	.short	0x0100
        /*011e*/ 	.byte	0x08
	.zero		1


	//   ....[5]....
        /*0120*/ 	.word	0x000004f0
        /*0124*/ 	.word	0x000000ff
        /*0128*/ 	.word	0x00026830
        /*012c*/ 	.short	0x0100
        /*012e*/ 	.byte	0x08
	.zero		1


	//   ....[6]....
        /*0130*/ 	.word	0x00000500
        /*0134*/ 	.word	0x000000ff
        /*0138*/ 	.word	0x00026840
        /*013c*/ 	.short	0x0100
        /*013e*/ 	.byte	0x08
	.zero		1


	//   ....[7]....
        /*0140*/ 	.word	0x00000510
        /*0144*/ 	.word	0x000000ff
        /*0148*/ 	.word	0x00026838
        /*014c*/ 	.short	0x0100
        /*014e*/ 	.byte	0x08
	.zero		1


	//   ....[8]....
        /*0150*/ 	.word	0x00000520
        /*0154*/ 	.word	0x000000ff
        /*0158*/ 	.word	0x00026848
        /*015c*/ 	.short	0x0100
        /*015e*/ 	.byte	0x08
	.zero		1


	//   ....[9]....
        /*0160*/ 	.word	0x00001070
        /*0164*/ 	.word	0x00000012
        /*0168*/ 	.word	0x00026800
        /*016c*/ 	.short	0x010a
        /*016e*/ 	.byte	0x3f
	.zero		1


	//   ....[10]....
        /*0170*/ 	.word	0x00001110
        /*0174*/ 	.word	0x00000012
        /*0178*/ 	.word	0x00026800
        /*017c*/ 	.short	0x010a
        /*017e*/ 	.byte	0x3f
	.zero		1


	//   ....[11]....
        /*0180*/ 	.word	0x00001ab0
        /*0184*/ 	.word	0x000000ff
        /*0188*/ 	.word	0x00026810
        /*018c*/ 	.short	0x010a
        /*018e*/ 	.byte	0x06
	.zero		1


	//   ....[12]....
        /*0190*/ 	.word	0x00001af0
        /*0194*/ 	.word	0x000000ff
        /*0198*/ 	.word	0x00026810
        /*019c*/ 	.short	0x010a
        /*019e*/ 	.byte	0x06
	.zero		1


	//   ....[13]....
        /*01a0*/ 	.word	0x00001f30
        /*01a4*/ 	.word	0x000000ff
        /*01a8*/ 	.word	0x00026830
        /*01ac*/ 	.short	0x010a
        /*01ae*/ 	.byte	0x06
	.zero		1


	//   ....[14]....
        /*01b0*/ 	.word	0x00001f70
        /*01b4*/ 	.word	0x000000ff
        /*01b8*/ 	.word	0x00026830
        /*01bc*/ 	.short	0x010a
        /*01be*/ 	.byte	0x06
	.zero		1


	//   ....[15]....
        /*01c0*/ 	.word	0x00004090
        /*01c4*/ 	.word	0x000000ff
        /*01c8*/ 	.word	0x00000000
        /*01cc*/ 	.short	0x0101
        /*01ce*/ 	.byte	0x08
	.zero		1


	//   ....[16]....
        /*01d0*/ 	.word	0x00004340
        /*01d4*/ 	.word	0x000000ff
        /*01d8*/ 	.word	0x00000000
        /*01dc*/ 	.short	0x0101
        /*01de*/ 	.byte	0x06
	.zero		1


	//   ....[17]....
        /*01e0*/ 	.word	0x00006010
        /*01e4*/ 	.word	0x00000010
        /*01e8*/ 	.word	0x00026820
        /*01ec*/ 	.short	0x010a
        /*01ee*/ 	.byte	0x3f
	.zero		1


	//   ....[18]....
        /*01f0*/ 	.word	0x00006920
        /*01f4*/ 	.word	0x00000010
        /*01f8*/ 	.word	0x00026840
        /*01fc*/ 	.short	0x010a
        /*01fe*/ 	.byte	0x3f
	.zero		1


	//   ....[19]....
        /*0200*/ 	.word	0x00006c30
        /*0204*/ 	.word	0x00000010
        /*0208*/ 	.word	0x00026828
        /*020c*/ 	.short	0x010a
        /*020e*/ 	.byte	0x3f
	.zero		1


	//   ....[20]....
        /*0210*/ 	.word	0x00006f40
        /*0214*/ 	.word	0x00000010
        /*0218*/ 	.word	0x00026848
        /*021c*/ 	.short	0x010a
        /*021e*/ 	.byte	0x3f
	.zero		1


	//   ....[21]....
        /*0220*/ 	.word	0x00007200
        /*0224*/ 	.word	0x00000010
        /*0228*/ 	.word	0x00026820
        /*022c*/ 	.short	0x010a
        /*022e*/ 	.byte	0x3f
	.zero		1


	//   ....[22]....
        /*0230*/ 	.word	0x00007590
        /*0234*/ 	.word	0x00000010
        /*0238*/ 	.word	0x00026840
        /*023c*/ 	.short	0x010a
        /*023e*/ 	.byte	0x3f
	.zero		1


	//   ....[23]....
        /*0240*/ 	.word	0x00007870
        /*0244*/ 	.word	0x00000010
        /*0248*/ 	.word	0x00026828
        /*024c*/ 	.short	0x010a
        /*024e*/ 	.byte	0x3f
	.zero		1


	//   ....[24]....
        /*0250*/ 	.word	0x00007bd0
        /*0254*/ 	.word	0x00000003
        /*0258*/ 	.word	0x00026840
        /*025c*/ 	.short	0x010a
        /*025e*/ 	.byte	0x3f
	.zero		1


	//   ....[25]....
        /*0260*/ 	.word	0x00008080
        /*0264*/ 	.word	0x00000006
        /*0268*/ 	.word	0x00000000
        /*026c*/ 	.short	0x010a
        /*026e*/ 	.byte	0x3f
	.zero		1


	//   ....[26]....
        /*0270*/ 	.word	0x000080e0
        /*0274*/ 	.word	0x00000003
        /*0278*/ 	.word	0x00000000
        /*027c*/ 	.short	0x010a
        /*027e*/ 	.byte	0x3f
	.zero		1


	//   ....[27]....
        /*0280*/ 	.word	0x00008140
        /*0284*/ 	.word	0x00000000
        /*0288*/ 	.word	0x00000000
        /*028c*/ 	.short	0x010a
        /*028e*/ 	.byte	0x3f
	.zero		1


	//   ....[28]....
        /*0290*/ 	.word	0x00008170
        /*0294*/ 	.word	0x00000003
        /*0298*/ 	.word	0x00000000
        /*029c*/ 	.short	0x010a
        /*029e*/ 	.byte	0x3f
	.zero		1


	//   ....[29]....
        /*02a0*/ 	.word	0x00008250
        /*02a4*/ 	.word	0x00000012
        /*02a8*/ 	.word	0x00026800
        /*02ac*/ 	.short	0x010a
        /*02ae*/ 	.byte	0x3f
	.zero		1


	//   ....[30]....
        /*02b0*/ 	.word	0x000082b0
        /*02b4*/ 	.word	0x00000007
        /*02b8*/ 	.word	0x00026810
        /*02bc*/ 	.short	0x010a
        /*02be*/ 	.byte	0x3f
	.zero		1


	//   ....[31]....
        /*02c0*/ 	.word	0x00008310
        /*02c4*/ 	.word	0x00000079
        /*02c8*/ 	.word	0x00026830
        /*02cc*/ 	.short	0x010a
        /*02ce*/ 	.byte	0x3f
	.zero		1


	//   ....[32]....
        /*02d0*/ 	.word	0x00008360
        /*02d4*/ 	.word	0x00000010
        /*02d8*/ 	.word	0x00026820
        /*02dc*/ 	.short	0x010a
        /*02de*/ 	.byte	0x3f
	.zero		1


	//   ....[33]....
        /*02e0*/ 	.word	0x000083b0
        /*02e4*/ 	.word	0x00000010
        /*02e8*/ 	.word	0x00026840
        /*02ec*/ 	.short	0x010a
        /*02ee*/ 	.byte	0x3f
	.zero		1


	//   ....[34]....
        /*02f0*/ 	.word	0x00008400
        /*02f4*/ 	.word	0x00000010
        /*02f8*/ 	.word	0x00026828
        /*02fc*/ 	.short	0x010a
        /*02fe*/ 	.byte	0x3f
	.zero		1


	//   ....[35]....
        /*0300*/ 	.word	0x00008450
        /*0304*/ 	.word	0x00000010
        /*0308*/ 	.word	0x00026848
        /*030c*/ 	.short	0x010a
        /*030e*/ 	.byte	0x3f
	.zero		1


	//   ....[36]....
        /*0310*/ 	.word	0x000084b0
        /*0314*/ 	.word	0x00000010
        /*0318*/ 	.word	0x00026820
        /*031c*/ 	.short	0x010a
        /*031e*/ 	.byte	0x3f
	.zero		1


	//   ....[37]....
        /*0320*/ 	.word	0x00008500
        /*0324*/ 	.word	0x00000010
        /*0328*/ 	.word	0x00026840
        /*032c*/ 	.short	0x010a
        /*032e*/ 	.byte	0x3f
	.zero		1


	//   ....[38]....
        /*0330*/ 	.word	0x00008550
        /*0334*/ 	.word	0x00000010
        /*0338*/ 	.word	0x00026828
        /*033c*/ 	.short	0x010a
        /*033e*/ 	.byte	0x3f
	.zero		1


	//   ....[39]....
        /*0340*/ 	.word	0x000085a0
        /*0344*/ 	.word	0x00000003
        /*0348*/ 	.word	0x00026840
        /*034c*/ 	.short	0x010a
        /*034e*/ 	.byte	0x3f
	.zero		1


	//   ....[40]....
        /*0350*/ 	.word	0x00008670
        /*0354*/ 	.word	0x00000006
        /*0358*/ 	.word	0x00000000
        /*035c*/ 	.short	0x010a
        /*035e*/ 	.byte	0x3f
	.zero		1


	//   ....[41]....
        /*0360*/ 	.word	0x000086c0
        /*0364*/ 	.word	0x00000003
        /*0368*/ 	.word	0x00000000
        /*036c*/ 	.short	0x010a
        /*036e*/ 	.byte	0x3f
	.zero		1


	//   ....[42]....
        /*0370*/ 	.word	0x00008710
        /*0374*/ 	.word	0x00000000
        /*0378*/ 	.word	0x00000000
        /*037c*/ 	.short	0x010a
        /*037e*/ 	.byte	0x3f
	.zero		1


	//----- nvinfo : EIATTR_NUM_MBARRIERS
	.align		4
.L_1267:
        /*0380*/ 	.byte	0x03, 0x38
        /*0382*/ 	.short	0x0009


	//----- nvinfo : EIATTR_EXIT_INSTR_OFFSETS
	.align		4
        /*0384*/ 	.byte	0x04, 0x1c
        /*0386*/ 	.short	(.L_1269 - .L_1268)


	//   ....[0]....
.L_1268:
        /*0388*/ 	.word	0x000081c0


	//----- nvinfo : EIATTR_MAX_THREADS
	.align		4
.L_1269:
        /*038c*/ 	.byte	0x04, 0x05
        /*038e*/ 	.short	(.L_1271 - .L_1270)
.L_1270:
        /*0390*/ 	.word	0x00000180
        /*0394*/ 	.word	0x00000001
        /*0398*/ 	.word	0x00000001


	//----- nvinfo : EIATTR_CRS_STACK_SIZE
	.align		4
.L_1271:
        /*039c*/ 	.byte	0x04, 0x1e
        /*039e*/ 	.short	(.L_1273 - .L_1272)
.L_1272:
        /*03a0*/ 	.word	0x00000000


	//----- nvinfo : EIATTR_CBANK_PARAM_SIZE
	.align		4
.L_1273:
        /*03a4*/ 	.byte	0x03, 0x19
        /*03a6*/ 	.short	0x06f0


	//----- nvinfo : EIATTR_PARAM_CBANK
	.align		4
        /*03a8*/ 	.byte	0x04, 0x0a
        /*03aa*/ 	.short	(.L_1275 - .L_1274)
	.align		4
.L_1274:
        /*03ac*/ 	.word	index@(.nv.constant0._ZN7cutlass13device_kernelIN5flash11enable_sm90INS1_16FlashAttnBwdSm90INS1_25CollectiveMainloopBwdSm90ILi2ELi2ELi2EN4cute5tupleIJNS5_1CILi1EEES8_S8_EEENS6_IJNS7_ILi64EEENS7_ILi128EEENS7_ILi96EEEEEENS_6half_tEfNS_4arch4Sm90ELb0ELb1ELb0ELb0ELb0ELb1ELb0ELb0ELi2ELi1ELi2ELi1ELb1EEENS1_24CollectiveEpilogueBwdGQAISD_fSG_Li256ELb0ELb0EEENS1_19SingleTileSchedulerILb0ELb0ELb0ELi128EEEEEEEEEvNT_6ParamsE)
        /*03b0*/ 	.short	0x0210
        /*03b2*/ 	.short	0x06f0


	//----- nvinfo : EIATTR_SW_WAR
	.align		4
.L_1275:
        /*03b4*/ 	.byte	0x04, 0x36
        /*03b6*/ 	.short	(.L_1277 - .L_1276)
.L_1276:
        /*03b8*/ 	.word	0x00000008
.L_1277:


//--------------------- .nv.info._ZN7cutlass13device_kernelIN5flash11enable_sm90INS1_16FlashAttnBwdSm90INS1_25CollectiveMainloopBwdSm90ILi2ELi2ELi2EN4cute5tupleIJNS5_1CILi1EEES8_S8_EEENS6_IJNS7_ILi64EEENS7_ILi128EEENS7_ILi96EEEEEENS_6half_tEfNS_4arch4Sm90ELb0ELb1ELb0ELb0ELb1ELb1ELb0ELb0ELi2ELi1ELi2ELi1ELb1EEENS1_24CollectiveEpilogueBwdGQAISD_fSG_Li256ELb0ELb1EEENS1_19SingleTileSchedulerILb0ELb0ELb0ELi128EEEEEEEEEvNT_6ParamsE --------------------------
	.section	.nv.info._ZN7cutlass13device_kernelIN5flash11enable_sm90INS1_16FlashAttnBwdSm90INS1_25CollectiveMainloopBwdSm90ILi2ELi2ELi2EN4cute5tupleIJNS5_1CILi1EEES8_S8_EEENS6_IJNS7_ILi64EEENS7_ILi128EEENS7_ILi96EEEEEENS_6half_tEfNS_4arch4Sm90ELb0ELb1ELb0ELb0ELb1ELb1ELb0ELb0ELi2ELi1ELi2ELi1ELb1EEENS1_24CollectiveEpilogueBwdGQAISD_fSG_Li256ELb0ELb1EEENS1_19SingleTileSchedulerILb0ELb0ELb0ELi128EEEEEEEEEvNT_6ParamsE,"",@"SHT_CUDA_INFO"
	.sectionflags	@""
	.align	4


	//----- nvinfo : EIATTR_CUDA_API_VERSION
	.align		4
        /*0000*/ 	.byte	0x04, 0x37
        /*0002*/ 	.short	(.L_1279 - .L_1278)
.L_1278:
        /*0004*/ 	.word	0x00000082


	//----- nvinfo : EIATTR_KPARAM_INFO
	.align		4
.L_1279:
        /*0008*/ 	.byte	0x04, 0x17
        /*000a*/ 	.short	(.L_1281 - .L_1280)
.L_1280:
        /*000c*/ 	.word	0x00000000
        /*0010*/ 	.short	0x0000
        /*0012*/ 	.short	0x0070
        /*0014*/ 	.byte	0x00, 0xf0, 0x01, 0x1a


	//----- nvinfo : EIATTR_SPARSE_MMA_MASK
	.align		4
.L_1281:
        /*0018*/ 	.byte	0x03, 0x50
        /*001a*/ 	.short	0x0000


	//----- nvinfo : EIATTR_MAXREG_COUNT
	.align		4
        /*001c*/ 	.byte	0x03, 0x1b
        /*001e*/ 	.short	0x00a8


	//----- nvinfo : EIATTR_NUM_BARRIERS
	.align		4
        /*0020*/ 	.byte	0x02, 0x4c
        /*0022*/ 	.byte	0x10
	.zero		1


	//----- nvinfo : EIATTR_EXTERNS
	.align		4
        /*0024*/ 	.byte	0x04, 0x0f
        /*0026*/ 	.short	(.L_1283 - .L_1282)


	//   ....[0]....
	.align		4
.L_1282:
        /*0028*/ 	.word	index@(__assertfail)


	//----- nvinfo : EIATTR_ANNOTATIONS
	.align		4
.L_1283:
        /*002c*/ 	.byte	0x04, 0x55
        /*002e*/ 	.short	(.L_1285 - .L_1284)


	//   ....[0]....
.L_1284:
        /*0030*/ 	.word	0x00000001
        /*0034*/ 	.byte	0x40, 0x79, 0x00, 0x00, 0x01, 0x00, 0x00, 0x00, 0x90, 0x7c, 0x00, 0x00, 0x01, 0x00, 0x00, 0x00
        /*0044*/ 	.byte	0x40, 0x89, 0x00, 0x00, 0x01, 0x00, 0x00, 0x00, 0x60, 0x89, 0x00, 0x00, 0x01, 0x00, 0x00, 0x00
        /*0054*/ 	.byte	0xa0, 0x8e, 0x00, 0x00


	//----- nvinfo : EIATTR_MERCURY_ISA_VERSION
	.align		4
.L_1285:
        /*0058*/ 	.byte	0x03, 0x5f
        /*005a*/ 	.short	0x0101


	//----- nvinfo : EIATTR_INT_WARP_WIDE_INSTR_OFFSETS
	.align		4
        /*005c*/ 	.byte	0x04, 0x31
        /*005e*/ 	.short	(.L_1287 - .L_1286)


	//   ....[0]....
.L_1286:
        /*0060*/ 	.word	0x00000190


	//   ....[1]....
        /*0064*/ 	.word	0x000001c0


	//   ....[2]....
        /*0068*/ 	.word	0x00005d20


	//   ....[3]....
        /*006c*/ 	.word	0x00006320


	//   ....[4]....
        /*0070*/ 	.word	0x000067d0


	//   ....[5]....
        /*0074*/ 	.word	0x00006aa0


	//   ....[6]....
        /*0078*/ 	.word	0x00006d00


	//   ....[7]....
        /*007c*/ 	.word	0x00006e90


	//----- nvinfo : EIATTR_COOP_GROUP_MASK_REGIDS
	.align		4
.L_1287:
        /*0080*/ 	.byte	0x04, 0x29
        /*0082*/ 	.short	(.L_1289 - .L_1288)


	//   ....[0]....
.L_1288:
        /*0084*/ 	.word	0xffffffff


	//   ....[1]....
        /*0088*/ 	.word	0xffffffff


	//   ....[2]....
        /*008c*/ 	.word	0xffffffff


	//   ....[3]....
        /*0090*/ 	.word	0xffffffff


	//   ....[4]....
        /*0094*/ 	.word	0xffffffff


	//   ....[5]....
        /*0098*/ 	.word	0xffffffff


	//   ....[6]....
        /*009c*/ 	.word	0xffffffff


	//   ....[7]....
        /*00a0*/ 	.word	0xffffffff


	//   ....[8]....
        /*00a4*/ 	.word	0xffffffff


	//   ....[9]....
        /*00a8*/ 	.word	0xffffffff


	//   ....[10]....
        /*00ac*/ 	.word	0xffffffff


	//   ....[11]....
        /*00b0*/ 	.word	0xffffffff


	//   ....[12]....
        /*00b4*/ 	.word	0xffffffff


	//   ....[13]....
        /*00b8*/ 	.word	0xffffffff


	//   ....[14]....
        /*00bc*/ 	.word	0xffffffff


	//   ....[15]....
        /*00c0*/ 	.word	0xffffffff


	//   ....[16]....
        /*00c4*/ 	.word	0xffffffff


	//   ....[17]....
        /*00c8*/ 	.word	0xffffffff


	//   ....[18]....
        /*00cc*/ 	.word	0xffffffff


	//   ....[19]....
        /*00d0*/ 	.word	0xffffffff


	//   ....[20]....
        /*00d4*/ 	.word	0x0500000f


	//   ....[21]....
        /*00d8*/ 	.word	0x0500000f


	//   ....[22]....
        /*00dc*/ 	.word	0x0500000f


	//   ....[23]....
        /*00e0*/ 	.word	0x0500000f


	//   ....[24]....
        /*00e4*/ 	.word	0x0500000f


	//   ....[25]....
        /*00e8*/ 	.word	0x0500000f


	//----- nvinfo : EIATTR_COOP_GROUP_INSTR_OFFSETS
	.align		4
.L_1289:
        /*00ec*/ 	.byte	0x04, 0x28
        /*00ee*/ 	.short	(.L_1291 - .L_1290)


	//   ....[0]....
.L_1290:
        /*00f0*/ 	.word	0x00000060


	//   ....[1]....
        /*00f4*/ 	.word	0x000001a0


	//   ....[2]....
        /*00f8*/ 	.word	0x000001f0


	//   ....[3]....
        /*00fc*/ 	.word	0x000003e0


	//   ....[4]....
        /*0100*/ 	.word	0x00000600


	//   ....[5]....
        /*0104*/ 	.word	0x00001040


	//   ....[6]....
        /*0108*/ 	.word	0x00004ce0


	//   ....[7]....
        /*010c*/ 	.word	0x00004e60


	//   ....[8]....
        /*0110*/ 	.word	0x00005110


	//   ....[9]....
        /*0114*/ 	.word	0x000052a0


	//   ....[10]....
        /*0118*/ 	.word	0x000053c0


	//   ....[11]....
        /*011c*/ 	.word	0x00005920


	//   ....[12]....
        /*0120*/ 	.word	0x00005c50


	//   ....[13]....
        /*0124*/ 	.word	0x00005fa0


	//   ....[14]....
        /*0128*/ 	.word	0x00006250


	//   ....[15]....
        /*012c*/ 	.word	0x00006490


	//   ....[16]....
        /*0130*/ 	.word	0x00006700


	//   ....[17]....
        /*0134*/ 	.word	0x000069e0


	//   ....[18]....
        /*0138*/ 	.word	0x00006c00


	//   ....[19]....
        /*013c*/ 	.word	0x00006d90


	//   ....[20]....
        /*0140*/ 	.word	0x00009620


	//   ....[21]....
        /*0144*/ 	.word	0x00009790


	//   ....[22]....
        /*0148*/ 	.word	0x00009800


	//   ....[23]....
        /*014c*/ 	.word	0x00009870


	//   ....[24]....
        /*0150*/ 	.word	0x000098e0


	//   ....[25]....
        /*0154*/ 	.word	0x00009950


	//----- nvinfo : EIATTR_REG_RECONFIG
	.align		4
.L_1291:
        /*0158*/ 	.byte	0x01, 0x54
	.zero		2


	//----- nvinfo : EIATTR_SYSCALL_OFFSETS
	.align		4
        /*015c*/ 	.byte	0x04, 0x46
        /*015e*/ 	.short	(.L_1293 - .L_1292)


	//   ....[0]....
.L_1292:
        /*0160*/ 	.word	0x00000ca0


	//   ....[1]....
        /*0164*/ 	.word	0x00000d90


	//   ....[2]....
        /*0168*/ 	.word	0x00000ef0


	//   ....[3]....
        /*016c*/ 	.word	0x00000fe0


	//   ....[4]....
        /*0170*/ 	.word	0x00001260


	//----- nvinfo : EIATTR_MBARRIER_INSTR_OFFSETS
	.align		4
.L_1293:
        /*0174*/ 	.byte	0x04, 0x39
        /*0176*/ 	.short	(.L_1295 - .L_1294)


	//   ....[0]....
.L_1294:
        /*0178*/ 	.word	0x00000290
        /*017c*/ 	.word	0x000000ff
        /*0180*/ 	.word	0x00026800
        /*0184*/ 	.short	0x0100
        /*0186*/ 	.byte	0x06
	.zero		1


	//   ....[1]....
        /*0188*/ 	.word	0x00000390
        /*018c*/ 	.word	0x000000ff
        /*0190*/ 	.word	0x00026810
        /*0194*/ 	.short	0x0100
        /*0196*/ 	.byte	0x08
	.zero		1


	//   ....[2]....
        /*0198*/ 	.word	0x000003a0
        /*019c*/ 	.word	0x000000ff
        /*01a0*/ 	.word	0x00026820
        /*01a4*/ 	.short	0x0100
        /*01a6*/ 	.byte	0x08
	.zero		1


	//   ....[3]....
        /*01a8*/ 	.word	0x000003b0
        /*01ac*/ 	.word	0x000000ff
        /*01b0*/ 	.word	0x00026818
        /*01b4*/ 	.short	0x0100
        /*01b6*/ 	.byte	0x08
	.zero		1


	//   ....[4]....
        /*01b8*/ 	.word	0x000003c0
        /*01bc*/ 	.word	0x000000ff
        /*01c0*/ 	.word	0x00026828
        /*01c4*/ 	.short	0x0100
        /*01c6*/ 	.byte	0x08
	.zero		1


	//   ....[5]....
        /*01c8*/ 	.word	0x000004f0
        /*01cc*/ 	.word	0x000000ff
        /*01d0*/ 	.word	0x00026830
        /*01d4*/ 	.short	0x0100
        /*01d6*/ 	.byte	0x08
	.zero		1


	//   ....[6]....
        /*01d8*/ 	.word	0x00000500
        /*01dc*/ 	.word	0x000000ff
        /*01e0*/ 	.word	0x00026840
        /*01e4*/ 	.short	0x0100
        /*01e6*/ 	.byte	0x08
	.zero		1


	//   ....[7]....
        /*01e8*/ 	.word	0x00000510
        /*01ec*/ 	.word	0x000000ff
        /*01f0*/ 	.word	0x00026838
        /*01f4*/ 	.short	0x0100
        /*01f6*/ 	.byte	0x08
	.zero		1


	//   ....[8]....
        /*01f8*/ 	.word	0x00000520
        /*01fc*/ 	.word	0x000000ff
        /*0200*/ 	.word	0x00026848
        /*0204*/ 	.short	0x0100
        /*0206*/ 	.byte	0x08
	.zero		1


	//   ....[9]....
        /*0208*/ 	.word	0x00001080
        /*020c*/ 	.word	0x00000012
        /*0210*/ 	.word	0x00026800
        /*0214*/ 	.short	0x010a
        /*0216*/ 	.byte	0x3f
	.zero		1


	//   ....[10]....
        /*0218*/ 	.word	0x00001120
        /*021c*/ 	.word	0x00000012
        /*0220*/ 	.word	0x00026800
        /*0224*/ 	.short	0x010a
        /*0226*/ 	.byte	0x3f
	.zero		1


	//   ....[11]....
        /*0228*/ 	.word	0x00001ac0
        /*022c*/ 	.word	0x000000ff
        /*0230*/ 	.word	0x00026810
        /*0234*/ 	.short	0x010a
        /*0236*/ 	.byte	0x06
	.zero		1


	//   ....[12]....
        /*0238*/ 	.word	0x00001b00
        /*023c*/ 	.word	0x000000ff
        /*0240*/ 	.word	0x00026810
        /*0244*/ 	.short	0x010a
        /*0246*/ 	.byte	0x06
	.zero		1


	//   ....[13]....
        /*0248*/ 	.word	0x00001f40
        /*024c*/ 	.word	0x000000ff
        /*0250*/ 	.word	0x00026830
        /*0254*/ 	.short	0x010a
        /*0256*/ 	.byte	0x06
	.zero		1


	//   ....[14]....
        /*0258*/ 	.word	0x00001f80
        /*025c*/ 	.word	0x000000ff
        /*0260*/ 	.word	0x00026830
        /*0264*/ 	.short	0x010a
        /*0266*/ 	.byte	0x06
	.zero		1


	//   ....[15]....
        /*0268*/ 	.word	0x000040b0
        /*026c*/ 	.word	0x000000ff
        /*0270*/ 	.word	0x00000000
        /*0274*/ 	.short	0x0101
        /*0276*/ 	.byte	0x08
	.zero		1


	//   ....[16]....
        /*0278*/ 	.word	0x00004360
        /*027c*/ 	.word	0x000000ff
        /*0280*/ 	.word	0x00000000
        /*0284*/ 	.short	0x0101
        /*0286*/ 	.byte	0x06
	.zero		1


	//   ....[17]....
        /*0288*/ 	.word	0x00007410
        /*028c*/ 	.word	0x00000010
        /*0290*/ 	.word	0x00026820
        /*0294*/ 	.short	0x010a
        /*0296*/ 	.byte	0x3f
	.zero		1


	//   ....[18]....
        /*0298*/ 	.word	0x00007d20
        /*029c*/ 	.word	0x00000010
        /*02a0*/ 	.word	0x00026840
        /*02a4*/ 	.short	0x010a
        /*02a6*/ 	.byte	0x3f
	.zero		1


	//   ....[19]....
        /*02a8*/ 	.word	0x00008030
        /*02ac*/ 	.word	0x00000010
        /*02b0*/ 	.word	0x00026828
        /*02b4*/ 	.short	0x010a
        /*02b6*/ 	.byte	0x3f
	.zero		1


	//   ....[20]....
        /*02b8*/ 	.word	0x00008340
        /*02bc*/ 	.word	0x00000010
        /*02c0*/ 	.word	0x00026848
        /*02c4*/ 	.short	0x010a
        /*02c6*/ 	.byte	0x3f
	.zero		1


	//   ....[21]....
        /*02c8*/ 	.word	0x00008600
        /*02cc*/ 	.word	0x00000010
        /*02d0*/ 	.word	0x00026820
        /*02d4*/ 	.short	0x010a
        /*02d6*/ 	.byte	0x3f
	.zero		1


	//   ....[22]....
        /*02d8*/ 	.word	0x00008990
        /*02dc*/ 	.word	0x00000010
        /*02e0*/ 	.word	0x00026840
        /*02e4*/ 	.short	0x010a
        /*02e6*/ 	.byte	0x3f
	.zero		1


	//   ....[23]....
        /*02e8*/ 	.word	0x00008c70
        /*02ec*/ 	.word	0x00000010
        /*02f0*/ 	.word	0x00026828
        /*02f4*/ 	.short	0x010a
        /*02f6*/ 	.byte	0x3f
	.zero		1


	//   ....[24]....
        /*02f8*/ 	.word	0x00008fd0
        /*02fc*/ 	.word	0x00000003
        /*0300*/ 	.word	0x00026840
        /*0304*/ 	.short	0x010a
        /*0306*/ 	.byte	0x3f
	.zero		1


	//   ....[25]....
        /*0308*/ 	.word	0x00009480
        /*030c*/ 	.word	0x00000006
        /*0310*/ 	.word	0x00000000
        /*0314*/ 	.short	0x010a
        /*0316*/ 	.byte	0x3f
	.zero		1


	//   ....[26]....
        /*0318*/ 	.word	0x000094e0
        /*031c*/ 	.word	0x00000003
        /*0320*/ 	.word	0x00000000
        /*0324*/ 	.short	0x010a
        /*0326*/ 	.byte	0x3f
	.zero		1


	//   ....[27]....
        /*0328*/ 	.word	0x00009540
        /*032c*/ 	.word	0x00000000
        /*0330*/ 	.word	0x00000000
        /*0334*/ 	.short	0x010a
        /*0336*/ 	.byte	0x3f
	.zero		1


	//   ....[28]....
        /*0338*/ 	.word	0x00009570
        /*033c*/ 	.word	0x00000003
        /*0340*/ 	.word	0x00000000
        /*0344*/ 	.short	0x010a
        /*0346*/ 	.byte	0x3f
	.zero		1


	//   ....[29]....
        /*0348*/ 	.word	0x00009650
        /*034c*/ 	.word	0x00000012
        /*0350*/ 	.word	0x00026800
        /*0354*/ 	.short	0x010a
        /*0356*/ 	.byte	0x3f
	.zero		1


	//   ....[30]....
        /*0358*/ 	.word	0x000096b0
        /*035c*/ 	.word	0x00000007
        /*0360*/ 	.word	0x00026810
        /*0364*/ 	.short	0x010a
        /*0366*/ 	.byte	0x3f
	.zero		1


	//   ....[31]....
        /*0368*/ 	.word	0x00009710
        /*036c*/ 	.word	0x00000079
        /*0370*/ 	.word	0x00026830
        /*0374*/ 	.short	0x010a
        /*0376*/ 	.byte	0x3f
	.zero		1


	//   ....[32]....
        /*0378*/ 	.word	0x00009990
        /*037c*/ 	.word	0x00000010
        /*0380*/ 	.word	0x00026820
        /*0384*/ 	.short	0x010a
        /*0386*/ 	.byte	0x3f
	.zero		1


	//   ....[33]....
        /*0388*/ 	.word	0x000099e0
        /*038c*/ 	.word	0x00000010
        /*0390*/ 	.word	0x00026840
        /*0394*/ 	.short	0x010a
        /*0396*/ 	.byte	0x3f
	.zero		1


	//   ....[34]....
        /*0398*/ 	.word	0x00009a30
        /*039c*/ 	.word	0x00000010
        /*03a0*/ 	.word	0x00026828
        /*03a4*/ 	.short	0x010a
        /*03a6*/ 	.byte	0x3f
	.zero		1


	//   ....[35]....
        /*03a8*/ 	.word	0x00009a80
        /*03ac*/ 	.word	0x00000010
        /*03b0*/ 	.word	0x00026848
        /*03b4*/ 	.short	0x010a
        /*03b6*/ 	.byte	0x3f
	.zero		1


	//   ....[36]....
        /*03b8*/ 	.word	0x00009ae0
        /*03bc*/ 	.word	0x00000010
        /*03c0*/ 	.word	0x00026820
        /*03c4*/ 	.short	0x010a
        /*03c6*/ 	.byte	0x3f
	.zero		1


	//   ....[37]....
        /*03c8*/ 	.word	0x00009b30
        /*03cc*/ 	.word	0x00000010
        /*03d0*/ 	.word	0x00026840
        /*03d4*/ 	.short	0x010a
        /*03d6*/ 	.byte	0x3f
	.zero		1


	//   ....[38]....
        /*03d8*/ 	.word	0x00009b80
        /*03dc*/ 	.word	0x00000010
        /*03e0*/ 	.word	0x00026828
        /*03e4*/ 	.short	0x010a
        /*03e6*/ 	.byte	0x3f
	.zero		1


	//   ....[39]....
        /*03e8*/ 	.word	0x00009bd0
        /*03ec*/ 	.word	0x00000003
        /*03f0*/ 	.word	0x00026840
        /*03f4*/ 	.short	0x010a
        /*03f6*/ 	.byte	0x3f
	.zero		1


	//   ....[40]....
        /*03f8*/ 	.word	0x00009ca0
        /*03fc*/ 	.word	0x00000006
        /*0400*/ 	.word	0x00000000
        /*0404*/ 	.short	0x010a
        /*0406*/ 	.byte	0x3f
	.zero		1


	//   ....[41]....
        /*0408*/ 	.word	0x00009cf0
        /*040c*/ 	.word	0x00000003
        /*0410*/ 	.word	0x00000000
        /*0414*/ 	.short	0x010a
        /*0416*/ 	.byte	0x3f
	.zero		1


	//   ....[42]....
        /*0418*/ 	.word	0x00009d40
        /*041c*/ 	.word	0x00000000
        /*0420*/ 	.word	0x00000000
        /*0424*/ 	.short	0x010a
        /*0426*/ 	.byte	0x3f
	.zero		1


	//----- nvinfo : EIATTR_NUM_MBARRIERS
	.align		4
.L_1295:
        /*0428*/ 	.byte	0x03, 0x38
        /*042a*/ 	.short	0x0009


	//----- nvinfo : EIATTR_EXIT_INSTR_OFFSETS
	.align		4
        /*042c*/ 	.byte	0x04, 0x1c
        /*042e*/ 	.short	(.L_1297 - .L_1296)


	//   ....[0]....
.L_1296:
        /*0430*/ 	.word	0x000095c0


	//----- nvinfo : EIATTR_MAX_THREADS
	.align		4
.L_1297:
        /*0434*/ 	.byte	0x04, 0x05
        /*0436*/ 	.short	(.L_1299 - .L_1298)
.L_1298:
        /*0438*/ 	.word	0x00000180
        /*043c*/ 	.word	0x00000001
        /*0440*/ 	.word	0x00000001


	//----- nvinfo : EIATTR_CRS_STACK_SIZE
	.align		4
.L_1299:
        /*0444*/ 	.byte	0x04, 0x1e
        /*0446*/ 	.short	(.L_1301 - .L_1300)
.L_1300:
        /*0448*/ 	.word	0x00000000


	//----- nvinfo : EIATTR_CBANK_PARAM_SIZE
	.align		4
.L_1301:
        /*044c*/ 	.byte	0x03, 0x19
        /*044e*/ 	.short	0x06f0


	//----- nvinfo : EIATTR_PARAM_CBANK
	.align		4
        /*0450*/ 	.byte	0x04, 0x0a
        /*0452*/ 	.short	(.L_1303 - .L_1302)
	.align		4
.L_1302:
        /*0454*/ 	.word	index@(.nv.constant0._ZN7cutlass13device_kernelIN5flash11enable_sm90INS1_16FlashAttnBwdSm90INS1_25CollectiveMainloopBwdSm90ILi2ELi2ELi2EN4cute5tupleIJNS5_1CILi1EEES8_S8_EEENS6_IJNS7_ILi64EEENS7_ILi128EEENS7_ILi96EEEEEENS_6half_tEfNS_4arch4Sm90ELb0ELb1ELb0ELb0ELb1ELb1ELb0ELb0ELi2ELi1ELi2ELi1ELb1EEENS1_24CollectiveEpilogueBwdGQAISD_fSG_Li256ELb0ELb1EEENS1_19SingleTileSchedulerILb0ELb0ELb0ELi128EEEEEEEEEvNT_6ParamsE)
        /*0458*/ 	.short	0x0210
        /*045a*/ 	.short	0x06f0


	//----- nvinfo : EIATTR_SW_WAR
	.align		4
.L_1303:
        /*045c*/ 	.byte	0x04, 0x36
        /*045e*/ 	.short	(.L_1305 - .L_1304)
.L_1304:
        /*0460*/ 	.word	0x00000008
.L_1305:


//--------------------- .nv.info._ZN7cutlass13device_kernelIN5flash11enable_sm90INS1_16FlashAttnBwdSm90INS1_25CollectiveMainloopBwdSm90ILi2ELi2ELi2EN4cute5tupleIJNS5_1CILi1EEES8_S8_EEENS6_IJNS7_ILi64EEENS7_ILi128EEENS7_ILi96EEEEEENS_6half_tEfNS_4arch4Sm90ELb0ELb1ELb0ELb1ELb0ELb1ELb0ELb0ELi2ELi1ELi2ELi1ELb1EEENS1_21CollectiveEpilogueBwdISD_SE_SG_Li256ELb1ELb0ELi1EEENS1_19SingleTileSchedulerILb1ELb0ELb0ELi128EEEEEEEEEvNT_6ParamsE --------------------------
	.section	.nv.info._ZN7cutlass13device_kernelIN5flash11enable_sm90INS1_16FlashAttnBwdSm90INS1_25CollectiveMainloopBwdSm90ILi2ELi2ELi2EN4cute5tupleIJNS5_1CILi1EEES8_S8_EEENS6_IJNS7_ILi64EEENS7_ILi128EEENS7_ILi96EEEEEENS_6half_tEfNS_4arch4Sm90ELb0ELb1ELb0ELb1ELb0ELb1ELb0ELb0ELi2ELi1ELi2ELi1ELb1EEENS1_21CollectiveEpilogueBwdISD_SE_SG_Li256ELb1ELb0ELi1EEENS1_19SingleTileSchedulerILb1ELb0ELb0ELi128EEEEEEEEEvNT_6ParamsE,"",@"SHT_CUDA_INFO"
	.sectionflags	@""
	.align	4


	//----- nvinfo : EIATTR_CUDA_API_VERSION
	.align		4
        /*0000*/ 	.byte	0x04, 0x37
        /*0002*/ 	.short	(.L_1307 - .L_1306)
.L_1306:
        /*0004*/ 	.word	0x00000082


	//----- nvinfo : EIATTR_KPARAM_INFO
	.align		4
.L_1307:
        /*0008*/ 	.byte	0x04, 0x17
        /*000a*/ 	.short	(.L_1309 - .L_1308)
.L_1308:
        /*000c*/ 	.word	0x00000000
        /*0010*/ 	.short	0x0000
        /*0012*/ 	.short	0x0070
        /*0014*/ 	.byte	0x00, 0xf0, 0x01, 0x1a


	//----- nvinfo : EIATTR_SPARSE_MMA_MASK
	.align		4
.L_1309:
        /*0018*/ 	.byte	0x03, 0x50
        /*001a*/ 	.short	0x0000


	//----- nvinfo : EIATTR_MAXREG_COUNT
	.align		4
        /*001c*/ 	.byte	0x03, 0x1b
        /*001e*/ 	.short	0x00a8


	//----- nvinfo : EIATTR_NUM_BARRIERS
	.align		4
        /*0020*/ 	.byte	0x02, 0x4c
        /*0022*/ 	.byte	0x10
	.zero		1


	//----- nvinfo : EIATTR_EXTERNS
	.align		4
        /*0024*/ 	.byte	0x04, 0x0f
        /*0026*/ 	.short	(.L_1311 - .L_1310)


	//   ....[0]....
	.align		4
.L_1310:
        /*0028*/ 	.word	index@(__assertfail)


	//----- nvinfo : EIATTR_ANNOTATIONS
	.align		4
.L_1311:
        /*002c*/ 	.byte	0x04, 0x55
        /*002e*/ 	.short	(.L_1313 - .L_1312)


	//   ....[0]....
.L_1312:
        /*0030*/ 	.word	0x00000001
        /*0034*/ 	.byte	0x70, 0x8a, 0x00, 0x00, 0x01, 0x00, 0x00, 0x00, 0x00, 0x8d, 0x00, 0x00, 0x01, 0x00, 0x00, 0x00
        /*0044*/ 	.byte	0x40, 0x9a, 0x00, 0x00, 0x01, 0x00, 0x00, 0x00, 0x60, 0x9a, 0x00, 0x00, 0x01, 0x00, 0x00, 0x00
        /*0054*/ 	.byte	0x40, 0x9e, 0x00, 0x00


	//----- nvinfo : EIATTR_MERCURY_ISA_VERSION
	.align		4
.L_1313:
        /*0058*/ 	.byte	0x03, 0x5f
        /*005a*/ 	.short	0x0101


	//----- nvinfo : EIATTR_INT_WARP_WIDE_INSTR_OFFSETS
	.align		4
        /*005c*/ 	.byte	0x04, 0x31
        /*005e*/ 	.short	(.L_1315 - .L_1314)


	//   ....[0]....
.L_1314:
        /*0060*/ 	.word	0x00000190


	//   ....[1]....
        /*0064*/ 	.word	0x000001c0


	//----- nvinfo : EIATTR_COOP_GROUP_MASK_REGIDS
	.align		4
.L_1315:
        /*0068*/ 	.byte	0x04, 0x29
        /*006a*/ 	.short	(.L_1317 - .L_1316)


	//   ....[0]....
.L_1316:
        /*006c*/ 	.word	0xffffffff


	//   ....[1]....
        /*0070*/ 	.word	0xffffffff


	//   ....[2]....
        /*0074*/ 	.word	0xffffffff


	//   ....[3]....
        /*0078*/ 	.word	0xffffffff


	//   ....[4]....
        /*007c*/ 	.word	0xffffffff


	//   ....[5]....
        /*0080*/ 	.word	0xffffffff


	//   ....[6]....
        /*0084*/ 	.word	0xffffffff


	//   ....[7]....
        /*0088*/ 	.word	0x0500000f


	//----- nvinfo : EIATTR_COOP_GROUP_INSTR_OFFSETS
	.align		4
.L_1317:
        /*008c*/ 	.byte	0x04, 0x28
        /*008e*/ 	.short	(.L_1319 - .L_1318)


	//   ....[0]....
.L_1318:
        /*0090*/ 	.word	0x00000060


	//   ....[1]....
        /*0094*/ 	.word	0x000001a0


	//   ....[2]....
        /*0098*/ 	.word	0x000001f0


	//   ....[3]....
        /*009c*/ 	.word	0x000003e0


	//   ....[4]....
        /*00a0*/ 	.word	0x00000610


	//   ....[5]....
        /*00a4*/ 	.word	0x000014f0


	//   ....[6]....
        /*00a8*/ 	.word	0x000066f0


	//   ....[7]....
        /*00ac*/ 	.word	0x0000a780


	//----- nvinfo : EIATTR_REG_RECONFIG
	.align		4
.L_1319:
        /*00b0*/ 	.byte	0x01, 0x54
	.zero		2


	//----- nvinfo : EIATTR_SYSCALL_OFFSETS
	.align		4
        /*00b4*/ 	.byte	0x04, 0x46
        /*00b6*/ 	.short	(.L_1321 - .L_1320)


	//   ....[0]....
.L_1320:
        /*00b8*/ 	.word	0x00001150


	//   ....[1]....
        /*00bc*/ 	.word	0x00001240


	//   ....[2]....
        /*00c0*/ 	.word	0x000013a0


	//   ....[3]....
        /*00c4*/ 	.word	0x00001490


	//   ....[4]....
        /*00c8*/ 	.word	0x00001710


	//----- nvinfo : EIATTR_MBARRIER_INSTR_OFFSETS
	.align		4
.L_1321:
        /*00cc*/ 	.byte	0x04, 0x39
        /*00ce*/ 	.short	(.L_1323 - .L_1322)


	//   ....[0]....
.L_1322:
        /*00d0*/ 	.word	0x00000290
        /*00d4*/ 	.word	0x000000ff
        /*00d8*/ 	.word	0x00026800
        /*00dc*/ 	.short	0x0100
        /*00de*/ 	.byte	0x06
	.zero		1


	//   ....[1]....
        /*00e0*/ 	.word	0x00000390
        /*00e4*/ 	.word	0x000000ff
        /*00e8*/ 	.word	0x00026810
        /*00ec*/ 	.short	0x0100
        /*00ee*/ 	.byte	0x08
	.zero		1


	//   ....[2]....
        /*00f0*/ 	.word	0x000003a0
        /*00f4*/ 	.word	0x000000ff
        /*00f8*/ 	.word	0x00026820
        /*00fc*/ 	.short	0x0100
        /*00fe*/ 	.byte	0x08
	.zero		1


	//   ....[3]....
        /*0100*/ 	.word	0x000003b0
        /*0104*/ 	.word	0x000000ff
        /*0108*/ 	.word	0x00026818
        /*010c*/ 	.short	0x0100
        /*010e*/ 	.byte	0x08
	.zero		1


	//   ....[4]....
        /*0110*/ 	.word	0x000003c0
        /*0114*/ 	.word	0x000000ff
        /*0118*/ 	.word	0x00026828
        /*011c*/ 	.short	0x0100
        /*011e*/ 	.byte	0x08
	.zero		1


	//   ....[5]....
        /*0120*/ 	.word	0x000004f0
        /*0124*/ 	.word	0x000000ff
        /*0128*/ 	.word	0x00026830
        /*012c*/ 	.short	0x0100
        /*012e*/ 	.byte	0x08
	.zero		1


	//   ....[6]....
        /*0130*/ 	.word	0x00000500
        /*0134*/ 	.word	0x000000ff
        /*0138*/ 	.word	0x00026840
        /*013c*/ 	.short	0x0100
        /*013e*/ 	.byte	0x08
	.zero		1


	//   ....[7]....
        /*0140*/ 	.word	0x00000510
        /*0144*/ 	.word	0x000000ff
        /*0148*/ 	.word	0x00026838
        /*014c*/ 	.short	0x0100
        /*014e*/ 	.byte	0x08
	.zero		1


	//   ....[8]....
        /*0150*/ 	.word	0x00000520
        /*0154*/ 	.word	0x000000ff
        /*0158*/ 	.word	0x00026848
        /*015c*/ 	.short	0x0100
        /*015e*/ 	.byte	0x08
	.zero		1


	//   ....[9]....
        /*0160*/ 	.word	0x00001530
        /*0164*/ 	.word	0x00000012
        /*0168*/ 	.word	0x00026800
        /*016c*/ 	.short	0x010a
        /*016e*/ 	.byte	0x3f
	.zero		1


	//   ....[10]....
        /*0170*/ 	.word	0x000015d0
        /*0174*/ 	.word	0x00000012
        /*0178*/ 	.word	0x00026800
        /*017c*/ 	.short	0x010a
        /*017e*/ 	.byte	0x3f
	.zero		1


	//   ....[11]....
        /*0180*/ 	.word	0x00001f40
        /*0184*/ 	.word	0x000000ff
        /*0188*/ 	.word	0x00026810
        /*018c*/ 	.short	0x010a
        /*018e*/ 	.byte	0x07
	.zero		1


	//   ....[12]....
        /*0190*/ 	.word	0x00001f80
        /*0194*/ 	.word	0x000000ff
        /*0198*/ 	.word	0x00026810
        /*019c*/ 	.short	0x010a
        /*019e*/ 	.byte	0x07
	.zero		1


	//   ....[13]....
        /*01a0*/ 	.word	0x000023c0
        /*01a4*/ 	.word	0x000000ff
        /*01a8*/ 	.word	0x00026830
        /*01ac*/ 	.short	0x010a
        /*01ae*/ 	.byte	0x07
	.zero		1


	//   ....[14]....
        /*01b0*/ 	.word	0x00002400
        /*01b4*/ 	.word	0x000000ff
        /*01b8*/ 	.word	0x00026830
        /*01bc*/ 	.short	0x010a
        /*01be*/ 	.byte	0x07
	.zero		1


	//   ....[15]....
        /*01c0*/ 	.word	0x000044e0
        /*01c4*/ 	.word	0x000000ff
        /*01c8*/ 	.word	0x00000000
        /*01cc*/ 	.short	0x0101
        /*01ce*/ 	.byte	0x0a
	.zero		1


	//   ....[16]....
        /*01d0*/ 	.word	0x000047a0
        /*01d4*/ 	.word	0x000000ff
        /*01d8*/ 	.word	0x00000000
        /*01dc*/ 	.short	0x0101
        /*01de*/ 	.byte	0x07
	.zero		1


	//   ....[17]....
        /*01e0*/ 	.word	0x00008470
        /*01e4*/ 	.word	0x0000000f
        /*01e8*/ 	.word	0x00026820
        /*01ec*/ 	.short	0x010a
        /*01ee*/ 	.byte	0x3f
	.zero		1


	//   ....[18]....
        /*01f0*/ 	.word	0x00008d80
        /*01f4*/ 	.word	0x0000000f
        /*01f8*/ 	.word	0x00026840
        /*01fc*/ 	.short	0x010a
        /*01fe*/ 	.byte	0x3f
	.zero		1


	//   ....[19]....
        /*0200*/ 	.word	0x000090c0
        /*0204*/ 	.word	0x0000000f
        /*0208*/ 	.word	0x00026828
        /*020c*/ 	.short	0x010a
        /*020e*/ 	.byte	0x3f
	.zero		1


	//   ....[20]....
        /*0210*/ 	.word	0x00009400
        /*0214*/ 	.word	0x0000000f
        /*0218*/ 	.word	0x00026848
        /*021c*/ 	.short	0x010a
        /*021e*/ 	.byte	0x3f
	.zero		1


	//   ....[21]....
        /*0220*/ 	.word	0x000096e0
        /*0224*/ 	.word	0x0000000f
        /*0228*/ 	.word	0x00026820
        /*022c*/ 	.short	0x010a
        /*022e*/ 	.byte	0x3f
	.zero		1


	//   ....[22]....
        /*0230*/ 	.word	0x00009a90
        /*0234*/ 	.word	0x0000000f
        /*0238*/ 	.word	0x00026840
        /*023c*/ 	.short	0x010a
        /*023e*/ 	.byte	0x3f
	.zero		1


	//   ....[23]....
        /*0240*/ 	.word	0x00009da0
        /*0244*/ 	.word	0x0000000f
        /*0248*/ 	.word	0x00026828
        /*024c*/ 	.short	0x010a
        /*024e*/ 	.byte	0x3f
	.zero		1


	//   ....[24]....
        /*0250*/ 	.word	0x0000a120
        /*0254*/ 	.word	0x00000003
        /*0258*/ 	.word	0x00026840
        /*025c*/ 	.short	0x010a
        /*025e*/ 	.byte	0x3f
	.zero		1


	//   ....[25]....
        /*0260*/ 	.word	0x0000a5f0
        /*0264*/ 	.word	0x00000007
        /*0268*/ 	.word	0x00000000
        /*026c*/ 	.short	0x010a
        /*026e*/ 	.byte	0x3f
	.zero		1


	//   ....[26]....
        /*0270*/ 	.word	0x0000a640
        /*0274*/ 	.word	0x00000003
        /*0278*/ 	.word	0x00000000
        /*027c*/ 	.short	0x010a
        /*027e*/ 	.byte	0x3f
	.zero		1


	//   ....[27]....
        /*0280*/ 	.word	0x0000a6a0
        /*0284*/ 	.word	0x00000005
        /*0288*/ 	.word	0x00000000
        /*028c*/ 	.short	0x010a
        /*028e*/ 	.byte	0x3f
	.zero		1


	//   ....[28]....
        /*0290*/ 	.word	0x0000a6d0
        /*0294*/ 	.word	0x00000003
        /*0298*/ 	.word	0x00000000
        /*029c*/ 	.short	0x010a
        /*029e*/ 	.byte	0x3f
	.zero		1


	//   ....[29]....
        /*02a0*/ 	.word	0x0000a7b0
        /*02a4*/ 	.word	0x00000012
        /*02a8*/ 	.word	0x00026800
        /*02ac*/ 	.short	0x010a
        /*02ae*/ 	.byte	0x3f
	.zero		1


	//   ....[30]....
        /*02b0*/ 	.word	0x0000a810
        /*02b4*/ 	.word	0x00000007
        /*02b8*/ 	.word	0x00026810
        /*02bc*/ 	.short	0x010a
        /*02be*/ 	.byte	0x3f
	.zero		1


	//   ....[31]....
        /*02c0*/ 	.word	0x0000a870
        /*02c4*/ 	.word	0x00000079
        /*02c8*/ 	.word	0x00026830
        /*02cc*/ 	.short	0x010a
        /*02ce*/ 	.byte	0x3f
	.zero		1


	//   ....[32]....
        /*02d0*/ 	.word	0x0000a8c0
        /*02d4*/ 	.word	0x0000000f
        /*02d8*/ 	.word	0x00026820
        /*02dc*/ 	.short	0x010a
        /*02de*/ 	.byte	0x3f
	.zero		1


	//   ....[33]....
        /*02e0*/ 	.word	0x0000a910
        /*02e4*/ 	.word	0x0000000f
        /*02e8*/ 	.word	0x00026840
        /*02ec*/ 	.short	0x010a
        /*02ee*/ 	.byte	0x3f
	.zero		1


	//   ....[34]....
        /*02f0*/ 	.word	0x0000a960
        /*02f4*/ 	.word	0x0000000f
        /*02f8*/ 	.word	0x00026828
        /*02fc*/ 	.short	0x010a
        /*02fe*/ 	.byte	0x3f
	.zero		1


	//   ....[35]....
        /*0300*/ 	.word	0x0000a9b0
        /*0304*/ 	.word	0x0000000f
        /*0308*/ 	.word	0x00026848
        /*030c*/ 	.short	0x010a
        /*030e*/ 	.byte	0x3f
	.zero		1


	//   ....[36]....
        /*0310*/ 	.word	0x0000aa10
        /*0314*/ 	.word	0x0000000f
        /*0318*/ 	.word	0x00026820
        /*031c*/ 	.short	0x010a
        /*031e*/ 	.byte	0x3f
	.zero		1


	//   ....[37]....
        /*0320*/ 	.word	0x0000aa60
        /*0324*/ 	.word	0x0000000f
        /*0328*/ 	.word	0x00026840
        /*032c*/ 	.short	0x010a
        /*032e*/ 	.byte	0x3f
	.zero		1


	//   ....[38]....
        /*0330*/ 	.word	0x0000aab0
        /*0334*/ 	.word	0x0000000f
        /*0338*/ 	.word	0x00026828
        /*033c*/ 	.short	0x010a
        /*033e*/ 	.byte	0x3f
	.zero		1


	//   ....[39]....
        /*0340*/ 	.word	0x0000ab00
        /*0344*/ 	.word	0x00000003
        /*0348*/ 	.word	0x00026840
        /*034c*/ 	.short	0x010a
        /*034e*/ 	.byte	0x3f
	.zero		1


	//   ....[40]....
        /*0350*/ 	.word	0x0000abd0
        /*0354*/ 	.word	0x00000007
        /*0358*/ 	.word	0x00000000
        /*035c*/ 	.short	0x010a
        /*035e*/ 	.byte	0x3f
	.zero		1


	//   ....[41]....
        /*0360*/ 	.word	0x0000ac20
        /*0364*/ 	.word	0x00000003
        /*0368*/ 	.word	0x00000000
        /*036c*/ 	.short	0x010a
        /*036e*/ 	.byte	0x3f
	.zero		1


	//   ....[42]....
        /*0370*/ 	.word	0x0000ac70
        /*0374*/ 	.word	0x00000005
        /*0378*/ 	.word	0x00000000
        /*037c*/ 	.short	0x010a
        /*037e*/ 	.byte	0x3f
	.zero		1


	//----- nvinfo : EIATTR_NUM_MBARRIERS
	.align		4
.L_1323:
        /*0380*/ 	.byte	0x03, 0x38
        /*0382*/ 	.short	0x0009


	//----- nvinfo : EIATTR_EXIT_INSTR_OFFSETS
	.align		4
        /*0384*/ 	.byte	0x04, 0x1c
        /*0386*/ 	.short	(.L_1325 - .L_1324)


	//   ....[0]....
.L_1324:
        /*0388*/ 	.word	0x0000a720


	//----- nvinfo : EIATTR_MAX_THREADS
	.align		4
.L_1325:
        /*038c*/ 	.byte	0x04, 0x05
        /*038e*/ 	.short	(.L_1327 - .L_1326)
.L_1326:
        /*0390*/ 	.word	0x00000180
        /*0394*/ 	.word	0x00000001
        /*0398*/ 	.word	0x00000001


	//----- nvinfo : EIATTR_CRS_STACK_SIZE
	.align		4
.L_1327:
        /*039c*/ 	.byte	0x04, 0x1e
        /*039e*/ 	.short	(.L_1329 - .L_1328)
.L_1328:
        /*03a0*/ 	.word	0x00000000


	//----- nvinfo : EIATTR_CBANK_PARAM_SIZE
	.align		4
.L_1329:
        /*03a4*/ 	.byte	0x03, 0x19
        /*03a6*/ 	.short	0x06f0


	//----- nvinfo : EIATTR_PARAM_CBANK
	.align		4
        /*03a8*/ 	.byte	0x04, 0x0a
        /*03aa*/ 	.short	(.L_1331 - .L_1330)
	.align		4
.L_1330:
        /*03ac*/ 	.word	index@(.nv.constant0._ZN7cutlass13device_kernelIN5flash11enable_sm90INS1_16FlashAttnBwdSm90INS1_25CollectiveMainloopBwdSm90ILi2ELi2ELi2EN4cute5tupleIJNS5_1CILi1EEES8_S8_EEENS6_IJNS7_ILi64EEENS7_ILi128EEENS7_ILi96EEEEEENS_6half_tEfNS_4arch4Sm90ELb0ELb1ELb0ELb1ELb0ELb1ELb0ELb0ELi2ELi1ELi2ELi1ELb1EEENS1_21CollectiveEpilogueBwdISD_SE_SG_Li256ELb1ELb0ELi1EEENS1_19SingleTileSchedulerILb1ELb0ELb0ELi128EEEEEEEEEvNT_6ParamsE)
        /*03b0*/ 	.short	0x0210
        /*03b2*/ 	.short	0x06f0


	//----- nvinfo : EIATTR_SW_WAR
	.align		4
.L_1331:
        /*03b4*/ 	.byte	0x04, 0x36
        /*03b6*/ 	.short	(.L_1333 - .L_1332)
.L_1332:
        /*03b8*/ 	.word	0x00000008
.L_1333:


//--------------------- .nv.info._ZN7cutlass13device_kernelIN5flash11enable_sm90INS1_16FlashAttnBwdSm90INS1_25CollectiveMainloopBwdSm90ILi2ELi2ELi2EN4cute5tupleIJNS5_1CILi1EEES8_S8_EEENS6_IJNS7_ILi64EEENS7_ILi128EEENS7_ILi96EEEEEENS_6half_tEfNS_4arch4Sm90ELb0ELb1ELb0ELb1ELb1ELb1ELb0ELb0ELi2ELi1ELi2ELi1ELb1EEENS1_21CollectiveEpilogueBwdISD_SE_SG_Li256ELb1ELb0ELi1EEENS1_19SingleTileSchedulerILb1ELb0ELb0ELi128EEEEEEEEEvNT_6ParamsE --------------------------
	.section	.nv.info._ZN7cutlass13device_kernelIN5flash11enable_sm90INS1_16FlashAttnBwdSm90INS1_25CollectiveMainloopBwdSm90ILi2ELi2ELi2EN4cute5tupleIJNS5_1CILi1EEES8_S8_EEENS6_IJNS7_ILi64EEENS7_ILi128EEENS7_ILi96EEEEEENS_6half_tEfNS_4arch4Sm90ELb0ELb1ELb0ELb1ELb1ELb1ELb0ELb0ELi2ELi1ELi2ELi1ELb1EEENS1_21CollectiveEpilogueBwdISD_SE_SG_Li256ELb1ELb0ELi1EEENS1_19SingleTileSchedulerILb1ELb0ELb0ELi128EEEEEEEEEvNT_6ParamsE,"",@"SHT_CUDA_INFO"
	.sectionflags	@""
	.align	4


	//----- nvinfo : EIATTR_CUDA_API_VERSION
	.align		4
        /*0000*/ 	.byte	0x04, 0x37
        /*0002*/ 	.short	(.L_1335 - .L_1334)
.L_1334:
        /*0004*/ 	.word	0x00000082


	//----- nvinfo : EIATTR_KPARAM_INFO
	.align		4
.L_1335:
        /*0008*/ 	.byte	0x04, 0x17
        /*000a*/ 	.short	(.L_1337 - .L_1336)
.L_1336:
        /*000c*/ 	.word	0x00000000
        /*0010*/ 	.short	0x0000
        /*0012*/ 	.short	0x0070
        /*0014*/ 	.byte	0x00, 0xf0, 0x01, 0x1a


	//----- nvinfo : EIATTR_SPARSE_MMA_MASK
	.align		4
.L_1337:
        /*0018*/ 	.byte	0x03, 0x50
        /*001a*/ 	.short	0x0000


	//----- nvinfo : EIATTR_MAXREG_COUNT
	.align		4
        /*001c*/ 	.byte	0x03, 0x1b
        /*001e*/ 	.short	0x00a8


	//----- nvinfo : EIATTR_NUM_BARRIERS
	.align		4
        /*0020*/ 	.byte	0x02, 0x4c
        /*0022*/ 	.byte	0x10
	.zero		1


	//----- nvinfo : EIATTR_EXTERNS
	.align		4
        /*0024*/ 	.byte	0x04, 0x0f
        /*0026*/ 	.short	(.L_1339 - .L_1338)


	//   ....[0]....
	.align		4
.L_1338:
        /*0028*/ 	.word	index@(__assertfail)


	//----- nvinfo : EIATTR_ANNOTATIONS
	.align		4
.L_1339:
        /*002c*/ 	.byte	0x04, 0x55
        /*002e*/ 	.short	(.L_1341 - .L_1340)


	//   ....[0]....
.L_1340:
        /*0030*/ 	.word	0x00000001
        /*0034*/ 	.byte	0xb0, 0x99, 0x00, 0x00, 0x01, 0x00, 0x00, 0x00, 0x40, 0x9c, 0x00, 0x00, 0x01, 0x00, 0x00, 0x00
        /*0044*/ 	.byte	0x80, 0xa9, 0x00, 0x00, 0x01, 0x00, 0x00, 0x00, 0xa0, 0xa9, 0x00, 0x00, 0x01, 0x00, 0x00, 0x00
        /*0054*/ 	.byte	0x80, 0xad, 0x00, 0x00


	//----- nvinfo : EIATTR_MERCURY_ISA_VERSION
	.align		4
.L_1341:
        /*0058*/ 	.byte	0x03, 0x5f
        /*005a*/ 	.short	0x0101


	//----- nvinfo : EIATTR_INT_WARP_WIDE_INSTR_OFFSETS
	.align		4
        /*005c*/ 	.byte	0x04, 0x31
        /*005e*/ 	.short	(.L_1343 - .L_1342)


	//   ....[0]....
.L_1342:
        /*0060*/ 	.word	0x00000190


	//   ....[1]....
        /*0064*/ 	.word	0x000001c0


	//   ....[2]....
        /*0068*/ 	.word	0x000075e0


	//   ....[3]....
        /*006c*/ 	.word	0x00007c40


	//   ....[4]....
        /*0070*/ 	.word	0x000080f0


	//   ....[5]....
        /*0074*/ 	.word	0x000083c0


	//   ....[6]....
        /*0078*/ 	.word	0x00008620


	//   ....[7]....
        /*007c*/ 	.word	0x000087b0


	//----- nvinfo : EIATTR_COOP_GROUP_MASK_REGIDS
	.align		4
.L_1343:
        /*0080*/ 	.byte	0x04, 0x29
        /*0082*/ 	.short	(.L_1345 - .L_1344)


	//   ....[0]....
.L_1344:
        /*0084*/ 	.word	0xffffffff


	//   ....[1]....
        /*0088*/ 	.word	0xffffffff


	//   ....[2]....
        /*008c*/ 	.word	0xffffffff


	//   ....[3]....
        /*0090*/ 	.word	0xffffffff


	//   ....[4]....
        /*0094*/ 	.word	0xffffffff


	//   ....[5]....
        /*0098*/ 	.word	0xffffffff


	//   ....[6]....
        /*009c*/ 	.word	0xffffffff


	//   ....[7]....
        /*00a0*/ 	.word	0xffffffff


	//   ....[8]....
        /*00a4*/ 	.word	0xffffffff


	//   ....[9]....
        /*00a8*/ 	.word	0xffffffff


	//   ....[10]....
        /*00ac*/ 	.word	0xffffffff


	//   ....[11]....
        /*00b0*/ 	.word	0xffffffff


	//   ....[12]....
        /*00b4*/ 	.word	0xffffffff


	//   ....[13]....
        /*00b8*/ 	.word	0xffffffff


	//   ....[14]....
        /*00bc*/ 	.word	0xffffffff


	//   ....[15]....
        /*00c0*/ 	.word	0xffffffff


	//   ....[16]....
        /*00c4*/ 	.word	0x0500000f


	//   ....[17]....
        /*00c8*/ 	.word	0x0500000f


	//   ....[18]....
        /*00cc*/ 	.word	0x0500000f


	//   ....[19]....
        /*00d0*/ 	.word	0x0500000f


	//----- nvinfo : EIATTR_COOP_GROUP_INSTR_OFFSETS
	.align		4
.L_1345:
        /*00d4*/ 	.byte	0x04, 0x28
        /*00d6*/ 	.short	(.L_1347 - .L_1346)


	//   ....[0]....
.L_1346:
        /*00d8*/ 	.word	0x00000060


	//   ....[1]....
        /*00dc*/ 	.word	0x000001a0


	//   ....[2]....
        /*00e0*/ 	.word	0x000001f0


	//   ....[3]....
        /*00e4*/ 	.word	0x000003e0


	//   ....[4]....
        /*00e8*/ 	.word	0x00000610


	//   ....[5]....
        /*00ec*/ 	.word	0x000014f0


	//   ....[6]....
        /*00f0*/ 	.word	0x000066f0


	//   ....[7]....
        /*00f4*/ 	.word	0x000071e0


	//   ....[8]....
        /*00f8*/ 	.word	0x00007510


	//   ....[9]....
        /*00fc*/ 	.word	0x000078a0


	//   ....[10]....
        /*0100*/ 	.word	0x00007b70


	//   ....[11]....
        /*0104*/ 	.word	0x00007db0


	//   ....[12]....
        /*0108*/ 	.word	0x00008020


	//   ....[13]....
        /*010c*/ 	.word	0x00008300


	//   ....[14]....
        /*0110*/ 	.word	0x00008520


	//   ....[15]....
        /*0114*/ 	.word	0x000086b0


	//   ....[16]....
        /*0118*/ 	.word	0x0000b6c0


	//   ....[17]....
        /*011c*/ 	.word	0x0000b830


	//   ....[18]....
        /*0120*/ 	.word	0x0000b8a0


	//   ....[19]....
        /*0124*/ 	.word	0x0000b910


	//----- nvinfo : EIATTR_REG_RECONFIG
	.align		4
.L_1347:
        /*0128*/ 	.byte	0x01, 0x54
	.zero		2


	//----- nvinfo : EIATTR_SYSCALL_OFFSETS
	.align		4
        /*012c*/ 	.byte	0x04, 0x46
        /*012e*/ 	.short	(.L_1349 - .L_1348)


	//   ....[0]....
.L_1348:
        /*0130*/ 	.word	0x00001150


	//   ....[1]....
        /*0134*/ 	.word	0x00001240


	//   ....[2]....
        /*0138*/ 	.word	0x000013a0


	//   ....[3]....
        /*013c*/ 	.word	0x00001490


	//   ....[4]....
        /*0140*/ 	.word	0x00001710


	//----- nvinfo : EIATTR_MBARRIER_INSTR_OFFSETS
	.align		4
.L_1349:
        /*0144*/ 	.byte	0x04, 0x39
        /*0146*/ 	.short	(.L_1351 - .L_1350)


	//   ....[0]....
.L_1350:
        /*0148*/ 	.word	0x00000290
        /*014c*/ 	.word	0x000000ff
        /*0150*/ 	.word	0x00026800
        /*0154*/ 	.short	0x0100
        /*0156*/ 	.byte	0x06
	.zero		1


	//   ....[1]....
        /*0158*/ 	.word	0x00000390
        /*015c*/ 	.word	0x000000ff
        /*0160*/ 	.word	0x00026810
        /*0164*/ 	.short	0x0100
        /*0166*/ 	.byte	0x08
	.zero		1


	//   ....[2]....
        /*0168*/ 	.word	0x000003a0
        /*016c*/ 	.word	0x000000ff
        /*0170*/ 	.word	0x00026820
        /*0174*/ 	.short	0x0100
        /*0176*/ 	.byte	0x08
	.zero		1


	//   ....[3]....
        /*0178*/ 	.word	0x000003b0
        /*017c*/ 	.word	0x000000ff
        /*0180*/ 	.word	0x00026818
        /*0184*/ 	.short	0x0100
        /*0186*/ 	.byte	0x08
	.zero		1


	//   ....[4]....
        /*0188*/ 	.word	0x000003c0
        /*018c*/ 	.word	0x000000ff
        /*0190*/ 	.word	0x00026828
        /*0194*/ 	.short	0x0100
        /*0196*/ 	.byte	0x08
	.zero		1


	//   ....[5]....
        /*0198*/ 	.word	0x000004f0
        /*019c*/ 	.word	0x000000ff
        /*01a0*/ 	.word	0x00026830
        /*01a4*/ 	.short	0x0100
        /*01a6*/ 	.byte	0x08
	.zero		1


	//   ....[6]....
        /*01a8*/ 	.word	0x00000500
        /*01ac*/ 	.word	0x000000ff
        /*01b0*/ 	.word	0x00026840
        /*01b4*/ 	.short	0x0100
        /*01b6*/ 	.byte	0x08
	.zero		1


	//   ....[7]....
        /*01b8*/ 	.word	0x00000510
        /*01bc*/ 	.word	0x000000ff
        /*01c0*/ 	.word	0x00026838
        /*01c4*/ 	.short	0x0100
        /*01c6*/ 	.byte	0x08
	.zero		1


	//   ....[8]....
        /*01c8*/ 	.word	0x00000520
        /*01cc*/ 	.word	0x000000ff
        /*01d0*/ 	.word	0x00026848
        /*01d4*/ 	.short	0x0100
        /*01d6*/ 	.byte	0x08
	.zero		1


	//   ....[9]....
        /*01d8*/ 	.word	0x00001530
        /*01dc*/ 	.word	0x00000012
        /*01e0*/ 	.word	0x00026800
        /*01e4*/ 	.short	0x010a
        /*01e6*/ 	.byte	0x3f
	.zero		1


	//   ....[10]....
        /*01e8*/ 	.word	0x000015d0
        /*01ec*/ 	.word	0x00000012
        /*01f0*/ 	.word	0x00026800
        /*01f4*/ 	.short	0x010a
        /*01f6*/ 	.byte	0x3f
	.zero		1


	//   ....[11]....
        /*01f8*/ 	.word	0x00001f40
        /*01fc*/ 	.word	0x000000ff
        /*0200*/ 	.word	0x00026810
        /*0204*/ 	.short	0x010a
        /*0206*/ 	.byte	0x07
	.zero		1


	//   ....[12]....
        /*0208*/ 	.word	0x00001f80
        /*020c*/ 	.word	0x000000ff
        /*0210*/ 	.word	0x00026810
        /*0214*/ 	.short	0x010a
        /*0216*/ 	.byte	0x07
	.zero		1


	//   ....[13]....
        /*0218*/ 	.word	0x000023c0
        /*021c*/ 	.word	0x000000ff
        /*0220*/ 	.word	0x00026830
        /*0224*/ 	.short	0x010a
        /*0226*/ 	.byte	0x07
	.zero		1


	//   ....[14]....
        /*0228*/ 	.word	0x00002400
        /*022c*/ 	.word	0x000000ff
        /*0230*/ 	.word	0x00026830
        /*0234*/ 	.short	0x010a
        /*0236*/ 	.byte	0x07
	.zero		1


	//   ....[15]....
        /*0238*/ 	.word	0x000044e0
        /*023c*/ 	.word	0x000000ff
        /*0240*/ 	.word	0x00000000
        /*0244*/ 	.short	0x0101
        /*0246*/ 	.byte	0x0a
	.zero		1


	//   ....[16]....
        /*0248*/ 	.word	0x000047a0
        /*024c*/ 	.word	0x000000ff
        /*0250*/ 	.word	0x00000000
        /*0254*/ 	.short	0x0101
        /*0256*/ 	.byte	0x07
	.zero		1


	//   ....[17]....
        /*0258*/ 	.word	0x000093b0
        /*025c*/ 	.word	0x0000000f
        /*0260*/ 	.word	0x00026820
        /*0264*/ 	.short	0x010a
        /*0266*/ 	.byte	0x3f
	.zero		1


	//   ....[18]....
        /*0268*/ 	.word	0x00009cc0
        /*026c*/ 	.word	0x0000000f
        /*0270*/ 	.word	0x00026840
        /*0274*/ 	.short	0x010a
        /*0276*/ 	.byte	0x3f
	.zero		1


	//   ....[19]....
        /*0278*/ 	.word	0x0000a000
        /*027c*/ 	.word	0x0000000f
        /*0280*/ 	.word	0x00026828
        /*0284*/ 	.short	0x010a
        /*0286*/ 	.byte	0x3f
	.zero		1


	//   ....[20]....
        /*0288*/ 	.word	0x0000a340
        /*028c*/ 	.word	0x0000000f
        /*0290*/ 	.word	0x00026848
        /*0294*/ 	.short	0x010a
        /*0296*/ 	.byte	0x3f
	.zero		1


	//   ....[21]....
        /*0298*/ 	.word	0x0000a620
        /*029c*/ 	.word	0x0000000f
        /*02a0*/ 	.word	0x00026820
        /*02a4*/ 	.short	0x010a
        /*02a6*/ 	.byte	0x3f
	.zero		1


	//   ....[22]....
        /*02a8*/ 	.word	0x0000a9d0
        /*02ac*/ 	.word	0x0000000f
        /*02b0*/ 	.word	0x00026840
        /*02b4*/ 	.short	0x010a
        /*02b6*/ 	.byte	0x3f
	.zero		1


	//   ....[23]....
        /*02b8*/ 	.word	0x0000ace0
        /*02bc*/ 	.word	0x0000000f
        /*02c0*/ 	.word	0x00026828
        /*02c4*/ 	.short	0x010a
        /*02c6*/ 	.byte	0x3f
	.zero		1


	//   ....[24]....
        /*02c8*/ 	.word	0x0000b060
        /*02cc*/ 	.word	0x00000003
        /*02d0*/ 	.word	0x00026840
        /*02d4*/ 	.short	0x010a
        /*02d6*/ 	.byte	0x3f
	.zero		1


	//   ....[25]....
        /*02d8*/ 	.word	0x0000b530
        /*02dc*/ 	.word	0x00000007
        /*02e0*/ 	.word	0x00000000
        /*02e4*/ 	.short	0x010a
        /*02e6*/ 	.byte	0x3f
	.zero		1


	//   ....[26]....
        /*02e8*/ 	.word	0x0000b580
        /*02ec*/ 	.word	0x00000003
        /*02f0*/ 	.word	0x00000000
        /*02f4*/ 	.short	0x010a
        /*02f6*/ 	.byte	0x3f
	.zero		1


	//   ....[27]....
        /*02f8*/ 	.word	0x0000b5e0
        /*02fc*/ 	.word	0x00000005
        /*0300*/ 	.word	0x00000000
        /*0304*/ 	.short	0x010a
        /*0306*/ 	.byte	0x3f
	.zero		1


	//   ....[28]....
        /*0308*/ 	.word	0x0000b610
        /*030c*/ 	.word	0x00000003
        /*0310*/ 	.word	0x00000000
        /*0314*/ 	.short	0x010a
        /*0316*/ 	.byte	0x3f
	.zero		1


	//   ....[29]....
        /*0318*/ 	.word	0x0000b6f0
        /*031c*/ 	.word	0x00000012
        /*0320*/ 	.word	0x00026800
        /*0324*/ 	.short	0x010a
        /*0326*/ 	.byte	0x3f
	.zero		1


	//   ....[30]....
        /*0328*/ 	.word	0x0000b750
        /*032c*/ 	.word	0x00000007
        /*0330*/ 	.word	0x00026810
        /*0334*/ 	.short	0x010a
        /*0336*/ 	.byte	0x3f
	.zero		1


	//   ....[31]....
        /*0338*/ 	.word	0x0000b7b0
        /*033c*/ 	.word	0x00000079
        /*0340*/ 	.word	0x00026830
        /*0344*/ 	.short	0x010a
        /*0346*/ 	.byte	0x3f
	.zero		1


	//   ....[32]....
        /*0348*/ 	.word	0x0000b950
        /*034c*/ 	.word	0x0000000f
        /*0350*/ 	.word	0x00026820
        /*0354*/ 	.short	0x010a
        /*0356*/ 	.byte	0x3f
	.zero		1


	//   ....[33]....
        /*0358*/ 	.word	0x0000b9a0
        /*035c*/ 	.word	0x0000000f
        /*0360*/ 	.word	0x00026840
        /*0364*/ 	.short	0x010a
        /*0366*/ 	.byte	0x3f
	.zero		1


	//   ....[34]....
        /*0368*/ 	.word	0x0000b9f0
        /*036c*/ 	.word	0x0000000f
        /*0370*/ 	.word	0x00026828
        /*0374*/ 	.short	0x010a
        /*0376*/ 	.byte	0x3f
	.zero		1


	//   ....[35]....
        /*0378*/ 	.word	0x0000ba40
        /*037c*/ 	.word	0x0000000f
        /*0380*/ 	.word	0x00026848
        /*0384*/ 	.short	0x010a
        /*0386*/ 	.byte	0x3f
	.zero		1


	//   ....[36]....
        /*0388*/ 	.word	0x0000baa0
        /*038c*/ 	.word	0x0000000f
        /*0390*/ 	.word	0x00026820
        /*0394*/ 	.short	0x010a
        /*0396*/ 	.byte	0x3f
	.zero		1


	//   ....[37]....
        /*0398*/ 	.word	0x0000baf0
        /*039c*/ 	.word	0x0000000f
        /*03a0*/ 	.word	0x00026840
        /*03a4*/ 	.short	0x010a
        /*03a6*/ 	.byte	0x3f
	.zero		1


	//   ....[38]....
        /*03a8*/ 	.word	0x0000bb40
        /*03ac*/ 	.word	0x0000000f
        /*03b0*/ 	.word	0x00026828
        /*03b4*/ 	.short	0x010a
        /*03b6*/ 	.byte	0x3f
	.zero		1


	//   ....[39]....
        /*03b8*/ 	.word	0x0000bb90
        /*03bc*/ 	.word	0x00000003
        /*03c0*/ 	.word	0x00026840
        /*03c4*/ 	.short	0x010a
        /*03c6*/ 	.byte	0x3f
	.zero		1


	//   ....[40]....
        /*03c8*/ 	.word	0x0000bc60
        /*03cc*/ 	.word	0x00000007
        /*03d0*/ 	.word	0x00000000
        /*03d4*/ 	.short	0x010a
        /*03d6*/ 	.byte	0x3f
	.zero		1


	//   ....[41]....
        /*03d8*/ 	.word	0x0000bcb0
        /*03dc*/ 	.word	0x00000003
        /*03e0*/ 	.word	0x00000000
        /*03e4*/ 	.short	0x010a
        /*03e6*/ 	.byte	0x3f
	.zero		1


	//   ....[42]....
        /*03e8*/ 	.word	0x0000bd00
        /*03ec*/ 	.word	0x00000005
        /*03f0*/ 	.word	0x00000000
        /*03f4*/ 	.short	0x010a
        /*03f6*/ 	.byte	0x3f
	.zero		1


	//----- nvinfo : EIATTR_NUM_MBARRIERS
	.align		4
.L_1351:
        /*03f8*/ 	.byte	0x03, 0x38
        /*03fa*/ 	.short	0x0009


	//----- nvinfo : EIATTR_EXIT_INSTR_OFFSETS
	.align		4
        /*03fc*/ 	.byte	0x04, 0x1c
        /*03fe*/ 	.short	(.L_1353 - .L_1352)


	//   ....[0]....
.L_1352:
        /*0400*/ 	.word	0x0000b660


	//----- nvinfo : EIATTR_MAX_THREADS
	.align		4
.L_1353:
        /*0404*/ 	.byte	0x04, 0x05
        /*0406*/ 	.short	(.L_1355 - .L_1354)
.L_1354:
        /*0408*/ 	.word	0x00000180
        /*040c*/ 	.word	0x00000001
        /*0410*/ 	.word	0x00000001


	//----- nvinfo : EIATTR_CRS_STACK_SIZE
	.align		4
.L_1355:
        /*0414*/ 	.byte	0x04, 0x1e
        /*0416*/ 	.short	(.L_1357 - .L_1356)
.L_1356:
        /*0418*/ 	.word	0x00000000


	//----- nvinfo : EIATTR_CBANK_PARAM_SIZE
	.align		4
.L_1357:
        /*041c*/ 	.byte	0x03, 0x19
        /*041e*/ 	.short	0x06f0


	//----- nvinfo : EIATTR_PARAM_CBANK
	.align		4
        /*0420*/ 	.byte	0x04, 0x0a
        /*0422*/ 	.short	(.L_1359 - .L_1358)
	.align		4
.L_1358:
        /*0424*/ 	.word	index@(.nv.constant0._ZN7cutlass13device_kernelIN5flash11enable_sm90INS1_16FlashAttnBwdSm90INS1_25CollectiveMainloopBwdSm90ILi2ELi2ELi2EN4cute5tupleIJNS5_1CILi1EEES8_S8_EEENS6_IJNS7_ILi64EEENS7_ILi128EEENS7_ILi96EEEEEENS_6half_tEfNS_4arch4Sm90ELb0ELb1ELb0ELb1ELb1ELb1ELb0ELb0ELi2ELi1ELi2ELi1ELb1EEENS1_21CollectiveEpilogueBwdISD_SE_SG_Li256ELb1ELb0ELi1EEENS1_19SingleTileSchedulerILb1ELb0ELb0ELi128EEEEEEEEEvNT_6ParamsE)
        /*0428*/ 	.short	0x0210
        /*042a*/ 	.short	0x06f0


	//----- nvinfo : EIATTR_SW_WAR
	.align		4
.L_1359:
        /*042c*/ 	.byte	0x04, 0x36
        /*042e*/ 	.short	(.L_1361 - .L_1360)
.L_1360:
        /*0430*/ 	.word	0x00000008
.L_1361:


//--------------------- .nv.info._ZN7cutlass13device_kernelIN5flash11enable_sm90INS1_16FlashAttnBwdSm90INS1_25CollectiveMainloopBwdSm90ILi2ELi2ELi2EN4cute5tupleIJNS5_1CILi1EEES8_S8_EEENS6_IJNS7_ILi64EEENS7_ILi128EEENS7_ILi96EEEEEENS_6half_tEfNS_4arch4Sm90ELb0ELb1ELb0ELb1ELb0ELb1ELb0ELb0ELi2ELi1ELi2ELi1ELb1EEENS1_24CollectiveEpilogueBwdGQAISD_fSG_Li256ELb1ELb0EEENS1_19SingleTileSchedulerILb1ELb0ELb0ELi128EEEEEEEEEvNT_6ParamsE --------------------------
	.section	.nv.info._ZN7cutlass13device_kernelIN5flash11enable_sm90INS1_16FlashAttnBwdSm90INS1_25CollectiveMainloopBwdSm90ILi2ELi2ELi2EN4cute5tupleIJNS5_1CILi1EEES8_S8_EEENS6_IJNS7_ILi64EEENS7_ILi128EEENS7_ILi96EEEEEENS_6half_tEfNS_4arch4Sm90ELb0ELb1ELb0ELb1ELb0ELb1ELb0ELb0ELi2ELi1ELi2ELi1ELb1EEENS1_24CollectiveEpilogueBwdGQAISD_fSG_Li256ELb1ELb0EEENS1_19SingleTileSchedulerILb1ELb0ELb0ELi128EEEEEEEEEvNT_6ParamsE,"",@"SHT_CUDA_INFO"
	.sectionflags	@""
	.align	4


	//----- nvinfo : EIATTR_CUDA_API_VERSION
	.align		4
        /*0000*/ 	.byte	0x04, 0x37
        /*0002*/ 	.short	(.L_1363 - .L_1362)
.L_1362:
        /*0004*/ 	.word	0x00000082


	//----- nvinfo : EIATTR_KPARAM_INFO
	.align		4
.L_1363:
        /*0008*/ 	.byte	0x04, 0x17
        /*000a*/ 	.short	(.L_1365 - .L_1364)
.L_1364:
        /*000c*/ 	.word	0x00000000
        /*0010*/ 	.short	0x0000
        /*0012*/ 	.short	0x0070
        /*0014*/ 	.byte	0x00, 0xf0, 0x01, 0x1a


	//----- nvinfo : EIATTR_SPARSE_MMA_MASK
	.align		4
.L_1365:
        /*0018*/ 	.byte	0x03, 0x50
        /*001a*/ 	.short	0x0000


	//----- nvinfo : EIATTR_MAXREG_COUNT
	.align		4
        /*001c*/ 	.byte	0x03, 0x1b
        /*001e*/ 	.short	0x00a8


	//----- nvinfo : EIATTR_NUM_BARRIERS
	.align		4
        /*0020*/ 	.byte	0x02, 0x4c
        /*0022*/ 	.byte	0x10
	.zero		1


	//----- nvinfo : EIATTR_EXTERNS
	.align		4
        /*0024*/ 	.byte	0x04, 0x0f
        /*0026*/ 	.short	(.L_1367 - .L_1366)


	//   ....[0]....
	.align		4
.L_1366:
        /*0028*/ 	.word	index@(__assertfail)


	//----- nvinfo : EIATTR_ANNOTATIONS
	.align		4
.L_1367:
        /*002c*/ 	.byte	0x04, 0x55
        /*002e*/ 	.short	(.L_1369 - .L_1368)


	//   ....[0]....
.L_1368:
        /*0030*/ 	.word	0x00000001
        /*0034*/ 	.byte	0x10, 0x78, 0x00, 0x00, 0x01, 0x00, 0x00, 0x00, 0xa0, 0x7a, 0x00, 0x00, 0x01, 0x00, 0x00, 0x00
        /*0044*/ 	.byte	0xe0, 0x87, 0x00, 0x00, 0x01, 0x00, 0x00, 0x00, 0x00, 0x88, 0x00, 0x00, 0x01, 0x00, 0x00, 0x00
        /*0054*/ 	.byte	0xe0, 0x8b, 0x00, 0x00


	//----- nvinfo : EIATTR_MERCURY_ISA_VERSION
	.align		4
.L_1369:
        /*0058*/ 	.byte	0x03, 0x5f
        /*005a*/ 	.short	0x0101


	//----- nvinfo : EIATTR_INT_WARP_WIDE_INSTR_OFFSETS
	.align		4
        /*005c*/ 	.byte	0x04, 0x31
        /*005e*/ 	.short	(.L_1371 - .L_1370)


	//   ....[0]....
.L_1370:
        /*0060*/ 	.word	0x00000190


	//   ....[1]....
        /*0064*/ 	.word	0x000001c0


	//----- nvinfo : EIATTR_COOP_GROUP_MASK_REGIDS
	.align		4
.L_1371:
        /*0068*/ 	.byte	0x04, 0x29
        /*006a*/ 	.short	(.L_1373 - .L_1372)


	//   ....[0]....
.L_1372:
        /*006c*/ 	.word	0xffffffff


	//   ....[1]....
        /*0070*/ 	.word	0xffffffff


	//   ....[2]....
        /*0074*/ 	.word	0xffffffff


	//   ....[3]....
        /*0078*/ 	.word	0xffffffff


	//   ....[4]....
        /*007c*/ 	.word	0xffffffff


	//   ....[5]....
        /*0080*/ 	.word	0xffffffff


	//   ....[6]....
        /*0084*/ 	.word	0xffffffff


	//   ....[7]....
        /*0088*/ 	.word	0x0500000f


	//----- nvinfo : EIATTR_COOP_GROUP_INSTR_OFFSETS
	.align		4
.L_1373:
        /*008c*/ 	.byte	0x04, 0x28
        /*008e*/ 	.short	(.L_1375 - .L_1374)


	//   ....[0]....
.L_1374:
        /*0090*/ 	.word	0x00000060


	//   ....[1]....
        /*0094*/ 	.word	0x000001a0


	//   ....[2]....
        /*0098*/ 	.word	0x000001f0


	//   ....[3]....
        /*009c*/ 	.word	0x000003e0


	//   ....[4]....
        /*00a0*/ 	.word	0x00000610


	//   ....[5]....
        /*00a4*/ 	.word	0x000014f0


	//   ....[6]....
        /*00a8*/ 	.word	0x00005450


	//   ....[7]....
        /*00ac*/ 	.word	0x00009520


	//----- nvinfo : EIATTR_REG_RECONFIG
	.align		4
.L_1375:
        /*00b0*/ 	.byte	0x01, 0x54
	.zero		2


	//----- nvinfo : EIATTR_SYSCALL_OFFSETS
	.align		4
        /*00b4*/ 	.byte	0x04, 0x46
        /*00b6*/ 	.short	(.L_1377 - .L_1376)


	//   ....[0]....
.L_1376:
        /*00b8*/ 	.word	0x00001150


	//   ....[1]....
        /*00bc*/ 	.word	0x00001240


	//   ....[2]....
        /*00c0*/ 	.word	0x000013a0


	//   ....[3]....
        /*00c4*/ 	.word	0x00001490


	//   ....[4]....
        /*00c8*/ 	.word	0x00001710


	//----- nvinfo : EIATTR_MBARRIER_INSTR_OFFSETS
	.align		4
.L_1377:
        /*00cc*/ 	.byte	0x04, 0x39
        /*00ce*/ 	.short	(.L_1379 - .L_1378)


	//   ....[0]....
.L_1378:
        /*00d0*/ 	.word	0x00000290
        /*00d4*/ 	.word	0x000000ff
        /*00d8*/ 	.word	0x00026800
        /*00dc*/ 	.short	0x0100
        /*00de*/ 	.byte	0x06
	.zero		1


	//   ....[1]....
        /*00e0*/ 	.word	0x00000390
        /*00e4*/ 	.word	0x000000ff
        /*00e8*/ 	.word	0x00026810
        /*00ec*/ 	.short	0x0100
        /*00ee*/ 	.byte	0x08
	.zero		1


	//   ....[2]....
        /*00f0*/ 	.word	0x000003a0
        /*00f4*/ 	.word	0x000000ff
        /*00f8*/ 	.word	0x00026820
        /*00fc*/ 	.short	0x0100
        /*00fe*/ 	.byte	0x08
	.zero		1


	//   ....[3]....
        /*0100*/ 	.word	0x000003b0
        /*0104*/ 	.word	0x000000ff
        /*0108*/ 	.word	0x00026818
        /*010c*/ 	.short	0x0100
        /*010e*/ 	.byte	0x08
	.zero		1


	//   ....[4]....
        /*0110*/ 	.word	0x000003c0
        /*0114*/ 	.word	0x000000ff
        /*0118*/ 	.word	0x00026828
        /*011c*/ 	.short	0x0100
        /*011e*/ 	.byte	0x08
	.zero		1


	//   ....[5]....
        /*0120*/ 	.word	0x000004f0
        /*0124*/ 	.word	0x000000ff
        /*0128*/ 	.word	0x00026830
        /*012c*/ 	.short	0x0100
        /*012e*/ 	.byte	0x08
	.zero		1


	//   ....[6]....
        /*0130*/ 	.word	0x00000500
        /*0134*/ 	.word	0x000000ff
        /*0138*/ 	.word	0x00026840
        /*013c*/ 	.short	0x0100
        /*013e*/ 	.byte	0x08
	.zero		1


	//   ....[7]....
        /*0140*/ 	.word	0x00000510
        /*0144*/ 	.word	0x000000ff
        /*0148*/ 	.word	0x00026838
        /*014c*/ 	.short	0x0100
        /*014e*/ 	.byte	0x08
	.zero		1


	//   ....[8]....
        /*0150*/ 	.word	0x00000520
        /*0154*/ 	.word	0x000000ff
        /*0158*/ 	.word	0x00026848
        /*015c*/ 	.short	0x0100
        /*015e*/ 	.byte	0x08
	.zero		1


	//   ....[9]....
        /*0160*/ 	.word	0x00001530
        /*0164*/ 	.word	0x00000012
        /*0168*/ 	.word	0x00026800
        /*016c*/ 	.short	0x010a
        /*016e*/ 	.byte	0x3f
	.zero		1


	//   ....[10]....
        /*0170*/ 	.word	0x000015d0
        /*0174*/ 	.word	0x00000012
        /*0178*/ 	.word	0x00026800
        /*017c*/ 	.short	0x010a
        /*017e*/ 	.byte	0x3f
	.zero		1


	//   ....[11]....
        /*0180*/ 	.word	0x00001f40
        /*0184*/ 	.word	0x000000ff
        /*0188*/ 	.word	0x00026810
        /*018c*/ 	.short	0x010a
        /*018e*/ 	.byte	0x07
	.zero		1


	//   ....[12]....
        /*0190*/ 	.word	0x00001f80
        /*0194*/ 	.word	0x000000ff
        /*0198*/ 	.word	0x00026810
        /*019c*/ 	.short	0x010a
        /*019e*/ 	.byte	0x07
	.zero		1


	//   ....[13]....
        /*01a0*/ 	.word	0x000023c0
        /*01a4*/ 	.word	0x000000ff
        /*01a8*/ 	.word	0x00026830
        /*01ac*/ 	.short	0x010a
        /*01ae*/ 	.byte	0x07
	.zero		1


	//   ....[14]....
        /*01b0*/ 	.word	0x00002400
        /*01b4*/ 	.word	0x000000ff
        /*01b8*/ 	.word	0x00026830
        /*01bc*/ 	.short	0x010a
        /*01be*/ 	.byte	0x07
	.zero		1


	//   ....[15]....
        /*01c0*/ 	.word	0x000044e0
        /*01c4*/ 	.word	0x000000ff
        /*01c8*/ 	.word	0x00000000
        /*01cc*/ 	.short	0x0101
        /*01ce*/ 	.byte	0x0a
	.zero		1


	//   ....[16]....
        /*01d0*/ 	.word	0x000047a0
        /*01d4*/ 	.word	0x000000ff
        /*01d8*/ 	.word	0x00000000
        /*01dc*/ 	.short	0x0101
        /*01de*/ 	.byte	0x07
	.zero		1


	//   ....[17]....
        /*01e0*/ 	.word	0x00007210
        /*01e4*/ 	.word	0x0000000f
        /*01e8*/ 	.word	0x00026820
        /*01ec*/ 	.short	0x010a
        /*01ee*/ 	.byte	0x3f
	.zero		1


	//   ....[18]....
        /*01f0*/ 	.word	0x00007b20
        /*01f4*/ 	.word	0x0000000f
        /*01f8*/ 	.word	0x00026840
        /*01fc*/ 	.short	0x010a
        /*01fe*/ 	.byte	0x3f
	.zero		1


	//   ....[19]....
        /*0200*/ 	.word	0x00007e60
        /*0204*/ 	.word	0x0000000f
        /*0208*/ 	.word	0x00026828
        /*020c*/ 	.short	0x010a
        /*020e*/ 	.byte	0x3f
	.zero		1


	//   ....[20]....
        /*0210*/ 	.word	0x000081a0
        /*0214*/ 	.word	0x0000000f
        /*0218*/ 	.word	0x00026848
        /*021c*/ 	.short	0x010a
        /*021e*/ 	.byte	0x3f
	.zero		1


	//   ....[21]....
        /*0220*/ 	.word	0x00008480
        /*0224*/ 	.word	0x0000000f
        /*0228*/ 	.word	0x00026820
        /*022c*/ 	.short	0x010a
        /*022e*/ 	.byte	0x3f
	.zero		1


	//   ....[22]....
        /*0230*/ 	.word	0x00008830
        /*0234*/ 	.word	0x0000000f
        /*0238*/ 	.word	0x00026840
        /*023c*/ 	.short	0x010a
        /*023e*/ 	.byte	0x3f
	.zero		1


	//   ....[23]....
        /*0240*/ 	.word	0x00008b40
        /*0244*/ 	.word	0x0000000f
        /*0248*/ 	.word	0x00026828
        /*024c*/ 	.short	0x010a
        /*024e*/ 	.byte	0x3f
	.zero		1


	//   ....[24]....
        /*0250*/ 	.word	0x00008ec0
        /*0254*/ 	.word	0x00000003
        /*0258*/ 	.word	0x00026840
        /*025c*/ 	.short	0x010a
        /*025e*/ 	.byte	0x3f
	.zero		1


	//   ....[25]....
        /*0260*/ 	.word	0x00009390
        /*0264*/ 	.word	0x00000007
        /*0268*/ 	.word	0x00000000
        /*026c*/ 	.short	0x010a
        /*026e*/ 	.byte	0x3f
	.zero		1


	//   ....[26]....
        /*0270*/ 	.word	0x000093e0
        /*0274*/ 	.word	0x00000003
        /*0278*/ 	.word	0x00000000
        /*027c*/ 	.short	0x010a
        /*027e*/ 	.byte	0x3f
	.zero		1


	//   ....[27]....
        /*0280*/ 	.word	0x00009440
        /*0284*/ 	.word	0x00000005
        /*0288*/ 	.word	0x00000000
        /*028c*/ 	.short	0x010a
        /*028e*/ 	.byte	0x3f
	.zero		1


	//   ....[28]....
        /*0290*/ 	.word	0x00009470
        /*0294*/ 	.word	0x00000003
        /*0298*/ 	.word	0x00000000
        /*029c*/ 	.short	0x010a
        /*029e*/ 	.byte	0x3f
	.zero		1


	//   ....[29]....
        /*02a0*/ 	.word	0x00009550
        /*02a4*/ 	.word	0x00000012
        /*02a8*/ 	.word	0x00026800
        /*02ac*/ 	.short	0x010a
        /*02ae*/ 	.byte	0x3f
	.zero		1


	//   ....[30]....
        /*02b0*/ 	.word	0x000095b0
        /*02b4*/ 	.word	0x00000007
        /*02b8*/ 	.word	0x00026810
        /*02bc*/ 	.short	0x010a
        /*02be*/ 	.byte	0x3f
	.zero		1


	//   ....[31]....
        /*02c0*/ 	.word	0x00009610
        /*02c4*/ 	.word	0x00000079
        /*02c8*/ 	.word	0x00026830
        /*02cc*/ 	.short	0x010a
        /*02ce*/ 	.byte	0x3f
	.zero		1


	//   ....[32]....
        /*02d0*/ 	.word	0x00009660
        /*02d4*/ 	.word	0x0000000f
        /*02d8*/ 	.word	0x00026820
        /*02dc*/ 	.short	0x010a
        /*02de*/ 	.byte	0x3f
	.zero		1


	//   ....[33]....
        /*02e0*/ 	.word	0x000096b0
        /*02e4*/ 	.word	0x0000000f
        /*02e8*/ 	.word	0x00026840
        /*02ec*/ 	.short	0x010a
        /*02ee*/ 	.byte	0x3f
	.zero		1


	//   ....[34]....
        /*02f0*/ 	.word	0x00009700
        /*02f4*/ 	.word	0x0000000f
        /*02f8*/ 	.word	0x00026828
        /*02fc*/ 	.short	0x010a
        /*02fe*/ 	.byte	0x3f
	.zero		1


	//   ....[35]....
        /*0300*/ 	.word	0x00009750
        /*0304*/ 	.word	0x0000000f
        /*0308*/ 	.word	0x00026848
        /*030c*/ 	.short	0x010a
        /*030e*/ 	.byte	0x3f
	.zero		1


	//   ....[36]....
        /*0310*/ 	.word	0x000097b0
        /*0314*/ 	.word	0x0000000f
        /*0318*/ 	.word	0x00026820
        /*031c*/ 	.short	0x010a
        /*031e*/ 	.byte	0x3f
	.zero		1


	//   ....[37]....
        /*0320*/ 	.word	0x00009800
        /*0324*/ 	.word	0x0000000f
        /*0328*/ 	.word	0x00026840
        /*032c*/ 	.short	0x010a
        /*032e*/ 	.byte	0x3f
	.zero		1


	//   ....[38]....
        /*0330*/ 	.word	0x00009850
        /*0334*/ 	.word	0x0000000f
        /*0338*/ 	.word	0x00026828
        /*033c*/ 	.short	0x010a
        /*033e*/ 	.byte	0x3f
	.zero		1


	//   ....[39]....
        /*0340*/ 	.word	0x000098a0
        /*0344*/ 	.word	0x00000003
        /*0348*/ 	.word	0x00026840
        /*034c*/ 	.short	0x010a
        /*034e*/ 	.byte	0x3f
	.zero		1


	//   ....[40]....
        /*0350*/ 	.word	0x00009970
        /*0354*/ 	.word	0x00000007
        /*0358*/ 	.word	0x00000000
        /*035c*/ 	.short	0x010a
        /*035e*/ 	.byte	0x3f
	.zero		1


	//   ....[41]....
        /*0360*/ 	.word	0x000099c0
        /*0364*/ 	.word	0x00000003
        /*0368*/ 	.word	0x00000000
        /*036c*/ 	.short	0x010a
        /*036e*/ 	.byte	0x3f
	.zero		1


	//   ....[42]....
        /*0370*/ 	.word	0x00009a10
        /*0374*/ 	.word	0x00000005
        /*0378*/ 	.word	0x00000000
        /*037c*/ 	.short	0x010a
        /*037e*/ 	.byte	0x3f
	.zero		1


	//----- nvinfo : EIATTR_NUM_MBARRIERS
	.align		4
.L_1379:
        /*0380*/ 	.byte	0x03, 0x38
        /*0382*/ 	.short	0x0009


	//----- nvinfo : EIATTR_EXIT_INSTR_OFFSETS
	.align		4
        /*0384*/ 	.byte	0x04, 0x1c
        /*0386*/ 	.short	(.L_1381 - .L_1380)


	//   ....[0]....
.L_1380:
        /*0388*/ 	.word	0x000094c0


	//----- nvinfo : EIATTR_MAX_THREADS
	.align		4
.L_1381:
        /*038c*/ 	.byte	0x04, 0x05
        /*038e*/ 	.short	(.L_1383 - .L_1382)
.L_1382:
        /*0390*/ 	.word	0x00000180
        /*0394*/ 	.word	0x00000001
        /*0398*/ 	.word	0x00000001


	//----- nvinfo : EIATTR_CRS_STACK_SIZE
	.align		4
.L_1383:
        /*039c*/ 	.byte	0x04, 0x1e
        /*039e*/ 	.short	(.L_1385 - .L_1384)
.L_1384:
        /*03a0*/ 	.word	0x00000000


	//----- nvinfo : EIATTR_CBANK_PARAM_SIZE
	.align		4
.L_1385:
        /*03a4*/ 	.byte	0x03, 0x19
        /*03a6*/ 	.short	0x06f0


	//----- nvinfo : EIATTR_PARAM_CBANK
	.align		4
        /*03a8*/ 	.byte	0x04, 0x0a
        /*03aa*/ 	.short	(.L_1387 - .L_1386)
	.align		4
.L_1386:
        /*03ac*/ 	.word	index@(.nv.constant0._ZN7cutlass13device_kernelIN5flash11enable_sm90INS1_16FlashAttnBwdSm90INS1_25CollectiveMainloopBwdSm90ILi2ELi2ELi2EN4cute5tupleIJNS5_1CILi1EEES8_S8_EEENS6_IJNS7_ILi64EEENS7_ILi128EEENS7_ILi96EEEEEENS_6half_tEfNS_4arch4Sm90ELb0ELb1ELb0ELb1ELb0ELb1ELb0ELb0ELi2ELi1ELi2ELi1ELb1EEENS1_24CollectiveEpilogueBwdGQAISD_fSG_Li256ELb1ELb0EEENS1_19SingleTileSchedulerILb1ELb0ELb0ELi128EEEEEEEEEvNT_6ParamsE)
        /*03b0*/ 	.short	0x0210
        /*03b2*/ 	.short	0x06f0


	//----- nvinfo : EIATTR_SW_WAR
	.align		4
.L_1387:
        /*03b4*/ 	.byte	0x04, 0x36
        /*03b6*/ 	.short	(.L_1389 - .L_1388)
.L_1388:
        /*03b8*/ 	.word	0x00000008
.L_1389:


//--------------------- .nv.info._ZN7cutlass13device_kernelIN5flash11enable_sm90INS1_16FlashAttnBwdSm90INS1_25CollectiveMainloopBwdSm90ILi2ELi2ELi2EN4cute5tupleIJNS5_1CILi1EEES8_S8_EEENS6_IJNS7_ILi64EEENS7_ILi128EEENS7_ILi96EEEEEENS_6half_tEfNS_4arch4Sm90ELb0ELb1ELb0ELb1ELb1ELb1ELb0ELb0ELi2ELi1ELi2ELi1ELb1EEENS1_24CollectiveEpilogueBwdGQAISD_fSG_Li256ELb1ELb1EEENS1_19SingleTileSchedulerILb1ELb0ELb0ELi128EEEEEEEEEvNT_6ParamsE --------------------------
	.section	.nv.info._ZN7cutlass13device_kernelIN5flash11enable_sm90INS1_16FlashAttnBwdSm90INS1_25CollectiveMainloopBwdSm90ILi2ELi2ELi2EN4cute5tupleIJNS5_1CILi1EEES8_S8_EEENS6_IJNS7_ILi64EEENS7_ILi128EEENS7_ILi96EEEEEENS_6half_tEfNS_4arch4Sm90ELb0ELb1ELb0ELb1ELb1ELb1ELb0ELb0ELi2ELi1ELi2ELi1ELb1EEENS1_24CollectiveEpilogueBwdGQAISD_fSG_Li256ELb1ELb1EEENS1_19SingleTileSchedulerILb1ELb0ELb0ELi128EEEEEEEEEvNT_6ParamsE,"",@"SHT_CUDA_INFO"
	.sectionflags	@""
	.align	4


	//----- nvinfo : EIATTR_CUDA_API_VERSION
	.align		4
        /*0000*/ 	.byte	0x04, 0x37
        /*0002*/ 	.short	(.L_1391 - .L_1390)
.L_1390:
        /*0004*/ 	.word	0x00000082


	//----- nvinfo : EIATTR_KPARAM_INFO
	.align		4
.L_1391:
        /*0008*/ 	.byte	0x04, 0x17
        /*000a*/ 	.short	(.L_1393 - .L_1392)
.L_1392:
        /*000c*/ 	.word	0x00000000
        /*0010*/ 	.short	0x0000
        /*0012*/ 	.short	0x0070
        /*0014*/ 	.byte	0x00, 0xf0, 0x01, 0x1a


	//----- nvinfo : EIATTR_SPARSE_MMA_MASK
	.align		4
.L_1393:
        /*0018*/ 	.byte	0x03, 0x50
        /*001a*/ 	.short	0x0000


	//----- nvinfo : EIATTR_MAXREG_COUNT
	.align		4
        /*001c*/ 	.byte	0x03, 0x1b
        /*001e*/ 	.short	0x00a8


	//----- nvinfo : EIATTR_NUM_BARRIERS
	.align		4
        /*0020*/ 	.byte	0x02, 0x4c
        /*0022*/ 	.byte	0x10
	.zero		1


	//----- nvinfo : EIATTR_EXTERNS
	.align		4
        /*0024*/ 	.byte	0x04, 0x0f
        /*0026*/ 	.short	(.L_1395 - .L_1394)


	//   ....[0]....
	.align		4
.L_1394:
        /*0028*/ 	.word	index@(__assertfail)


	//----- nvinfo : EIATTR_ANNOTATIONS
	.align		4
.L_1395:
        /*002c*/ 	.byte	0x04, 0x55
        /*002e*/ 	.short	(.L_1397 - .L_1396)


	//   ....[0]....
.L_1396:
        /*0030*/ 	.word	0x00000001
        /*0034*/ 	.byte	0x00, 0x8c, 0x00, 0x00, 0x01, 0x00, 0x00, 0x00, 0x90, 0x8e, 0x00, 0x00, 0x01, 0x00, 0x00, 0x00
        /*0044*/ 	.byte	0xd0, 0x9b, 0x00, 0x00, 0x01, 0x00, 0x00, 0x00, 0xf0, 0x9b, 0x00, 0x00, 0x01, 0x00, 0x00, 0x00
        /*0054*/ 	.byte	0xd0, 0x9f, 0x00, 0x00


	//----- nvinfo : EIATTR_MERCURY_ISA_VERSION
	.align		4
.L_1397:
        /*0058*/ 	.byte	0x03, 0x5f
        /*005a*/ 	.short	0x0101


	//----- nvinfo : EIATTR_INT_WARP_WIDE_INSTR_OFFSETS
	.align		4
        /*005c*/ 	.byte	0x04, 0x31
        /*005e*/ 	.short	(.L_1399 - .L_1398)


	//   ....[0]....
.L_1398:
        /*0060*/ 	.word	0x00000190


	//   ....[1]....
        /*0064*/ 	.word	0x000001c0


	//   ....[2]....
        /*0068*/ 	.word	0x00006830


	//   ....[3]....
        /*006c*/ 	.word	0x00006e90


	//   ....[4]....
        /*0070*/ 	.word	0x00007340


	//   ....[5]....
        /*0074*/ 	.word	0x00007610


	//   ....[6]....
        /*0078*/ 	.word	0x00007870


	//   ....[7]....
        /*007c*/ 	.word	0x00007a00


	//----- nvinfo : EIATTR_COOP_GROUP_MASK_REGIDS
	.align		4
.L_1399:
        /*0080*/ 	.byte	0x04, 0x29
        /*0082*/ 	.short	(.L_1401 - .L_1400)


	//   ....[0]....
.L_1400:
        /*0084*/ 	.word	0xffffffff


	//   ....[1]....
        /*0088*/ 	.word	0xffffffff


	//   ....[2]....
        /*008c*/ 	.word	0xffffffff


	//   ....[3]....
        /*0090*/ 	.word	0xffffffff


	//   ....[4]....
        /*0094*/ 	.word	0xffffffff


	//   ....[5]....
        /*0098*/ 	.word	0xffffffff


	//   ....[6]....
        /*009c*/ 	.word	0xffffffff


	//   ....[7]....
        /*00a0*/ 	.word	0xffffffff


	//   ....[8]....
        /*00a4*/ 	.word	0xffffffff


	//   ....[9]....
        /*00a8*/ 	.word	0xffffffff


	//   ....[10]....
        /*00ac*/ 	.word	0xffffffff


	//   ....[11]....
        /*00b0*/ 	.word	0xffffffff


	//   ....[12]....
        /*00b4*/ 	.word	0xffffffff


	//   ....[13]....
        /*00b8*/ 	.word	0xffffffff


	//   ....[14]....
        /*00bc*/ 	.word	0xffffffff


	//   ....[15]....
        /*00c0*/ 	.word	0xffffffff


	//   ....[16]....
        /*00c4*/ 	.word	0xffffffff


	//   ....[17]....
        /*00c8*/ 	.word	0xffffffff


	//   ....[18]....
        /*00cc*/ 	.word	0xffffffff


	//   ....[19]....
        /*00d0*/ 	.word	0xffffffff


	//   ....[20]....
        /*00d4*/ 	.word	0x0500000f


	//   ....[21]....
        /*00d8*/ 	.word	0x0500000f


	//   ....[22]....
        /*00dc*/ 	.word	0x0500000f


	//   ....[23]....
        /*00e0*/ 	.word	0x0500000f


	//   ....[24]....
        /*00e4*/ 	.word	0x0500000f


	//   ....[25]....
        /*00e8*/ 	.word	0x0500000f


	//----- nvinfo : EIATTR_COOP_GROUP_INSTR_OFFSETS
	.align		4
.L_1401:
        /*00ec*/ 	.byte	0x04, 0x28
        /*00ee*/ 	.short	(.L_1403 - .L_1402)


	//   ....[0]....
.L_1402:
        /*00f0*/ 	.word	0x00000060


	//   ....[1]....
        /*00f4*/ 	.word	0x000001a0


	//   ....[2]....
        /*00f8*/ 	.word	0x000001f0


	//   ....[3]....
        /*00fc*/ 	.word	0x000003e0


	//   ....[4]....
        /*0100*/ 	.word	0x00000610


	//   ....[5]....
        /*0104*/ 	.word	0x000014f0


	//   ....[6]....
        /*0108*/ 	.word	0x00005260


	//   ....[7]....
        /*010c*/ 	.word	0x000053f0


	//   ....[8]....
        /*0110*/ 	.word	0x000056a0


	//   ....[9]....
        /*0114*/ 	.word	0x00005830


	//   ....[10]....
        /*0118*/ 	.word	0x00005940


	//   ....[11]....
        /*011c*/ 	.word	0x00006430


	//   ....[12]....
        /*0120*/ 	.word	0x00006760


	//   ....[13]....
        /*0124*/ 	.word	0x00006af0


	//   ....[14]....
        /*0128*/ 	.word	0x00006dc0


	//   ....[15]....
        /*012c*/ 	.word	0x00007000


	//   ....[16]....
        /*0130*/ 	.word	0x00007270


	//   ....[17]....
        /*0134*/ 	.word	0x00007550


	//   ....[18]....
        /*0138*/ 	.word	0x00007770


	//   ....[19]....
        /*013c*/ 	.word	0x00007900


	//   ....[20]....
        /*0140*/ 	.word	0x0000a910


	//   ....[21]....
        /*0144*/ 	.word	0x0000aa80


	//   ....[22]....
        /*0148*/ 	.word	0x0000aaf0


	//   ....[23]....
        /*014c*/ 	.word	0x0000ab60


	//   ....[24]....
        /*0150*/ 	.word	0x0000abd0


	//   ....[25]....
        /*0154*/ 	.word	0x0000ac40


	//----- nvinfo : EIATTR_REG_RECONFIG
	.align		4
.L_1403:
        /*0158*/ 	.byte	0x01, 0x54
	.zero		2


	//----- nvinfo : EIATTR_SYSCALL_OFFSETS
	.align		4
        /*015c*/ 	.byte	0x04, 0x46
        /*015e*/ 	.short	(.L_1405 - .L_1404)


	//   ....[0]....
.L_1404:
        /*0160*/ 	.word	0x00001150


	//   ....[1]....
        /*0164*/ 	.word	0x00001240


	//   ....[2]....
        /*0168*/ 	.word	0x000013a0


	//   ....[3]....
        /*016c*/ 	.word	0x00001490


	//   ....[4]....
        /*0170*/ 	.word	0x00001710


	//----- nvinfo : EIATTR_MBARRIER_INSTR_OFFSETS
	.align		4
.L_1405:
        /*0174*/ 	.byte	0x04, 0x39
        /*0176*/ 	.short	(.L_1407 - .L_1406)


	//   ....[0]....
.L_1406:
        /*0178*/ 	.word	0x00000290
        /*017c*/ 	.word	0x000000ff
        /*0180*/ 	.word	0x00026800
        /*0184*/ 	.short	0x0100
        /*0186*/ 	.byte	0x06
	.zero		1


	//   ....[1]....
        /*0188*/ 	.word	0x00000390
        /*018c*/ 	.word	0x000000ff
        /*0190*/ 	.word	0x00026810
        /*0194*/ 	.short	0x0100
        /*0196*/ 	.byte	0x08
	.zero		1


	//   ....[2]....
        /*0198*/ 	.word	0x000003a0
        /*019c*/ 	.word	0x000000ff
        /*01a0*/ 	.word	0x00026820
        /*01a4*/ 	.short	0x0100
        /*01a6*/ 	.byte	0x08
	.zero		1


	//   ....[3]....
        /*01a8*/ 	.word	0x000003b0
        /*01ac*/ 	.word	0x000000ff
        /*01b0*/ 	.word	0x00026818
        /*01b4*/ 	.short	0x0100
        /*01b6*/ 	.byte	0x08
	.zero		1


	//   ....[4]....
        /*01b8*/ 	.word	0x000003c0
        /*01bc*/ 	.word	0x000000ff
        /*01c0*/ 	.word	0x00026828
        /*01c4*/ 	.short	0x0100
        /*01c6*/ 	.byte	0x08
	.zero		1


	//   ....[5]....
        /*01c8*/ 	.word	0x000004f0
        /*01cc*/ 	.word	0x000000ff
        /*01d0*/ 	.word	0x00026830
        /*01d4*/ 	.short	0x0100
        /*01d6*/ 	.byte	0x08
	.zero		1


	//   ....[6]....
        /*01d8*/ 	.word	0x00000500
        /*01dc*/ 	.word	0x000000ff
        /*01e0*/ 	.word	0x00026840
        /*01e4*/ 	.short	0x0100
        /*01e6*/ 	.byte	0x08
	.zero		1


	//   ....[7]....
        /*01e8*/ 	.word	0x00000510
        /*01ec*/ 	.word	0x000000ff
        /*01f0*/ 	.word	0x00026838
        /*01f4*/ 	.short	0x0100
        /*01f6*/ 	.byte	0x08
	.zero		1


	//   ....[8]....
        /*01f8*/ 	.word	0x00000520
        /*01fc*/ 	.word	0x000000ff
        /*0200*/ 	.word	0x00026848
        /*0204*/ 	.short	0x0100
        /*0206*/ 	.byte	0x08
	.zero		1


	//   ....[9]....
        /*0208*/ 	.word	0x00001530
        /*020c*/ 	.word	0x00000012
        /*0210*/ 	.word	0x00026800
        /*0214*/ 	.short	0x010a
        /*0216*/ 	.byte	0x3f
	.zero		1


	//   ....[10]....
        /*0218*/ 	.word	0x000015d0
        /*021c*/ 	.word	0x00000012
        /*0220*/ 	.word	0x00026800
        /*0224*/ 	.short	0x010a
        /*0226*/ 	.byte	0x3f
	.zero		1


	//   ....[11]....
        /*0228*/ 	.word	0x00001f40
        /*022c*/ 	.word	0x000000ff
        /*0230*/ 	.word	0x00026810
        /*0234*/ 	.short	0x010a
        /*0236*/ 	.byte	0x07
	.zero		1


	//   ....[12]....
        /*0238*/ 	.word	0x00001f80
        /*023c*/ 	.word	0x000000ff
        /*0240*/ 	.word	0x00026810
        /*0244*/ 	.short	0x010a
        /*0246*/ 	.byte	0x07
	.zero		1


	//   ....[13]....
        /*0248*/ 	.word	0x000023c0
        /*024c*/ 	.word	0x000000ff
        /*0250*/ 	.word	0x00026830
        /*0254*/ 	.short	0x010a
        /*0256*/ 	.byte	0x07
	.zero		1


	//   ....[14]....
        /*0258*/ 	.word	0x00002400
        /*025c*/ 	.word	0x000000ff
        /*0260*/ 	.word	0x00026830
        /*0264*/ 	.short	0x010a
        /*0266*/ 	.byte	0x07
	.zero		1


	//   ....[15]....
        /*0268*/ 	.word	0x000044e0
        /*026c*/ 	.word	0x000000ff
        /*0270*/ 	.word	0x00000000
        /*0274*/ 	.short	0x0101
        /*0276*/ 	.byte	0x0a
	.zero		1


	//   ....[16]....
        /*0278*/ 	.word	0x000047a0
        /*027c*/ 	.word	0x000000ff
        /*0280*/ 	.word	0x00000000
        /*0284*/ 	.short	0x0101
        /*0286*/ 	.byte	0x07
	.zero		1


	//   ....[17]....
        /*0288*/ 	.word	0x00008600
        /*028c*/ 	.word	0x0000000f
        /*0290*/ 	.word	0x00026820
        /*0294*/ 	.short	0x010a
        /*0296*/ 	.byte	0x3f
	.zero		1


	//   ....[18]....
        /*0298*/ 	.word	0x00008f10
        /*029c*/ 	.word	0x0000000f
        /*02a0*/ 	.word	0x00026840
        /*02a4*/ 	.short	0x010a
        /*02a6*/ 	.byte	0x3f
	.zero		1


	//   ....[19]....
        /*02a8*/ 	.word	0x00009250
        /*02ac*/ 	.word	0x0000000f
        /*02b0*/ 	.word	0x00026828
        /*02b4*/ 	.short	0x010a
        /*02b6*/ 	.byte	0x3f
	.zero		1


	//   ....[20]....
        /*02b8*/ 	.word	0x00009590
        /*02bc*/ 	.word	0x0000000f
        /*02c0*/ 	.word	0x00026848
        /*02c4*/ 	.short	0x010a
        /*02c6*/ 	.byte	0x3f
	.zero		1


	//   ....[21]....
        /*02c8*/ 	.word	0x00009870
        /*02cc*/ 	.word	0x0000000f
        /*02d0*/ 	.word	0x00026820
        /*02d4*/ 	.short	0x010a
        /*02d6*/ 	.byte	0x3f
	.zero		1


	//   ....[22]....
        /*02d8*/ 	.word	0x00009c20
        /*02dc*/ 	.word	0x0000000f
        /*02e0*/ 	.word	0x00026840
        /*02e4*/ 	.short	0x010a
        /*02e6*/ 	.byte	0x3f
	.zero		1


	//   ....[23]....
        /*02e8*/ 	.word	0x00009f30
        /*02ec*/ 	.word	0x0000000f
        /*02f0*/ 	.word	0x00026828
        /*02f4*/ 	.short	0x010a
        /*02f6*/ 	.byte	0x3f
	.zero		1


	//   ....[24]....
        /*02f8*/ 	.word	0x0000a2b0
        /*02fc*/ 	.word	0x00000003
        /*0300*/ 	.word	0x00026840
        /*0304*/ 	.short	0x010a
        /*0306*/ 	.byte	0x3f
	.zero		1


	//   ....[25]....
        /*0308*/ 	.word	0x0000a780
        /*030c*/ 	.word	0x00000007
        /*0310*/ 	.word	0x00000000
        /*0314*/ 	.short	0x010a
        /*0316*/ 	.byte	0x3f
	.zero		1


	//   ....[26]....
        /*0318*/ 	.word	0x0000a7d0
        /*031c*/ 	.word	0x00000003
        /*0320*/ 	.word	0x00000000
        /*0324*/ 	.short	0x010a
        /*0326*/ 	.byte	0x3f
	.zero		1


	//   ....[27]....
        /*0328*/ 	.word	0x0000a830
        /*032c*/ 	.word	0x00000005
        /*0330*/ 	.word	0x00000000
        /*0334*/ 	.short	0x010a
        /*0336*/ 	.byte	0x3f
	.zero		1


	//   ....[28]....
        /*0338*/ 	.word	0x0000a860
        /*033c*/ 	.word	0x00000003
        /*0340*/ 	.word	0x00000000
        /*0344*/ 	.short	0x010a
        /*0346*/ 	.byte	0x3f
	.zero		1


	//   ....[29]....
        /*0348*/ 	.word	0x0000a940
        /*034c*/ 	.word	0x00000012
        /*0350*/ 	.word	0x00026800
        /*0354*/ 	.short	0x010a
        /*0356*/ 	.byte	0x3f
	.zero		1


	//   ....[30]....
        /*0358*/ 	.word	0x0000a9a0
        /*035c*/ 	.word	0x00000007
        /*0360*/ 	.word	0x00026810
        /*0364*/ 	.short	0x010a
        /*0366*/ 	.byte	0x3f
	.zero		1


	//   ....[31]....
        /*0368*/ 	.word	0x0000aa00
        /*036c*/ 	.word	0x00000079
        /*0370*/ 	.word	0x00026830
        /*0374*/ 	.short	0x010a
        /*0376*/ 	.byte	0x3f
	.zero		1


	//   ....[32]....
        /*0378*/ 	.word	0x0000ac80
        /*037c*/ 	.word	0x0000000f
        /*0380*/ 	.word	0x00026820
        /*0384*/ 	.short	0x010a
        /*0386*/ 	.byte	0x3f
	.zero		1


	//   ....[33]....
        /*0388*/ 	.word	0x0000acd0
        /*038c*/ 	.word	0x0000000f
        /*0390*/ 	.word	0x00026840
        /*0394*/ 	.short	0x010a
        /*0396*/ 	.byte	0x3f
	.zero		1


	//   ....[34]....
        /*0398*/ 	.word	0x0000ad20
        /*039c*/ 	.word	0x0000000f
        /*03a0*/ 	.word	0x00026828
        /*03a4*/ 	.short	0x010a
        /*03a6*/ 	.byte	0x3f
	.zero		1


	//   ....[35]....
        /*03a8*/ 	.word	0x0000ad70
        /*03ac*/ 	.word	0x0000000f
        /*03b0*/ 	.word	0x00026848
        /*03b4*/ 	.short	0x010a
        /*03b6*/ 	.byte	0x3f
	.zero		1


	//   ....[36]....
        /*03b8*/ 	.word	0x0000add0
        /*03bc*/ 	.word	0x0000000f
        /*03c0*/ 	.word	0x00026820
        /*03c4*/ 	.short	0x010a
        /*03c6*/ 	.byte	0x3f
	.zero		1


	//   ....[37]....
        /*03c8*/ 	.word	0x0000ae20
        /*03cc*/ 	.word	0x0000000f
        /*03d0*/ 	.word	0x00026840
        /*03d4*/ 	.short	0x010a
        /*03d6*/ 	.byte	0x3f
	.zero		1


	//   ....[38]....
        /*03d8*/ 	.word	0x0000ae70
        /*03dc*/ 	.word	0x0000000f
        /*03e0*/ 	.word	0x00026828
        /*03e4*/ 	.short	0x010a
        /*03e6*/ 	.byte	0x3f
	.zero		1


	//   ....[39]....
        /*03e8*/ 	.word	0x0000aec0
        /*03ec*/ 	.word	0x00000003
        /*03f0*/ 	.word	0x00026840
        /*03f4*/ 	.short	0x010a
        /*03f6*/ 	.byte	0x3f
	.zero		1


	//   ....[40]....
        /*03f8*/ 	.word	0x0000af90
        /*03fc*/ 	.word	0x00000007
        /*0400*/ 	.word	0x00000000
        /*0404*/ 	.short	0x010a
        /*0406*/ 	.byte	0x3f
	.zero		1


	//   ....[41]....
        /*0408*/ 	.word	0x0000afe0
        /*040c*/ 	.word	0x00000003
        /*0410*/ 	.word	0x00000000
        /*0414*/ 	.short	0x010a
        /*0416*/ 	.byte	0x3f
	.zero		1


	//   ....[42]....
        /*0418*/ 	.word	0x0000b030
        /*041c*/ 	.word	0x00000005
        /*0420*/ 	.word	0x00000000
        /*0424*/ 	.short	0x010a
        /*0426*/ 	.byte	0x3f
	.zero		1


	//----- nvinfo : EIATTR_NUM_MBARRIERS
	.align		4
.L_1407:
        /*0428*/ 	.byte	0x03, 0x38
        /*042a*/ 	.short	0x0009


	//----- nvinfo : EIATTR_EXIT_INSTR_OFFSETS
	.align		4
        /*042c*/ 	.byte	0x04, 0x1c
        /*042e*/ 	.short	(.L_1409 - .L_1408)


	//   ....[0]....
.L_1408:
        /*0430*/ 	.word	0x0000a8b0


	//----- nvinfo : EIATTR_MAX_THREADS
	.align		4
.L_1409:
        /*0434*/ 	.byte	0x04, 0x05
        /*0436*/ 	.short	(.L_1411 - .L_1410)
.L_1410:
        /*0438*/ 	.word	0x00000180
        /*043c*/ 	.word	0x00000001
        /*0440*/ 	.word	0x00000001


	//----- nvinfo : EIATTR_CRS_STACK_SIZE
	.align		4
.L_1411:
        /*0444*/ 	.byte	0x04, 0x1e
        /*0446*/ 	.short	(.L_1413 - .L_1412)
.L_1412:
        /*0448*/ 	.word	0x00000000


	//----- nvinfo : EIATTR_CBANK_PARAM_SIZE
	.align		4
.L_1413:
        /*044c*/ 	.byte	0x03, 0x19
        /*044e*/ 	.short	0x06f0


	//----- nvinfo : EIATTR_PARAM_CBANK
	.align		4
        /*0450*/ 	.byte	0x04, 0x0a
        /*0452*/ 	.short	(.L_1415 - .L_1414)
	.align		4
.L_1414:
        /*0454*/ 	.word	index@(.nv.constant0._ZN7cutlass13device_kernelIN5flash11enable_sm90INS1_16FlashAttnBwdSm90INS1_25CollectiveMainloopBwdSm90ILi2ELi2ELi2EN4cute5tupleIJNS5_1CILi1EEES8_S8_EEENS6_IJNS7_ILi64EEENS7_ILi128EEENS7_ILi96EEEEEENS_6half_tEfNS_4arch4Sm90ELb0ELb1ELb0ELb1ELb1ELb1ELb0ELb0ELi2ELi1ELi2ELi1ELb1EEENS1_24CollectiveEpilogueBwdGQAISD_fSG_Li256ELb1ELb1EEENS1_19SingleTileSchedulerILb1ELb0ELb0ELi128EEEEEEEEEvNT_6ParamsE)
        /*0458*/ 	.short	0x0210
        /*045a*/ 	.short	0x06f0


	//----- nvinfo : EIATTR_SW_WAR
	.align		4
.L_1415:
        /*045c*/ 	.byte	0x04, 0x36
        /*045e*/ 	.short	(.L_1417 - .L_1416)
.L_1416:
        /*0460*/ 	.word	0x00000008
.L_1417:


//--------------------- .nv.info._ZN7cutlass13device_kernelIN5flash11enable_sm90INS1_16FlashAttnBwdSm90INS1_25CollectiveMainloopBwdSm90ILi2ELi2ELi2EN4cute5tupleIJNS5_1CILi1EEES8_S8_EEENS6_IJNS7_ILi64EEENS7_ILi128EEENS7_ILi96EEEEEENS_6half_tEfNS_4arch4Sm90ELb1ELb0ELb0ELb0ELb0ELb1ELb0ELb0ELi2ELi1ELi2ELi1ELb1EEENS1_21CollectiveEpilogueBwdISD_SE_SG_Li256ELb0ELb0ELi1EEENS1_25SingleTileBwdLPTSchedulerILb0ELi128ELb0EEEEEEEEEvNT_6ParamsE --------------------------
	.section	.nv.info._ZN7cutlass13device_kernelIN5flash11enable_sm90INS1_16FlashAttnBwdSm90INS1_25CollectiveMainloopBwdSm90ILi2ELi2ELi2EN4cute5tupleIJNS5_1CILi1EEES8_S8_EEENS6_IJNS7_ILi64EEENS7_ILi128EEENS7_ILi96EEEEEENS_6half_tEfNS_4arch4Sm90ELb1ELb0ELb0ELb0ELb0ELb1ELb0ELb0ELi2ELi1ELi2ELi1ELb1EEENS1_21CollectiveEpilogueBwdISD_SE_SG_Li256ELb0ELb0ELi1EEENS1_25SingleTileBwdLPTSchedulerILb0ELi128ELb0EEEEEEEEEvNT_6ParamsE,"",@"SHT_CUDA_INFO"
	.sectionflags	@""
	.align	4


	//----- nvinfo : EIATTR_CUDA_API_VERSION
	.align		4
        /*0000*/ 	.byte	0x04, 0x37
        /*0002*/ 	.short	(.L_1419 - .L_1418)
.L_1418:
        /*0004*/ 	.word	0x00000082


	//----- nvinfo : EIATTR_KPARAM_INFO
	.align		4
.L_1419:
        /*0008*/ 	.byte	0x04, 0x17
        /*000a*/ 	.short	(.L_1421 - .L_1420)
.L_1420:
        /*000c*/ 	.word	0x00000000
        /*0010*/ 	.short	0x0000
        /*0012*/ 	.short	0x0070
        /*0014*/ 	.byte	0x00, 0xf0, 0x01, 0x24


	//----- nvinfo : EIATTR_SPARSE_MMA_MASK
	.align		4
.L_1421:
        /*0018*/ 	.byte	0x03, 0x50
        /*001a*/ 	.short	0x0000


	//----- nvinfo : EIATTR_MAXREG_COUNT
	.align		4
        /*001c*/ 	.byte	0x03, 0x1b
        /*001e*/ 	.short	0x00a8


	//----- nvinfo : EIATTR_NUM_BARRIERS
	.align		4
        /*0020*/ 	.byte	0x02, 0x4c
        /*0022*/ 	.byte	0x10
	.zero		1


	//----- nvinfo : EIATTR_EXTERNS
	.align		4
        /*0024*/ 	.byte	0x04, 0x0f
        /*0026*/ 	.short	(.L_1423 - .L_1422)


	//   ....[0]....
	.align		4
.L_1422:
        /*0028*/ 	.word	index@(__assertfail)


	//----- nvinfo : EIATTR_ANNOTATIONS
	.align		4
.L_1423:
        /*002c*/ 	.byte	0x04, 0x55
        /*002e*/ 	.short	(.L_1425 - .L_1424)


	//   ....[0]....
.L_1424:
        /*0030*/ 	.word	0x00000001
        /*0034*/ 	.byte	0x60, 0x79, 0x00, 0x00, 0x01, 0x00, 0x00, 0x00, 0x10, 0x86, 0x00, 0x00


	//----- nvinfo : EIATTR_MERCURY_ISA_VERSION
	.align		4
.L_1425:
        /*0040*/ 	.byte	0x03, 0x5f
        /*0042*/ 	.short	0x0101


	//----- nvinfo : EIATTR_INT_WARP_WIDE_INSTR_OFFSETS
	.align		4
        /*0044*/ 	.byte	0x04, 0x31
        /*0046*/ 	.short	(.L_1427 - .L_1426)


	//   ....[0]....
.L_1426:
        /*0048*/ 	.word	0x000001f0


	//   ....[1]....
        /*004c*/ 	.word	0x00000220


	//----- nvinfo : EIATTR_COOP_GROUP_MASK_REGIDS
	.align		4
.L_1427:
        /*0050*/ 	.byte	0x04, 0x29
        /*0052*/ 	.short	(.L_1429 - .L_1428)


	//   ....[0]....
.L_1428:
        /*0054*/ 	.word	0xffffffff


	//   ....[1]....
        /*0058*/ 	.word	0xffffffff


	//   ....[2]....
        /*005c*/ 	.word	0xffffffff


	//   ....[3]....
        /*0060*/ 	.word	0xffffffff


	//   ....[4]....
        /*0064*/ 	.word	0xffffffff


	//   ....[5]....
        /*0068*/ 	.word	0xffffffff


	//   ....[6]....
        /*006c*/ 	.word	0xffffffff


	//   ....[7]....
        /*0070*/ 	.word	0xffffffff


	//   ....[8]....
        /*0074*/ 	.word	0x0500000f


	//----- nvinfo : EIATTR_COOP_GROUP_INSTR_OFFSETS
	.align		4
.L_1429:
        /*0078*/ 	.byte	0x04, 0x28
        /*007a*/ 	.short	(.L_1431 - .L_1430)


	//   ....[0]....
.L_1430:
        /*007c*/ 	.word	0x00000070


	//   ....[1]....
        /*0080*/ 	.word	0x00000200


	//   ....[2]....
        /*0084*/ 	.word	0x00000250


	//   ....[3]....
        /*0088*/ 	.word	0x00000440


	//   ....[4]....
        /*008c*/ 	.word	0x00000670


	//   ....[5]....
        /*0090*/ 	.word	0x00001230


	//   ....[6]....
        /*0094*/ 	.word	0x00004f60


	//   ....[7]....
        /*0098*/ 	.word	0x00005c90


	//   ....[8]....
        /*009c*/ 	.word	0x00009330


	//----- nvinfo : EIATTR_REG_RECONFIG
	.align		4
.L_1431:
        /*00a0*/ 	.byte	0x01, 0x54
	.zero		2


	//----- nvinfo : EIATTR_SYSCALL_OFFSETS
	.align		4
        /*00a4*/ 	.byte	0x04, 0x46
        /*00a6*/ 	.short	(.L_1433 - .L_1432)


	//   ....[0]....
.L_1432:
        /*00a8*/ 	.word	0x00000e90


	//   ....[1]....
        /*00ac*/ 	.word	0x00000f80


	//   ....[2]....
        /*00b0*/ 	.word	0x000010e0


	//   ....[3]....
        /*00b4*/ 	.word	0x000011d0


	//   ....[4]....
        /*00b8*/ 	.word	0x00001450


	//   ....[5]....
        /*00bc*/ 	.word	0x00004790


	//   ....[6]....
        /*00c0*/ 	.word	0x000048d0


	//   ....[7]....
        /*00c4*/ 	.word	0x000049f0


	//   ....[8]....
        /*00c8*/ 	.word	0x00004b10


	//----- nvinfo : EIATTR_MBARRIER_INSTR_OFFSETS
	.align		4
.L_1433:
        /*00cc*/ 	.byte	0x04, 0x39
        /*00ce*/ 	.short	(.L_1435 - .L_1434)


	//   ....[0]....
.L_1434:
        /*00d0*/ 	.word	0x000002f0
        /*00d4*/ 	.word	0x000000ff
        /*00d8*/ 	.word	0x00026800
        /*00dc*/ 	.short	0x0100
        /*00de*/ 	.byte	0x06
	.zero		1


	//   ....[1]....
        /*00e0*/ 	.word	0x000003f0
        /*00e4*/ 	.word	0x000000ff
        /*00e8*/ 	.word	0x00026810
        /*00ec*/ 	.short	0x0100
        /*00ee*/ 	.byte	0x08
	.zero		1


	//   ....[2]....
        /*00f0*/ 	.word	0x00000400
        /*00f4*/ 	.word	0x000000ff
        /*00f8*/ 	.word	0x00026820
        /*00fc*/ 	.short	0x0100
        /*00fe*/ 	.byte	0x08
	.zero		1


	//   ....[3]....
        /*0100*/ 	.word	0x00000410
        /*0104*/ 	.word	0x000000ff
        /*0108*/ 	.word	0x00026818
        /*010c*/ 	.short	0x0100
        /*010e*/ 	.byte	0x08
	.zero		1


	//   ....[4]....
        /*0110*/ 	.word	0x00000420
        /*0114*/ 	.word	0x000000ff
        /*0118*/ 	.word	0x00026828
        /*011c*/ 	.short	0x0100
        /*011e*/ 	.byte	0x08
	.zero		1


	//   ....[5]....
        /*0120*/ 	.word	0x00000550
        /*0124*/ 	.word	0x000000ff
        /*0128*/ 	.word	0x00026830
        /*012c*/ 	.short	0x0100
        /*012e*/ 	.byte	0x08
	.zero		1


	//   ....[6]....
        /*0130*/ 	.word	0x00000560
        /*0134*/ 	.word	0x000000ff
        /*0138*/ 	.word	0x00026840
        /*013c*/ 	.short	0x0100
        /*013e*/ 	.byte	0x08
	.zero		1


	//   ....[7]....
        /*0140*/ 	.word	0x00000570
        /*0144*/ 	.word	0x000000ff
        /*0148*/ 	.word	0x00026838
        /*014c*/ 	.short	0x0100
        /*014e*/ 	.byte	0x08
	.zero		1


	//   ....[8]....
        /*0150*/ 	.word	0x00000580
        /*0154*/ 	.word	0x000000ff
        /*0158*/ 	.word	0x00026848
        /*015c*/ 	.short	0x0100
        /*015e*/ 	.byte	0x08
	.zero		1


	//   ....[9]....
        /*0160*/ 	.word	0x00001270
        /*0164*/ 	.word	0x00000002
        /*0168*/ 	.word	0x00026800
        /*016c*/ 	.short	0x010a
        /*016e*/ 	.byte	0x3f
	.zero		1


	//   ....[10]....
        /*0170*/ 	.word	0x00001310
        /*0174*/ 	.word	0x00000002
        /*0178*/ 	.word	0x00026800
        /*017c*/ 	.short	0x010a
        /*017e*/ 	.byte	0x3f
	.zero		1


	//   ....[11]....
        /*0180*/ 	.word	0x00001c90
        /*0184*/ 	.word	0x000000ff
        /*0188*/ 	.word	0x00026810
        /*018c*/ 	.short	0x010a
        /*018e*/ 	.byte	0x07
	.zero		1


	//   ....[12]....
        /*0190*/ 	.word	0x00001cd0
        /*0194*/ 	.word	0x000000ff
        /*0198*/ 	.word	0x00026810
        /*019c*/ 	.short	0x010a
        /*019e*/ 	.byte	0x07
	.zero		1


	//   ....[13]....
        /*01a0*/ 	.word	0x00002110
        /*01a4*/ 	.word	0x000000ff
        /*01a8*/ 	.word	0x00026830
        /*01ac*/ 	.short	0x010a
        /*01ae*/ 	.byte	0x07
	.zero		1


	//   ....[14]....
        /*01b0*/ 	.word	0x00002150
        /*01b4*/ 	.word	0x000000ff
        /*01b8*/ 	.word	0x00026830
        /*01bc*/ 	.short	0x010a
        /*01be*/ 	.byte	0x07
	.zero		1


	//   ....[15]....
        /*01c0*/ 	.word	0x00003fb0
        /*01c4*/ 	.word	0x000000ff
        /*01c8*/ 	.word	0x00000000
        /*01cc*/ 	.short	0x0101
        /*01ce*/ 	.byte	0x0a
	.zero		1


	//   ....[16]....
        /*01d0*/ 	.word	0x000042c0
        /*01d4*/ 	.word	0x000000ff
        /*01d8*/ 	.word	0x00000000
        /*01dc*/ 	.short	0x0101
        /*01de*/ 	.byte	0x07
	.zero		1


	//   ....[17]....
        /*01e0*/ 	.word	0x000070e0
        /*01e4*/ 	.word	0x00000010
        /*01e8*/ 	.word	0x00026820
        /*01ec*/ 	.short	0x010a
        /*01ee*/ 	.byte	0x3f
	.zero		1


	//   ....[18]....
        /*01f0*/ 	.word	0x000079f0
        /*01f4*/ 	.word	0x00000010
        /*01f8*/ 	.word	0x00026840
        /*01fc*/ 	.short	0x010a
        /*01fe*/ 	.byte	0x3f
	.zero		1


	//   ....[19]....
        /*0200*/ 	.word	0x00007d00
        /*0204*/ 	.word	0x00000010
        /*0208*/ 	.word	0x00026828
        /*020c*/ 	.short	0x010a
        /*020e*/ 	.byte	0x3f
	.zero		1


	//   ....[20]....
        /*0210*/ 	.word	0x00008010
        /*0214*/ 	.word	0x00000010
        /*0218*/ 	.word	0x00026848
        /*021c*/ 	.short	0x010a
        /*021e*/ 	.byte	0x3f
	.zero		1


	//   ....[21]....
        /*0220*/ 	.word	0x000082d0
        /*0224*/ 	.word	0x00000010
        /*0228*/ 	.word	0x00026820
        /*022c*/ 	.short	0x010a
        /*022e*/ 	.byte	0x3f
	.zero		1


	//   ....[22]....
        /*0230*/ 	.word	0x00008670
        /*0234*/ 	.word	0x00000010
        /*0238*/ 	.word	0x00026840
        /*023c*/ 	.short	0x010a
        /*023e*/ 	.byte	0x3f
	.zero		1


	//   ....[23]....
        /*0240*/ 	.word	0x00008950
        /*0244*/ 	.word	0x00000010
        /*0248*/ 	.word	0x00026828
        /*024c*/ 	.short	0x010a
        /*024e*/ 	.byte	0x3f
	.zero		1


	//   ....[24]....
        /*0250*/ 	.word	0x00008ce0
        /*0254*/ 	.word	0x00000003
        /*0258*/ 	.word	0x00026840
        /*025c*/ 	.short	0x010a
        /*025e*/ 	.byte	0x3f
	.zero		1


	//   ....[25]....
        /*0260*/ 	.word	0x00009190
        /*0264*/ 	.word	0x00000006
        /*0268*/ 	.word	0x00000000
        /*026c*/ 	.short	0x010a
        /*026e*/ 	.byte	0x3f
	.zero		1


	//   ....[26]....
        /*0270*/ 	.word	0x000091f0
        /*0274*/ 	.word	0x00000003
        /*0278*/ 	.word	0x00000000
        /*027c*/ 	.short	0x010a
        /*027e*/ 	.byte	0x3f
	.zero		1


	//   ....[27]....
        /*0280*/ 	.word	0x00009250
        /*0284*/ 	.word	0x00000000
        /*0288*/ 	.word	0x00000000
        /*028c*/ 	.short	0x010a
        /*028e*/ 	.byte	0x3f
	.zero		1


	//   ....[28]....
        /*0290*/ 	.word	0x00009280
        /*0294*/ 	.word	0x00000003
        /*0298*/ 	.word	0x00000000
        /*029c*/ 	.short	0x010a
        /*029e*/ 	.byte	0x3f
	.zero		1


	//   ....[29]....
        /*02a0*/ 	.word	0x00009360
        /*02a4*/ 	.word	0x00000002
        /*02a8*/ 	.word	0x00026800
        /*02ac*/ 	.short	0x010a
        /*02ae*/ 	.byte	0x3f
	.zero		1


	//   ....[30]....
        /*02b0*/ 	.word	0x000093c0
        /*02b4*/ 	.word	0x00000005
        /*02b8*/ 	.word	0x00026810
        /*02bc*/ 	.short	0x010a
        /*02be*/ 	.byte	0x3f
	.zero		1


	//   ....[31]....
        /*02c0*/ 	.word	0x00009420
        /*02c4*/ 	.word	0x00000005
        /*02c8*/ 	.word	0x00026830
        /*02cc*/ 	.short	0x010a
        /*02ce*/ 	.byte	0x3f
	.zero		1


	//   ....[32]....
        /*02d0*/ 	.word	0x00009470
        /*02d4*/ 	.word	0x00000010
        /*02d8*/ 	.word	0x00026820
        /*02dc*/ 	.short	0x010a
        /*02de*/ 	.byte	0x3f
	.zero		1


	//   ....[33]....
        /*02e0*/ 	.word	0x000094c0
        /*02e4*/ 	.word	0x00000010
        /*02e8*/ 	.word	0x00026840
        /*02ec*/ 	.short	0x010a
        /*02ee*/ 	.byte	0x3f
	.zero		1


	//   ....[34]....
        /*02f0*/ 	.word	0x00009510
        /*02f4*/ 	.word	0x00000010
        /*02f8*/ 	.word	0x00026828
        /*02fc*/ 	.short	0x010a
        /*02fe*/ 	.byte	0x3f
	.zero		1


	//   ....[35]....
        /*0300*/ 	.word	0x00009560
        /*0304*/ 	.word	0x00000010
        /*0308*/ 	.word	0x00026848
        /*030c*/ 	.short	0x010a
        /*030e*/ 	.byte	0x3f
	.zero		1


	//   ....[36]....
        /*0310*/ 	.word	0x000095c0
        /*0314*/ 	.word	0x00000010
        /*0318*/ 	.word	0x00026820
        /*031c*/ 	.short	0x010a
        /*031e*/ 	.byte	0x3f
	.zero		1


	//   ....[37]....
        /*0320*/ 	.word	0x00009610
        /*0324*/ 	.word	0x00000010
        /*0328*/ 	.word	0x00026840
        /*032c*/ 	.short	0x010a
        /*032e*/ 	.byte	0x3f
	.zero		1


	//   ....[38]....
        /*0330*/ 	.word	0x00009660
        /*0334*/ 	.word	0x00000010
        /*0338*/ 	.word	0x00026828
        /*033c*/ 	.short	0x010a
        /*033e*/ 	.byte	0x3f
	.zero		1


	//   ....[39]....
        /*0340*/ 	.word	0x000096b0
        /*0344*/ 	.word	0x00000003
        /*0348*/ 	.word	0x00026840
        /*034c*/ 	.short	0x010a
        /*034e*/ 	.byte	0x3f
	.zero		1


	//   ....[40]....
        /*0350*/ 	.word	0x00009780
        /*0354*/ 	.word	0x00000006
        /*0358*/ 	.word	0x00000000
        /*035c*/ 	.short	0x010a
        /*035e*/ 	.byte	0x3f
	.zero		1


	//   ....[41]....
        /*0360*/ 	.word	0x000097d0
        /*0364*/ 	.word	0x00000003
        /*0368*/ 	.word	0x00000000
        /*036c*/ 	.short	0x010a
        /*036e*/ 	.byte	0x3f
	.zero		1


	//   ....[42]....
        /*0370*/ 	.word	0x00009820
        /*0374*/ 	.word	0x00000000
        /*0378*/ 	.word	0x00000000
        /*037c*/ 	.short	0x010a
        /*037e*/ 	.byte	0x3f
	.zero		1


	//----- nvinfo : EIATTR_NUM_MBARRIERS
	.align		4
.L_1435:
        /*0380*/ 	.byte	0x03, 0x38
        /*0382*/ 	.short	0x0009


	//----- nvinfo : EIATTR_EXIT_INSTR_OFFSETS
	.align		4
        /*0384*/ 	.byte	0x04, 0x1c
        /*0386*/ 	.short	(.L_1437 - .L_1436)


	//   ....[0]....
.L_1436:
        /*0388*/ 	.word	0x00000920


	//   ....[1]....
        /*038c*/ 	.word	0x00005460


	//   ....[2]....
        /*0390*/ 	.word	0x00005c40


	//   ....[3]....
        /*0394*/ 	.word	0x000092d0


	//----- nvinfo : EIATTR_MAX_THREADS
	.align		4
.L_1437:
        /*0398*/ 	.byte	0x04, 0x05
        /*039a*/ 	.short	(.L_1439 - .L_1438)
.L_1438:
        /*039c*/ 	.word	0x00000180
        /*03a0*/ 	.word	0x00000001
        /*03a4*/ 	.word	0x00000001


	//----- nvinfo : EIATTR_CRS_STACK_SIZE
	.align		4
.L_1439:
        /*03a8*/ 	.byte	0x04, 0x1e
        /*03aa*/ 	.short	(.L_1441 - .L_1440)
.L_1440:
        /*03ac*/ 	.word	0x00000000


	//----- nvinfo : EIATTR_CBANK_PARAM_SIZE
	.align		4
.L_1441:
        /*03b0*/ 	.byte	0x03, 0x19
        /*03b2*/ 	.short	0x0970


	//----- nvinfo : EIATTR_PARAM_CBANK
	.align		4
        /*03b4*/ 	.byte	0x04, 0x0a
        /*03b6*/ 	.short	(.L_1443 - .L_1442)
	.align		4
.L_1442:
        /*03b8*/ 	.word	index@(.nv.constant0._ZN7cutlass13device_kernelIN5flash11enable_sm90INS1_16FlashAttnBwdSm90INS1_25CollectiveMainloopBwdSm90ILi2ELi2ELi2EN4cute5tupleIJNS5_1CILi1EEES8_S8_EEENS6_IJNS7_ILi64EEENS7_ILi128EEENS7_ILi96EEEEEENS_6half_tEfNS_4arch4Sm90ELb1ELb0ELb0ELb0ELb0ELb1ELb0ELb0ELi2ELi1ELi2ELi1ELb1EEENS1_21CollectiveEpilogueBwdISD_SE_SG_Li256ELb0ELb0ELi1EEENS1_25SingleTileBwdLPTSchedulerILb0ELi128ELb0EEEEEEEEEvNT_6ParamsE)
        /*03bc*/ 	.short	0x0210
        /*03be*/ 	.short	0x0970


	//----- nvinfo : EIATTR_SW_WAR
	.align		4
.L_1443:
        /*03c0*/ 	.byte	0x04, 0x36
        /*03c2*/ 	.short	(.L_1445 - .L_1444)
.L_1444:
        /*03c4*/ 	.word	0x00000008
.L_1445:


//--------------------- .nv.info._ZN7cutlass13device_kernelIN5flash11enable_sm90INS1_16FlashAttnBwdSm90INS1_25CollectiveMainloopBwdSm90ILi2ELi2ELi2EN4cute5tupleIJNS5_1CILi1EEES8_S8_EEENS6_IJNS7_ILi64EEENS7_ILi128EEENS7_ILi96EEEEEENS_6half_tEfNS_4arch4Sm90ELb1ELb0ELb0ELb0ELb1ELb1ELb0ELb0ELi2ELi1ELi2ELi1ELb1EEENS1_21CollectiveEpilogueBwdISD_SE_SG_Li256ELb0ELb0ELi1EEENS1_25SingleTileBwdLPTSchedulerILb0ELi128ELb1EEEEEEEEEvNT_6ParamsE --------------------------
	.section	.nv.info._ZN7cutlass13device_kernelIN5flash11enable_sm90INS1_16FlashAttnBwdSm90INS1_25CollectiveMainloopBwdSm90ILi2ELi2ELi2EN4cute5tupleIJNS5_1CILi1EEES8_S8_EEENS6_IJNS7_ILi64EEENS7_ILi128EEENS7_ILi96EEEEEENS_6half_tEfNS_4arch4Sm90ELb1ELb0ELb0ELb0ELb1ELb1ELb0ELb0ELi2ELi1ELi2ELi1ELb1EEENS1_21CollectiveEpilogueBwdISD_SE_SG_Li256ELb0ELb0ELi1EEENS1_25SingleTileBwdLPTSchedulerILb0ELi128ELb1EEEEEEEEEvNT_6ParamsE,"",@"SHT_CUDA_INFO"
	.sectionflags	@""
	.align	4


	//----- nvinfo : EIATTR_CUDA_API_VERSION
	.align		4
        /*0000*/ 	.byte	0x04, 0x37
        /*0002*/ 	.short	(.L_1447 - .L_1446)
.L_1446:
        /*0004*/ 	.word	0x00000082


	//----- nvinfo : EIATTR_KPARAM_INFO
	.align		4
.L_1447:
        /*0008*/ 	.byte	0x04, 0x17
        /*000a*/ 	.short	(.L_1449 - .L_1448)
.L_1448:
        /*000c*/ 	.word	0x00000000
        /*0010*/ 	.short	0x0000
        /*0012*/ 	.short	0x0070
        /*0014*/ 	.byte	0x00, 0xf0, 0x01, 0x24


	//----- nvinfo : EIATTR_SPARSE_MMA_MASK
	.align		4
.L_1449:
        /*0018*/ 	.byte	0x03, 0x50
        /*001a*/ 	.short	0x0000


	//----- nvinfo : EIATTR_MAXREG_COUNT
	.align		4
        /*001c*/ 	.byte	0x03, 0x1b
        /*001e*/ 	.short	0x00a8


	//----- nvinfo : EIATTR_NUM_BARRIERS
	.align		4
        /*0020*/ 	.byte	0x02, 0x4c
        /*0022*/ 	.byte	0x10
	.zero		1


	//----- nvinfo : EIATTR_EXTERNS
	.align		4
        /*0024*/ 	.byte	0x04, 0x0f
        /*0026*/ 	.short	(.L_1451 - .L_1450)


	//   ....[0]....
	.align		4
.L_1450:
        /*0028*/ 	.word	index@(__assertfail)


	//----- nvinfo : EIATTR_ANNOTATIONS
	.align		4
.L_1451:
        /*002c*/ 	.byte	0x04, 0x55
        /*002e*/ 	.short	(.L_1453 - .L_1452)


	//   ....[0]....
.L_1452:
        /*0030*/ 	.word	0x00000001
        /*0034*/ 	.byte	0x80, 0x83, 0x00, 0x00, 0x01, 0x00, 0x00, 0x00, 0x30, 0x90, 0x00, 0x00


	//----- nvinfo : EIATTR_MERCURY_ISA_VERSION
	.align		4
.L_1453:
        /*0040*/ 	.byte	0x03, 0x5f
        /*0042*/ 	.short	0x0101


	//----- nvinfo : EIATTR_INT_WARP_WIDE_INSTR_OFFSETS
	.align		4
        /*0044*/ 	.byte	0x04, 0x31
        /*0046*/ 	.short	(.L_1455 - .L_1454)


	//   ....[0]....
.L_1454:
        /*0048*/ 	.word	0x000001f0


	//   ....[1]....
        /*004c*/ 	.word	0x00000220


	//   ....[2]....
        /*0050*/ 	.word	0x00006880


	//   ....[3]....
        /*0054*/ 	.word	0x00006ef0


	//   ....[4]....
        /*0058*/ 	.word	0x00007410


	//----- nvinfo : EIATTR_COOP_GROUP_MASK_REGIDS
	.align		4
.L_1455:
        /*005c*/ 	.byte	0x04, 0x29
        /*005e*/ 	.short	(.L_1457 - .L_1456)


	//   ....[0]....
.L_1456:
        /*0060*/ 	.word	0xffffffff


	//   ....[1]....
        /*0064*/ 	.word	0xffffffff


	//   ....[2]....
        /*0068*/ 	.word	0xffffffff


	//   ....[3]....
        /*006c*/ 	.word	0xffffffff


	//   ....[4]....
        /*0070*/ 	.word	0xffffffff


	//   ....[5]....
        /*0074*/ 	.word	0xffffffff


	//   ....[6]....
        /*0078*/ 	.word	0xffffffff


	//   ....[7]....
        /*007c*/ 	.word	0xffffffff


	//   ....[8]....
        /*0080*/ 	.word	0xffffffff


	//   ....[9]....
        /*0084*/ 	.word	0xffffffff


	//   ....[10]....
        /*0088*/ 	.word	0xffffffff


	//   ....[11]....
        /*008c*/ 	.word	0xffffffff


	//   ....[12]....
        /*0090*/ 	.word	0xffffffff


	//   ....[13]....
        /*0094*/ 	.word	0xffffffff


	//   ....[14]....
        /*0098*/ 	.word	0x0500000f


	//   ....[15]....
        /*009c*/ 	.word	0x0500000f


	//   ....[16]....
        /*00a0*/ 	.word	0x0500000f


	//   ....[17]....
        /*00a4*/ 	.word	0x0500000f


	//----- nvinfo : EIATTR_COOP_GROUP_INSTR_OFFSETS
	.align		4
.L_1457:
        /*00a8*/ 	.byte	0x04, 0x28
        /*00aa*/ 	.short	(.L_1459 - .L_1458)


	//   ....[0]....
.L_1458:
        /*00ac*/ 	.word	0x00000070


	//   ....[1]....
        /*00b0*/ 	.word	0x00000200


	//   ....[2]....
        /*00b4*/ 	.word	0x00000250


	//   ....[3]....
        /*00b8*/ 	.word	0x00000440


	//   ....[4]....
        /*00bc*/ 	.word	0x00000680


	//   ....[5]....
        /*00c0*/ 	.word	0x00001270


	//   ....[6]....
        /*00c4*/ 	.word	0x00004f40


	//   ....[7]....
        /*00c8*/ 	.word	0x00005cb0


	//   ....[8]....
        /*00cc*/ 	.word	0x00006480


	//   ....[9]....
        /*00d0*/ 	.word	0x000067b0


	//   ....[10]....
        /*00d4*/ 	.word	0x00006b70


	//   ....[11]....
        /*00d8*/ 	.word	0x00006e20


	//   ....[12]....
        /*00dc*/ 	.word	0x000070d0


	//   ....[13]....
        /*00e0*/ 	.word	0x00007340


	//   ....[14]....
        /*00e4*/ 	.word	0x00009d50


	//   ....[15]....
        /*00e8*/ 	.word	0x00009ec0


	//   ....[16]....
        /*00ec*/ 	.word	0x00009f30


	//   ....[17]....
        /*00f0*/ 	.word	0x00009fa0


	//----- nvinfo : EIATTR_REG_RECONFIG
	.align		4
.L_1459:
        /*00f4*/ 	.byte	0x01, 0x54
	.zero		2


	//----- nvinfo : EIATTR_SYSCALL_OFFSETS
	.align		4
        /*00f8*/ 	.byte	0x04, 0x46
        /*00fa*/ 	.short	(.L_1461 - .L_1460)


	//   ....[0]....
.L_1460:
        /*00fc*/ 	.word	0x00000ed0


	//   ....[1]....
        /*0100*/ 	.word	0x00000fc0


	//   ....[2]....
        /*0104*/ 	.word	0x00001120


	//   ....[3]....
        /*0108*/ 	.word	0x00001210


	//   ....[4]....
        /*010c*/ 	.word	0x00001490


	//   ....[5]....
        /*0110*/ 	.word	0x00004770


	//   ....[6]....
        /*0114*/ 	.word	0x000048b0


	//   ....[7]....
        /*0118*/ 	.word	0x000049d0


	//   ....[8]....
        /*011c*/ 	.word	0x00004af0


	//----- nvinfo : EIATTR_MBARRIER_INSTR_OFFSETS
	.align		4
.L_1461:
        /*0120*/ 	.byte	0x04, 0x39
        /*0122*/ 	.short	(.L_1463 - .L_1462)


	//   ....[0]....
.L_1462:
        /*0124*/ 	.word	0x000002f0
        /*0128*/ 	.word	0x000000ff
        /*012c*/ 	.word	0x00026800
        /*0130*/ 	.short	0x0100
        /*0132*/ 	.byte	0x06
	.zero		1


	//   ....[1]....
        /*0134*/ 	.word	0x000003f0
        /*0138*/ 	.word	0x000000ff
        /*013c*/ 	.word	0x00026810
        /*0140*/ 	.short	0x0100
        /*0142*/ 	.byte	0x08
	.zero		1


	//   ....[2]....
        /*0144*/ 	.word	0x00000400
        /*0148*/ 	.word	0x000000ff
        /*014c*/ 	.word	0x00026820
        /*0150*/ 	.short	0x0100
        /*0152*/ 	.byte	0x08
	.zero		1


	//   ....[3]....
        /*0154*/ 	.word	0x00000410
        /*0158*/ 	.word	0x000000ff
        /*015c*/ 	.word	0x00026818
        /*0160*/ 	.short	0x0100
        /*0162*/ 	.byte	0x08
	.zero		1


	//   ....[4]....
        /*0164*/ 	.word	0x00000420
        /*0168*/ 	.word	0x000000ff
        /*016c*/ 	.word	0x00026828
        /*0170*/ 	.short	0x0100
        /*0172*/ 	.byte	0x08
	.zero		1


	//   ....[5]....
        /*0174*/ 	.word	0x00000550
        /*0178*/ 	.word	0x000000ff
        /*017c*/ 	.word	0x00026830
        /*0180*/ 	.short	0x0100
        /*0182*/ 	.byte	0x08
	.zero		1


	//   ....[6]....
        /*0184*/ 	.word	0x00000560
        /*0188*/ 	.word	0x000000ff
        /*018c*/ 	.word	0x00026840
        /*0190*/ 	.short	0x0100
        /*0192*/ 	.byte	0x08
	.zero		1


	//   ....[7]....
        /*0194*/ 	.word	0x00000570
        /*0198*/ 	.word	0x000000ff
        /*019c*/ 	.word	0x00026838
        /*01a0*/ 	.short	0x0100
        /*01a2*/ 	.byte	0x08
	.zero		1


	//   ....[8]....
        /*01a4*/ 	.word	0x00000580
        /*01a8*/ 	.word	0x000000ff
        /*01ac*/ 	.word	0x00026848
        /*01b0*/ 	.short	0x0100
        /*01b2*/ 	.byte	0x08
	.zero		1


	//   ....[9]....
        /*01b4*/ 	.word	0x000012b0
        /*01b8*/ 	.word	0x00000002
        /*01bc*/ 	.word	0x00026800
        /*01c0*/ 	.short	0x010a
        /*01c2*/ 	.byte	0x3f
	.zero		1


	//   ....[10]....
        /*01c4*/ 	.word	0x00001350
        /*01c8*/ 	.word	0x00000002
        /*01cc*/ 	.word	0x00026800
        /*01d0*/ 	.short	0x010a
        /*01d2*/ 	.byte	0x3f
	.zero		1


	//   ....[11]....
        /*01d4*/ 	.word	0x00001cd0
        /*01d8*/ 	.word	0x000000ff
        /*01dc*/ 	.word	0x00026810
        /*01e0*/ 	.short	0x010a
        /*01e2*/ 	.byte	0x08
	.zero		1


	//   ....[12]....
        /*01e4*/ 	.word	0x00001d10
        /*01e8*/ 	.word	0x000000ff
        /*01ec*/ 	.word	0x00026810
        /*01f0*/ 	.short	0x010a
        /*01f2*/ 	.byte	0x08
	.zero		1


	//   ....[13]....
        /*01f4*/ 	.word	0x00002150
        /*01f8*/ 	.word	0x000000ff
        /*01fc*/ 	.word	0x00026830
        /*0200*/ 	.short	0x010a
        /*0202*/ 	.byte	0x08
	.zero		1


	//   ....[14]....
        /*0204*/ 	.word	0x00002190
        /*0208*/ 	.word	0x000000ff
        /*020c*/ 	.word	0x00026830
        /*0210*/ 	.short	0x010a
        /*0212*/ 	.byte	0x08
	.zero		1


	//   ....[15]....
        /*0214*/ 	.word	0x00003fb0
        /*0218*/ 	.word	0x000000ff
        /*021c*/ 	.word	0x00000000
        /*0220*/ 	.short	0x0101
        /*0222*/ 	.byte	0x0b
	.zero		1


	//   ....[16]....
        /*0224*/ 	.word	0x000042a0
        /*0228*/ 	.word	0x000000ff
        /*022c*/ 	.word	0x00000000
        /*0230*/ 	.short	0x0101
        /*0232*/ 	.byte	0x08
	.zero		1


	//   ....[17]....
        /*0234*/ 	.word	0x00007b00
        /*0238*/ 	.word	0x00000010
        /*023c*/ 	.word	0x00026820
        /*0240*/ 	.short	0x010a
        /*0242*/ 	.byte	0x3f
	.zero		1


	//   ....[18]....
        /*0244*/ 	.word	0x00008410
        /*0248*/ 	.word	0x00000010
        /*024c*/ 	.word	0x00026840
        /*0250*/ 	.short	0x010a
        /*0252*/ 	.byte	0x3f
	.zero		1


	//   ....[19]....
        /*0254*/ 	.word	0x00008720
        /*0258*/ 	.word	0x00000010
        /*025c*/ 	.word	0x00026828
        /*0260*/ 	.short	0x010a
        /*0262*/ 	.byte	0x3f
	.zero		1


	//   ....[20]....
        /*0264*/ 	.word	0x00008a30
        /*0268*/ 	.word	0x00000010
        /*026c*/ 	.word	0x00026848
        /*0270*/ 	.short	0x010a
        /*0272*/ 	.byte	0x3f
	.zero		1


	//   ....[21]....
        /*0274*/ 	.word	0x00008cf0
        /*0278*/ 	.word	0x00000010
        /*027c*/ 	.word	0x00026820
        /*0280*/ 	.short	0x010a
        /*0282*/ 	.byte	0x3f
	.zero		1


	//   ....[22]....
        /*0284*/ 	.word	0x00009090
        /*0288*/ 	.word	0x00000010
        /*028c*/ 	.word	0x00026840
        /*0290*/ 	.short	0x010a
        /*0292*/ 	.byte	0x3f
	.zero		1


	//   ....[23]....
        /*0294*/ 	.word	0x00009370
        /*0298*/ 	.word	0x00000010
        /*029c*/ 	.word	0x00026828
        /*02a0*/ 	.short	0x010a
        /*02a2*/ 	.byte	0x3f
	.zero		1


	//   ....[24]....
        /*02a4*/ 	.word	0x00009700
        /*02a8*/ 	.word	0x00000003
        /*02ac*/ 	.word	0x00026840
        /*02b0*/ 	.short	0x010a
        /*02b2*/ 	.byte	0x3f
	.zero		1


	//   ....[25]....
        /*02b4*/ 	.word	0x00009bb0
        /*02b8*/ 	.word	0x00000006
        /*02bc*/ 	.word	0x00000000
        /*02c0*/ 	.short	0x010a
        /*02c2*/ 	.byte	0x3f
	.zero		1


	//   ....[26]....
        /*02c4*/ 	.word	0x00009c10
        /*02c8*/ 	.word	0x00000003
        /*02cc*/ 	.word	0x00000000
        /*02d0*/ 	.short	0x010a
        /*02d2*/ 	.byte	0x3f
	.zero		1


	//   ....[27]....
        /*02d4*/ 	.word	0x00009c70
        /*02d8*/ 	.word	0x00000000
        /*02dc*/ 	.word	0x00000000
        /*02e0*/ 	.short	0x010a
        /*02e2*/ 	.byte	0x3f
	.zero		1


	//   ....[28]....
        /*02e4*/ 	.word	0x00009ca0
        /*02e8*/ 	.word	0x00000003
        /*02ec*/ 	.word	0x00000000
        /*02f0*/ 	.short	0x010a
        /*02f2*/ 	.byte	0x3f
	.zero		1


	//   ....[29]....
        /*02f4*/ 	.word	0x00009d80
        /*02f8*/ 	.word	0x00000002
        /*02fc*/ 	.word	0x00026800
        /*0300*/ 	.short	0x010a
        /*0302*/ 	.byte	0x3f
	.zero		1


	//   ....[30]....
        /*0304*/ 	.word	0x00009de0
        /*0308*/ 	.word	0x00000005
        /*030c*/ 	.word	0x00026810
        /*0310*/ 	.short	0x010a
        /*0312*/ 	.byte	0x3f
	.zero		1


	//   ....[31]....
        /*0314*/ 	.word	0x00009e40
        /*0318*/ 	.word	0x00000005
        /*031c*/ 	.word	0x00026830
        /*0320*/ 	.short	0x010a
        /*0322*/ 	.byte	0x3f
	.zero		1


	//   ....[32]....
        /*0324*/ 	.word	0x00009fe0
        /*0328*/ 	.word	0x00000010
        /*032c*/ 	.word	0x00026820
        /*0330*/ 	.short	0x010a
        /*0332*/ 	.byte	0x3f
	.zero		1


	//   ....[33]....
        /*0334*/ 	.word	0x0000a030
        /*0338*/ 	.word	0x00000010
        /*033c*/ 	.word	0x00026840
        /*0340*/ 	.short	0x010a
        /*0342*/ 	.byte	0x3f
	.zero		1


	//   ....[34]....
        /*0344*/ 	.word	0x0000a080
        /*0348*/ 	.word	0x00000010
        /*034c*/ 	.word	0x00026828
        /*0350*/ 	.short	0x010a
        /*0352*/ 	.byte	0x3f
	.zero		1


	//   ....[35]....
        /*0354*/ 	.word	0x0000a0d0
        /*0358*/ 	.word	0x00000010
        /*035c*/ 	.word	0x00026848
        /*0360*/ 	.short	0x010a
        /*0362*/ 	.byte	0x3f
	.zero		1


	//   ....[36]....
        /*0364*/ 	.word	0x0000a130
        /*0368*/ 	.word	0x00000010
        /*036c*/ 	.word	0x00026820
        /*0370*/ 	.short	0x010a
        /*0372*/ 	.byte	0x3f
	.zero		1


	//   ....[37]....
        /*0374*/ 	.word	0x0000a180
        /*0378*/ 	.word	0x00000010
        /*037c*/ 	.word	0x00026840
        /*0380*/ 	.short	0x010a
        /*0382*/ 	.byte	0x3f
	.zero		1


	//   ....[38]....
        /*0384*/ 	.word	0x0000a1d0
        /*0388*/ 	.word	0x00000010
        /*038c*/ 	.word	0x00026828
        /*0390*/ 	.short	0x010a
        /*0392*/ 	.byte	0x3f
	.zero		1


	//   ....[39]....
        /*0394*/ 	.word	0x0000a220
        /*0398*/ 	.word	0x00000003
        /*039c*/ 	.word	0x00026840
        /*03a0*/ 	.short	0x010a
        /*03a2*/ 	.byte	0x3f
	.zero		1


	//   ....[40]....
        /*03a4*/ 	.word	0x0000a2f0
        /*03a8*/ 	.word	0x00000006
        /*03ac*/ 	.word	0x00000000
        /*03b0*/ 	.short	0x010a
        /*03b2*/ 	.byte	0x3f
	.zero		1


	//   ....[41]....
        /*03b4*/ 	.word	0x0000a340
        /*03b8*/ 	.word	0x00000003
        /*03bc*/ 	.word	0x00000000
        /*03c0*/ 	.short	0x010a
        /*03c2*/ 	.byte	0x3f
	.zero		1


	//   ....[42]....
        /*03c4*/ 	.word	0x0000a390
        /*03c8*/ 	.word	0x00000000
        /*03cc*/ 	.word	0x00000000
        /*03d0*/ 	.short	0x010a
        /*03d2*/ 	.byte	0x3f
	.zero		1


	//----- nvinfo : EIATTR_NUM_MBARRIERS
	.align		4
.L_1463:
        /*03d4*/ 	.byte	0x03, 0x38
        /*03d6*/ 	.short	0x0009


	//----- nvinfo : EIATTR_EXIT_INSTR_OFFSETS
	.align		4
        /*03d8*/ 	.byte	0x04, 0x1c
        /*03da*/ 	.short	(.L_1465 - .L_1464)


	//   ....[0]....
.L_1464:
        /*03dc*/ 	.word	0x00000960


	//   ....[1]....
        /*03e0*/ 	.word	0x00005470


	//   ....[2]....
        /*03e4*/ 	.word	0x00005c60


	//   ....[3]....
        /*03e8*/ 	.word	0x00009cf0


	//----- nvinfo : EIATTR_MAX_THREADS
	.align		4
.L_1465:
        /*03ec*/ 	.byte	0x04, 0x05
        /*03ee*/ 	.short	(.L_1467 - .L_1466)
.L_1466:
        /*03f0*/ 	.word	0x00000180
        /*03f4*/ 	.word	0x00000001
        /*03f8*/ 	.word	0x00000001


	//----- nvinfo : EIATTR_CRS_STACK_SIZE
	.align		4
.L_1467:
        /*03fc*/ 	.byte	0x04, 0x1e
        /*03fe*/ 	.short	(.L_1469 - .L_1468)
.L_1468:
        /*0400*/ 	.word	0x00000000


	//----- nvinfo : EIATTR_CBANK_PARAM_SIZE
	.align		4
.L_1469:
        /*0404*/ 	.byte	0x03, 0x19
        /*0406*/ 	.short	0x0970


	//----- nvinfo : EIATTR_PARAM_CBANK
	.align		4
        /*0408*/ 	.byte	0x04, 0x0a
        /*040a*/ 	.short	(.L_1471 - .L_1470)
	.align		4
.L_1470:
        /*040c*/ 	.word	index@(.nv.constant0._ZN7cutlass13device_kernelIN5flash11enable_sm90INS1_16FlashAttnBwdSm90INS1_25CollectiveMainloopBwdSm90ILi2ELi2ELi2EN4cute5tupleIJNS5_1CILi1EEES8_S8_EEENS6_IJNS7_ILi64EEENS7_ILi128EEENS7_ILi96EEEEEENS_6half_tEfNS_4arch4Sm90ELb1ELb0ELb0ELb0ELb1ELb1ELb0ELb0ELi2ELi1ELi2ELi1ELb1EEENS1_21CollectiveEpilogueBwdISD_SE_SG_Li256ELb0ELb0ELi1EEENS1_25SingleTileBwdLPTSchedulerILb0ELi128ELb1EEEEEEEEEvNT_6ParamsE)
        /*0410*/ 	.short	0x0210
        /*0412*/ 	.short	0x0970


	//----- nvinfo : EIATTR_SW_WAR
	.align		4
.L_1471:
        /*0414*/ 	.byte	0x04, 0x36
        /*0416*/ 	.short	(.L_1473 - .L_1472)
.L_1472:
        /*0418*/ 	.word	0x00000008
.L_1473:


//--------------------- .nv.info._ZN7cutlass13device_kernelIN5flash11enable_sm90INS1_16FlashAttnBwdSm90INS1_25CollectiveMainloopBwdSm90ILi2ELi2ELi2EN4cute5tupleIJNS5_1CILi1EEES8_S8_EEENS6_IJNS7_ILi64EEENS7_ILi128EEENS7_ILi96EEEEEENS_6half_tEfNS_4arch4Sm90ELb1ELb0ELb0ELb0ELb0ELb1ELb0ELb0ELi2ELi1ELi2ELi1ELb1EEENS1_24CollectiveEpilogueBwdGQAISD_fSG_Li256ELb0ELb0EEENS1_25SingleTileBwdLPTSchedulerILb0ELi128ELb0EEEEEEEEEvNT_6ParamsE --------------------------
	.section	.nv.info._ZN7cutlass13device_kernelIN5flash11enable_sm90INS1_16FlashAttnBwdSm90INS1_25CollectiveMainloopBwdSm90ILi2ELi2ELi2EN4cute5tupleIJNS5_1CILi1EEES8_S8_EEENS6_IJNS7_ILi64EEENS7_ILi128EEENS7_ILi96EEEEEENS_6half_tEfNS_4arch4Sm90ELb1ELb0ELb0ELb0ELb0ELb1ELb0ELb0ELi2ELi1ELi2ELi1ELb1EEENS1_24CollectiveEpilogueBwdGQAISD_fSG_Li256ELb0ELb0EEENS1_25SingleTileBwdLPTSchedulerILb0ELi128ELb0EEEEEEEEEvNT_6ParamsE,"",@"SHT_CUDA_INFO"
	.sectionflags	@""
	.align	4


	//----- nvinfo : EIATTR_CUDA_API_VERSION
	.align		4
        /*0000*/ 	.byte	0x04, 0x37
        /*0002*/ 	.short	(.L_1475 - .L_1474)
.L_1474:
        /*0004*/ 	.word	0x00000082


	//----- nvinfo : EIATTR_KPARAM_INFO
	.align		4
.L_1475:
        /*0008*/ 	.byte	0x04, 0x17
        /*000a*/ 	.short	(.L_1477 - .L_1476)
.L_1476:
        /*000c*/ 	.word	0x00000000
        /*0010*/ 	.short	0x0000
        /*0012*/ 	.short	0x0070
        /*0014*/ 	.byte	0x00, 0xf0, 0x01, 0x1c


	//----- nvinfo : EIATTR_SPARSE_MMA_MASK
	.align		4
.L_1477:
        /*0018*/ 	.byte	0x03, 0x50
        /*001a*/ 	.short	0x0000


	//----- nvinfo : EIATTR_MAXREG_COUNT
	.align		4
        /*001c*/ 	.byte	0x03, 0x1b
        /*001e*/ 	.short	0x00a8


	//----- nvinfo : EIATTR_NUM_BARRIERS
	.align		4
        /*0020*/ 	.byte	0x02, 0x4c
        /*0022*/ 	.byte	0x10
	.zero		1


	//----- nvinfo : EIATTR_EXTERNS
	.align		4
        /*0024*/ 	.byte	0x04, 0x0f
        /*0026*/ 	.short	(.L_1479 - .L_1478)


	//   ....[0]....
	.align		4
.L_1478:
        /*0028*/ 	.word	index@(__assertfail)


	//----- nvinfo : EIATTR_ANNOTATIONS
	.align		4
.L_1479:
        /*002c*/ 	.byte	0x04, 0x55
        /*002e*/ 	.short	(.L_1481 - .L_1480)


	//   ....[0]....
.L_1480:
        /*0030*/ 	.word	0x00000001
        /*0034*/ 	.byte	0x40, 0x6a, 0x00, 0x00, 0x01, 0x00, 0x00, 0x00, 0xf0, 0x76, 0x00, 0x00


	//----- nvinfo : EIATTR_MERCURY_ISA_VERSION
	.align		4
.L_1481:
        /*0040*/ 	.byte	0x03, 0x5f
        /*0042*/ 	.short	0x0101


	//----- nvinfo : EIATTR_INT_WARP_WIDE_INSTR_OFFSETS
	.align		4
        /*0044*/ 	.byte	0x04, 0x31
        /*0046*/ 	.short	(.L_1483 - .L_1482)


	//   ....[0]....
.L_1482:
        /*0048*/ 	.word	0x00000190


	//   ....[1]....
        /*004c*/ 	.word	0x000001c0


	//----- nvinfo : EIATTR_COOP_GROUP_MASK_REGIDS
	.align		4
.L_1483:
        /*0050*/ 	.byte	0x04, 0x29
        /*0052*/ 	.short	(.L_1485 - .L_1484)


	//   ....[0]....
.L_1484:
        /*0054*/ 	.word	0xffffffff


	//   ....[1]....
        /*0058*/ 	.word	0xffffffff


	//   ....[2]....
        /*005c*/ 	.word	0xffffffff


	//   ....[3]....
        /*0060*/ 	.word	0xffffffff


	//   ....[4]....
        /*0064*/ 	.word	0xffffffff


	//   ....[5]....
        /*0068*/ 	.word	0xffffffff


	//   ....[6]....
        /*006c*/ 	.word	0xffffffff


	//   ....[7]....
        /*0070*/ 	.word	0x0500000f


	//----- nvinfo : EIATTR_COOP_GROUP_INSTR_OFFSETS
	.align		4
.L_1485:
        /*0074*/ 	.byte	0x04, 0x28
        /*0076*/ 	.short	(.L_1487 - .L_1486)


	//   ....[0]....
.L_1486:
        /*0078*/ 	.word	0x00000070


	//   ....[1]....
        /*007c*/ 	.word	0x000001a0


	//   ....[2]....
        /*0080*/ 	.word	0x000001f0


	//   ....[3]....
        /*0084*/ 	.word	0x000003e0


	//   ....[4]....
        /*0088*/ 	.word	0x00000620


	//   ....[5]....
        /*008c*/ 	.word	0x000011e0


	//   ....[6]....
        /*0090*/ 	.word	0x00004d80


	//   ....[7]....
        /*0094*/ 	.word	0x00008410


	//----- nvinfo : EIATTR_REG_RECONFIG
	.align		4
.L_1487:
        /*0098*/ 	.byte	0x01, 0x54
	.zero		2


	//----- nvinfo : EIATTR_SYSCALL_OFFSETS
	.align		4
        /*009c*/ 	.byte	0x04, 0x46
        /*009e*/ 	.short	(.L_1489 - .L_1488)


	//   ....[0]....
.L_1488:
        /*00a0*/ 	.word	0x00000e40


	//   ....[1]....
        /*00a4*/ 	.word	0x00000f30


	//   ....[2]....
        /*00a8*/ 	.word	0x00001090


	//   ....[3]....
        /*00ac*/ 	.word	0x00001180


	//   ....[4]....
        /*00b0*/ 	.word	0x00001400


	//----- nvinfo : EIATTR_MBARRIER_INSTR_OFFSETS
	.align		4
.L_1489:
        /*00b4*/ 	.byte	0x04, 0x39
        /*00b6*/ 	.short	(.L_1491 - .L_1490)


	//   ....[0]....
.L_1490:
        /*00b8*/ 	.word	0x00000290
        /*00bc*/ 	.word	0x000000ff
        /*00c0*/ 	.word	0x00026800
        /*00c4*/ 	.short	0x0100
        /*00c6*/ 	.byte	0x06
	.zero		1


	//   ....[1]....
        /*00c8*/ 	.word	0x00000390
        /*00cc*/ 	.word	0x000000ff
        /*00d0*/ 	.word	0x00026810
        /*00d4*/ 	.short	0x0100
        /*00d6*/ 	.byte	0x08
	.zero		1


	//   ....[2]....
        /*00d8*/ 	.word	0x000003a0
        /*00dc*/ 	.word	0x000000ff
        /*00e0*/ 	.word	0x00026820
        /*00e4*/ 	.short	0x0100
        /*00e6*/ 	.byte	0x08
	.zero		1


	//   ....[3]....
        /*00e8*/ 	.word	0x000003b0
        /*00ec*/ 	.word	0x000000ff
        /*00f0*/ 	.word	0x00026818
        /*00f4*/ 	.short	0x0100
        /*00f6*/ 	.byte	0x08
	.zero		1


	//   ....[4]....
        /*00f8*/ 	.word	0x000003c0
        /*00fc*/ 	.word	0x000000ff
        /*0100*/ 	.word	0x00026828
        /*0104*/ 	.short	0x0100
        /*0106*/ 	.byte	0x08
	.zero		1


	//   ....[5]....
        /*0108*/ 	.word	0x000004f0
        /*010c*/ 	.word	0x000000ff
        /*0110*/ 	.word	0x00026830
        /*0114*/ 	.short	0x0100
        /*0116*/ 	.byte	0x08
	.zero		1


	//   ....[6]....
        /*0118*/ 	.word	0x00000500
        /*011c*/ 	.word	0x000000ff
        /*0120*/ 	.word	0x00026840
        /*0124*/ 	.short	0x0100
        /*0126*/ 	.byte	0x08
	.zero		1


	//   ....[7]....
        /*0128*/ 	.word	0x00000510
        /*012c*/ 	.word	0x000000ff
        /*0130*/ 	.word	0x00026838
        /*0134*/ 	.short	0x0100
        /*0136*/ 	.byte	0x08
	.zero		1


	//   ....[8]....
        /*0138*/ 	.word	0x00000520
        /*013c*/ 	.word	0x000000ff
        /*0140*/ 	.word	0x00026848
        /*0144*/ 	.short	0x0100
        /*0146*/ 	.byte	0x08
	.zero		1


	//   ....[9]....
        /*0148*/ 	.word	0x00001220
        /*014c*/ 	.word	0x00000002
        /*0150*/ 	.word	0x00026800
        /*0154*/ 	.short	0x010a
        /*0156*/ 	.byte	0x3f
	.zero		1


	//   ....[10]....
        /*0158*/ 	.word	0x000012c0
        /*015c*/ 	.word	0x00000002
        /*0160*/ 	.word	0x00026800
        /*0164*/ 	.short	0x010a
        /*0166*/ 	.byte	0x3f
	.zero		1


	//   ....[11]....
        /*0168*/ 	.word	0x00001c40
        /*016c*/ 	.word	0x000000ff
        /*0170*/ 	.word	0x00026810
        /*0174*/ 	.short	0x010a
        /*0176*/ 	.byte	0x07
	.zero		1


	//   ....[12]....
        /*0178*/ 	.word	0x00001c80
        /*017c*/ 	.word	0x000000ff
        /*0180*/ 	.word	0x00026810
        /*0184*/ 	.short	0x010a
        /*0186*/ 	.byte	0x07
	.zero		1


	//   ....[13]....
        /*0188*/ 	.word	0x000020c0
        /*018c*/ 	.word	0x000000ff
        /*0190*/ 	.word	0x00026830
        /*0194*/ 	.short	0x010a
        /*0196*/ 	.byte	0x07
	.zero		1


	//   ....[14]....
        /*0198*/ 	.word	0x00002100
        /*019c*/ 	.word	0x000000ff
        /*01a0*/ 	.word	0x00026830
        /*01a4*/ 	.short	0x010a
        /*01a6*/ 	.byte	0x07
	.zero		1


	//   ....[15]....
        /*01a8*/ 	.word	0x00003f30
        /*01ac*/ 	.word	0x000000ff
        /*01b0*/ 	.word	0x00000000
        /*01b4*/ 	.short	0x0101
        /*01b6*/ 	.byte	0x0a
	.zero		1


	//   ....[16]....
        /*01b8*/ 	.word	0x00004240
        /*01bc*/ 	.word	0x000000ff
        /*01c0*/ 	.word	0x00000000
        /*01c4*/ 	.short	0x0101
        /*01c6*/ 	.byte	0x07
	.zero		1


	//   ....[17]....
        /*01c8*/ 	.word	0x000061d0
        /*01cc*/ 	.word	0x00000010
        /*01d0*/ 	.word	0x00026820
        /*01d4*/ 	.short	0x010a
        /*01d6*/ 	.byte	0x3f
	.zero		1


	//   ....[18]....
        /*01d8*/ 	.word	0x00006ad0
        /*01dc*/ 	.word	0x00000010
        /*01e0*/ 	.word	0x00026840
        /*01e4*/ 	.short	0x010a
        /*01e6*/ 	.byte	0x3f
	.zero		1


	//   ....[19]....
        /*01e8*/ 	.word	0x00006de0
        /*01ec*/ 	.word	0x00000010
        /*01f0*/ 	.word	0x00026828
        /*01f4*/ 	.short	0x010a
        /*01f6*/ 	.byte	0x3f
	.zero		1


	//   ....[20]....
        /*01f8*/ 	.word	0x000070f0
        /*01fc*/ 	.word	0x00000010
        /*0200*/ 	.word	0x00026848
        /*0204*/ 	.short	0x010a
        /*0206*/ 	.byte	0x3f
	.zero		1


	//   ....[21]....
        /*0208*/ 	.word	0x000073b0
        /*020c*/ 	.word	0x00000010
        /*0210*/ 	.word	0x00026820
        /*0214*/ 	.short	0x010a
        /*0216*/ 	.byte	0x3f
	.zero		1


	//   ....[22]....
        /*0218*/ 	.word	0x00007750
        /*021c*/ 	.word	0x00000010
        /*0220*/ 	.word	0x00026840
        /*0224*/ 	.short	0x010a
        /*0226*/ 	.byte	0x3f
	.zero		1


	//   ....[23]....
        /*0228*/ 	.word	0x00007a30
        /*022c*/ 	.word	0x00000010
        /*0230*/ 	.word	0x00026828
        /*0234*/ 	.short	0x010a
        /*0236*/ 	.byte	0x3f
	.zero		1


	//   ....[24]....
        /*0238*/ 	.word	0x00007dc0
        /*023c*/ 	.word	0x00000003
        /*0240*/ 	.word	0x00026840
        /*0244*/ 	.short	0x010a
        /*0246*/ 	.byte	0x3f
	.zero		1


	//   ....[25]....
        /*0248*/ 	.word	0x00008270
        /*024c*/ 	.word	0x00000006
        /*0250*/ 	.word	0x00000000
        /*0254*/ 	.short	0x010a
        /*0256*/ 	.byte	0x3f
	.zero		1


	//   ....[26]....
        /*0258*/ 	.word	0x000082d0
        /*025c*/ 	.word	0x00000003
        /*0260*/ 	.word	0x00000000
        /*0264*/ 	.short	0x010a
        /*0266*/ 	.byte	0x3f
	.zero		1


	//   ....[27]....
        /*0268*/ 	.word	0x00008330
        /*026c*/ 	.word	0x00000000
        /*0270*/ 	.word	0x00000000
        /*0274*/ 	.short	0x010a
        /*0276*/ 	.byte	0x3f
	.zero		1


	//   ....[28]....
        /*0278*/ 	.word	0x00008360
        /*027c*/ 	.word	0x00000003
        /*0280*/ 	.word	0x00000000
        /*0284*/ 	.short	0x010a
        /*0286*/ 	.byte	0x3f
	.zero		1


	//   ....[29]....
        /*0288*/ 	.word	0x00008440
        /*028c*/ 	.word	0x00000002
        /*0290*/ 	.word	0x00026800
        /*0294*/ 	.short	0x010a
        /*0296*/ 	.byte	0x3f
	.zero		1


	//   ....[30]....
        /*0298*/ 	.word	0x000084a0
        /*029c*/ 	.word	0x00000005
        /*02a0*/ 	.word	0x00026810
        /*02a4*/ 	.short	0x010a
        /*02a6*/ 	.byte	0x3f
	.zero		1


	//   ....[31]....
        /*02a8*/ 	.word	0x00008500
        /*02ac*/ 	.word	0x00000005
        /*02b0*/ 	.word	0x00026830
        /*02b4*/ 	.short	0x010a
        /*02b6*/ 	.byte	0x3f
	.zero		1


	//   ....[32]....
        /*02b8*/ 	.word	0x00008550
        /*02bc*/ 	.word	0x00000010
        /*02c0*/ 	.word	0x00026820
        /*02c4*/ 	.short	0x010a
        /*02c6*/ 	.byte	0x3f
	.zero		1


	//   ....[33]....
        /*02c8*/ 	.word	0x000085a0
        /*02cc*/ 	.word	0x00000010
        /*02d0*/ 	.word	0x00026840
        /*02d4*/ 	.short	0x010a
        /*02d6*/ 	.byte	0x3f
	.zero		1


	//   ....[34]....
        /*02d8*/ 	.word	0x000085f0
        /*02dc*/ 	.word	0x00000010
        /*02e0*/ 	.word	0x00026828
        /*02e4*/ 	.short	0x010a
        /*02e6*/ 	.byte	0x3f
	.zero		1


	//   ....[35]....
        /*02e8*/ 	.word	0x00008640
        /*02ec*/ 	.word	0x00000010
        /*02f0*/ 	.word	0x00026848
        /*02f4*/ 	.short	0x010a
        /*02f6*/ 	.byte	0x3f
	.zero		1


	//   ....[36]....
        /*02f8*/ 	.word	0x000086a0
        /*02fc*/ 	.word	0x00000010
        /*0300*/ 	.word	0x00026820
        /*0304*/ 	.short	0x010a
        /*0306*/ 	.byte	0x3f
	.zero		1


	//   ....[37]....
        /*0308*/ 	.word	0x000086f0
        /*030c*/ 	.word	0x00000010
        /*0310*/ 	.word	0x00026840
        /*0314*/ 	.short	0x010a
        /*0316*/ 	.byte	0x3f
	.zero		1


	//   ....[38]....
        /*0318*/ 	.word	0x00008740
        /*031c*/ 	.word	0x00000010
        /*0320*/ 	.word	0x00026828
        /*0324*/ 	.short	0x010a
        /*0326*/ 	.byte	0x3f
	.zero		1


	//   ....[39]....
        /*0328*/ 	.word	0x00008790
        /*032c*/ 	.word	0x00000003
        /*0330*/ 	.word	0x00026840
        /*0334*/ 	.short	0x010a
        /*0336*/ 	.byte	0x3f
	.zero		1


	//   ....[40]....
        /*0338*/ 	.word	0x00008860
        /*033c*/ 	.word	0x00000006
        /*0340*/ 	.word	0x00000000
        /*0344*/ 	.short	0x010a
        /*0346*/ 	.byte	0x3f
	.zero		1


	//   ....[41]....
        /*0348*/ 	.word	0x000088b0
        /*034c*/ 	.word	0x00000003
        /*0350*/ 	.word	0x00000000
        /*0354*/ 	.short	0x010a
        /*0356*/ 	.byte	0x3f
	.zero		1


	//   ....[42]....
        /*0358*/ 	.word	0x00008900
        /*035c*/ 	.word	0x00000000
        /*0360*/ 	.word	0x00000000
        /*0364*/ 	.short	0x010a
        /*0366*/ 	.byte	0x3f
	.zero		1


	//----- nvinfo : EIATTR_NUM_MBARRIERS
	.align		4
.L_1491:
        /*0368*/ 	.byte	0x03, 0x38
        /*036a*/ 	.short	0x0009


	//----- nvinfo : EIATTR_EXIT_INSTR_OFFSETS
	.align		4
        /*036c*/ 	.byte	0x04, 0x1c
        /*036e*/ 	.short	(.L_1493 - .L_1492)


	//   ....[0]....
.L_1492:
        /*0370*/ 	.word	0x000083b0


	//----- nvinfo : EIATTR_MAX_THREADS
	.align		4
.L_1493:
        /*0374*/ 	.byte	0x04, 0x05
        /*0376*/ 	.short	(.L_1495 - .L_1494)
.L_1494:
        /*0378*/ 	.word	0x00000180
        /*037c*/ 	.word	0x00000001
        /*0380*/ 	.word	0x00000001


	//----- nvinfo : EIATTR_CRS_STACK_SIZE
	.align		4
.L_1495:
        /*0384*/ 	.byte	0x04, 0x1e
        /*0386*/ 	.short	(.L_1497 - .L_1496)
.L_1496:
        /*0388*/ 	.word	0x00000000


	//----- nvinfo : EIATTR_CBANK_PARAM_SIZE
	.align		4
.L_1497:
        /*038c*/ 	.byte	0x03, 0x19
        /*038e*/ 	.short	0x0770


	//----- nvinfo : EIATTR_PARAM_CBANK
	.align		4
        /*0390*/ 	.byte	0x04, 0x0a
        /*0392*/ 	.short	(.L_1499 - .L_1498)
	.align		4
.L_1498:
        /*0394*/ 	.word	index@(.nv.constant0._ZN7cutlass13device_kernelIN5flash11enable_sm90INS1_16FlashAttnBwdSm90INS1_25CollectiveMainloopBwdSm90ILi2ELi2ELi2EN4cute5tupleIJNS5_1CILi1EEES8_S8_EEENS6_IJNS7_ILi64EEENS7_ILi128EEENS7_ILi96EEEEEENS_6half_tEfNS_4arch4Sm90ELb1ELb0ELb0ELb0ELb0ELb1ELb0ELb0ELi2ELi1ELi2ELi1ELb1EEENS1_24CollectiveEpilogueBwdGQAISD_fSG_Li256ELb0ELb0EEENS1_25SingleTileBwdLPTSchedulerILb0ELi128ELb0EEEEEEEEEvNT_6ParamsE)
        /*0398*/ 	.short	0x0210
        /*039a*/ 	.short	0x0770


	//----- nvinfo : EIATTR_SW_WAR
	.align		4
.L_1499:
        /*039c*/ 	.byte	0x04, 0x36
        /*039e*/ 	.short	(.L_1501 - .L_1500)
.L_1500:
        /*03a0*/ 	.word	0x00000008
.L_1501:


//--------------------- .nv.info._ZN7cutlass13device_kernelIN5flash11enable_sm90INS1_16FlashAttnBwdSm90INS1_25CollectiveMainloopBwdSm90ILi2ELi2ELi2EN4cute5tupleIJNS5_1CILi1EEES8_S8_EEENS6_IJNS7_ILi64EEENS7_ILi128EEENS7_ILi96EEEEEENS_6half_tEfNS_4arch4Sm90ELb1ELb0ELb0ELb0ELb1ELb1ELb0ELb0ELi2ELi1ELi2ELi1ELb1EEENS1_24CollectiveEpilogueBwdGQAISD_fSG_Li256ELb0ELb1EEENS1_25SingleTileBwdLPTSchedulerILb0ELi128ELb1EEEEEEEEEvNT_6ParamsE --------------------------
	.section	.nv.info._ZN7cutlass13device_kernelIN5flash11enable_sm90INS1_16FlashAttnBwdSm90INS1_25CollectiveMainloopBwdSm90ILi2ELi2ELi2EN4cute5tupleIJNS5_1CILi1EEES8_S8_EEENS6_IJNS7_ILi64EEENS7_ILi128EEENS7_ILi96EEEEEENS_6half_tEfNS_4arch4Sm90ELb1ELb0ELb0ELb0ELb1ELb1ELb0ELb0ELi2ELi1ELi2ELi1ELb1EEENS1_24CollectiveEpilogueBwdGQAISD_fSG_Li256ELb0ELb1EEENS1_25SingleTileBwdLPTSchedulerILb0ELi128ELb1EEEEEEEEEvNT_6ParamsE,"",@"SHT_CUDA_INFO"
	.sectionflags	@""
	.align	4


	//----- nvinfo : EIATTR_CUDA_API_VERSION
	.align		4
        /*0000*/ 	.byte	0x04, 0x37
        /*0002*/ 	.short	(.L_1503 - .L_1502)
.L_1502:
        /*0004*/ 	.word	0x00000082


	//----- nvinfo : EIATTR_KPARAM_INFO
	.align		4
.L_1503:
        /*0008*/ 	.byte	0x04, 0x17
        /*000a*/ 	.short	(.L_1505 - .L_1504)
.L_1504:
        /*000c*/ 	.word	0x00000000
        /*0010*/ 	.short	0x0000
        /*0012*/ 	.short	0x0070
        /*0014*/ 	.byte	0x00, 0xf0, 0x01, 0x1c


	//----- nvinfo : EIATTR_SPARSE_MMA_MASK
	.align		4
.L_1505:
        /*0018*/ 	.byte	0x03, 0x50
        /*001a*/ 	.short	0x0000


	//----- nvinfo : EIATTR_MAXREG_COUNT
	.align		4
        /*001c*/ 	.byte	0x03, 0x1b
        /*001e*/ 	.short	0x00a8


	//----- nvinfo : EIATTR_NUM_BARRIERS
	.align		4
        /*0020*/ 	.byte	0x02, 0x4c
        /*0022*/ 	.byte	0x10
	.zero		1


	//----- nvinfo : EIATTR_EXTERNS
	.align		4
        /*0024*/ 	.byte	0x04, 0x0f
        /*0026*/ 	.short	(.L_1507 - .L_1506)


	//   ....[0]....
	.align		4
.L_1506:
        /*0028*/ 	.word	index@(__assertfail)


	//----- nvinfo : EIATTR_ANNOTATIONS
	.align		4
.L_1507:
        /*002c*/ 	.byte	0x04, 0x55
        /*002e*/ 	.short	(.L_1509 - .L_1508)


	//   ....[0]....
.L_1508:
        /*0030*/ 	.word	0x00000001
        /*0034*/ 	.byte	0x50, 0x79, 0x00, 0x00, 0x01, 0x00, 0x00, 0x00, 0x00, 0x86, 0x00, 0x00


	//----- nvinfo : EIATTR_MERCURY_ISA_VERSION
	.align		4
.L_1509:
        /*0040*/ 	.byte	0x03, 0x5f
        /*0042*/ 	.short	0x0101


	//----- nvinfo : EIATTR_INT_WARP_WIDE_INSTR_OFFSETS
	.align		4
        /*0044*/ 	.byte	0x04, 0x31
        /*0046*/ 	.short	(.L_1511 - .L_1510)


	//   ....[0]....
.L_1510:
        /*0048*/ 	.word	0x00000190


	//   ....[1]....
        /*004c*/ 	.word	0x000001c0


	//   ....[2]....
        /*0050*/ 	.word	0x00005e60


	//   ....[3]....
        /*0054*/ 	.word	0x000064d0


	//   ....[4]....
        /*0058*/ 	.word	0x000069f0


	//----- nvinfo : EIATTR_COOP_GROUP_MASK_REGIDS
	.align		4
.L_1511:
        /*005c*/ 	.byte	0x04, 0x29
        /*005e*/ 	.short	(.L_1513 - .L_1512)


	//   ....[0]....
.L_1512:
        /*0060*/ 	.word	0xffffffff


	//   ....[1]....
        /*0064*/ 	.word	0xffffffff


	//   ....[2]....
        /*0068*/ 	.word	0xffffffff


	//   ....[3]....
        /*006c*/ 	.word	0xffffffff


	//   ....[4]....
        /*0070*/ 	.word	0xffffffff


	//   ....[5]....
        /*0074*/ 	.word	0xffffffff


	//   ....[6]....
        /*0078*/ 	.word	0xffffffff


	//   ....[7]....
        /*007c*/ 	.word	0xffffffff


	//   ....[8]....
        /*0080*/ 	.word	0xffffffff


	//   ....[9]....
        /*0084*/ 	.word	0xffffffff


	//   ....[10]....
        /*0088*/ 	.word	0xffffffff


	//   ....[11]....
        /*008c*/ 	.word	0xffffffff


	//   ....[12]....
        /*0090*/ 	.word	0xffffffff


	//   ....[13]....
        /*0094*/ 	.word	0xffffffff


	//   ....[14]....
        /*0098*/ 	.word	0xffffffff


	//   ....[15]....
        /*009c*/ 	.word	0xffffffff


	//   ....[16]....
        /*00a0*/ 	.word	0xffffffff


	//   ....[17]....
        /*00a4*/ 	.word	0x0500000f


	//   ....[18]....
        /*00a8*/ 	.word	0x0500000f


	//   ....[19]....
        /*00ac*/ 	.word	0x0500000f


	//   ....[20]....
        /*00b0*/ 	.word	0x0500000f


	//   ....[21]....
        /*00b4*/ 	.word	0x0500000f


	//   ....[22]....
        /*00b8*/ 	.word	0x0500000f


	//----- nvinfo : EIATTR_COOP_GROUP_INSTR_OFFSETS
	.align		4
.L_1513:
        /*00bc*/ 	.byte	0x04, 0x28
        /*00be*/ 	.short	(.L_1515 - .L_1514)


	//   ....[0]....
.L_1514:
        /*00c0*/ 	.word	0x00000070


	//   ....[1]....
        /*00c4*/ 	.word	0x000001a0


	//   ....[2]....
        /*00c8*/ 	.word	0x000001f0


	//   ....[3]....
        /*00cc*/ 	.word	0x000003e0


	//   ....[4]....
        /*00d0*/ 	.word	0x00000630


	//   ....[5]....
        /*00d4*/ 	.word	0x00001220


	//   ....[6]....
        /*00d8*/ 	.word	0x00004bc0


	//   ....[7]....
        /*00dc*/ 	.word	0x00004d40


	//   ....[8]....
        /*00e0*/ 	.word	0x00004ff0


	//   ....[9]....
        /*00e4*/ 	.word	0x00005180


	//   ....[10]....
        /*00e8*/ 	.word	0x00005290


	//   ....[11]....
        /*00ec*/ 	.word	0x00005a60


	//   ....[12]....
        /*00f0*/ 	.word	0x00005d90


	//   ....[13]....
        /*00f4*/ 	.word	0x00006150


	//   ....[14]....
        /*00f8*/ 	.word	0x00006400


	//   ....[15]....
        /*00fc*/ 	.word	0x000066b0


	//   ....[16]....
        /*0100*/ 	.word	0x00006920


	//   ....[17]....
        /*0104*/ 	.word	0x00009320


	//   ....[18]....
        /*0108*/ 	.word	0x00009490


	//   ....[19]....
        /*010c*/ 	.word	0x00009500


	//   ....[20]....
        /*0110*/ 	.word	0x00009570


	//   ....[21]....
        /*0114*/ 	.word	0x000095e0


	//   ....[22]....
        /*0118*/ 	.word	0x00009650


	//----- nvinfo : EIATTR_REG_RECONFIG
	.align		4
.L_1515:
        /*011c*/ 	.byte	0x01, 0x54
	.zero		2


	//----- nvinfo : EIATTR_SYSCALL_OFFSETS
	.align		4
        /*0120*/ 	.byte	0x04, 0x46
        /*0122*/ 	.short	(.L_1517 - .L_1516)


	//   ....[0]....
.L_1516:
        /*0124*/ 	.word	0x00000e80


	//   ....[1]....
        /*0128*/ 	.word	0x00000f70


	//   ....[2]....
        /*012c*/ 	.word	0x000010d0


	//   ....[3]....
        /*0130*/ 	.word	0x000011c0


	//   ....[4]....
        /*0134*/ 	.word	0x00001440


	//----- nvinfo : EIATTR_MBARRIER_INSTR_OFFSETS
	.align		4
.L_1517:
        /*0138*/ 	.byte	0x04, 0x39
        /*013a*/ 	.short	(.L_1519 - .L_1518)


	//   ....[0]....
.L_1518:
        /*013c*/ 	.word	0x00000290
        /*0140*/ 	.word	0x000000ff
        /*0144*/ 	.word	0x00026800
        /*0148*/ 	.short	0x0100
        /*014a*/ 	.byte	0x06
	.zero		1


	//   ....[1]....
        /*014c*/ 	.word	0x00000390
        /*0150*/ 	.word	0x000000ff
        /*0154*/ 	.word	0x00026810
        /*0158*/ 	.short	0x0100
        /*015a*/ 	.byte	0x08
	.zero		1


	//   ....[2]....
        /*015c*/ 	.word	0x000003a0
        /*0160*/ 	.word	0x000000ff
        /*0164*/ 	.word	0x00026820
        /*0168*/ 	.short	0x0100
        /*016a*/ 	.byte	0x08
	.zero		1


	//   ....[3]....
        /*016c*/ 	.word	0x000003b0
        /*0170*/ 	.word	0x000000ff
        /*0174*/ 	.word	0x00026818
        /*0178*/ 	.short	0x0100
        /*017a*/ 	.byte	0x08
	.zero		1


	//   ....[4]....
        /*017c*/ 	.word	0x000003c0
        /*0180*/ 	.word	0x000000ff
        /*0184*/ 	.word	0x00026828
        /*0188*/ 	.short	0x0100
        /*018a*/ 	.byte	0x08
	.zero		1


	//   ....[5]....
        /*018c*/ 	.word	0x000004f0
        /*0190*/ 	.word	0x000000ff
        /*0194*/ 	.word	0x00026830
        /*0198*/ 	.short	0x0100
        /*019a*/ 	.byte	0x08
	.zero		1


	//   ....[6]....
        /*019c*/ 	.word	0x00000500
        /*01a0*/ 	.word	0x000000ff
        /*01a4*/ 	.word	0x00026840
        /*01a8*/ 	.short	0x0100
        /*01aa*/ 	.byte	0x08
	.zero		1


	//   ....[7]....
        /*01ac*/ 	.word	0x00000510
        /*01b0*/ 	.word	0x000000ff
        /*01b4*/ 	.word	0x00026838
        /*01b8*/ 	.short	0x0100
        /*01ba*/ 	.byte	0x08
	.zero		1


	//   ....[8]....
        /*01bc*/ 	.word	0x00000520
        /*01c0*/ 	.word	0x000000ff
        /*01c4*/ 	.word	0x00026848
        /*01c8*/ 	.short	0x0100
        /*01ca*/ 	.byte	0x08
	.zero		1


	//   ....[9]....
        /*01cc*/ 	.word	0x00001260
        /*01d0*/ 	.word	0x00000002
        /*01d4*/ 	.word	0x00026800
        /*01d8*/ 	.short	0x010a
        /*01da*/ 	.byte	0x3f
	.zero		1


	//   ....[10]....
        /*01dc*/ 	.word	0x00001300
        /*01e0*/ 	.word	0x00000002
        /*01e4*/ 	.word	0x00026800
        /*01e8*/ 	.short	0x010a
        /*01ea*/ 	.byte	0x3f
	.zero		1


	//   ....[11]....
        /*01ec*/ 	.word	0x00001c80
        /*01f0*/ 	.word	0x000000ff
        /*01f4*/ 	.word	0x00026810
        /*01f8*/ 	.short	0x010a
        /*01fa*/ 	.byte	0x08
	.zero		1


	//   ....[12]....
        /*01fc*/ 	.word	0x00001cc0
        /*0200*/ 	.word	0x000000ff
        /*0204*/ 	.word	0x00026810
        /*0208*/ 	.short	0x010a
        /*020a*/ 	.byte	0x08
	.zero		1


	//   ....[13]....
        /*020c*/ 	.word	0x00002100
        /*0210*/ 	.word	0x000000ff
        /*0214*/ 	.word	0x00026830
        /*0218*/ 	.short	0x010a
        /*021a*/ 	.byte	0x08
	.zero		1


	//   ....[14]....
        /*021c*/ 	.word	0x00002140
        /*0220*/ 	.word	0x000000ff
        /*0224*/ 	.word	0x00026830
        /*0228*/ 	.short	0x010a
        /*022a*/ 	.byte	0x08
	.zero		1


	//   ....[15]....
        /*022c*/ 	.word	0x00003f60
        /*0230*/ 	.word	0x000000ff
        /*0234*/ 	.word	0x00000000
        /*0238*/ 	.short	0x0101
        /*023a*/ 	.byte	0x0a
	.zero		1


	//   ....[16]....
        /*023c*/ 	.word	0x00004240
        /*0240*/ 	.word	0x000000ff
        /*0244*/ 	.word	0x00000000
        /*0248*/ 	.short	0x0101
        /*024a*/ 	.byte	0x08
	.zero		1


	//   ....[17]....
        /*024c*/ 	.word	0x000070e0
        /*0250*/ 	.word	0x00000010
        /*0254*/ 	.word	0x00026820
        /*0258*/ 	.short	0x010a
        /*025a*/ 	.byte	0x3f
	.zero		1


	//   ....[18]....
        /*025c*/ 	.word	0x000079e0
        /*0260*/ 	.word	0x00000010
        /*0264*/ 	.word	0x00026840
        /*0268*/ 	.short	0x010a
        /*026a*/ 	.byte	0x3f
	.zero		1


	//   ....[19]....
        /*026c*/ 	.word	0x00007cf0
        /*0270*/ 	.word	0x00000010
        /*0274*/ 	.word	0x00026828
        /*0278*/ 	.short	0x010a
        /*027a*/ 	.byte	0x3f
	.zero		1


	//   ....[20]....
        /*027c*/ 	.word	0x00008000
        /*0280*/ 	.word	0x00000010
        /*0284*/ 	.word	0x00026848
        /*0288*/ 	.short	0x010a
        /*028a*/ 	.byte	0x3f
	.zero		1


	//   ....[21]....
        /*028c*/ 	.word	0x000082c0
        /*0290*/ 	.word	0x00000010
        /*0294*/ 	.word	0x00026820
        /*0298*/ 	.short	0x010a
        /*029a*/ 	.byte	0x3f
	.zero		1


	//   ....[22]....
        /*029c*/ 	.word	0x00008660
        /*02a0*/ 	.word	0x00000010
        /*02a4*/ 	.word	0x00026840
        /*02a8*/ 	.short	0x010a
        /*02aa*/ 	.byte	0x3f
	.zero		1


	//   ....[23]....
        /*02ac*/ 	.word	0x00008940
        /*02b0*/ 	.word	0x00000010
        /*02b4*/ 	.word	0x00026828
        /*02b8*/ 	.short	0x010a
        /*02ba*/ 	.byte	0x3f
	.zero		1


	//   ....[24]....
        /*02bc*/ 	.word	0x00008cd0
        /*02c0*/ 	.word	0x00000003
        /*02c4*/ 	.word	0x00026840
        /*02c8*/ 	.short	0x010a
        /*02ca*/ 	.byte	0x3f
	.zero		1


	//   ....[25]....
        /*02cc*/ 	.word	0x00009180
        /*02d0*/ 	.word	0x00000006
        /*02d4*/ 	.word	0x00000000
        /*02d8*/ 	.short	0x010a
        /*02da*/ 	.byte	0x3f
	.zero		1


	//   ....[26]....
        /*02dc*/ 	.word	0x000091e0
        /*02e0*/ 	.word	0x00000003
        /*02e4*/ 	.word	0x00000000
        /*02e8*/ 	.short	0x010a
        /*02ea*/ 	.byte	0x3f
	.zero		1


	//   ....[27]....
        /*02ec*/ 	.word	0x00009240
        /*02f0*/ 	.word	0x00000000
        /*02f4*/ 	.word	0x00000000
        /*02f8*/ 	.short	0x010a
        /*02fa*/ 	.byte	0x3f
	.zero		1


	//   ....[28]....
        /*02fc*/ 	.word	0x00009270
        /*0300*/ 	.word	0x00000003
        /*0304*/ 	.word	0x00000000
        /*0308*/ 	.short	0x010a
        /*030a*/ 	.byte	0x3f
	.zero		1


	//   ....[29]....
        /*030c*/ 	.word	0x00009350
        /*0310*/ 	.word	0x00000002
        /*0314*/ 	.word	0x00026800
        /*0318*/ 	.short	0x010a
        /*031a*/ 	.byte	0x3f
	.zero		1


	//   ....[30]....
        /*031c*/ 	.word	0x000093b0
        /*0320*/ 	.word	0x00000005
        /*0324*/ 	.word	0x00026810
        /*0328*/ 	.short	0x010a
        /*032a*/ 	.byte	0x3f
	.zero		1


	//   ....[31]....
        /*032c*/ 	.word	0x00009410
        /*0330*/ 	.word	0x00000005
        /*0334*/ 	.word	0x00026830
        /*0338*/ 	.short	0x010a
        /*033a*/ 	.byte	0x3f
	.zero		1


	//   ....[32]....
        /*033c*/ 	.word	0x00009690
        /*0340*/ 	.word	0x00000010
        /*0344*/ 	.word	0x00026820
        /*0348*/ 	.short	0x010a
        /*034a*/ 	.byte	0x3f
	.zero		1


	//   ....[33]....
        /*034c*/ 	.word	0x000096e0
        /*0350*/ 	.word	0x00000010
        /*0354*/ 	.word	0x00026840
        /*0358*/ 	.short	0x010a
        /*035a*/ 	.byte	0x3f
	.zero		1


	//   ....[34]....
        /*035c*/ 	.word	0x00009730
        /*0360*/ 	.word	0x00000010
        /*0364*/ 	.word	0x00026828
        /*0368*/ 	.short	0x010a
        /*036a*/ 	.byte	0x3f
	.zero		1


	//   ....[35]....
        /*036c*/ 	.word	0x00009780
        /*0370*/ 	.word	0x00000010
        /*0374*/ 	.word	0x00026848
        /*0378*/ 	.short	0x010a
        /*037a*/ 	.byte	0x3f
	.zero		1


	//   ....[36]....
        /*037c*/ 	.word	0x000097e0
        /*0380*/ 	.word	0x00000010
        /*0384*/ 	.word	0x00026820
        /*0388*/ 	.short	0x010a
        /*038a*/ 	.byte	0x3f
	.zero		1


	//   ....[37]....
        /*038c*/ 	.word	0x00009830
        /*0390*/ 	.word	0x00000010
        /*0394*/ 	.word	0x00026840
        /*0398*/ 	.short	0x010a
        /*039a*/ 	.byte	0x3f
	.zero		1


	//   ....[38]....
        /*039c*/ 	.word	0x00009880
        /*03a0*/ 	.word	0x00000010
        /*03a4*/ 	.word	0x00026828
        /*03a8*/ 	.short	0x010a
        /*03aa*/ 	.byte	0x3f
	.zero		1


	//   ....[39]....
        /*03ac*/ 	.word	0x000098d0
        /*03b0*/ 	.word	0x00000003
        /*03b4*/ 	.word	0x00026840
        /*03b8*/ 	.short	0x010a
        /*03ba*/ 	.byte	0x3f
	.zero		1


	//   ....[40]....
        /*03bc*/ 	.word	0x000099a0
        /*03c0*/ 	.word	0x00000006
        /*03c4*/ 	.word	0x00000000
        /*03c8*/ 	.short	0x010a
        /*03ca*/ 	.byte	0x3f
	.zero		1


	//   ....[41]....
        /*03cc*/ 	.word	0x000099f0
        /*03d0*/ 	.word	0x00000003
        /*03d4*/ 	.word	0x00000000
        /*03d8*/ 	.short	0x010a
        /*03da*/ 	.byte	0x3f
	.zero		1


	//   ....[42]....
        /*03dc*/ 	.word	0x00009a40
        /*03e0*/ 	.word	0x00000000
        /*03e4*/ 	.word	0x00000000
        /*03e8*/ 	.short	0x010a
        /*03ea*/ 	.byte	0x3f
	.zero		1


	//----- nvinfo : EIATTR_NUM_MBARRIERS
	.align		4
.L_1519:
        /*03ec*/ 	.byte	0x03, 0x38
        /*03ee*/ 	.short	0x0009


	//----- nvinfo : EIATTR_EXIT_INSTR_OFFSETS
	.align		4
        /*03f0*/ 	.byte	0x04, 0x1c
        /*03f2*/ 	.short	(.L_1521 - .L_1520)


	//   ....[0]....
.L_1520:
        /*03f4*/ 	.word	0x000092c0


	//----- nvinfo : EIATTR_MAX_THREADS
	.align		4
.L_1521:
        /*03f8*/ 	.byte	0x04, 0x05
        /*03fa*/ 	.short	(.L_1523 - .L_1522)
.L_1522:
        /*03fc*/ 	.word	0x00000180
        /*0400*/ 	.word	0x00000001
        /*0404*/ 	.word	0x00000001


	//----- nvinfo : EIATTR_CRS_STACK_SIZE
	.align		4
.L_1523:
        /*0408*/ 	.byte	0x04, 0x1e
        /*040a*/ 	.short	(.L_1525 - .L_1524)
.L_1524:
        /*040c*/ 	.word	0x00000000


	//----- nvinfo : EIATTR_CBANK_PARAM_SIZE
	.align		4
.L_1525:
        /*0410*/ 	.byte	0x03, 0x19
        /*0412*/ 	.short	0x0770


	//----- nvinfo : EIATTR_PARAM_CBANK
	.align		4
        /*0414*/ 	.byte	0x04, 0x0a
        /*0416*/ 	.short	(.L_1527 - .L_1526)
	.align		4
.L_1526:
        /*0418*/ 	.word	index@(.nv.constant0._ZN7cutlass13device_kernelIN5flash11enable_sm90INS1_16FlashAttnBwdSm90INS1_25CollectiveMainloopBwdSm90ILi2ELi2ELi2EN4cute5tupleIJNS5_1CILi1EEES8_S8_EEENS6_IJNS7_ILi64EEENS7_ILi128EEENS7_ILi96EEEEEENS_6half_tEfNS_4arch4Sm90ELb1ELb0ELb0ELb0ELb1ELb1ELb0ELb0ELi2ELi1ELi2ELi1ELb1EEENS1_24CollectiveEpilogueBwdGQAISD_fSG_Li256ELb0ELb1EEENS1_25SingleTileBwdLPTSchedulerILb0ELi128ELb1EEEEEEEEEvNT_6ParamsE)
        /*041c*/ 	.short	0x0210
        /*041e*/ 	.short	0x0770


	//----- nvinfo : EIATTR_SW_WAR
	.align		4
.L_1527:
        /*0420*/ 	.byte	0x04, 0x36
        /*0422*/ 	.short	(.L_1529 - .L_1528)
.L_1528:
        /*0424*/ 	.word	0x00000008
.L_1529:


//--------------------- .nv.info._ZN7cutlass13device_kernelIN5flash22FlashAttnBwdPreprocessIN4cute5tupleIJNS3_1CILi64EEENS5_ILi96EEEEEENS_6half_tEfNS_4arch4Sm90ELb1ELb0EEEEEvNT_6ParamsE --------------------------
	.section	.nv.info._ZN7cutlass13device_kernelIN5flash22FlashAttnBwdPreprocessIN4cute5tupleIJNS3_1CILi64EEENS5_ILi96EEEEEENS_6half_tEfNS_4arch4Sm90ELb1ELb0EEEEEvNT_6ParamsE,"",@"SHT_CUDA_INFO"
	.sectionflags	@""
	.align	4


	//----- nvinfo : EIATTR_CUDA_API_VERSION
	.align		4
        /*0000*/ 	.byte	0x04, 0x37
        /*0002*/ 	.short	(.L_1531 - .L_1530)
.L_1530:
        /*0004*/ 	.word	0x00000082


	//----- nvinfo : EIATTR_KPARAM_INFO
	.align		4
.L_1531:
        /*0008*/ 	.byte	0x04, 0x17
        /*000a*/ 	.short	(.L_1533 - .L_1532)
.L_1532:
        /*000c*/ 	.word	0x00000000
        /*0010*/ 	.short	0x0000
        /*0012*/ 	.short	0x0000
        /*0014*/ 	.byte	0x00, 0xf0, 0xc1, 0x03


	//----- nvinfo : EIATTR_SPARSE_MMA_MASK
	.align		4
.L_1533:
        /*0018*/ 	.byte	0x03, 0x50
        /*001a*/ 	.short	0x0000


	//----- nvinfo : EIATTR_MAXREG_COUNT
	.align		4
        /*001c*/ 	.byte	0x03, 0x1b
        /*001e*/ 	.short	0x0080


	//----- nvinfo : EIATTR_MERCURY_ISA_VERSION
	.align		4
        /*0020*/ 	.byte	0x03, 0x5f
        /*0022*/ 	.short	0x0101


	//----- nvinfo : EIATTR_COOP_GROUP_MASK_REGIDS
	.align		4
        /*0024*/ 	.byte	0x04, 0x29
        /*0026*/ 	.short	(.L_1535 - .L_1534)


	//   ....[0]....
.L_1534:
        /*0028*/ 	.word	0xffffffff


	//   ....[1]....
        /*002c*/ 	.word	0xffffffff


	//----- nvinfo : EIATTR_COOP_GROUP_INSTR_OFFSETS
	.align		4
.L_1535:
        /*0030*/ 	.byte	0x04, 0x28
        /*0032*/ 	.short	(.L_1537 - .L_1536)


	//   ....[0]....
.L_1536:
        /*0034*/ 	.word	0x00000cf0


	//   ....[1]....
        /*0038*/ 	.word	0x00000d10


	//----- nvinfo : EIATTR_EXIT_INSTR_OFFSETS
	.align		4
.L_1537:
        /*003c*/ 	.byte	0x04, 0x1c
        /*003e*/ 	.short	(.L_1539 - .L_1538)


	//   ....[0]....
.L_1538:
        /*0040*/ 	.word	0x00001260


	//   ....[1]....
        /*0044*/ 	.word	0x000012e0


	//----- nvinfo : EIATTR_MAX_THREADS
	.align		4
.L_1539:
        /*0048*/ 	.byte	0x04, 0x05
        /*004a*/ 	.short	(.L_1541 - .L_1540)
.L_1540:
        /*004c*/ 	.word	0x00000100
        /*0050*/ 	.word	0x00000001
        /*0054*/ 	.word	0x00000001


	//----- nvinfo : EIATTR_CRS_STACK_SIZE
	.align		4
.L_1541:
        /*0058*/ 	.byte	0x04, 0x1e
        /*005a*/ 	.short	(.L_1543 - .L_1542)
.L_1542:
        /*005c*/ 	.word	0x00000000


	//----- nvinfo : EIATTR_CBANK_PARAM_SIZE
	.align		4
.L_1543:
        /*0060*/ 	.byte	0x03, 0x19
        /*0062*/ 	.short	0x00f0


	//----- nvinfo : EIATTR_PARAM_CBANK
	.align		4
        /*0064*/ 	.byte	0x04, 0x0a
        /*0066*/ 	.short	(.L_1545 - .L_1544)
	.align		4
.L_1544:
        /*0068*/ 	.word	index@(.nv.constant0._ZN7cutlass13device_kernelIN5flash22FlashAttnBwdPreprocessIN4cute5tupleIJNS3_1CILi64EEENS5_ILi96EEEEEENS_6half_tEfNS_4arch4Sm90ELb1ELb0EEEEEvNT_6ParamsE)
        /*006c*/ 	.short	0x0210
        /*006e*/ 	.short	0x00f0


	//----- nvinfo : EIATTR_SW_WAR
	.align		4
.L_1545:
        /*0070*/ 	.byte	0x04, 0x36
        /*0072*/ 	.short	(.L_1547 - .L_1546)
.L_1546:
        /*0074*/ 	.word	0x00000008
.L_1547:


//--------------------- .nv.info._ZN7cutlass13device_kernelIN5flash11enable_sm90INS1_16FlashAttnBwdSm90INS1_25CollectiveMainloopBwdSm90ILi2ELi2ELi2EN4cute5tupleIJNS5_1CILi1EEES8_S8_EEENS6_IJNS7_ILi64EEENS7_ILi128EEENS7_ILi96EEEEEENS_6half_tEfNS_4arch4Sm90ELb1ELb0ELb0ELb1ELb0ELb1ELb0ELb0ELi2ELi1ELi2ELi1ELb1EEENS1_21CollectiveEpilogueBwdISD_SE_SG_Li256ELb1ELb0ELi1EEENS1_25SingleTileBwdLPTSchedulerILb1ELi128ELb0EEEEEEEEEvNT_6ParamsE --------------------------
	.section	.nv.info._ZN7cutlass13device_kernelIN5flash11enable_sm90INS1_16FlashAttnBwdSm90INS1_25CollectiveMainloopBwdSm90ILi2ELi2ELi2EN4cute5tupleIJNS5_1CILi1EEES8_S8_EEENS6_IJNS7_ILi64EEENS7_ILi128EEENS7_ILi96EEEEEENS_6half_tEfNS_4arch4Sm90ELb1ELb0ELb0ELb1ELb0ELb1ELb0ELb0ELi2ELi1ELi2ELi1ELb1EEENS1_21CollectiveEpilogueBwdISD_SE_SG_Li256ELb1ELb0ELi1EEENS1_25SingleTileBwdLPTSchedulerILb1ELi128ELb0EEEEEEEEEvNT_6ParamsE,"",@"SHT_CUDA_INFO"
	.sectionflags	@""
	.align	4


	//----- nvinfo : EIATTR_CUDA_API_VERSION
	.align		4
        /*0000*/ 	.byte	0x04, 0x37
        /*0002*/ 	.short	(.L_1549 - .L_1548)
.L_1548:
        /*0004*/ 	.word	0x00000082


	//----- nvinfo : EIATTR_KPARAM_INFO
	.align		4
.L_1549:
        /*0008*/ 	.byte	0x04, 0x17
        /*000a*/ 	.short	(.L_1551 - .L_1550)
.L_1550:
        /*000c*/ 	.word	0x00000000
        /*0010*/ 	.short	0x0000
        /*0012*/ 	.short	0x0070
        /*0014*/ 	.byte	0x00, 0xf0, 0x01, 0x1a


	//----- nvinfo : EIATTR_SPARSE_MMA_MASK
	.align		4
.L_1551:
        /*0018*/ 	.byte	0x03, 0x50
        /*001a*/ 	.short	0x0000


	//----- nvinfo : EIATTR_MAXREG_COUNT
	.align		4
        /*001c*/ 	.byte	0x03, 0x1b
        /*001e*/ 	.short	0x00a8


	//----- nvinfo : EIATTR_NUM_BARRIERS
	.align		4
        /*0020*/ 	.byte	0x02, 0x4c
        /*0022*/ 	.byte	0x10
	.zero		1


	//----- nvinfo : EIATTR_EXTERNS
	.align		4
        /*0024*/ 	.byte	0x04, 0x0f
        /*0026*/ 	.short	(.L_1553 - .L_1552)


	//   ....[0]....
	.align		4
.L_1552:
        /*0028*/ 	.word	index@(__assertfail)


	//----- nvinfo : EIATTR_ANNOTATIONS
	.align		4
.L_1553:
        /*002c*/ 	.byte	0x04, 0x55
        /*002e*/ 	.short	(.L_1555 - .L_1554)


	//   ....[0]....
.L_1554:
        /*0030*/ 	.word	0x00000001
        /*0034*/ 	.byte	0x40, 0x8c, 0x00, 0x00, 0x01, 0x00, 0x00, 0x00, 0x70, 0x90, 0x00, 0x00, 0x01, 0x00, 0x00, 0x00
        /*0044*/ 	.byte	0x90, 0x9d, 0x00, 0x00, 0x01, 0x00, 0x00, 0x00, 0xb0, 0x9d, 0x00, 0x00, 0x01, 0x00, 0x00, 0x00
        /*0054*/ 	.byte	0x90, 0xa1, 0x00, 0x00


	//----- nvinfo : EIATTR_MERCURY_ISA_VERSION
	.align		4
.L_1555:
        /*0058*/ 	.byte	0x03, 0x5f
        /*005a*/ 	.short	0x0101


	//----- nvinfo : EIATTR_INT_WARP_WIDE_INSTR_OFFSETS
	.align		4
        /*005c*/ 	.byte	0x04, 0x31
        /*005e*/ 	.short	(.L_1557 - .L_1556)


	//   ....[0]....
.L_1556:
        /*0060*/ 	.word	0x00000190


	//   ....[1]....
        /*0064*/ 	.word	0x000001c0


	//----- nvinfo : EIATTR_COOP_GROUP_MASK_REGIDS
	.align		4
.L_1557:
        /*0068*/ 	.byte	0x04, 0x29
        /*006a*/ 	.short	(.L_1559 - .L_1558)


	//   ....[0]....
.L_1558:
        /*006c*/ 	.word	0xffffffff


	//   ....[1]....
        /*0070*/ 	.word	0xffffffff


	//   ....[2]....
        /*0074*/ 	.word	0xffffffff


	//   ....[3]....
        /*0078*/ 	.word	0xffffffff


	//   ....[4]....
        /*007c*/ 	.word	0xffffffff


	//   ....[5]....
        /*0080*/ 	.word	0xffffffff


	//   ....[6]....
        /*0084*/ 	.word	0xffffffff


	//   ....[7]....
        /*0088*/ 	.word	0x0500000f


	//----- nvinfo : EIATTR_COOP_GROUP_INSTR_OFFSETS
	.align		4
.L_1559:
        /*008c*/ 	.byte	0x04, 0x28
        /*008e*/ 	.short	(.L_1561 - .L_1560)


	//   ....[0]....
.L_1560:
        /*0090*/ 	.word	0x00000070


	//   ....[1]....
        /*0094*/ 	.word	0x000001a0


	//   ....[2]....
        /*0098*/ 	.word	0x000001f0


	//   ....[3]....
        /*009c*/ 	.word	0x000003e0


	//   ....[4]....
        /*00a0*/ 	.word	0x00000630


	//   ....[5]....
        /*00a4*/ 	.word	0x00001710


	//   ....[6]....
        /*00a8*/ 	.word	0x000066c0


	//   ....[7]....
        /*00ac*/ 	.word	0x0000aad0


	//----- nvinfo : EIATTR_REG_RECONFIG
	.align		4
.L_1561:
        /*00b0*/ 	.byte	0x01, 0x54
	.zero		2


	//----- nvinfo : EIATTR_SYSCALL_OFFSETS
	.align		4
        /*00b4*/ 	.byte	0x04, 0x46
        /*00b6*/ 	.short	(.L_1563 - .L_1562)


	//   ....[0]....
.L_1562:
        /*00b8*/ 	.word	0x00001370


	//   ....[1]....
        /*00bc*/ 	.word	0x00001460


	//   ....[2]....
        /*00c0*/ 	.word	0x000015c0


	//   ....[3]....
        /*00c4*/ 	.word	0x000016b0


	//   ....[4]....
        /*00c8*/ 	.word	0x00001930


	//----- nvinfo : EIATTR_MBARRIER_INSTR_OFFSETS
	.align		4
.L_1563:
        /*00cc*/ 	.byte	0x04, 0x39
        /*00ce*/ 	.short	(.L_1565 - .L_1564)


	//   ....[0]....
.L_1564:
        /*00d0*/ 	.word	0x00000290
        /*00d4*/ 	.word	0x000000ff
        /*00d8*/ 	.word	0x00026800
        /*00dc*/ 	.short	0x0100
        /*00de*/ 	.byte	0x06
	.zero		1


	//   ....[1]....
        /*00e0*/ 	.word	0x00000390
        /*00e4*/ 	.word	0x000000ff
        /*00e8*/ 	.word	0x00026810
        /*00ec*/ 	.short	0x0100
        /*00ee*/ 	.byte	0x08
	.zero		1


	//   ....[2]....
        /*00f0*/ 	.word	0x000003a0
        /*00f4*/ 	.word	0x000000ff
        /*00f8*/ 	.word	0x00026820
        /*00fc*/ 	.short	0x0100
        /*00fe*/ 	.byte	0x08
	.zero		1


	//   ....[3]....
        /*0100*/ 	.word	0x000003b0
        /*0104*/ 	.word	0x000000ff
        /*0108*/ 	.word	0x00026818
        /*010c*/ 	.short	0x0100
        /*010e*/ 	.byte	0x08
	.zero		1


	//   ....[4]....
        /*0110*/ 	.word	0x000003c0
        /*0114*/ 	.word	0x000000ff
        /*0118*/ 	.word	0x00026828
        /*011c*/ 	.short	0x0100
        /*011e*/ 	.byte	0x08
	.zero		1


	//   ....[5]....
        /*0120*/ 	.word	0x000004f0
        /*0124*/ 	.word	0x000000ff
        /*0128*/ 	.word	0x00026830
        /*012c*/ 	.short	0x0100
        /*012e*/ 	.byte	0x08
	.zero		1


	//   ....[6]....
        /*0130*/ 	.word	0x00000500
        /*0134*/ 	.word	0x000000ff
        /*0138*/ 	.word	0x00026840
        /*013c*/ 	.short	0x0100
        /*013e*/ 	.byte	0x08
	.zero		1


	//   ....[7]....
        /*0140*/ 	.word	0x00000510
        /*0144*/ 	.word	0x000000ff
        /*0148*/ 	.word	0x00026838
        /*014c*/ 	.short	0x0100
        /*014e*/ 	.byte	0x08
	.zero		1


	//   ....[8]....
        /*0150*/ 	.word	0x00000520
        /*0154*/ 	.word	0x000000ff
        /*0158*/ 	.word	0x00026848
        /*015c*/ 	.short	0x0100
        /*015e*/ 	.byte	0x08
	.zero		1


	//   ....[9]....
        /*0160*/ 	.word	0x00001750
        /*0164*/ 	.word	0x00000002
        /*0168*/ 	.word	0x00026800
        /*016c*/ 	.short	0x010a
        /*016e*/ 	.byte	0x3f
	.zero		1


	//   ....[10]....
        /*0170*/ 	.word	0x000017f0
        /*0174*/ 	.word	0x00000002
        /*0178*/ 	.word	0x00026800
        /*017c*/ 	.short	0x010a
        /*017e*/ 	.byte	0x3f
	.zero		1


	//   ....[11]....
        /*0180*/ 	.word	0x00002150
        /*0184*/ 	.word	0x000000ff
        /*0188*/ 	.word	0x00026810
        /*018c*/ 	.short	0x010a
        /*018e*/ 	.byte	0x07
	.zero		1


	//   ....[12]....
        /*0190*/ 	.word	0x00002190
        /*0194*/ 	.word	0x000000ff
        /*0198*/ 	.word	0x00026810
        /*019c*/ 	.short	0x010a
        /*019e*/ 	.byte	0x07
	.zero		1


	//   ....[13]....
        /*01a0*/ 	.word	0x000025d0
        /*01a4*/ 	.word	0x000000ff
        /*01a8*/ 	.word	0x00026830
        /*01ac*/ 	.short	0x010a
        /*01ae*/ 	.byte	0x07
	.zero		1


	//   ....[14]....
        /*01b0*/ 	.word	0x00002610
        /*01b4*/ 	.word	0x000000ff
        /*01b8*/ 	.word	0x00026830
        /*01bc*/ 	.short	0x010a
        /*01be*/ 	.byte	0x07
	.zero		1


	//   ....[15]....
        /*01c0*/ 	.word	0x00004430
        /*01c4*/ 	.word	0x000000ff
        /*01c8*/ 	.word	0x00000000
        /*01cc*/ 	.short	0x0101
        /*01ce*/ 	.byte	0x08
	.zero		1


	//   ....[16]....
        /*01d0*/ 	.word	0x00004710
        /*01d4*/ 	.word	0x000000ff
        /*01d8*/ 	.word	0x00000000
        /*01dc*/ 	.short	0x0101
        /*01de*/ 	.byte	0x07
	.zero		1


	//   ....[17]....
        /*01e0*/ 	.word	0x00008810
        /*01e4*/ 	.word	0x0000000f
        /*01e8*/ 	.word	0x00026820
        /*01ec*/ 	.short	0x010a
        /*01ee*/ 	.byte	0x3f
	.zero		1


	//   ....[18]....
        /*01f0*/ 	.word	0x000090d0
        /*01f4*/ 	.word	0x0000000f
        /*01f8*/ 	.word	0x00026840
        /*01fc*/ 	.short	0x010a
        /*01fe*/ 	.byte	0x3f
	.zero		1


	//   ....[19]....
        /*0200*/ 	.word	0x00009410
        /*0204*/ 	.word	0x0000000f
        /*0208*/ 	.word	0x00026828
        /*020c*/ 	.short	0x010a
        /*020e*/ 	.byte	0x3f
	.zero		1


	//   ....[20]....
        /*0210*/ 	.word	0x00009750
        /*0214*/ 	.word	0x0000000f
        /*0218*/ 	.word	0x00026848
        /*021c*/ 	.short	0x010a
        /*021e*/ 	.byte	0x3f
	.zero		1


	//   ....[21]....
        /*0220*/ 	.word	0x00009a30
        /*0224*/ 	.word	0x0000000f
        /*0228*/ 	.word	0x00026820
        /*022c*/ 	.short	0x010a
        /*022e*/ 	.byte	0x3f
	.zero		1


	//   ....[22]....
        /*0230*/ 	.word	0x00009de0
        /*0234*/ 	.word	0x0000000f
        /*0238*/ 	.word	0x00026840
        /*023c*/ 	.short	0x010a
        /*023e*/ 	.byte	0x3f
	.zero		1


	//   ....[23]....
        /*0240*/ 	.word	0x0000a0f0
        /*0244*/ 	.word	0x0000000f
        /*0248*/ 	.word	0x00026828
        /*024c*/ 	.short	0x010a
        /*024e*/ 	.byte	0x3f
	.zero		1


	//   ....[24]....
        /*0250*/ 	.word	0x0000a470
        /*0254*/ 	.word	0x00000003
        /*0258*/ 	.word	0x00026840
        /*025c*/ 	.short	0x010a
        /*025e*/ 	.byte	0x3f
	.zero		1


	//   ....[25]....
        /*0260*/ 	.word	0x0000a940
        /*0264*/ 	.word	0x00000007
        /*0268*/ 	.word	0x00000000
        /*026c*/ 	.short	0x010a
        /*026e*/ 	.byte	0x3f
	.zero		1


	//   ....[26]....
        /*0270*/ 	.word	0x0000a990
        /*0274*/ 	.word	0x00000003
        /*0278*/ 	.word	0x00000000
        /*027c*/ 	.short	0x010a
        /*027e*/ 	.byte	0x3f
	.zero		1


	//   ....[27]....
        /*0280*/ 	.word	0x0000a9f0
        /*0284*/ 	.word	0x00000005
        /*0288*/ 	.word	0x00000000
        /*028c*/ 	.short	0x010a
        /*028e*/ 	.byte	0x3f
	.zero		1


	//   ....[28]....
        /*0290*/ 	.word	0x0000aa20
        /*0294*/ 	.word	0x00000003
        /*0298*/ 	.word	0x00000000
        /*029c*/ 	.short	0x010a
        /*029e*/ 	.byte	0x3f
	.zero		1


	//   ....[29]....
        /*02a0*/ 	.word	0x0000ab00
        /*02a4*/ 	.word	0x00000002
        /*02a8*/ 	.word	0x00026800
        /*02ac*/ 	.short	0x010a
        /*02ae*/ 	.byte	0x3f
	.zero		1


	//   ....[30]....
        /*02b0*/ 	.word	0x0000ab60
        /*02b4*/ 	.word	0x00000005
        /*02b8*/ 	.word	0x00026810
        /*02bc*/ 	.short	0x010a
        /*02be*/ 	.byte	0x3f
	.zero		1


	//   ....[31]....
        /*02c0*/ 	.word	0x0000abc0
        /*02c4*/ 	.word	0x00000005
        /*02c8*/ 	.word	0x00026830
        /*02cc*/ 	.short	0x010a
        /*02ce*/ 	.byte	0x3f
	.zero		1


	//   ....[32]....
        /*02d0*/ 	.word	0x0000ac10
        /*02d4*/ 	.word	0x0000000f
        /*02d8*/ 	.word	0x00026820
        /*02dc*/ 	.short	0x010a
        /*02de*/ 	.byte	0x3f
	.zero		1


	//   ....[33]....
        /*02e0*/ 	.word	0x0000ac60
        /*02e4*/ 	.word	0x0000000f
        /*02e8*/ 	.word	0x00026840
        /*02ec*/ 	.short	0x010a
        /*02ee*/ 	.byte	0x3f
	.zero		1


	//   ....[34]....
        /*02f0*/ 	.word	0x0000acb0
        /*02f4*/ 	.word	0x0000000f
        /*02f8*/ 	.word	0x00026828
        /*02fc*/ 	.short	0x010a
        /*02fe*/ 	.byte	0x3f
	.zero		1


	//   ....[35]....
        /*0300*/ 	.word	0x0000ad00
        /*0304*/ 	.word	0x0000000f
        /*0308*/ 	.word	0x00026848
        /*030c*/ 	.short	0x010a
        /*030e*/ 	.byte	0x3f
	.zero		1


	//   ....[36]....
        /*0310*/ 	.word	0x0000ad60
        /*0314*/ 	.word	0x0000000f
        /*0318*/ 	.word	0x00026820
        /*031c*/ 	.short	0x010a
        /*031e*/ 	.byte	0x3f
	.zero		1


	//   ....[37]....
        /*0320*/ 	.word	0x0000adb0
        /*0324*/ 	.word	0x0000000f
        /*0328*/ 	.word	0x00026840
        /*032c*/ 	.short	0x010a
        /*032e*/ 	.byte	0x3f
	.zero		1


	//   ....[38]....
        /*0330*/ 	.word	0x0000ae00
        /*0334*/ 	.word	0x0000000f
        /*0338*/ 	.word	0x00026828
        /*033c*/ 	.short	0x010a
        /*033e*/ 	.byte	0x3f
	.zero		1


	//   ....[39]....
        /*0340*/ 	.word	0x0000ae50
        /*0344*/ 	.word	0x00000003
        /*0348*/ 	.word	0x00026840
        /*034c*/ 	.short	0x010a
        /*034e*/ 	.byte	0x3f
	.zero		1


	//   ....[40]....
        /*0350*/ 	.word	0x0000af20
        /*0354*/ 	.word	0x00000007
        /*0358*/ 	.word	0x00000000
        /*035c*/ 	.short	0x010a
        /*035e*/ 	.byte	0x3f
	.zero		1


	//   ....[41]....
        /*0360*/ 	.word	0x0000af70
        /*0364*/ 	.word	0x00000003
        /*0368*/ 	.word	0x00000000
        /*036c*/ 	.short	0x010a
        /*036e*/ 	.byte	0x3f
	.zero		1


	//   ....[42]....
        /*0370*/ 	.word	0x0000afc0
        /*0374*/ 	.word	0x00000005
        /*0378*/ 	.word	0x00000000
        /*037c*/ 	.short	0x010a
        /*037e*/ 	.byte	0x3f
	.zero		1


	//----- nvinfo : EIATTR_NUM_MBARRIERS
	.align		4
.L_1565:
        /*0380*/ 	.byte	0x03, 0x38
        /*0382*/ 	.short	0x0009


	//----- nvinfo : EIATTR_EXIT_INSTR_OFFSETS
	.align		4
        /*0384*/ 	.byte	0x04, 0x1c
        /*0386*/ 	.short	(.L_1567 - .L_1566)


	//   ....[0]....
.L_1566:
        /*0388*/ 	.word	0x0000aa70


	//----- nvinfo : EIATTR_MAX_THREADS
	.align		4
.L_1567:
        /*038c*/ 	.byte	0x04, 0x05
        /*038e*/ 	.short	(.L_1569 - .L_1568)
.L_1568:
        /*0390*/ 	.word	0x00000180
        /*0394*/ 	.word	0x00000001
        /*0398*/ 	.word	0x00000001


	//----- nvinfo : EIATTR_CRS_STACK_SIZE
	.align		4
.L_1569:
        /*039c*/ 	.byte	0x04, 0x1e
        /*039e*/ 	.short	(.L_1571 - .L_1570)
.L_1570:
        /*03a0*/ 	.word	0x00000000


	//----- nvinfo : EIATTR_CBANK_PARAM_SIZE
	.align		4
.L_1571:
        /*03a4*/ 	.byte	0x03, 0x19
        /*03a6*/ 	.short	0x06f0


	//----- nvinfo : EIATTR_PARAM_CBANK
	.align		4
        /*03a8*/ 	.byte	0x04, 0x0a
        /*03aa*/ 	.short	(.L_1573 - .L_1572)
	.align		4
.L_1572:
        /*03ac*/ 	.word	index@(.nv.constant0._ZN7cutlass13device_kernelIN5flash11enable_sm90INS1_16FlashAttnBwdSm90INS1_25CollectiveMainloopBwdSm90ILi2ELi2ELi2EN4cute5tupleIJNS5_1CILi1EEES8_S8_EEENS6_IJNS7_ILi64EEENS7_ILi128EEENS7_ILi96EEEEEENS_6half_tEfNS_4arch4Sm90ELb1ELb0ELb0ELb1ELb0ELb1ELb0ELb0ELi2ELi1ELi2ELi1ELb1EEENS1_21CollectiveEpilogueBwdISD_SE_SG_Li256ELb1ELb0ELi1EEENS1_25SingleTileBwdLPTSchedulerILb1ELi128ELb0EEEEEEEEEvNT_6ParamsE)
        /*03b0*/ 	.short	0x0210
        /*03b2*/ 	.short	0x06f0


	//----- nvinfo : EIATTR_SW_WAR
	.align		4
.L_1573:
        /*03b4*/ 	.byte	0x04, 0x36
        /*03b6*/ 	.short	(.L_1575 - .L_1574)
.L_1574:
        /*03b8*/ 	.word	0x00000008
.L_1575:


//--------------------- .nv.info._ZN7cutlass13device_kernelIN5flash11enable_sm90INS1_16FlashAttnBwdSm90INS1_25CollectiveMainloopBwdSm90ILi2ELi2ELi2EN4cute5tupleIJNS5_1CILi1EEES8_S8_EEENS6_IJNS7_ILi64EEENS7_ILi128EEENS7_ILi96EEEEEENS_6half_tEfNS_4arch4Sm90ELb1ELb0ELb0ELb1ELb1ELb1ELb0ELb0ELi2ELi1ELi2ELi1ELb1EEENS1_21CollectiveEpilogueBwdISD_SE_SG_Li256ELb1ELb0ELi1EEENS1_25SingleTileBwdLPTSchedulerILb1ELi128ELb1EEEEEEEEEvNT_6ParamsE --------------------------
	.section	.nv.info._ZN7cutlass13device_kernelIN5flash11enable_sm90INS1_16FlashAttnBwdSm90INS1_25CollectiveMainloopBwdSm90ILi2ELi2ELi2EN4cute5tupleIJNS5_1CILi1EEES8_S8_EEENS6_IJNS7_ILi64EEENS7_ILi128EEENS7_ILi96EEEEEENS_6half_tEfNS_4arch4Sm90ELb1ELb0ELb0ELb1ELb1ELb1ELb0ELb0ELi2ELi1ELi2ELi1ELb1EEENS1_21CollectiveEpilogueBwdISD_SE_SG_Li256ELb1ELb0ELi1EEENS1_25SingleTileBwdLPTSchedulerILb1ELi128ELb1EEEEEEEEEvNT_6ParamsE,"",@"SHT_CUDA_INFO"
	.sectionflags	@""
	.align	4


	//----- nvinfo : EIATTR_CUDA_API_VERSION
	.align		4
        /*0000*/ 	.byte	0x04, 0x37
        /*0002*/ 	.short	(.L_1577 - .L_1576)
.L_1576:
        /*0004*/ 	.word	0x00000082


	//----- nvinfo : EIATTR_KPARAM_INFO
	.align		4
.L_1577:
        /*0008*/ 	.byte	0x04, 0x17
        /*000a*/ 	.short	(.L_1579 - .L_1578)
.L_1578:
        /*000c*/ 	.word	0x00000000
        /*0010*/ 	.short	0x0000
        /*0012*/ 	.short	0x0070
        /*0014*/ 	.byte	0x00, 0xf0, 0x01, 0x1a


	//----- nvinfo : EIATTR_SPARSE_MMA_MASK
	.align		4
.L_1579:
        /*0018*/ 	.byte	0x03, 0x50
        /*001a*/ 	.short	0x0000


	//----- nvinfo : EIATTR_MAXREG_COUNT
	.align		4
        /*001c*/ 	.byte	0x03, 0x1b
        /*001e*/ 	.short	0x00a8


	//----- nvinfo : EIATTR_NUM_BARRIERS
	.align		4
        /*0020*/ 	.byte	0x02, 0x4c
        /*0022*/ 	.byte	0x10
	.zero		1


	//----- nvinfo : EIATTR_EXTERNS
	.align		4
        /*0024*/ 	.byte	0x04, 0x0f
        /*0026*/ 	.short	(.L_1581 - .L_1580)


	//   ....[0]....
	.align		4
.L_1580:
        /*0028*/ 	.word	index@(__assertfail)


	//----- nvinfo : EIATTR_ANNOTATIONS
	.align		4
.L_1581:
        /*002c*/ 	.byte	0x04, 0x55
        /*002e*/ 	.short	(.L_1583 - .L_1582)


	//   ....[0]....
.L_1582:
        /*0030*/ 	.word	0x00000001
        /*0034*/ 	.byte	0x50, 0x95, 0x00, 0x00, 0x01, 0x00, 0x00, 0x00, 0x80, 0x99, 0x00, 0x00, 0x01, 0x00, 0x00, 0x00
        /*0044*/ 	.byte	0xa0, 0xa6, 0x00, 0x00, 0x01, 0x00, 0x00, 0x00, 0xc0, 0xa6, 0x00, 0x00, 0x01, 0x00, 0x00, 0x00
        /*0054*/ 	.byte	0xa0, 0xaa, 0x00, 0x00


	//----- nvinfo : EIATTR_MERCURY_ISA_VERSION
	.align		4
.L_1583:
        /*0058*/ 	.byte	0x03, 0x5f
        /*005a*/ 	.short	0x0101


	//----- nvinfo : EIATTR_INT_WARP_WIDE_INSTR_OFFSETS
	.align		4
        /*005c*/ 	.byte	0x04, 0x31
        /*005e*/ 	.short	(.L_1585 - .L_1584)


	//   ....[0]....
.L_1584:
        /*0060*/ 	.word	0x00000190


	//   ....[1]....
        /*0064*/ 	.word	0x000001c0


	//   ....[2]....
        /*0068*/ 	.word	0x00007890


	//   ....[3]....
        /*006c*/ 	.word	0x00007f40


	//   ....[4]....
        /*0070*/ 	.word	0x00008460


	//----- nvinfo : EIATTR_COOP_GROUP_MASK_REGIDS
	.align		4
.L_1585:
        /*0074*/ 	.byte	0x04, 0x29
        /*0076*/ 	.short	(.L_1587 - .L_1586)


	//   ....[0]....
.L_1586:
        /*0078*/ 	.word	0xffffffff


	//   ....[1]....
        /*007c*/ 	.word	0xffffffff


	//   ....[2]....
        /*0080*/ 	.word	0xffffffff


	//   ....[3]....
        /*0084*/ 	.word	0xffffffff


	//   ....[4]....
        /*0088*/ 	.word	0xffffffff


	//   ....[5]....
        /*008c*/ 	.word	0xffffffff


	//   ....[6]....
        /*0090*/ 	.word	0xffffffff


	//   ....[7]....
        /*0094*/ 	.word	0xffffffff


	//   ....[8]....
        /*0098*/ 	.word	0xffffffff


	//   ....[9]....
        /*009c*/ 	.word	0xffffffff


	//   ....[10]....
        /*00a0*/ 	.word	0xffffffff


	//   ....[11]....
        /*00a4*/ 	.word	0xffffffff


	//   ....[12]....
        /*00a8*/ 	.word	0xffffffff


	//   ....[13]....
        /*00ac*/ 	.word	0x0500000f


	//   ....[14]....
        /*00b0*/ 	.word	0x0500000f


	//   ....[15]....
        /*00b4*/ 	.word	0x0500000f


	//   ....[16]....
        /*00b8*/ 	.word	0x0500000f


	//----- nvinfo : EIATTR_COOP_GROUP_INSTR_OFFSETS
	.align		4
.L_1587:
        /*00bc*/ 	.byte	0x04, 0x28
        /*00be*/ 	.short	(.L_1589 - .L_1588)


	//   ....[0]....
.L_1588:
        /*00c0*/ 	.word	0x00000070


	//   ....[1]....
        /*00c4*/ 	.word	0x000001a0


	//   ....[2]....
        /*00c8*/ 	.word	0x000001f0


	//   ....[3]....
        /*00cc*/ 	.word	0x000003e0


	//   ....[4]....
        /*00d0*/ 	.word	0x00000630


	//   ....[5]....
        /*00d4*/ 	.word	0x00001730


	//   ....[6]....
        /*00d8*/ 	.word	0x000066e0


	//   ....[7]....
        /*00dc*/ 	.word	0x00007490


	//   ....[8]....
        /*00e0*/ 	.word	0x000077c0


	//   ....[9]....
        /*00e4*/ 	.word	0x00007bc0


	//   ....[10]....
        /*00e8*/ 	.word	0x00007e70


	//   ....[11]....
        /*00ec*/ 	.word	0x00008120


	//   ....[12]....
        /*00f0*/ 	.word	0x00008390


	//   ....[13]....
        /*00f4*/ 	.word	0x0000b3e0


	//   ....[14]....
        /*00f8*/ 	.word	0x0000b550


	//   ....[15]....
        /*00fc*/ 	.word	0x0000b5c0


	//   ....[16]....
        /*0100*/ 	.word	0x0000b630


	//----- nvinfo : EIATTR_REG_RECONFIG
	.align		4
.L_1589:
        /*0104*/ 	.byte	0x01, 0x54
	.zero		2


	//----- nvinfo : EIATTR_SYSCALL_OFFSETS
	.align		4
        /*0108*/ 	.byte	0x04, 0x46
        /*010a*/ 	.short	(.L_1591 - .L_1590)


	//   ....[0]....
.L_1590:
        /*010c*/ 	.word	0x00001390


	//   ....[1]....
        /*0110*/ 	.word	0x00001480


	//   ....[2]....
        /*0114*/ 	.word	0x000015e0


	//   ....[3]....
        /*0118*/ 	.word	0x000016d0


	//   ....[4]....
        /*011c*/ 	.word	0x00001950


	//----- nvinfo : EIATTR_MBARRIER_INSTR_OFFSETS
	.align		4
.L_1591:
        /*0120*/ 	.byte	0x04, 0x39
        /*0122*/ 	.short	(.L_1593 - .L_1592)


	//   ....[0]....
.L_1592:
        /*0124*/ 	.word	0x00000290
        /*0128*/ 	.word	0x000000ff
        /*012c*/ 	.word	0x00026800
        /*0130*/ 	.short	0x0100
        /*0132*/ 	.byte	0x06
	.zero		1


	//   ....[1]....
        /*0134*/ 	.word	0x00000390
        /*0138*/ 	.word	0x000000ff
        /*013c*/ 	.word	0x00026810
        /*0140*/ 	.short	0x0100
        /*0142*/ 	.byte	0x08
	.zero		1


	//   ....[2]....
        /*0144*/ 	.word	0x000003a0
        /*0148*/ 	.word	0x000000ff
        /*014c*/ 	.word	0x00026820
        /*0150*/ 	.short	0x0100
        /*0152*/ 	.byte	0x08
	.zero		1


	//   ....[3]....
        /*0154*/ 	.word	0x000003b0
        /*0158*/ 	.word	0x000000ff
        /*015c*/ 	.word	0x00026818
        /*0160*/ 	.short	0x0100
        /*0162*/ 	.byte	0x08
	.zero		1


	//   ....[4]....
        /*0164*/ 	.word	0x000003c0
        /*0168*/ 	.word	0x000000ff
        /*016c*/ 	.word	0x00026828
        /*0170*/ 	.short	0x0100
        /*0172*/ 	.byte	0x08
	.zero		1


	//   ....[5]....
        /*0174*/ 	.word	0x000004f0
        /*0178*/ 	.word	0x000000ff
        /*017c*/ 	.word	0x00026830
        /*0180*/ 	.short	0x0100
        /*0182*/ 	.byte	0x08
	.zero		1


	//   ....[6]....
        /*0184*/ 	.word	0x00000500
        /*0188*/ 	.word	0x000000ff
        /*018c*/ 	.word	0x00026840
        /*0190*/ 	.short	0x0100
        /*0192*/ 	.byte	0x08
	.zero		1


	//   ....[7]....
        /*0194*/ 	.word	0x00000510
        /*0198*/ 	.word	0x000000ff
        /*019c*/ 	.word	0x00026838
        /*01a0*/ 	.short	0x0100
        /*01a2*/ 	.byte	0x08
	.zero		1


	//   ....[8]....
        /*01a4*/ 	.word	0x00000520
        /*01a8*/ 	.word	0x000000ff
        /*01ac*/ 	.word	0x00026848
        /*01b0*/ 	.short	0x0100
        /*01b2*/ 	.byte	0x08
	.zero		1


	//   ....[9]....
        /*01b4*/ 	.word	0x00001770
        /*01b8*/ 	.word	0x00000002
        /*01bc*/ 	.word	0x00026800
        /*01c0*/ 	.short	0x010a
        /*01c2*/ 	.byte	0x3f
	.zero		1


	//   ....[10]....
        /*01c4*/ 	.word	0x00001810
        /*01c8*/ 	.word	0x00000002
        /*01cc*/ 	.word	0x00026800
        /*01d0*/ 	.short	0x010a
        /*01d2*/ 	.byte	0x3f
	.zero		1


	//   ....[11]....
        /*01d4*/ 	.word	0x00002170
        /*01d8*/ 	.word	0x000000ff
        /*01dc*/ 	.word	0x00026810
        /*01e0*/ 	.short	0x010a
        /*01e2*/ 	.byte	0x07
	.zero		1


	//   ....[12]....
        /*01e4*/ 	.word	0x000021b0
        /*01e8*/ 	.word	0x000000ff
        /*01ec*/ 	.word	0x00026810
        /*01f0*/ 	.short	0x010a
        /*01f2*/ 	.byte	0x07
	.zero		1


	//   ....[13]....
        /*01f4*/ 	.word	0x000025f0
        /*01f8*/ 	.word	0x000000ff
        /*01fc*/ 	.word	0x00026830
        /*0200*/ 	.short	0x010a
        /*0202*/ 	.byte	0x07
	.zero		1


	//   ....[14]....
        /*0204*/ 	.word	0x00002630
        /*0208*/ 	.word	0x000000ff
        /*020c*/ 	.word	0x00026830
        /*0210*/ 	.short	0x010a
        /*0212*/ 	.byte	0x07
	.zero		1


	//   ....[15]....
        /*0214*/ 	.word	0x00004450
        /*0218*/ 	.word	0x000000ff
        /*021c*/ 	.word	0x00000000
        /*0220*/ 	.short	0x0101
        /*0222*/ 	.byte	0x08
	.zero		1


	//   ....[16]....
        /*0224*/ 	.word	0x00004730
        /*0228*/ 	.word	0x000000ff
        /*022c*/ 	.word	0x00000000
        /*0230*/ 	.short	0x0101
        /*0232*/ 	.byte	0x07
	.zero		1


	//   ....[17]....
        /*0234*/ 	.word	0x00009120
        /*0238*/ 	.word	0x0000000f
        /*023c*/ 	.word	0x00026820
        /*0240*/ 	.short	0x010a
        /*0242*/ 	.byte	0x3f
	.zero		1


	//   ....[18]....
        /*0244*/ 	.word	0x000099e0
        /*0248*/ 	.word	0x0000000f
        /*024c*/ 	.word	0x00026840
        /*0250*/ 	.short	0x010a
        /*0252*/ 	.byte	0x3f
	.zero		1


	//   ....[19]....
        /*0254*/ 	.word	0x00009d20
        /*0258*/ 	.word	0x0000000f
        /*025c*/ 	.word	0x00026828
        /*0260*/ 	.short	0x010a
        /*0262*/ 	.byte	0x3f
	.zero		1


	//   ....[20]....
        /*0264*/ 	.word	0x0000a060
        /*0268*/ 	.word	0x0000000f
        /*026c*/ 	.word	0x00026848
        /*0270*/ 	.short	0x010a
        /*0272*/ 	.byte	0x3f
	.zero		1


	//   ....[21]....
        /*0274*/ 	.word	0x0000a340
        /*0278*/ 	.word	0x0000000f
        /*027c*/ 	.word	0x00026820
        /*0280*/ 	.short	0x010a
        /*0282*/ 	.byte	0x3f
	.zero		1


	//   ....[22]....
        /*0284*/ 	.word	0x0000a6f0
        /*0288*/ 	.word	0x0000000f
        /*028c*/ 	.word	0x00026840
        /*0290*/ 	.short	0x010a
        /*0292*/ 	.byte	0x3f
	.zero		1


	//   ....[23]....
        /*0294*/ 	.word	0x0000aa00
        /*0298*/ 	.word	0x0000000f
        /*029c*/ 	.word	0x00026828
        /*02a0*/ 	.short	0x010a
        /*02a2*/ 	.byte	0x3f
	.zero		1


	//   ....[24]....
        /*02a4*/ 	.word	0x0000ad80
        /*02a8*/ 	.word	0x00000003
        /*02ac*/ 	.word	0x00026840
        /*02b0*/ 	.short	0x010a
        /*02b2*/ 	.byte	0x3f
	.zero		1


	//   ....[25]....
        /*02b4*/ 	.word	0x0000b250
        /*02b8*/ 	.word	0x00000007
        /*02bc*/ 	.word	0x00000000
        /*02c0*/ 	.short	0x010a
        /*02c2*/ 	.byte	0x3f
	.zero		1


	//   ....[26]....
        /*02c4*/ 	.word	0x0000b2a0
        /*02c8*/ 	.word	0x00000003
        /*02cc*/ 	.word	0x00000000
        /*02d0*/ 	.short	0x010a
        /*02d2*/ 	.byte	0x3f
	.zero		1


	//   ....[27]....
        /*02d4*/ 	.word	0x0000b300
        /*02d8*/ 	.word	0x00000005
        /*02dc*/ 	.word	0x00000000
        /*02e0*/ 	.short	0x010a
        /*02e2*/ 	.byte	0x3f
	.zero		1


	//   ....[28]....
        /*02e4*/ 	.word	0x0000b330
        /*02e8*/ 	.word	0x00000003
        /*02ec*/ 	.word	0x00000000
        /*02f0*/ 	.short	0x010a
        /*02f2*/ 	.byte	0x3f
	.zero		1


	//   ....[29]....
        /*02f4*/ 	.word	0x0000b410
        /*02f8*/ 	.word	0x00000002
        /*02fc*/ 	.word	0x00026800
        /*0300*/ 	.short	0x010a
        /*0302*/ 	.byte	0x3f
	.zero		1


	//   ....[30]....
        /*0304*/ 	.word	0x0000b470
        /*0308*/ 	.word	0x00000005
        /*030c*/ 	.word	0x00026810
        /*0310*/ 	.short	0x010a
        /*0312*/ 	.byte	0x3f
	.zero		1


	//   ....[31]....
        /*0314*/ 	.word	0x0000b4d0
        /*0318*/ 	.word	0x00000005
        /*031c*/ 	.word	0x00026830
        /*0320*/ 	.short	0x010a
        /*0322*/ 	.byte	0x3f
	.zero		1


	//   ....[32]....
        /*0324*/ 	.word	0x0000b670
        /*0328*/ 	.word	0x0000000f
        /*032c*/ 	.word	0x00026820
        /*0330*/ 	.short	0x010a
        /*0332*/ 	.byte	0x3f
	.zero		1


	//   ....[33]....
        /*0334*/ 	.word	0x0000b6c0
        /*0338*/ 	.word	0x0000000f
        /*033c*/ 	.word	0x00026840
        /*0340*/ 	.short	0x010a
        /*0342*/ 	.byte	0x3f
	.zero		1


	//   ....[34]....
        /*0344*/ 	.word	0x0000b710
        /*0348*/ 	.word	0x0000000f
        /*034c*/ 	.word	0x00026828
        /*0350*/ 	.short	0x010a
        /*0352*/ 	.byte	0x3f
	.zero		1


	//   ....[35]....
        /*0354*/ 	.word	0x0000b760
        /*0358*/ 	.word	0x0000000f
        /*035c*/ 	.word	0x00026848
        /*0360*/ 	.short	0x010a
        /*0362*/ 	.byte	0x3f
	.zero		1


	//   ....[36]....
        /*0364*/ 	.word	0x0000b7c0
        /*0368*/ 	.word	0x0000000f
        /*036c*/ 	.word	0x00026820
        /*0370*/ 	.short	0x010a
        /*0372*/ 	.byte	0x3f
	.zero		1


	//   ....[37]....
        /*0374*/ 	.word	0x0000b810
        /*0378*/ 	.word	0x0000000f
        /*037c*/ 	.word	0x00026840
        /*0380*/ 	.short	0x010a
        /*0382*/ 	.byte	0x3f
	.zero		1


	//   ....[38]....
        /*0384*/ 	.word	0x0000b860
        /*0388*/ 	.word	0x0000000f
        /*038c*/ 	.word	0x00026828
        /*0390*/ 	.short	0x010a
        /*0392*/ 	.byte	0x3f
	.zero		1


	//   ....[39]....
        /*0394*/ 	.word	0x0000b8b0
        /*0398*/ 	.word	0x00000003
        /*039c*/ 	.word	0x00026840
        /*03a0*/ 	.short	0x010a
        /*03a2*/ 	.byte	0x3f
	.zero		1


	//   ....[40]....
        /*03a4*/ 	.word	0x0000b980
        /*03a8*/ 	.word	0x00000007
        /*03ac*/ 	.word	0x00000000
        /*03b0*/ 	.short	0x010a
        /*03b2*/ 	.byte	0x3f
	.zero		1


	//   ....[41]....
        /*03b4*/ 	.word	0x0000b9d0
        /*03b8*/ 	.word	0x00000003
        /*03bc*/ 	.word	0x00000000
        /*03c0*/ 	.short	0x010a
        /*03c2*/ 	.byte	0x3f
	.zero		1


	//   ....[42]....
        /*03c4*/ 	.word	0x0000ba20
        /*03c8*/ 	.word	0x00000005
        /*03cc*/ 	.word	0x00000000
        /*03d0*/ 	.short	0x010a
        /*03d2*/ 	.byte	0x3f
	.zero		1


	//----- nvinfo : EIATTR_NUM_MBARRIERS
	.align		4
.L_1593:
        /*03d4*/ 	.byte	0x03, 0x38
        /*03d6*/ 	.short	0x0009


	//----- nvinfo : EIATTR_EXIT_INSTR_OFFSETS
	.align		4
        /*03d8*/ 	.byte	0x04, 0x1c
        /*03da*/ 	.short	(.L_1595 - .L_1594)


	//   ....[0]....
.L_1594:
        /*03dc*/ 	.word	0x0000b380


	//----- nvinfo : EIATTR_MAX_THREADS
	.align		4
.L_1595:
        /*03e0*/ 	.byte	0x04, 0x05
        /*03e2*/ 	.short	(.L_1597 - .L_1596)
.L_1596:
        /*03e4*/ 	.word	0x00000180
        /*03e8*/ 	.word	0x00000001
        /*03ec*/ 	.word	0x00000001


	//----- nvinfo : EIATTR_CRS_STACK_SIZE
	.align		4
.L_1597:
        /*03f0*/ 	.byte	0x04, 0x1e
        /*03f2*/ 	.short	(.L_1599 - .L_1598)
.L_1598:
        /*03f4*/ 	.word	0x00000000


	//----- nvinfo : EIATTR_CBANK_PARAM_SIZE
	.align		4
.L_1599:
        /*03f8*/ 	.byte	0x03, 0x19
        /*03fa*/ 	.short	0x06f0


	//----- nvinfo : EIATTR_PARAM_CBANK
	.align		4
        /*03fc*/ 	.byte	0x04, 0x0a
        /*03fe*/ 	.short	(.L_1601 - .L_1600)
	.align		4
.L_1600:
        /*0400*/ 	.word	index@(.nv.constant0._ZN7cutlass13device_kernelIN5flash11enable_sm90INS1_16FlashAttnBwdSm90INS1_25CollectiveMainloopBwdSm90ILi2ELi2ELi2EN4cute5tupleIJNS5_1CILi1EEES8_S8_EEENS6_IJNS7_ILi64EEENS7_ILi128EEENS7_ILi96EEEEEENS_6half_tEfNS_4arch4Sm90ELb1ELb0ELb0ELb1ELb1ELb1ELb0ELb0ELi2ELi1ELi2ELi1ELb1EEENS1_21CollectiveEpilogueBwdISD_SE_SG_Li256ELb1ELb0ELi1EEENS1_25SingleTileBwdLPTSchedulerILb1ELi128ELb1EEEEEEEEEvNT_6ParamsE)
        /*0404*/ 	.short	0x0210
        /*0406*/ 	.short	0x06f0


	//----- nvinfo : EIATTR_SW_WAR
	.align		4
.L_1601:
        /*0408*/ 	.byte	0x04, 0x36
        /*040a*/ 	.short	(.L_1603 - .L_1602)
.L_1602:
        /*040c*/ 	.word	0x00000008
.L_1603:


//--------------------- .nv.info._ZN7cutlass13device_kernelIN5flash11enable_sm90INS1_16FlashAttnBwdSm90INS1_25CollectiveMainloopBwdSm90ILi2ELi2ELi2EN4cute5tupleIJNS5_1CILi1EEES8_S8_EEENS6_IJNS7_ILi64EEENS7_ILi128EEENS7_ILi96EEEEEENS_6half_tEfNS_4arch4Sm90ELb1ELb0ELb0ELb1ELb0ELb1ELb0ELb0ELi2ELi1ELi2ELi1ELb1EEENS1_24CollectiveEpilogueBwdGQAISD_fSG_Li256ELb1ELb0EEENS1_25SingleTileBwdLPTSchedulerILb1ELi128ELb0EEEEEEEEEvNT_6ParamsE --------------------------
	.section	.nv.info._ZN7cutlass13device_kernelIN5flash11enable_sm90INS1_16FlashAttnBwdSm90INS1_25CollectiveMainloopBwdSm90ILi2ELi2ELi2EN4cute5tupleIJNS5_1CILi1EEES8_S8_EEENS6_IJNS7_ILi64EEENS7_ILi128EEENS7_ILi96EEEEEENS_6half_tEfNS_4arch4Sm90ELb1ELb0ELb0ELb1ELb0ELb1ELb0ELb0ELi2ELi1ELi2ELi1ELb1EEENS1_24CollectiveEpilogueBwdGQAISD_fSG_Li256ELb1ELb0EEENS1_25SingleTileBwdLPTSchedulerILb1ELi128ELb0EEEEEEEEEvNT_6ParamsE,"",@"SHT_CUDA_INFO"
	.sectionflags	@""
	.align	4


	//----- nvinfo : EIATTR_CUDA_API_VERSION
	.align		4
        /*0000*/ 	.byte	0x04, 0x37
        /*0002*/ 	.short	(.L_1605 - .L_1604)
.L_1604:
        /*0004*/ 	.word	0x00000082


	//----- nvinfo : EIATTR_KPARAM_INFO
	.align		4
.L_1605:
        /*0008*/ 	.byte	0x04, 0x17
        /*000a*/ 	.short	(.L_1607 - .L_1606)
.L_1606:
        /*000c*/ 	.word	0x00000000
        /*0010*/ 	.short	0x0000
        /*0012*/ 	.short	0x0070
        /*0014*/ 	.byte	0x00, 0xf0, 0x01, 0x1c


	//----- nvinfo : EIATTR_SPARSE_MMA_MASK
	.align		4
.L_1607:
        /*0018*/ 	.byte	0x03, 0x50
        /*001a*/ 	.short	0x0000


	//----- nvinfo : EIATTR_MAXREG_COUNT
	.align		4
        /*001c*/ 	.byte	0x03, 0x1b
        /*001e*/ 	.short	0x00a8


	//----- nvinfo : EIATTR_NUM_BARRIERS
	.align		4
        /*0020*/ 	.byte	0x02, 0x4c
        /*0022*/ 	.byte	0x10
	.zero		1


	//----- nvinfo : EIATTR_EXTERNS
	.align		4
        /*0024*/ 	.byte	0x04, 0x0f
        /*0026*/ 	.short	(.L_1609 - .L_1608)


	//   ....[0]....
	.align		4
.L_1608:
        /*0028*/ 	.word	index@(__assertfail)


	//----- nvinfo : EIATTR_ANNOTATIONS
	.align		4
.L_1609:
        /*002c*/ 	.byte	0x04, 0x55
        /*002e*/ 	.short	(.L_1611 - .L_1610)


	//   ....[0]....
.L_1610:
        /*0030*/ 	.word	0x00000001
        /*0034*/ 	.byte	0x20, 0x79, 0x00, 0x00, 0x01, 0x00, 0x00, 0x00, 0x50, 0x7d, 0x00, 0x00, 0x01, 0x00, 0x00, 0x00
        /*0044*/ 	.byte	0x70, 0x8a, 0x00, 0x00, 0x01, 0x00, 0x00, 0x00, 0x90, 0x8a, 0x00, 0x00, 0x01, 0x00, 0x00, 0x00
        /*0054*/ 	.byte	0x70, 0x8e, 0x00, 0x00


	//----- nvinfo : EIATTR_MERCURY_ISA_VERSION
	.align		4
.L_1611:
        /*0058*/ 	.byte	0x03, 0x5f
        /*005a*/ 	.short	0x0101


	//----- nvinfo : EIATTR_INT_WARP_WIDE_INSTR_OFFSETS
	.align		4
        /*005c*/ 	.byte	0x04, 0x31
        /*005e*/ 	.short	(.L_1613 - .L_1612)


	//   ....[0]....
.L_1612:
        /*0060*/ 	.word	0x00000190


	//   ....[1]....
        /*0064*/ 	.word	0x000001c0


	//----- nvinfo : EIATTR_COOP_GROUP_MASK_REGIDS
	.align		4
.L_1613:
        /*0068*/ 	.byte	0x04, 0x29
        /*006a*/ 	.short	(.L_1615 - .L_1614)


	//   ....[0]....
.L_1614:
        /*006c*/ 	.word	0xffffffff


	//   ....[1]....
        /*0070*/ 	.word	0xffffffff


	//   ....[2]....
        /*0074*/ 	.word	0xffffffff


	//   ....[3]....
        /*0078*/ 	.word	0xffffffff


	//   ....[4]....
        /*007c*/ 	.word	0xffffffff


	//   ....[5]....
        /*0080*/ 	.word	0xffffffff


	//   ....[6]....
        /*0084*/ 	.word	0xffffffff


	//   ....[7]....
        /*0088*/ 	.word	0x0500000f


	//----- nvinfo : EIATTR_COOP_GROUP_INSTR_OFFSETS
	.align		4
.L_1615:
        /*008c*/ 	.byte	0x04, 0x28
        /*008e*/ 	.short	(.L_1617 - .L_1616)


	//   ....[0]....
.L_1616:
        /*0090*/ 	.word	0x00000070


	//   ....[1]....
        /*0094*/ 	.word	0x000001a0


	//   ....[2]....
        /*0098*/ 	.word	0x000001f0


	//   ....[3]....
        /*009c*/ 	.word	0x000003e0


	//   ....[4]....
        /*00a0*/ 	.word	0x00000630


	//   ....[5]....
        /*00a4*/ 	.word	0x00001700


	//   ....[6]....
        /*00a8*/ 	.word	0x000053a0


	//   ....[7]....
        /*00ac*/ 	.word	0x000097b0


	//----- nvinfo : EIATTR_REG_RECONFIG
	.align		4
.L_1617:
        /*00b0*/ 	.byte	0x01, 0x54
	.zero		2


	//----- nvinfo : EIATTR_SYSCALL_OFFSETS
	.align		4
        /*00b4*/ 	.byte	0x04, 0x46
        /*00b6*/ 	.short	(.L_1619 - .L_1618)


	//   ....[0]....
.L_1618:
        /*00b8*/ 	.word	0x00001360


	//   ....[1]....
        /*00bc*/ 	.word	0x00001450


	//   ....[2]....
        /*00c0*/ 	.word	0x000015b0


	//   ....[3]....
        /*00c4*/ 	.word	0x000016a0


	//   ....[4]....
        /*00c8*/ 	.word	0x00001920


	//----- nvinfo : EIATTR_MBARRIER_INSTR_OFFSETS
	.align		4
.L_1619:
        /*00cc*/ 	.byte	0x04, 0x39
        /*00ce*/ 	.short	(.L_1621 - .L_1620)


	//   ....[0]....
.L_1620:
        /*00d0*/ 	.word	0x00000290
        /*00d4*/ 	.word	0x000000ff
        /*00d8*/ 	.word	0x00026800
        /*00dc*/ 	.short	0x0100
        /*00de*/ 	.byte	0x06
	.zero		1


	//   ....[1]....
        /*00e0*/ 	.word	0x00000390
        /*00e4*/ 	.word	0x000000ff
        /*00e8*/ 	.word	0x00026810
        /*00ec*/ 	.short	0x0100
        /*00ee*/ 	.byte	0x08
	.zero		1


	//   ....[2]....
        /*00f0*/ 	.word	0x000003a0
        /*00f4*/ 	.word	0x000000ff
        /*00f8*/ 	.word	0x00026820
        /*00fc*/ 	.short	0x0100
        /*00fe*/ 	.byte	0x08
	.zero		1


	//   ....[3]....
        /*0100*/ 	.word	0x000003b0
        /*0104*/ 	.word	0x000000ff
        /*0108*/ 	.word	0x00026818
        /*010c*/ 	.short	0x0100
        /*010e*/ 	.byte	0x08
	.zero		1


	//   ....[4]....
        /*0110*/ 	.word	0x000003c0
        /*0114*/ 	.word	0x000000ff
        /*0118*/ 	.word	0x00026828
        /*011c*/ 	.short	0x0100
        /*011e*/ 	.byte	0x08
	.zero		1


	//   ....[5]....
        /*0120*/ 	.word	0x000004f0
        /*0124*/ 	.word	0x000000ff
        /*0128*/ 	.word	0x00026830
        /*012c*/ 	.short	0x0100
        /*012e*/ 	.byte	0x08
	.zero		1


	//   ....[6]....
        /*0130*/ 	.word	0x00000500
        /*0134*/ 	.word	0x000000ff
        /*0138*/ 	.word	0x00026840
        /*013c*/ 	.short	0x0100
        /*013e*/ 	.byte	0x08
	.zero		1


	//   ....[7]....
        /*0140*/ 	.word	0x00000510
        /*0144*/ 	.word	0x000000ff
        /*0148*/ 	.word	0x00026838
        /*014c*/ 	.short	0x0100
        /*014e*/ 	.byte	0x08
	.zero		1


	//   ....[8]....
        /*0150*/ 	.word	0x00000520
        /*0154*/ 	.word	0x000000ff
        /*0158*/ 	.word	0x00026848
        /*015c*/ 	.short	0x0100
        /*015e*/ 	.byte	0x08
	.zero		1


	//   ....[9]....
        /*0160*/ 	.word	0x00001740
        /*0164*/ 	.word	0x00000002
        /*0168*/ 	.word	0x00026800
        /*016c*/ 	.short	0x010a
        /*016e*/ 	.byte	0x3f
	.zero		1


	//   ....[10]....
        /*0170*/ 	.word	0x000017e0
        /*0174*/ 	.word	0x00000002
        /*0178*/ 	.word	0x00026800
        /*017c*/ 	.short	0x010a
        /*017e*/ 	.byte	0x3f
	.zero		1


	//   ....[11]....
        /*0180*/ 	.word	0x00002140
        /*0184*/ 	.word	0x000000ff
        /*0188*/ 	.word	0x00026810
        /*018c*/ 	.short	0x010a
        /*018e*/ 	.byte	0x07
	.zero		1


	//   ....[12]....
        /*0190*/ 	.word	0x00002180
        /*0194*/ 	.word	0x000000ff
        /*0198*/ 	.word	0x00026810
        /*019c*/ 	.short	0x010a
        /*019e*/ 	.byte	0x07
	.zero		1


	//   ....[13]....
        /*01a0*/ 	.word	0x000025c0
        /*01a4*/ 	.word	0x000000ff
        /*01a8*/ 	.word	0x00026830
        /*01ac*/ 	.short	0x010a
        /*01ae*/ 	.byte	0x07
	.zero		1


	//   ....[14]....
        /*01b0*/ 	.word	0x00002600
        /*01b4*/ 	.word	0x000000ff
        /*01b8*/ 	.word	0x00026830
        /*01bc*/ 	.short	0x010a
        /*01be*/ 	.byte	0x07
	.zero		1


	//   ....[15]....
        /*01c0*/ 	.word	0x00004420
        /*01c4*/ 	.word	0x000000ff
        /*01c8*/ 	.word	0x00000000
        /*01cc*/ 	.short	0x0101
        /*01ce*/ 	.byte	0x0a
	.zero		1


	//   ....[16]....
        /*01d0*/ 	.word	0x00004710
        /*01d4*/ 	.word	0x000000ff
        /*01d8*/ 	.word	0x00000000
        /*01dc*/ 	.short	0x0101
        /*01de*/ 	.byte	0x07
	.zero		1


	//   ....[17]....
        /*01e0*/ 	.word	0x000074f0
        /*01e4*/ 	.word	0x0000000f
        /*01e8*/ 	.word	0x00026820
        /*01ec*/ 	.short	0x010a
        /*01ee*/ 	.byte	0x3f
	.zero		1


	//   ....[18]....
        /*01f0*/ 	.word	0x00007db0
        /*01f4*/ 	.word	0x0000000f
        /*01f8*/ 	.word	0x00026840
        /*01fc*/ 	.short	0x010a
        /*01fe*/ 	.byte	0x3f
	.zero		1


	//   ....[19]....
        /*0200*/ 	.word	0x000080f0
        /*0204*/ 	.word	0x0000000f
        /*0208*/ 	.word	0x00026828
        /*020c*/ 	.short	0x010a
        /*020e*/ 	.byte	0x3f
	.zero		1


	//   ....[20]....
        /*0210*/ 	.word	0x00008430
        /*0214*/ 	.word	0x0000000f
        /*0218*/ 	.word	0x00026848
        /*021c*/ 	.short	0x010a
        /*021e*/ 	.byte	0x3f
	.zero		1


	//   ....[21]....
        /*0220*/ 	.word	0x00008710
        /*0224*/ 	.word	0x0000000f
        /*0228*/ 	.word	0x00026820
        /*022c*/ 	.short	0x010a
        /*022e*/ 	.byte	0x3f
	.zero		1


	//   ....[22]....
        /*0230*/ 	.word	0x00008ac0
        /*0234*/ 	.word	0x0000000f
        /*0238*/ 	.word	0x00026840
        /*023c*/ 	.short	0x010a
        /*023e*/ 	.byte	0x3f
	.zero		1


	//   ....[23]....
        /*0240*/ 	.word	0x00008dd0
        /*0244*/ 	.word	0x0000000f
        /*0248*/ 	.word	0x00026828
        /*024c*/ 	.short	0x010a
        /*024e*/ 	.byte	0x3f
	.zero		1


	//   ....[24]....
        /*0250*/ 	.word	0x00009150
        /*0254*/ 	.word	0x00000003
        /*0258*/ 	.word	0x00026840
        /*025c*/ 	.short	0x010a
        /*025e*/ 	.byte	0x3f
	.zero		1


	//   ....[25]....
        /*0260*/ 	.word	0x00009620
        /*0264*/ 	.word	0x00000007
        /*0268*/ 	.word	0x00000000
        /*026c*/ 	.short	0x010a
        /*026e*/ 	.byte	0x3f
	.zero		1


	//   ....[26]....
        /*0270*/ 	.word	0x00009670
        /*0274*/ 	.word	0x00000003
        /*0278*/ 	.word	0x00000000
        /*027c*/ 	.short	0x010a
        /*027e*/ 	.byte	0x3f
	.zero		1


	//   ....[27]....
        /*0280*/ 	.word	0x000096d0
        /*0284*/ 	.word	0x00000005
        /*0288*/ 	.word	0x00000000
        /*028c*/ 	.short	0x010a
        /*028e*/ 	.byte	0x3f
	.zero		1


	//   ....[28]....
        /*0290*/ 	.word	0x00009700
        /*0294*/ 	.word	0x00000003
        /*0298*/ 	.word	0x00000000
        /*029c*/ 	.short	0x010a
        /*029e*/ 	.byte	0x3f
	.zero		1


	//   ....[29]....
        /*02a0*/ 	.word	0x000097e0
        /*02a4*/ 	.word	0x00000002
        /*02a8*/ 	.word	0x00026800
        /*02ac*/ 	.short	0x010a
        /*02ae*/ 	.byte	0x3f
	.zero		1


	//   ....[30]....
        /*02b0*/ 	.word	0x00009840
        /*02b4*/ 	.word	0x00000005
        /*02b8*/ 	.word	0x00026810
        /*02bc*/ 	.short	0x010a
        /*02be*/ 	.byte	0x3f
	.zero		1


	//   ....[31]....
        /*02c0*/ 	.word	0x000098a0
        /*02c4*/ 	.word	0x00000005
        /*02c8*/ 	.word	0x00026830
        /*02cc*/ 	.short	0x010a
        /*02ce*/ 	.byte	0x3f
	.zero		1


	//   ....[32]....
        /*02d0*/ 	.word	0x000098f0
        /*02d4*/ 	.word	0x0000000f
        /*02d8*/ 	.word	0x00026820
        /*02dc*/ 	.short	0x010a
        /*02de*/ 	.byte	0x3f
	.zero		1


	//   ....[33]....
        /*02e0*/ 	.word	0x00009940
        /*02e4*/ 	.word	0x0000000f
        /*02e8*/ 	.word	0x00026840
        /*02ec*/ 	.short	0x010a
        /*02ee*/ 	.byte	0x3f
	.zero		1


	//   ....[34]....
        /*02f0*/ 	.word	0x00009990
        /*02f4*/ 	.word	0x0000000f
        /*02f8*/ 	.word	0x00026828
        /*02fc*/ 	.short	0x010a
        /*02fe*/ 	.byte	0x3f
	.zero		1


	//   ....[35]....
        /*0300*/ 	.word	0x000099e0
        /*0304*/ 	.word	0x0000000f
        /*0308*/ 	.word	0x00026848
        /*030c*/ 	.short	0x010a
        /*030e*/ 	.byte	0x3f
	.zero		1


	//   ....[36]....
        /*0310*/ 	.word	0x00009a40
        /*0314*/ 	.word	0x0000000f
        /*0318*/ 	.word	0x00026820
        /*031c*/ 	.short	0x010a
        /*031e*/ 	.byte	0x3f
	.zero		1


	//   ....[37]....
        /*0320*/ 	.word	0x00009a90
        /*0324*/ 	.word	0x0000000f
        /*0328*/ 	.word	0x00026840
        /*032c*/ 	.short	0x010a
        /*032e*/ 	.byte	0x3f
	.zero		1


	//   ....[38]....
        /*0330*/ 	.word	0x00009ae0
        /*0334*/ 	.word	0x0000000f
        /*0338*/ 	.word	0x00026828
        /*033c*/ 	.short	0x010a
        /*033e*/ 	.byte	0x3f
	.zero		1


	//   ....[39]....
        /*0340*/ 	.word	0x00009b30
        /*0344*/ 	.word	0x00000003
        /*0348*/ 	.word	0x00026840
        /*034c*/ 	.short	0x010a
        /*034e*/ 	.byte	0x3f
	.zero		1


	//   ....[40]....
        /*0350*/ 	.word	0x00009c00
        /*0354*/ 	.word	0x00000007
        /*0358*/ 	.word	0x00000000
        /*035c*/ 	.short	0x010a
        /*035e*/ 	.byte	0x3f
	.zero		1


	//   ....[41]....
        /*0360*/ 	.word	0x00009c50
        /*0364*/ 	.word	0x00000003
        /*0368*/ 	.word	0x00000000
        /*036c*/ 	.short	0x010a
        /*036e*/ 	.byte	0x3f
	.zero		1


	//   ....[42]....
        /*0370*/ 	.word	0x00009ca0
        /*0374*/ 	.word	0x00000005
        /*0378*/ 	.word	0x00000000
        /*037c*/ 	.short	0x010a
        /*037e*/ 	.byte	0x3f
	.zero		1


	//----- nvinfo : EIATTR_NUM_MBARRIERS
	.align		4
.L_1621:
        /*0380*/ 	.byte	0x03, 0x38
        /*0382*/ 	.short	0x0009


	//----- nvinfo : EIATTR_EXIT_INSTR_OFFSETS
	.align		4
        /*0384*/ 	.byte	0x04, 0x1c
        /*0386*/ 	.short	(.L_1623 - .L_1622)


	//   ....[0]....
.L_1622:
        /*0388*/ 	.word	0x00009750


	//----- nvinfo : EIATTR_MAX_THREADS
	.align		4
.L_1623:
        /*038c*/ 	.byte	0x04, 0x05
        /*038e*/ 	.short	(.L_1625 - .L_1624)
.L_1624:
        /*0390*/ 	.word	0x00000180
        /*0394*/ 	.word	0x00000001
        /*0398*/ 	.word	0x00000001


	//----- nvinfo : EIATTR_CRS_STACK_SIZE
	.align		4
.L_1625:
        /*039c*/ 	.byte	0x04, 0x1e
        /*039e*/ 	.short	(.L_1627 - .L_1626)
.L_1626:
        /*03a0*/ 	.word	0x00000000


	//----- nvinfo : EIATTR_CBANK_PARAM_SIZE
	.align		4
.L_1627:
        /*03a4*/ 	.byte	0x03, 0x19
        /*03a6*/ 	.short	0x0770


	//----- nvinfo : EIATTR_PARAM_CBANK
	.align		4
        /*03a8*/ 	.byte	0x04, 0x0a
        /*03aa*/ 	.short	(.L_1629 - .L_1628)
	.align		4
.L_1628:
        /*03ac*/ 	.word	index@(.nv.constant0._ZN7cutlass13device_kernelIN5flash11enable_sm90INS1_16FlashAttnBwdSm90INS1_25CollectiveMainloopBwdSm90ILi2ELi2ELi2EN4cute5tupleIJNS5_1CILi1EEES8_S8_EEENS6_IJNS7_ILi64EEENS7_ILi128EEENS7_ILi96EEEEEENS_6half_tEfNS_4arch4Sm90ELb1ELb0ELb0ELb1ELb0ELb1ELb0ELb0ELi2ELi1ELi2ELi1ELb1EEENS1_24CollectiveEpilogueBwdGQAISD_fSG_Li256ELb1ELb0EEENS1_25SingleTileBwdLPTSchedulerILb1ELi128ELb0EEEEEEEEEvNT_6ParamsE)
        /*03b0*/ 	.short	0x0210
        /*03b2*/ 	.short	0x0770


	//----- nvinfo : EIATTR_SW_WAR
	.align		4
.L_1629:
        /*03b4*/ 	.byte	0x04, 0x36
        /*03b6*/ 	.short	(.L_1631 - .L_1630)
.L_1630:
        /*03b8*/ 	.word	0x00000008
.L_1631:


//--------------------- .nv.info._ZN7cutlass13device_kernelIN5flash32FlashAttnBwdPostprocessConvertdQIN4cute5tupleIJNS3_1CILi128EEENS5_ILi96EEEEEENS_6half_tEfNS_4arch4Sm90ELi256ENS3_8TiledMMAINS3_8MMA_AtomIJNS3_4SM904GMMA25MMA_64x96x16_F32F16F16_RSILNSF_5MajorE0ELSH_1ELNSF_7ScaleInE1ELSI_1EEEEEENS3_6LayoutINS4_IJNS5_ILi2EEENS5_ILi1EEESN_EEENS4_IJSN_NS5_ILi0EEESP_EEEEENS4_IJNS3_10UnderscoreESS_SS_EEEEELb0EEEEEvNT_6ParamsE --------------------------
	.section	.nv.info._ZN7cutlass13device_kernelIN5flash32FlashAttnBwdPostprocessConvertdQIN4cute5tupleIJNS3_1CILi128EEENS5_ILi96EEEEEENS_6half_tEfNS_4arch4Sm90ELi256ENS3_8TiledMMAINS3_8MMA_AtomIJNS3_4SM904GMMA25MMA_64x96x16_F32F16F16_RSILNSF_5MajorE0ELSH_1ELNSF_7ScaleInE1ELSI_1EEEEEENS3_6LayoutINS4_IJNS5_ILi2EEENS5_ILi1EEESN_EEENS4_IJSN_NS5_ILi0EEESP_EEEEENS4_IJNS3_10UnderscoreESS_SS_EEEEELb0EEEEEvNT_6ParamsE,"",@"SHT_CUDA_INFO"
	.sectionflags	@""
	.align	4


	//----- nvinfo : EIATTR_CUDA_API_VERSION
	.align		4
        /*0000*/ 	.byte	0x04, 0x37
        /*0002*/ 	.short	(.L_1633 - .L_1632)
.L_1632:
        /*0004*/ 	.word	0x00000082


	//----- nvinfo : EIATTR_KPARAM_INFO
	.align		4
.L_1633:
        /*0008*/ 	.byte	0x04, 0x17
        /*000a*/ 	.short	(.L_1635 - .L_1634)
.L_1634:
        /*000c*/ 	.word	0x00000000
        /*0010*/ 	.short	0x0000
        /*0012*/ 	.short	0x0000
        /*0014*/ 	.byte	0x00, 0xf0, 0xc1, 0x01


	//----- nvinfo : EIATTR_SPARSE_MMA_MASK
	.align		4
.L_1635:
        /*0018*/ 	.byte	0x03, 0x50
        /*001a*/ 	.short	0x0000


	//----- nvinfo : EIATTR_MAXREG_COUNT
	.align		4
        /*001c*/ 	.byte	0x03, 0x1b
        /*001e*/ 	.short	0x0080


	//----- nvinfo : EIATTR_NUM_BARRIERS
	.align		4
        /*0020*/ 	.byte	0x02, 0x4c
        /*0022*/ 	.byte	0x01
	.zero		1


	//----- nvinfo : EIATTR_MERCURY_ISA_VERSION
	.align		4
        /*0024*/ 	.byte	0x03, 0x5f
        /*0026*/ 	.short	0x0101


	//----- nvinfo : EIATTR_MBARRIER_INSTR_OFFSETS
	.align		4
        /*0028*/ 	.byte	0x04, 0x39
        /*002a*/ 	.short	(.L_1637 - .L_1636)


	//   ....[0]....
.L_1636:
        /*002c*/ 	.word	0x000004a0
        /*0030*/ 	.word	0x000000ff
        /*0034*/ 	.word	0x00012000
        /*0038*/ 	.short	0x0100
        /*003a*/ 	.byte	0x06
	.zero		1


	//   ....[1]....
        /*003c*/ 	.word	0x000005b0
        /*0040*/ 	.word	0x00000004
        /*0044*/ 	.word	0x00012000
        /*0048*/ 	.short	0x010a
        /*004a*/ 	.byte	0x3f
	.zero		1


	//----- nvinfo : EIATTR_NUM_MBARRIERS
	.align		4
.L_1637:
        /*004c*/ 	.byte	0x03, 0x38
        /*004e*/ 	.short	0x0001


	//----- nvinfo : EIATTR_EXIT_INSTR_OFFSETS
	.align		4
        /*0050*/ 	.byte	0x04, 0x1c
        /*0052*/ 	.short	(.L_1639 - .L_1638)


	//   ....[0]....
.L_1638:
        /*0054*/ 	.word	0x000001b0


	//   ....[1]....
        /*0058*/ 	.word	0x000011e0


	//   ....[2]....
        /*005c*/ 	.word	0x000013f0


	//   ....[3]....
        /*0060*/ 	.word	0x00001410


	//----- nvinfo : EIATTR_MAX_THREADS
	.align		4
.L_1639:
        /*0064*/ 	.byte	0x04, 0x05
        /*0066*/ 	.short	(.L_1641 - .L_1640)
.L_1640:
        /*0068*/ 	.word	0x00000100
        /*006c*/ 	.word	0x00000001
        /*0070*/ 	.word	0x00000001


	//----- nvinfo : EIATTR_CRS_STACK_SIZE
	.align		4
.L_1641:
        /*0074*/ 	.byte	0x04, 0x1e
        /*0076*/ 	.short	(.L_1643 - .L_1642)
.L_1642:
        /*0078*/ 	.word	0x00000000


	//----- nvinfo : EIATTR_CBANK_PARAM_SIZE
	.align		4
.L_1643:
        /*007c*/ 	.byte	0x03, 0x19
        /*007e*/ 	.short	0x0070


	//----- nvinfo : EIATTR_PARAM_CBANK
	.align		4
        /*0080*/ 	.byte	0x04, 0x0a
        /*0082*/ 	.short	(.L_1645 - .L_1644)
	.align		4
.L_1644:
        /*0084*/ 	.word	index@(.nv.constant0._ZN7cutlass13device_kernelIN5flash32FlashAttnBwdPostprocessConvertdQIN4cute5tupleIJNS3_1CILi128EEENS5_ILi96EEEEEENS_6half_tEfNS_4arch4Sm90ELi256ENS3_8TiledMMAINS3_8MMA_AtomIJNS3_4SM904GMMA25MMA_64x96x16_F32F16F16_RSILNSF_5MajorE0ELSH_1ELNSF_7ScaleInE1ELSI_1EEEEEENS3_6LayoutINS4_IJNS5_ILi2EEENS5_ILi1EEESN_EEENS4_IJSN_NS5_ILi0EEESP_EEEEENS4_IJNS3_10UnderscoreESS_SS_EEEEELb0EEEEEvNT_6ParamsE)
        /*0088*/ 	.short	0x0210
        /*008a*/ 	.short	0x0070


	//----- nvinfo : EIATTR_SW_WAR
	.align		4
.L_1645:
        /*008c*/ 	.byte	0x04, 0x36
        /*008e*/ 	.short	(.L_1647 - .L_1646)
.L_1646:
        /*0090*/ 	.word	0x00000008
.L_1647:


//--------------------- .nv.info._ZN7cutlass13device_kernelIN5flash32FlashAttnBwdPostprocessConvertdQIN4cute5tupleIJNS3_1CILi64EEENS5_ILi96EEEEEENS_6half_tEfNS_4arch4Sm90ELi256ENS3_8TiledMMAINS3_8MMA_AtomIJNS3_4SM904GMMA25MMA_64x16x16_F32F16F16_SSILNSF_5MajorE0ELSH_1ELNSF_7ScaleInE1ELSI_1EEEEEENS3_6LayoutINS4_IJNS5_ILi1EEENS5_ILi2EEESM_EEENS4_IJNS5_ILi0EEESM_SP_EEEEENS4_IJNS3_10UnderscoreESS_SS_EEEEELb0EEEEEvNT_6ParamsE --------------------------
	.section	.nv.info._ZN7cutlass13device_kernelIN5flash32FlashAttnBwdPostprocessConvertdQIN4cute5tupleIJNS3_1CILi64EEENS5_ILi96EEEEEENS_6half_tEfNS_4arch4Sm90ELi256ENS3_8TiledMMAINS3_8MMA_AtomIJNS3_4SM904GMMA25MMA_64x16x16_F32F16F16_SSILNSF_5MajorE0ELSH_1ELNSF_7ScaleInE1ELSI_1EEEEEENS3_6LayoutINS4_IJNS5_ILi1EEENS5_ILi2EEESM_EEENS4_IJNS5_ILi0EEESM_SP_EEEEENS4_IJNS3_10UnderscoreESS_SS_EEEEELb0EEEEEvNT_6ParamsE,"",@"SHT_CUDA_INFO"
	.sectionflags	@""
	.align	4


	//----- nvinfo : EIATTR_CUDA_API_VERSION
	.align		4
        /*0000*/ 	.byte	0x04, 0x37
        /*0002*/ 	.short	(.L_1649 - .L_1648)
.L_1648:
        /*0004*/ 	.word	0x00000082


	//----- nvinfo : EIATTR_KPARAM_INFO
	.align		4
.L_1649:
        /*0008*/ 	.byte	0x04, 0x17
        /*000a*/ 	.short	(.L_1651 - .L_1650)
.L_1650:
        /*000c*/ 	.word	0x00000000
        /*0010*/ 	.short	0x0000
        /*0012*/ 	.short	0x0000
        /*0014*/ 	.byte	0x00, 0xf0, 0xc1, 0x01


	//----- nvinfo : EIATTR_SPARSE_MMA_MASK
	.align		4
.L_1651:
        /*0018*/ 	.byte	0x03, 0x50
        /*001a*/ 	.short	0x0000


	//----- nvinfo : EIATTR_MAXREG_COUNT
	.align		4
        /*001c*/ 	.byte	0x03, 0x1b
        /*001e*/ 	.short	0x0080


	//----- nvinfo : EIATTR_NUM_BARRIERS
	.align		4
        /*0020*/ 	.byte	0x02, 0x4c
        /*0022*/ 	.byte	0x01
	.zero		1


	//----- nvinfo : EIATTR_MERCURY_ISA_VERSION
	.align		4
        /*0024*/ 	.byte	0x03, 0x5f
        /*0026*/ 	.short	0x0101


	//----- nvinfo : EIATTR_MBARRIER_INSTR_OFFSETS
	.align		4
        /*0028*/ 	.byte	0x04, 0x39
        /*002a*/ 	.short	(.L_1653 - .L_1652)


	//   ....[0]....
.L_1652:
        /*002c*/ 	.word	0x000004a0
        /*0030*/ 	.word	0x000000ff
        /*0034*/ 	.word	0x00009000
        /*0038*/ 	.short	0x0100
        /*003a*/ 	.byte	0x06
	.zero		1


	//   ....[1]....
        /*003c*/ 	.word	0x000005b0
        /*0040*/ 	.word	0x00000006
        /*0044*/ 	.word	0x00009000
        /*0048*/ 	.short	0x010a
        /*004a*/ 	.byte	0x3f
	.zero		1


	//----- nvinfo : EIATTR_NUM_MBARRIERS
	.align		4
.L_1653:
        /*004c*/ 	.byte	0x03, 0x38
        /*004e*/ 	.short	0x0001


	//----- nvinfo : EIATTR_EXIT_INSTR_OFFSETS
	.align		4
        /*0050*/ 	.byte	0x04, 0x1c
        /*0052*/ 	.short	(.L_1655 - .L_1654)


	//   ....[0]....
.L_1654:
        /*0054*/ 	.word	0x000001b0


	//   ....[1]....
        /*0058*/ 	.word	0x00000ca0


	//   ....[2]....
        /*005c*/ 	.word	0x00000ed0


	//   ....[3]....
        /*0060*/ 	.word	0x00000f00


	//----- nvinfo : EIATTR_MAX_THREADS
	.align		4
.L_1655:
        /*0064*/ 	.byte	0x04, 0x05
        /*0066*/ 	.short	(.L_1657 - .L_1656)
.L_1656:
        /*0068*/ 	.word	0x00000100
        /*006c*/ 	.word	0x00000001
        /*0070*/ 	.word	0x00000001


	//----- nvinfo : EIATTR_CRS_STACK_SIZE
	.align		4
.L_1657:
        /*0074*/ 	.byte	0x04, 0x1e
        /*0076*/ 	.short	(.L_1659 - .L_1658)
.L_1658:
        /*0078*/ 	.word	0x00000000


	//----- nvinfo : EIATTR_CBANK_PARAM_SIZE
	.align		4
.L_1659:
        /*007c*/ 	.byte	0x03, 0x19
        /*007e*/ 	.short	0x0070


	//----- nvinfo : EIATTR_PARAM_CBANK
	.align		4
        /*0080*/ 	.byte	0x04, 0x0a
        /*0082*/ 	.short	(.L_1661 - .L_1660)
	.align		4
.L_1660:
        /*0084*/ 	.word	index@(.nv.constant0._ZN7cutlass13device_kernelIN5flash32FlashAttnBwdPostprocessConvertdQIN4cute5tupleIJNS3_1CILi64EEENS5_ILi96EEEEEENS_6half_tEfNS_4arch4Sm90ELi256ENS3_8TiledMMAINS3_8MMA_AtomIJNS3_4SM904GMMA25MMA_64x16x16_F32F16F16_SSILNSF_5MajorE0ELSH_1ELNSF_7ScaleInE1ELSI_1EEEEEENS3_6LayoutINS4_IJNS5_ILi1EEENS5_ILi2EEESM_EEENS4_IJNS5_ILi0EEESM_SP_EEEEENS4_IJNS3_10UnderscoreESS_SS_EEEEELb0EEEEEvNT_6ParamsE)
        /*0088*/ 	.short	0x0210
        /*008a*/ 	.short	0x0070


	//----- nvinfo : EIATTR_SW_WAR
	.align		4
.L_1661:
        /*008c*/ 	.byte	0x04, 0x36
        /*008e*/ 	.short	(.L_1663 - .L_1662)
.L_1662:
        /*0090*/ 	.word	0x00000008
.L_1663:


//--------------------- .nv.info._ZN7cutlass13device_kernelIN5flash11enable_sm90INS1_16FlashAttnBwdSm90INS1_25CollectiveMainloopBwdSm90ILi2ELi2ELi2EN4cute5tupleIJNS5_1CILi1EEES8_S8_EEENS6_IJNS7_ILi64EEENS7_ILi128EEENS7_ILi96EEEEEENS_6half_tEfNS_4arch4Sm90ELb1ELb0ELb0ELb1ELb1ELb1ELb0ELb0ELi2ELi1ELi2ELi1ELb1EEENS1_24CollectiveEpilogueBwdGQAISD_fSG_Li256ELb1ELb1EEENS1_25SingleTileBwdLPTSchedulerILb1ELi128ELb1EEEEEEEEEvNT_6ParamsE --------------------------
	.section	.nv.info._ZN7cutlass13device_kernelIN5flash11enable_sm90INS1_16FlashAttnBwdSm90INS1_25CollectiveMainloopBwdSm90ILi2ELi2ELi2EN4cute5tupleIJNS5_1CILi1EEES8_S8_EEENS6_IJNS7_ILi64EEENS7_ILi128EEENS7_ILi96EEEEEENS_6half_tEfNS_4arch4Sm90ELb1ELb0ELb0ELb1ELb1ELb1ELb0ELb0ELi2ELi1ELi2ELi1ELb1EEENS1_24CollectiveEpilogueBwdGQAISD_fSG_Li256ELb1ELb1EEENS1_25SingleTileBwdLPTSchedulerILb1ELi128ELb1EEEEEEEEEvNT_6ParamsE,"",@"SHT_CUDA_INFO"
	.sectionflags	@""
	.align	4


	//----- nvinfo : EIATTR_CUDA_API_VERSION
	.align		4
        /*0000*/ 	.byte	0x04, 0x37
        /*0002*/ 	.short	(.L_1665 - .L_1664)
.L_1664:
        /*0004*/ 	.word	0x00000082


	//----- nvinfo : EIATTR_KPARAM_INFO
	.align		4
.L_1665:
        /*0008*/ 	.byte	0x04, 0x17
        /*000a*/ 	.short	(.L_1667 - .L_1666)
.L_1666:
        /*000c*/ 	.word	0x00000000
        /*0010*/ 	.short	0x0000
        /*0012*/ 	.short	0x0070
        /*0014*/ 	.byte	0x00, 0xf0, 0x01, 0x1c


	//----- nvinfo : EIATTR_SPARSE_MMA_MASK
	.align		4
.L_1667:
        /*0018*/ 	.byte	0x03, 0x50
        /*001a*/ 	.short	0x0000


	//----- nvinfo : EIATTR_MAXREG_COUNT
	.align		4
        /*001c*/ 	.byte	0x03, 0x1b
        /*001e*/ 	.short	0x00a8


	//----- nvinfo : EIATTR_NUM_BARRIERS
	.align		4
        /*0020*/ 	.byte	0x02, 0x4c
        /*0022*/ 	.byte	0x10
	.zero		1


	//----- nvinfo : EIATTR_EXTERNS
	.align		4
        /*0024*/ 	.byte	0x04, 0x0f
        /*0026*/ 	.short	(.L_1669 - .L_1668)


	//   ....[0]....
	.align		4
.L_1668:
        /*0028*/ 	.word	index@(__assertfail)


	//----- nvinfo : EIATTR_ANNOTATIONS
	.align		4
.L_1669:
        /*002c*/ 	.byte	0x04, 0x55
        /*002e*/ 	.short	(.L_1671 - .L_1670)


	//   ....[0]....
.L_1670:
        /*0030*/ 	.word	0x00000001
        /*0034*/ 	.byte	0x10, 0x87, 0x00, 0x00, 0x01, 0x00, 0x00, 0x00, 0x40, 0x8b, 0x00, 0x00, 0x01, 0x00, 0x00, 0x00
        /*0044*/ 	.byte	0x60, 0x98, 0x00, 0x00, 0x01, 0x00, 0x00, 0x00, 0x80, 0x98, 0x00, 0x00, 0x01, 0x00, 0x00, 0x00
        /*0054*/ 	.byte	0x60, 0x9c, 0x00, 0x00


	//----- nvinfo : EIATTR_MERCURY_ISA_VERSION
	.align		4
.L_1671:
        /*0058*/ 	.byte	0x03, 0x5f
        /*005a*/ 	.short	0x0101


	//----- nvinfo : EIATTR_INT_WARP_WIDE_INSTR_OFFSETS
	.align		4
        /*005c*/ 	.byte	0x04, 0x31
        /*005e*/ 	.short	(.L_1673 - .L_1672)


	//   ....[0]....
.L_1672:
        /*0060*/ 	.word	0x00000190


	//   ....[1]....
        /*0064*/ 	.word	0x000001c0


	//   ....[2]....
        /*0068*/ 	.word	0x00006a50


	//   ....[3]....
        /*006c*/ 	.word	0x00007100


	//   ....[4]....
        /*0070*/ 	.word	0x00007620


	//----- nvinfo : EIATTR_COOP_GROUP_MASK_REGIDS
	.align		4
.L_1673:
        /*0074*/ 	.byte	0x04, 0x29
        /*0076*/ 	.short	(.L_1675 - .L_1674)


	//   ....[0]....
.L_1674:
        /*0078*/ 	.word	0xffffffff


	//   ....[1]....
        /*007c*/ 	.word	0xffffffff


	//   ....[2]....
        /*0080*/ 	.word	0xffffffff


	//   ....[3]....
        /*0084*/ 	.word	0xffffffff


	//   ....[4]....
        /*0088*/ 	.word	0xffffffff


	//   ....[5]....
        /*008c*/ 	.word	0xffffffff


	//   ....[6]....
        /*0090*/ 	.word	0xffffffff


	//   ....[7]....
        /*0094*/ 	.word	0xffffffff


	//   ....[8]....
        /*0098*/ 	.word	0xffffffff


	//   ....[9]....
        /*009c*/ 	.word	0xffffffff


	//   ....[10]....
        /*00a0*/ 	.word	0xffffffff


	//   ....[11]....
        /*00a4*/ 	.word	0xffffffff


	//   ....[12]....
        /*00a8*/ 	.word	0xffffffff


	//   ....[13]....
        /*00ac*/ 	.word	0xffffffff


	//   ....[14]....
        /*00b0*/ 	.word	0xffffffff


	//   ....[15]....
        /*00b4*/ 	.word	0xffffffff


	//   ....[16]....
        /*00b8*/ 	.word	0xffffffff


	//   ....[17]....
        /*00bc*/ 	.word	0x0500000f


	//   ....[18]....
        /*00c0*/ 	.word	0x0500000f


	//   ....[19]....
        /*00c4*/ 	.word	0x0500000f


	//   ....[20]....
        /*00c8*/ 	.word	0x0500000f


	//   ....[21]....
        /*00cc*/ 	.word	0x0500000f


	//   ....[22]....
        /*00d0*/ 	.word	0x0500000f


	//----- nvinfo : EIATTR_COOP_GROUP_INSTR_OFFSETS
	.align		4
.L_1675:
        /*00d4*/ 	.byte	0x04, 0x28
        /*00d6*/ 	.short	(.L_1677 - .L_1676)


	//   ....[0]....
.L_1676:
        /*00d8*/ 	.word	0x00000070


	//   ....[1]....
        /*00dc*/ 	.word	0x000001a0


	//   ....[2]....
        /*00e0*/ 	.word	0x000001f0


	//   ....[3]....
        /*00e4*/ 	.word	0x000003e0


	//   ....[4]....
        /*00e8*/ 	.word	0x00000630


	//   ....[5]....
        /*00ec*/ 	.word	0x00001720


	//   ....[6]....
        /*00f0*/ 	.word	0x000051d0


	//   ....[7]....
        /*00f4*/ 	.word	0x00005350


	//   ....[8]....
        /*00f8*/ 	.word	0x00005600


	//   ....[9]....
        /*00fc*/ 	.word	0x00005790


	//   ....[10]....
        /*0100*/ 	.word	0x000058a0


	//   ....[11]....
        /*0104*/ 	.word	0x00006650


	//   ....[12]....
        /*0108*/ 	.word	0x00006980


	//   ....[13]....
        /*010c*/ 	.word	0x00006d80


	//   ....[14]....
        /*0110*/ 	.word	0x00007030


	//   ....[15]....
        /*0114*/ 	.word	0x000072e0


	//   ....[16]....
        /*0118*/ 	.word	0x00007550


	//   ....[17]....
        /*011c*/ 	.word	0x0000a5a0


	//   ....[18]....
        /*0120*/ 	.word	0x0000a710


	//   ....[19]....
        /*0124*/ 	.word	0x0000a780


	//   ....[20]....
        /*0128*/ 	.word	0x0000a7f0


	//   ....[21]....
        /*012c*/ 	.word	0x0000a860


	//   ....[22]....
        /*0130*/ 	.word	0x0000a8d0


	//----- nvinfo : EIATTR_REG_RECONFIG
	.align		4
.L_1677:
        /*0134*/ 	.byte	0x01, 0x54
	.zero		2


	//----- nvinfo : EIATTR_SYSCALL_OFFSETS
	.align		4
        /*0138*/ 	.byte	0x04, 0x46
        /*013a*/ 	.short	(.L_1679 - .L_1678)


	//   ....[0]....
.L_1678:
        /*013c*/ 	.word	0x00001380


	//   ....[1]....
        /*0140*/ 	.word	0x00001470


	//   ....[2]....
        /*0144*/ 	.word	0x000015d0


	//   ....[3]....
        /*0148*/ 	.word	0x000016c0


	//   ....[4]....
        /*014c*/ 	.word	0x00001940


	//----- nvinfo : EIATTR_MBARRIER_INSTR_OFFSETS
	.align		4
.L_1679:
        /*0150*/ 	.byte	0x04, 0x39
        /*0152*/ 	.short	(.L_1681 - .L_1680)


	//   ....[0]....
.L_1680:
        /*0154*/ 	.word	0x00000290
        /*0158*/ 	.word	0x000000ff
        /*015c*/ 	.word	0x00026800
        /*0160*/ 	.short	0x0100
        /*0162*/ 	.byte	0x06
	.zero		1


	//   ....[1]....
        /*0164*/ 	.word	0x00000390
        /*0168*/ 	.word	0x000000ff
        /*016c*/ 	.word	0x00026810
        /*0170*/ 	.short	0x0100
        /*0172*/ 	.byte	0x08
	.zero		1


	//   ....[2]....
        /*0174*/ 	.word	0x000003a0
        /*0178*/ 	.word	0x000000ff
        /*017c*/ 	.word	0x00026820
        /*0180*/ 	.short	0x0100
        /*0182*/ 	.byte	0x08
	.zero		1


	//   ....[3]....
        /*0184*/ 	.word	0x000003b0
        /*0188*/ 	.word	0x000000ff
        /*018c*/ 	.word	0x00026818
        /*0190*/ 	.short	0x0100
        /*0192*/ 	.byte	0x08
	.zero		1


	//   ....[4]....
        /*0194*/ 	.word	0x000003c0
        /*0198*/ 	.word	0x000000ff
        /*019c*/ 	.word	0x00026828
        /*01a0*/ 	.short	0x0100
        /*01a2*/ 	.byte	0x08
	.zero		1


	//   ....[5]....
        /*01a4*/ 	.word	0x000004f0
        /*01a8*/ 	.word	0x000000ff
        /*01ac*/ 	.word	0x00026830
        /*01b0*/ 	.short	0x0100
        /*01b2*/ 	.byte	0x08
	.zero		1


	//   ....[6]....
        /*01b4*/ 	.word	0x00000500
        /*01b8*/ 	.word	0x000000ff
        /*01bc*/ 	.word	0x00026840
        /*01c0*/ 	.short	0x0100
        /*01c2*/ 	.byte	0x08
	.zero		1


	//   ....[7]....
        /*01c4*/ 	.word	0x00000510
        /*01c8*/ 	.word	0x000000ff
        /*01cc*/ 	.word	0x00026838
        /*01d0*/ 	.short	0x0100
        /*01d2*/ 	.byte	0x08
	.zero		1


	//   ....[8]....
        /*01d4*/ 	.word	0x00000520
        /*01d8*/ 	.word	0x000000ff
        /*01dc*/ 	.word	0x00026848
        /*01e0*/ 	.short	0x0100
        /*01e2*/ 	.byte	0x08
	.zero		1


	//   ....[9]....
        /*01e4*/ 	.word	0x00001760
        /*01e8*/ 	.word	0x00000002
        /*01ec*/ 	.word	0x00026800
        /*01f0*/ 	.short	0x010a
        /*01f2*/ 	.byte	0x3f
	.zero		1


	//   ....[10]....
        /*01f4*/ 	.word	0x00001800
        /*01f8*/ 	.word	0x00000002
        /*01fc*/ 	.word	0x00026800
        /*0200*/ 	.short	0x010a
        /*0202*/ 	.byte	0x3f
	.zero		1


	//   ....[11]....
        /*0204*/ 	.word	0x00002160
        /*0208*/ 	.word	0x000000ff
        /*020c*/ 	.word	0x00026810
        /*0210*/ 	.short	0x010a
        /*0212*/ 	.byte	0x07
	.zero		1


	//   ....[12]....
        /*0214*/ 	.word	0x000021a0
        /*0218*/ 	.word	0x000000ff
        /*021c*/ 	.word	0x00026810
        /*0220*/ 	.short	0x010a
        /*0222*/ 	.byte	0x07
	.zero		1


	//   ....[13]....
        /*0224*/ 	.word	0x000025e0
        /*0228*/ 	.word	0x000000ff
        /*022c*/ 	.word	0x00026830
        /*0230*/ 	.short	0x010a
        /*0232*/ 	.byte	0x07
	.zero		1


	//   ....[14]....
        /*0234*/ 	.word	0x00002620
        /*0238*/ 	.word	0x000000ff
        /*023c*/ 	.word	0x00026830
        /*0240*/ 	.short	0x010a
        /*0242*/ 	.byte	0x07
	.zero		1


	//   ....[15]....
        /*0244*/ 	.word	0x00004440
        /*0248*/ 	.word	0x000000ff
        /*024c*/ 	.word	0x00000000
        /*0250*/ 	.short	0x0101
        /*0252*/ 	.byte	0x0a
	.zero		1


	//   ....[16]....
        /*0254*/ 	.word	0x00004730
        /*0258*/ 	.word	0x000000ff
        /*025c*/ 	.word	0x00000000
        /*0260*/ 	.short	0x0101
        /*0262*/ 	.byte	0x07
	.zero		1


	//   ....[17]....
        /*0264*/ 	.word	0x000082e0
        /*0268*/ 	.word	0x0000000f
        /*026c*/ 	.word	0x00026820
        /*0270*/ 	.short	0x010a
        /*0272*/ 	.byte	0x3f
	.zero		1


	//   ....[18]....
        /*0274*/ 	.word	0x00008ba0
        /*0278*/ 	.word	0x0000000f
        /*027c*/ 	.word	0x00026840
        /*0280*/ 	.short	0x010a
        /*0282*/ 	.byte	0x3f
	.zero		1


	//   ....[19]....
        /*0284*/ 	.word	0x00008ee0
        /*0288*/ 	.word	0x0000000f
        /*028c*/ 	.word	0x00026828
        /*0290*/ 	.short	0x010a
        /*0292*/ 	.byte	0x3f
	.zero		1


	//   ....[20]....
        /*0294*/ 	.word	0x00009220
        /*0298*/ 	.word	0x0000000f
        /*029c*/ 	.word	0x00026848
        /*02a0*/ 	.short	0x010a
        /*02a2*/ 	.byte	0x3f
	.zero		1


	//   ....[21]....
        /*02a4*/ 	.word	0x00009500
        /*02a8*/ 	.word	0x0000000f
        /*02ac*/ 	.word	0x00026820
        /*02b0*/ 	.short	0x010a
        /*02b2*/ 	.byte	0x3f
	.zero		1


	//   ....[22]....
        /*02b4*/ 	.word	0x000098b0
        /*02b8*/ 	.word	0x0000000f
        /*02bc*/ 	.word	0x00026840
        /*02c0*/ 	.short	0x010a
        /*02c2*/ 	.byte	0x3f
	.zero		1


	//   ....[23]....
        /*02c4*/ 	.word	0x00009bc0
        /*02c8*/ 	.word	0x0000000f
        /*02cc*/ 	.word	0x00026828
        /*02d0*/ 	.short	0x010a
        /*02d2*/ 	.byte	0x3f
	.zero		1


	//   ....[24]....
        /*02d4*/ 	.word	0x00009f40
        /*02d8*/ 	.word	0x00000003
        /*02dc*/ 	.word	0x00026840
        /*02e0*/ 	.short	0x010a
        /*02e2*/ 	.byte	0x3f
	.zero		1


	//   ....[25]....
        /*02e4*/ 	.word	0x0000a410
        /*02e8*/ 	.word	0x00000007
        /*02ec*/ 	.word	0x00000000
        /*02f0*/ 	.short	0x010a
        /*02f2*/ 	.byte	0x3f
	.zero		1


	//   ....[26]....
        /*02f4*/ 	.word	0x0000a460
        /*02f8*/ 	.word	0x00000003
        /*02fc*/ 	.word	0x00000000
        /*0300*/ 	.short	0x010a
        /*0302*/ 	.byte	0x3f
	.zero		1


	//   ....[27]....
        /*0304*/ 	.word	0x0000a4c0
        /*0308*/ 	.word	0x00000005
        /*030c*/ 	.word	0x00000000
        /*0310*/ 	.short	0x010a
        /*0312*/ 	.byte	0x3f
	.zero		1


	//   ....[28]....
        /*0314*/ 	.word	0x0000a4f0
        /*0318*/ 	.word	0x00000003
        /*031c*/ 	.word	0x00000000
        /*0320*/ 	.short	0x010a
        /*0322*/ 	.byte	0x3f
	.zero		1


	//   ....[29]....
        /*0324*/ 	.word	0x0000a5d0
        /*0328*/ 	.word	0x00000002
        /*032c*/ 	.word	0x00026800
        /*0330*/ 	.short	0x010a
        /*0332*/ 	.byte	0x3f
	.zero		1


	//   ....[30]....
        /*0334*/ 	.word	0x0000a630
        /*0338*/ 	.word	0x00000005
        /*033c*/ 	.word	0x00026810
        /*0340*/ 	.short	0x010a
        /*0342*/ 	.byte	0x3f
	.zero		1


	//   ....[31]....
        /*0344*/ 	.word	0x0000a690
        /*0348*/ 	.word	0x00000005
        /*034c*/ 	.word	0x00026830
        /*0350*/ 	.short	0x010a
        /*0352*/ 	.byte	0x3f
	.zero		1


	//   ....[32]....
        /*0354*/ 	.word	0x0000a910
        /*0358*/ 	.word	0x0000000f
        /*035c*/ 	.word	0x00026820
        /*0360*/ 	.short	0x010a
        /*0362*/ 	.byte	0x3f
	.zero		1


	//   ....[33]....
        /*0364*/ 	.word	0x0000a960
        /*0368*/ 	.word	0x0000000f
        /*036c*/ 	.word	0x00026840
        /*0370*/ 	.short	0x010a
        /*0372*/ 	.byte	0x3f
	.zero		1


	//   ....[34]....
        /*0374*/ 	.word	0x0000a9b0
        /*0378*/ 	.word	0x0000000f
        /*037c*/ 	.word	0x00026828
        /*0380*/ 	.short	0x010a
        /*0382*/ 	.byte	0x3f
	.zero		1


	//   ....[35]....
        /*0384*/ 	.word	0x0000aa00
        /*0388*/ 	.word	0x0000000f
        /*038c*/ 	.word	0x00026848
        /*0390*/ 	.short	0x010a
        /*0392*/ 	.byte	0x3f
	.zero		1


	//   ....[36]....
        /*0394*/ 	.word	0x0000aa60
        /*0398*/ 	.word	0x0000000f
        /*039c*/ 	.word	0x00026820
        /*03a0*/ 	.short	0x010a
        /*03a2*/ 	.byte	0x3f
	.zero		1


	//   ....[37]....
        /*03a4*/ 	.word	0x0000aab0
        /*03a8*/ 	.word	0x0000000f
        /*03ac*/ 	.word	0x00026840
        /*03b0*/ 	.short	0x010a
        /*03b2*/ 	.byte	0x3f
	.zero		1


	//   ....[38]....
        /*03b4*/ 	.word	0x0000ab00
        /*03b8*/ 	.word	0x0000000f
        /*03bc*/ 	.word	0x00026828
        /*03c0*/ 	.short	0x010a
        /*03c2*/ 	.byte	0x3f
	.zero		1


	//   ....[39]....
        /*03c4*/ 	.word	0x0000ab50
        /*03c8*/ 	.word	0x00000003
        /*03cc*/ 	.word	0x00026840
        /*03d0*/ 	.short	0x010a
        /*03d2*/ 	.byte	0x3f
	.zero		1


	//   ....[40]....
        /*03d4*/ 	.word	0x0000ac20
        /*03d8*/ 	.word	0x00000007
        /*03dc*/ 	.word	0x00000000
        /*03e0*/ 	.short	0x010a
        /*03e2*/ 	.byte	0x3f
	.zero		1


	//   ....[41]....
        /*03e4*/ 	.word	0x0000ac70
        /*03e8*/ 	.word	0x00000003
        /*03ec*/ 	.word	0x00000000
        /*03f0*/ 	.short	0x010a
        /*03f2*/ 	.byte	0x3f
	.zero		1


	//   ....[42]....
        /*03f4*/ 	.word	0x0000acc0
        /*03f8*/ 	.word	0x00000005
        /*03fc*/ 	.word	0x00000000
        /*0400*/ 	.short	0x010a
        /*0402*/ 	.byte	0x3f
	.zero		1


	//----- nvinfo : EIATTR_NUM_MBARRIERS
	.align		4
.L_1681:
        /*0404*/ 	.byte	0x03, 0x38
        /*0406*/ 	.short	0x0009


	//----- nvinfo : EIATTR_EXIT_INSTR_OFFSETS
	.align		4
        /*0408*/ 	.byte	0x04, 0x1c
        /*040a*/ 	.short	(.L_1683 - .L_1682)


	//   ....[0]....
.L_1682:
        /*040c*/ 	.word	0x0000a540


	//----- nvinfo : EIATTR_MAX_THREADS
	.align		4
.L_1683:
        /*0410*/ 	.byte	0x04, 0x05
        /*0412*/ 	.short	(.L_1685 - .L_1684)
.L_1684:
        /*0414*/ 	.word	0x00000180
        /*0418*/ 	.word	0x00000001
        /*041c*/ 	.word	0x00000001


	//----- nvinfo : EIATTR_CRS_STACK_SIZE
	.align		4
.L_1685:
        /*0420*/ 	.byte	0x04, 0x1e
        /*0422*/ 	.short	(.L_1687 - .L_1686)
.L_1686:
        /*0424*/ 	.word	0x00000000


	//----- nvinfo : EIATTR_CBANK_PARAM_SIZE
	.align		4
.L_1687:
        /*0428*/ 	.byte	0x03, 0x19
        /*042a*/ 	.short	0x0770


	//----- nvinfo : EIATTR_PARAM_CBANK
	.align		4
        /*042c*/ 	.byte	0x04, 0x0a
        /*042e*/ 	.short	(.L_1689 - .L_1688)
	.align		4
.L_1688:
        /*0430*/ 	.word	index@(.nv.constant0._ZN7cutlass13device_kernelIN5flash11enable_sm90INS1_16FlashAttnBwdSm90INS1_25CollectiveMainloopBwdSm90ILi2ELi2ELi2EN4cute5tupleIJNS5_1CILi1EEES8_S8_EEENS6_IJNS7_ILi64EEENS7_ILi128EEENS7_ILi96EEEEEENS_6half_tEfNS_4arch4Sm90ELb1ELb0ELb0ELb1ELb1ELb1ELb0ELb0ELi2ELi1ELi2ELi1ELb1EEENS1_24CollectiveEpilogueBwdGQAISD_fSG_Li256ELb1ELb1EEENS1_25SingleTileBwdLPTSchedulerILb1ELi128ELb1EEEEEEEEEvNT_6ParamsE)
        /*0434*/ 	.short	0x0210
        /*0436*/ 	.short	0x0770


	//----- nvinfo : EIATTR_SW_WAR
	.align		4
.L_1689:
        /*0438*/ 	.byte	0x04, 0x36
        /*043a*/ 	.short	(.L_1691 - .L_1690)
.L_1690:
        /*043c*/ 	.word	0x00000008
.L_1691:


//--------------------- .nv.info._ZN7cutlass13device_kernelIN5flash22FlashAttnBwdPreprocessIN4cute5tupleIJNS3_1CILi64EEENS5_ILi96EEEEEENS_6half_tEfNS_4arch4Sm90ELb1ELb1EEEEEvNT_6ParamsE --------------------------
	.section	.nv.info._ZN7cutlass13device_kernelIN5flash22FlashAttnBwdPreprocessIN4cute5tupleIJNS3_1CILi64EEENS5_ILi96EEEEEENS_6half_tEfNS_4arch4Sm90ELb1ELb1EEEEEvNT_6ParamsE,"",@"SHT_CUDA_INFO"
	.sectionflags	@""
	.align	4


	//----- nvinfo : EIATTR_CUDA_API_VERSION
	.align		4
        /*0000*/ 	.byte	0x04, 0x37
        /*0002*/ 	.short	(.L_1693 - .L_1692)
.L_1692:
        /*0004*/ 	.word	0x00000082


	//----- nvinfo : EIATTR_KPARAM_INFO
	.align		4
.L_1693:
        /*0008*/ 	.byte	0x04, 0x17
        /*000a*/ 	.short	(.L_1695 - .L_1694)
.L_1694:
        /*000c*/ 	.word	0x00000000
        /*0010*/ 	.short	0x0000
        /*0012*/ 	.short	0x0000
        /*0014*/ 	.byte	0x00, 0xf0, 0xc1, 0x03


	//----- nvinfo : EIATTR_SPARSE_MMA_MASK
	.align		4
.L_1695:
        /*0018*/ 	.byte	0x03, 0x50
        /*001a*/ 	.short	0x0000


	//----- nvinfo : EIATTR_MAXREG_COUNT
	.align		4
        /*001c*/ 	.byte	0x03, 0x1b
        /*001e*/ 	.short	0x0080


	//----- nvinfo : EIATTR_MERCURY_ISA_VERSION
	.align		4
        /*0020*/ 	.byte	0x03, 0x5f
        /*0022*/ 	.short	0x0101


	//----- nvinfo : EIATTR_COOP_GROUP_MASK_REGIDS
	.align		4
        /*0024*/ 	.byte	0x04, 0x29
        /*0026*/ 	.short	(.L_1697 - .L_1696)


	//   ....[0]....
.L_1696:
        /*0028*/ 	.word	0xffffffff


	//   ....[1]....
        /*002c*/ 	.word	0xffffffff


	//----- nvinfo : EIATTR_COOP_GROUP_INSTR_OFFSETS
	.align		4
.L_1697:
        /*0030*/ 	.byte	0x04, 0x28
        /*0032*/ 	.short	(.L_1699 - .L_1698)


	//   ....[0]....
.L_1698:
        /*0034*/ 	.word	0x00000e60


	//   ....[1]....
        /*0038*/ 	.word	0x00000ec0


	//----- nvinfo : EIATTR_EXIT_INSTR_OFFSETS
	.align		4
.L_1699:
        /*003c*/ 	.byte	0x04, 0x1c
        /*003e*/ 	.short	(.L_1701 - .L_1700)


	//   ....[0]....
.L_1700:
        /*0040*/ 	.word	0x000001c0


	//   ....[1]....
        /*0044*/ 	.word	0x00001430


	//   ....[2]....
        /*0048*/ 	.word	0x000014b0


	//----- nvinfo : EIATTR_MAX_THREADS
	.align		4
.L_1701:
        /*004c*/ 	.byte	0x04, 0x05
        /*004e*/ 	.short	(.L_1703 - .L_1702)
.L_1702:
        /*0050*/ 	.word	0x00000100
        /*0054*/ 	.word	0x00000001
        /*0058*/ 	.word	0x00000001


	//----- nvinfo : EIATTR_CRS_STACK_SIZE
	.align		4
.L_1703:
        /*005c*/ 	.byte	0x04, 0x1e
        /*005e*/ 	.short	(.L_1705 - .L_1704)
.L_1704:
        /*0060*/ 	.word	0x00000000


	//----- nvinfo : EIATTR_CBANK_PARAM_SIZE
	.align		4
.L_1705:
        /*0064*/ 	.byte	0x03, 0x19
        /*0066*/ 	.short	0x00f0


	//----- nvinfo : EIATTR_PARAM_CBANK
	.align		4
        /*0068*/ 	.byte	0x04, 0x0a
        /*006a*/ 	.short	(.L_1707 - .L_1706)
	.align		4
.L_1706:
        /*006c*/ 	.word	index@(.nv.constant0._ZN7cutlass13device_kernelIN5flash22FlashAttnBwdPreprocessIN4cute5tupleIJNS3_1CILi64EEENS5_ILi96EEEEEENS_6half_tEfNS_4arch4Sm90ELb1ELb1EEEEEvNT_6ParamsE)
        /*0070*/ 	.short	0x0210
        /*0072*/ 	.short	0x00f0


	//----- nvinfo : EIATTR_SW_WAR
	.align		4
.L_1707:
        /*0074*/ 	.byte	0x04, 0x36
        /*0076*/ 	.short	(.L_1709 - .L_1708)
.L_1708:
        /*0078*/ 	.word	0x00000008
.L_1709:


//--------------------- .nv.callgraph             --------------------------
	.section	.nv.callgraph,"",@"SHT_CUDA_CALLGRAPH"
	.align	4
	.sectionentsize	8
	.align		4
        /*0000*/ 	.word	0x00000000
	.align		4
        /*0004*/ 	.word	0xffffffff
	.align		4
        /*0008*/ 	.word	index@(_ZN7cutlass13device_kernelIN5flash11enable_sm90INS1_16FlashAttnBwdSm90INS1_25CollectiveMainloopBwdSm90ILi2ELi2ELi2EN4cute5tupleIJNS5_1CILi1EEES8_S8_EEENS6_IJNS7_ILi64EEENS7_ILi128EEENS7_ILi96EEEEEENS_6half_tEfNS_4arch4Sm90ELb0ELb0ELb1ELb0ELb0ELb1ELb0ELb0ELi2ELi1ELi2ELi1ELb1EEENS1_21CollectiveEpilogueBwdISD_SE_SG_Li256ELb0ELb0ELi1EEENS1_19SingleTileSchedulerILb0ELb0ELb0ELi128EEEEEEEEEvNT_6ParamsE)
	.align		4
        /*000c*/ 	.word	index@(__assertfail)
	.align		4
        /*0010*/ 	.word	index@(_ZN7cutlass13device_kernelIN5flash11enable_sm90INS1_16FlashAttnBwdSm90INS1_25CollectiveMainloopBwdSm90ILi2ELi2ELi2EN4cute5tupleIJNS5_1CILi1EEES8_S8_EEENS6_IJNS7_ILi64EEENS7_ILi128EEENS7_ILi96EEEEEENS_6half_tEfNS_4arch4Sm90ELb0ELb0ELb1ELb0ELb1ELb1ELb0ELb0ELi2ELi1ELi2ELi1ELb1EEENS1_21CollectiveEpilogueBwdISD_SE_SG_Li256ELb0ELb0ELi1EEENS1_19SingleTileSchedulerILb0ELb0ELb0ELi128EEEEEEEEEvNT_6ParamsE)
	.align		4
        /*0014*/ 	.word	index@(__assertfail)
	.align		4
        /*0018*/ 	.word	index@(_ZN7cutlass13device_kernelIN5flash11enable_sm90INS1_16FlashAttnBwdSm90INS1_25CollectiveMainloopBwdSm90ILi2ELi2ELi2EN4cute5tupleIJNS5_1CILi1EEES8_S8_EEENS6_IJNS7_ILi64EEENS7_ILi128EEENS7_ILi96EEEEEENS_6half_tEfNS_4arch4Sm90ELb0ELb0ELb1ELb0ELb0ELb1ELb0ELb0ELi2ELi1ELi2ELi1ELb1EEENS1_24CollectiveEpilogueBwdGQAISD_fSG_Li256ELb0ELb0EEENS1_19SingleTileSchedulerILb0ELb0ELb0ELi128EEEEEEEEEvNT_6ParamsE)
	.align		4
        /*001c*/ 	.word	index@(__assertfail)
	.align		4
        /*0020*/ 	.word	index@(_ZN7cutlass13device_kernelIN5flash11enable_sm90INS1_16FlashAttnBwdSm90INS1_25CollectiveMainloopBwdSm90ILi2ELi2ELi2EN4cute5tupleIJNS5_1CILi1EEES8_S8_EEENS6_IJNS7_ILi64EEENS7_ILi128EEENS7_ILi96EEEEEENS_6half_tEfNS_4arch4Sm90ELb0ELb0ELb1ELb0ELb1ELb1ELb0ELb0ELi2ELi1ELi2ELi1ELb1EEENS1_24CollectiveEpilogueBwdGQAISD_fSG_Li256ELb0ELb1EEENS1_19SingleTileSchedulerILb0ELb0ELb0ELi128EEEEEEEEEvNT_6ParamsE)
	.align		4
        /*0024*/ 	.word	index@(__assertfail)
	.align		4
        /*0028*/ 	.word	index@(_ZN7cutlass13device_kernelIN5flash11enable_sm90INS1_16FlashAttnBwdSm90INS1_25CollectiveMainloopBwdSm90ILi2ELi2ELi2EN4cute5tupleIJNS5_1CILi1EEES8_S8_EEENS6_IJNS7_ILi64EEENS7_ILi128EEENS7_ILi96EEEEEENS_6half_tEfNS_4arch4Sm90ELb0ELb0ELb1ELb1ELb0ELb1ELb0ELb0ELi2ELi1ELi2ELi1ELb1EEENS1_21CollectiveEpilogueBwdISD_SE_SG_Li256ELb1ELb0ELi1EEENS1_19SingleTileSchedulerILb1ELb0ELb0ELi128EEEEEEEEEvNT_6ParamsE)
	.align		4
        /*002c*/ 	.word	index@(__assertfail)
	.align		4
        /*0030*/ 	.word	index@(_ZN7cutlass13device_kernelIN5flash11enable_sm90INS1_16FlashAttnBwdSm90INS1_25CollectiveMainloopBwdSm90ILi2ELi2ELi2EN4cute5tupleIJNS5_1CILi1EEES8_S8_EEENS6_IJNS7_ILi64EEENS7_ILi128EEENS7_ILi96EEEEEENS_6half_tEfNS_4arch4Sm90ELb0ELb0ELb1ELb1ELb1ELb1ELb0ELb0ELi2ELi1ELi2ELi1ELb1EEENS1_21CollectiveEpilogueBwdISD_SE_SG_Li256ELb1ELb0ELi1EEENS1_19SingleTileSchedulerILb1ELb0ELb0ELi128EEEEEEEEEvNT_6ParamsE)
	.align		4
        /*0034*/ 	.word	index@(__assertfail)
	.align		4
        /*0038*/ 	.word	index@(_ZN7cutlass13device_kernelIN5flash11enable_sm90INS1_16FlashAttnBwdSm90INS1_25CollectiveMainloopBwdSm90ILi2ELi2ELi2EN4cute5tupleIJNS5_1CILi1EEES8_S8_EEENS6_IJNS7_ILi64EEENS7_ILi128EEENS7_ILi96EEEEEENS_6half_tEfNS_4arch4Sm90ELb0ELb0ELb1ELb1ELb0ELb1ELb0ELb0ELi2ELi1ELi2ELi1ELb1EEENS1_24CollectiveEpilogueBwdGQAISD_fSG_Li256ELb1ELb0EEENS1_19SingleTileSchedulerILb1ELb0ELb0ELi128EEEEEEEEEvNT_6ParamsE)
	.align		4
        /*003c*/ 	.word	index@(__assertfail)
	.align		4
        /*0040*/ 	.word	index@(_ZN7cutlass13device_kernelIN5flash11enable_sm90INS1_16FlashAttnBwdSm90INS1_25CollectiveMainloopBwdSm90ILi2ELi2ELi2EN4cute5tupleIJNS5_1CILi1EEES8_S8_EEENS6_IJNS7_ILi64EEENS7_ILi128EEENS7_ILi96EEEEEENS_6half_tEfNS_4arch4Sm90ELb0ELb0ELb1ELb1ELb1ELb1ELb0ELb0ELi2ELi1ELi2ELi1ELb1EEENS1_24CollectiveEpilogueBwdGQAISD_fSG_Li256ELb1ELb1EEENS1_19SingleTileSchedulerILb1ELb0ELb0ELi128EEEEEEEEEvNT_6ParamsE)
	.align		4
        /*0044*/ 	.word	index@(__assertfail)
	.align		4
        /*0048*/ 	.word	index@(_ZN7cutlass13device_kernelIN5flash11enable_sm90INS1_16FlashAttnBwdSm90INS1_25CollectiveMainloopBwdSm90ILi2ELi2ELi2EN4cute5tupleIJNS5_1CILi1EEES8_S8_EEENS6_IJNS7_ILi64EEENS7_ILi128EEENS7_ILi96EEEEEENS_6half_tEfNS_4arch4Sm90ELb0ELb1ELb1ELb0ELb0ELb1ELb0ELb0ELi2ELi1ELi2ELi1ELb1EEENS1_21CollectiveEpilogueBwdISD_SE_SG_Li256ELb0ELb0ELi1EEENS1_19SingleTileSchedulerILb0ELb0ELb0ELi128EEEEEEEEEvNT_6ParamsE)
	.align		4
        /*004c*/ 	.word	index@(__assertfail)
	.align		4
        /*0050*/ 	.word	index@(_ZN7cutlass13device_kernelIN5flash11enable_sm90INS1_16FlashAttnBwdSm90INS1_25CollectiveMainloopBwdSm90ILi2ELi2ELi2EN4cute5tupleIJNS5_1CILi1EEES8_S8_EEENS6_IJNS7_ILi64EEENS7_ILi128EEENS7_ILi96EEEEEENS_6half_tEfNS_4arch4Sm90ELb0ELb1ELb1ELb0ELb1ELb1ELb0ELb0ELi2ELi1ELi2ELi1ELb1EEENS1_21CollectiveEpilogueBwdISD_SE_SG_Li256ELb0ELb0ELi1EEENS1_19SingleTileSchedulerILb0ELb0ELb0ELi128EEEEEEEEEvNT_6ParamsE)
	.align		4
        /*0054*/ 	.word	index@(__assertfail)
	.align		4
        /*0058*/ 	.word	index@(_ZN7cutlass13device_kernelIN5flash11enable_sm90INS1_16FlashAttnBwdSm90INS1_25CollectiveMainloopBwdSm90ILi2ELi2ELi2EN4cute5tupleIJNS5_1CILi1EEES8_S8_EEENS6_IJNS7_ILi64EEENS7_ILi128EEENS7_ILi96EEEEEENS_6half_tEfNS_4arch4Sm90ELb0ELb1ELb1ELb0ELb0ELb1ELb0ELb0ELi2ELi1ELi2ELi1ELb1EEENS1_24CollectiveEpilogueBwdGQAISD_fSG_Li256ELb0ELb0EEENS1_19SingleTileSchedulerILb0ELb0ELb0ELi128EEEEEEEEEvNT_6ParamsE)
	.align		4
        /*005c*/ 	.word	index@(__assertfail)
	.align		4
        /*0060*/ 	.word	index@(_ZN7cutlass13device_kernelIN5flash11enable_sm90INS1_16FlashAttnBwdSm90INS1_25CollectiveMainloopBwdSm90ILi2ELi2ELi2EN4cute5tupleIJNS5_1CILi1EEES8_S8_EEENS6_IJNS7_ILi64EEENS7_ILi128EEENS7_ILi96EEEEEENS_6half_tEfNS_4arch4Sm90ELb0ELb1ELb1ELb0ELb1ELb1ELb0ELb0ELi2ELi1ELi2ELi1ELb1EEENS1_24CollectiveEpilogueBwdGQAISD_fSG_Li256ELb0ELb1EEENS1_19SingleTileSchedulerILb0ELb0ELb0ELi128EEEEEEEEEvNT_6ParamsE)
	.align		4
        /*0064*/ 	.word	index@(__assertfail)
	.align		4
        /*0068*/ 	.word	index@(_ZN7cutlass13device_kernelIN5flash11enable_sm90INS1_16FlashAttnBwdSm90INS1_25CollectiveMainloopBwdSm90ILi2ELi2ELi2EN4cute5tupleIJNS5_1CILi1EEES8_S8_EEENS6_IJNS7_ILi64EEENS7_ILi128EEENS7_ILi96EEEEEENS_6half_tEfNS_4arch4Sm90ELb0ELb1ELb1ELb1ELb0ELb1ELb0ELb0ELi2ELi1ELi2ELi1ELb1EEENS1_21CollectiveEpilogueBwdISD_SE_SG_Li256ELb1ELb0ELi1EEENS1_19SingleTileSchedulerILb1ELb0ELb0ELi128EEEEEEEEEvNT_6ParamsE)
	.align		4
        /*006c*/ 	.word	index@(__assertfail)
	.align		4
        /*0070*/ 	.word	index@(_ZN7cutlass13device_kernelIN5flash11enable_sm90INS1_16FlashAttnBwdSm90INS1_25CollectiveMainloopBwdSm90ILi2ELi2ELi2EN4cute5tupleIJNS5_1CILi1EEES8_S8_EEENS6_IJNS7_ILi64EEENS7_ILi128EEENS7_ILi96EEEEEENS_6half_tEfNS_4arch4Sm90ELb0ELb1ELb1ELb1ELb1ELb1ELb0ELb0ELi2ELi1ELi2ELi1ELb1EEENS1_21CollectiveEpilogueBwdISD_SE_SG_Li256ELb1ELb0ELi1EEENS1_19SingleTileSchedulerILb1ELb0ELb0ELi128EEEEEEEEEvNT_6ParamsE)
	.align		4
        /*0074*/ 	.word	index@(__assertfail)
	.align		4
        /*0078*/ 	.word	index@(_ZN7cutlass13device_kernelIN5flash11enable_sm90INS1_16FlashAttnBwdSm90INS1_25CollectiveMainloopBwdSm90ILi2ELi2ELi2EN4cute5tupleIJNS5_1CILi1EEES8_S8_EEENS6_IJNS7_ILi64EEENS7_ILi128EEENS7_ILi96EEEEEENS_6half_tEfNS_4arch4Sm90ELb0ELb1ELb1ELb1ELb0ELb1ELb0ELb0ELi2ELi1ELi2ELi1ELb1EEENS1_24CollectiveEpilogueBwdGQAISD_fSG_Li256ELb1ELb0EEENS1_19SingleTileSchedulerILb1ELb0ELb0ELi128EEEEEEEEEvNT_6ParamsE)
	.align		4
        /*007c*/ 	.word	index@(__assertfail)
	.align		4
        /*0080*/ 	.word	index@(_ZN7cutlass13device_kernelIN5flash11enable_sm90INS1_16FlashAttnBwdSm90INS1_25CollectiveMainloopBwdSm90ILi2ELi2ELi2EN4cute5tupleIJNS5_1CILi1EEES8_S8_EEENS6_IJNS7_ILi64EEENS7_ILi128EEENS7_ILi96EEEEEENS_6half_tEfNS_4arch4Sm90ELb0ELb1ELb1ELb1ELb1ELb1ELb0ELb0ELi2ELi1ELi2ELi1ELb1EEENS1_24CollectiveEpilogueBwdGQAISD_fSG_Li256ELb1ELb1EEENS1_19SingleTileSchedulerILb1ELb0ELb0ELi128EEEEEEEEEvNT_6ParamsE)
	.align		4
        /*0084*/ 	.word	index@(__assertfail)
	.align		4
        /*0088*/ 	.word	index@(_ZN7cutlass13device_kernelIN5flash11enable_sm90INS1_16FlashAttnBwdSm90INS1_25CollectiveMainloopBwdSm90ILi2ELi2ELi2EN4cute5tupleIJNS5_1CILi1EEES8_S8_EEENS6_IJNS7_ILi64EEENS7_ILi128EEENS7_ILi96EEEEEENS_6half_tEfNS_4arch4Sm90ELb1ELb0ELb1ELb0ELb0ELb1ELb0ELb0ELi2ELi1ELi2ELi1ELb1EEENS1_21CollectiveEpilogueBwdISD_SE_SG_Li256ELb0ELb0ELi1EEENS1_25SingleTileBwdLPTSchedulerILb0ELi128ELb0EEEEEEEEEvNT_6ParamsE)
	.align		4
        /*008c*/ 	.word	index@(__assertfail)
	.align		4
        /*0090*/ 	.word	index@(_ZN7cutlass13device_kernelIN5flash11enable_sm90INS1_16FlashAttnBwdSm90INS1_25CollectiveMainloopBwdSm90ILi2ELi2ELi2EN4cute5tupleIJNS5_1CILi1EEES8_S8_EEENS6_IJNS7_ILi64EEENS7_ILi128EEENS7_ILi96EEEEEENS_6half_tEfNS_4arch4Sm90ELb1ELb0ELb1ELb0ELb1ELb1ELb0ELb0ELi2ELi1ELi2ELi1ELb1EEENS1_21CollectiveEpilogueBwdISD_SE_SG_Li256ELb0ELb0ELi1EEENS1_25SingleTileBwdLPTSchedulerILb0ELi128ELb1EEEEEEEEEvNT_6ParamsE)
	.align		4
        /*0094*/ 	.word	index@(__assertfail)
	.align		4
        /*0098*/ 	.word	index@(_ZN7cutlass13device_kernelIN5flash11enable_sm90INS1_16FlashAttnBwdSm90INS1_25CollectiveMainloopBwdSm90ILi2ELi2ELi2EN4cute5tupleIJNS5_1CILi1EEES8_S8_EEENS6_IJNS7_ILi64EEENS7_ILi128EEENS7_ILi96EEEEEENS_6half_tEfNS_4arch4Sm90ELb1ELb0ELb1ELb0ELb0ELb1ELb0ELb0ELi2ELi1ELi2ELi1ELb1EEENS1_24CollectiveEpilogueBwdGQAISD_fSG_Li256ELb0ELb0EEENS1_25SingleTileBwdLPTSchedulerILb0ELi128ELb0EEEEEEEEEvNT_6ParamsE)
	.align		4
        /*009c*/ 	.word	index@(__assertfail)
	.align		4
        /*00a0*/ 	.word	index@(_ZN7cutlass13device_kernelIN5flash11enable_sm90INS1_16FlashAttnBwdSm90INS1_25CollectiveMainloopBwdSm90ILi2ELi2ELi2EN4cute5tupleIJNS5_1CILi1EEES8_S8_EEENS6_IJNS7_ILi64EEENS7_ILi128EEENS7_ILi96EEEEEENS_6half_tEfNS_4arch4Sm90ELb1ELb0ELb1ELb0ELb1ELb1ELb0ELb0ELi2ELi1ELi2ELi1ELb1EEENS1_24CollectiveEpilogueBwdGQAISD_fSG_Li256ELb0ELb1EEENS1_25SingleTileBwdLPTSchedulerILb0ELi128ELb1EEEEEEEEEvNT_6ParamsE)
	.align		4
        /*00a4*/ 	.word	index@(__assertfail)
	.align		4
        /*00a8*/ 	.word	index@(_ZN7cutlass13device_kernelIN5flash11enable_sm90INS1_16FlashAttnBwdSm90INS1_25CollectiveMainloopBwdSm90ILi2ELi2ELi2EN4cute5tupleIJNS5_1CILi1EEES8_S8_EEENS6_IJNS7_ILi64EEENS7_ILi128EEENS7_ILi96EEEEEENS_6half_tEfNS_4arch4Sm90ELb1ELb0ELb1ELb1ELb0ELb1ELb0ELb0ELi2ELi1ELi2ELi1ELb1EEENS1_21CollectiveEpilogueBwdISD_SE_SG_Li256ELb1ELb0ELi1EEENS1_25SingleTileBwdLPTSchedulerILb1ELi128ELb0EEEEEEEEEvNT_6ParamsE)
	.align		4
        /*00ac*/ 	.word	index@(__assertfail)
	.align		4
        /*00b0*/ 	.word	index@(_ZN7cutlass13device_kernelIN5flash11enable_sm90INS1_16FlashAttnBwdSm90INS1_25CollectiveMainloopBwdSm90ILi2ELi2ELi2EN4cute5tupleIJNS5_1CILi1EEES8_S8_EEENS6_IJNS7_ILi64EEENS7_ILi128EEENS7_ILi96EEEEEENS_6half_tEfNS_4arch4Sm90ELb1ELb0ELb1ELb1ELb1ELb1ELb0ELb0ELi2ELi1ELi2ELi1ELb1EEENS1_21CollectiveEpilogueBwdISD_SE_SG_Li256ELb1ELb0ELi1EEENS1_25SingleTileBwdLPTSchedulerILb1ELi128ELb1EEEEEEEEEvNT_6ParamsE)
	.align		4
        /*00b4*/ 	.word	index@(__assertfail)
	.align		4
        /*00b8*/ 	.word	index@(_ZN7cutlass13device_kernelIN5flash11enable_sm90INS1_16FlashAttnBwdSm90INS1_25CollectiveMainloopBwdSm90ILi2ELi2ELi2EN4cute5tupleIJNS5_1CILi1EEES8_S8_EEENS6_IJNS7_ILi64EEENS7_ILi128EEENS7_ILi96EEEEEENS_6half_tEfNS_4arch4Sm90ELb1ELb0ELb1ELb1ELb0ELb1ELb0ELb0ELi2ELi1ELi2ELi1ELb1EEENS1_24CollectiveEpilogueBwdGQAISD_fSG_Li256ELb1ELb0EEENS1_25SingleTileBwdLPTSchedulerILb1ELi128ELb0EEEEEEEEEvNT_6ParamsE)
	.align		4
        /*00bc*/ 	.word	index@(__assertfail)
	.align		4
        /*00c0*/ 	.word	index@(_ZN7cutlass13device_kernelIN5flash11enable_sm90INS1_16FlashAttnBwdSm90INS1_25CollectiveMainloopBwdSm90ILi2ELi2ELi2EN4cute5tupleIJNS5_1CILi1EEES8_S8_EEENS6_IJNS7_ILi64EEENS7_ILi128EEENS7_ILi96EEEEEENS_6half_tEfNS_4arch4Sm90ELb1ELb0ELb1ELb1ELb1ELb1ELb0ELb0ELi2ELi1ELi2ELi1ELb1EEENS1_24CollectiveEpilogueBwdGQAISD_fSG_Li256ELb1ELb1EEENS1_25SingleTileBwdLPTSchedulerILb1ELi128ELb1EEEEEEEEEvNT_6ParamsE)
	.align		4
        /*00c4*/ 	.word	index@(__assertfail)
	.align		4
        /*00c8*/ 	.word	index@(_ZN7cutlass13device_kernelIN5flash11enable_sm90INS1_16FlashAttnBwdSm90INS1_25CollectiveMainloopBwdSm90ILi2ELi2ELi2EN4cute5tupleIJNS5_1CILi1EEES8_S8_EEENS6_IJNS7_ILi64EEENS7_ILi128EEENS7_ILi96EEEEEENS_6half_tEfNS_4arch4Sm90ELb0ELb0ELb0ELb0ELb0ELb1ELb0ELb0ELi2ELi1ELi2ELi1ELb1EEENS1_21CollectiveEpilogueBwdISD_SE_SG_Li256ELb0ELb0ELi1EEENS1_19SingleTileSchedulerILb0ELb0ELb0ELi128EEEEEEEEEvNT_6ParamsE)
	.align		4
        /*00cc*/ 	.word	index@(__assertfail)
	.align		4
        /*00d0*/ 	.word	index@(_ZN7cutlass13device_kernelIN5flash11enable_sm90INS1_16FlashAttnBwdSm90INS1_25CollectiveMainloopBwdSm90ILi2ELi2ELi2EN4cute5tupleIJNS5_1CILi1EEES8_S8_EEENS6_IJNS7_ILi64EEENS7_ILi128EEENS7_ILi96EEEEEENS_6half_tEfNS_4arch4Sm90ELb0ELb0ELb0ELb0ELb1ELb1ELb0ELb0ELi2ELi1ELi2ELi1ELb1EEENS1_21CollectiveEpilogueBwdISD_SE_SG_Li256ELb0ELb0ELi1EEENS1_19SingleTileSchedulerILb0ELb0ELb0ELi128EEEEEEEEEvNT_6ParamsE)
	.align		4
        /*00d4*/ 	.word	index@(__assertfail)
	.align		4
        /*00d8*/ 	.word	index@(_ZN7cutlass13device_kernelIN5flash11enable_sm90INS1_16FlashAttnBwdSm90INS1_25CollectiveMainloopBwdSm90ILi2ELi2ELi2EN4cute5tupleIJNS5_1CILi1EEES8_S8_EEENS6_IJNS7_ILi64EEENS7_ILi128EEENS7_ILi96EEEEEENS_6half_tEfNS_4arch4Sm90ELb0ELb0ELb0ELb0ELb0ELb1ELb0ELb0ELi2ELi1ELi2ELi1ELb1EEENS1_24CollectiveEpilogueBwdGQAISD_fSG_Li256ELb0ELb0EEENS1_19SingleTileSchedulerILb0ELb0ELb0ELi128EEEEEEEEEvNT_6ParamsE)
	.align		4
        /*00dc*/ 	.word	index@(__assertfail)
	.align		4
        /*00e0*/ 	.word	index@(_ZN7cutlass13device_kernelIN5flash11enable_sm90INS1_16FlashAttnBwdSm90INS1_25CollectiveMainloopBwdSm90ILi2ELi2ELi2EN4cute5tupleIJNS5_1CILi1EEES8_S8_EEENS6_IJNS7_ILi64EEENS7_ILi128EEENS7_ILi96EEEEEENS_6half_tEfNS_4arch4Sm90ELb0ELb0ELb0ELb0ELb1ELb1ELb0ELb0ELi2ELi1ELi2ELi1ELb1EEENS1_24CollectiveEpilogueBwdGQAISD_fSG_Li256ELb0ELb1EEENS1_19SingleTileSchedulerILb0ELb0ELb0ELi128EEEEEEEEEvNT_6ParamsE)
	.align		4
        /*00e4*/ 	.word	index@(__assertfail)
	.align		4
        /*00e8*/ 	.word	index@(_ZN7cutlass13device_kernelIN5flash11enable_sm90INS1_16FlashAttnBwdSm90INS1_25CollectiveMainloopBwdSm90ILi2ELi2ELi2EN4cute5tupleIJNS5_1CILi1EEES8_S8_EEENS6_IJNS7_ILi64EEENS7_ILi128EEENS7_ILi96EEEEEENS_6half_tEfNS_4arch4Sm90ELb0ELb0ELb0ELb1ELb0ELb1ELb0ELb0ELi2ELi1ELi2ELi1ELb1EEENS1_21CollectiveEpilogueBwdISD_SE_SG_Li256ELb1ELb0ELi1EEENS1_19SingleTileSchedulerILb1ELb0ELb0ELi128EEEEEEEEEvNT_6ParamsE)
	.align		4
        /*00ec*/ 	.word	index@(__assertfail)
	.align		4
        /*00f0*/ 	.word	index@(_ZN7cutlass13device_kernelIN5flash11enable_sm90INS1_16FlashAttnBwdSm90INS1_25CollectiveMainloopBwdSm90ILi2ELi2ELi2EN4cute5tupleIJNS5_1CILi1EEES8_S8_EEENS6_IJNS7_ILi64EEENS7_ILi128EEENS7_ILi96EEEEEENS_6half_tEfNS_4arch4Sm90ELb0ELb0ELb0ELb1ELb1ELb1ELb0ELb0ELi2ELi1ELi2ELi1ELb1EEENS1_21CollectiveEpilogueBwdISD_SE_SG_Li256ELb1ELb0ELi1EEENS1_19SingleTileSchedulerILb1ELb0ELb0ELi128EEEEEEEEEvNT_6ParamsE)
	.align		4
        /*00f4*/ 	.word	index@(__assertfail)
	.align		4
        /*00f8*/ 	.word	index@(_ZN7cutlass13device_kernelIN5flash11enable_sm90INS1_16FlashAttnBwdSm90INS1_25CollectiveMainloopBwdSm90ILi2ELi2ELi2EN4cute5tupleIJNS5_1CILi1EEES8_S8_EEENS6_IJNS7_ILi64EEENS7_ILi128EEENS7_ILi96EEEEEENS_6half_tEfNS_4arch4Sm90ELb0ELb0ELb0ELb1ELb0ELb1ELb0ELb0ELi2ELi1ELi2ELi1ELb1EEENS1_24CollectiveEpilogueBwdGQAISD_fSG_Li256ELb1ELb0EEENS1_19SingleTileSchedulerILb1ELb0ELb0ELi128EEEEEEEEEvNT_6ParamsE)
	.align		4
        /*00fc*/ 	.word	index@(__assertfail)
	.align		4
        /*0100*/ 	.word	index@(_ZN7cutlass13device_kernelIN5flash11enable_sm90INS1_16FlashAttnBwdSm90INS1_25CollectiveMainloopBwdSm90ILi2ELi2ELi2EN4cute5tupleIJNS5_1CILi1EEES8_S8_EEENS6_IJNS7_ILi64EEENS7_ILi128EEENS7_ILi96EEEEEENS_6half_tEfNS_4arch4Sm90ELb0ELb0ELb0ELb1ELb1ELb1ELb0ELb0ELi2ELi1ELi2ELi1ELb1EEENS1_24CollectiveEpilogueBwdGQAISD_fSG_Li256ELb1ELb1EEENS1_19SingleTileSchedulerILb1ELb0ELb0ELi128EEEEEEEEEvNT_6ParamsE)
	.align		4
        /*0104*/ 	.word	index@(__assertfail)
	.align		4
        /*0108*/ 	.word	index@(_ZN7cutlass13device_kernelIN5flash11enable_sm90INS1_16FlashAttnBwdSm90INS1_25CollectiveMainloopBwdSm90ILi2ELi2ELi2EN4cute5tupleIJNS5_1CILi1EEES8_S8_EEENS6_IJNS7_ILi64EEENS7_ILi128EEENS7_ILi96EEEEEENS_6half_tEfNS_4arch4Sm90ELb0ELb1ELb0ELb0ELb0ELb1ELb0ELb0ELi2ELi1ELi2ELi1ELb1EEENS1_21CollectiveEpilogueBwdISD_SE_SG_Li256ELb0ELb0ELi1EEENS1_19SingleTileSchedulerILb0ELb0ELb0ELi128EEEEEEEEEvNT_6ParamsE)
	.align		4
        /*010c*/ 	.word	index@(__assertfail)
	.align		4
        /*0110*/ 	.word	index@(_ZN7cutlass13device_kernelIN5flash11enable_sm90INS1_16FlashAttnBwdSm90INS1_25CollectiveMainloopBwdSm90ILi2ELi2ELi2EN4cute5tupleIJNS5_1CILi1EEES8_S8_EEENS6_IJNS7_ILi64EEENS7_ILi128EEENS7_ILi96EEEEEENS_6half_tEfNS_4arch4Sm90ELb0ELb1ELb0ELb0ELb1ELb1ELb0ELb0ELi2ELi1ELi2ELi1ELb1EEENS1_21CollectiveEpilogueBwdISD_SE_SG_Li256ELb0ELb0ELi1EEENS1_19SingleTileSchedulerILb0ELb0ELb0ELi128EEEEEEEEEvNT_6ParamsE)
	.align		4
        /*0114*/ 	.word	index@(__assertfail)
	.align		4
        /*0118*/ 	.word	index@(_ZN7cutlass13device_kernelIN5flash11enable_sm90INS1_16FlashAttnBwdSm90INS1_25CollectiveMainloopBwdSm90ILi2ELi2ELi2EN4cute5tupleIJNS5_1CILi1EEES8_S8_EEENS6_IJNS7_ILi64EEENS7_ILi128EEENS7_ILi96EEEEEENS_6half_tEfNS_4arch4Sm90ELb0ELb1ELb0ELb0ELb0ELb1ELb0ELb0ELi2ELi1ELi2ELi1ELb1EEENS1_24CollectiveEpilogueBwdGQAISD_fSG_Li256ELb0ELb0EEENS1_19SingleTileSchedulerILb0ELb0ELb0ELi128EEEEEEEEEvNT_6ParamsE)
	.align		4
        /*011c*/ 	.word	index@(__assertfail)
	.align		4
        /*0120*/ 	.word	index@(_ZN7cutlass13device_kernelIN5flash11enable_sm90INS1_16FlashAttnBwdSm90INS1_25CollectiveMainloopBwdSm90ILi2ELi2ELi2EN4cute5tupleIJNS5_1CILi1EEES8_S8_EEENS6_IJNS7_ILi64EEENS7_ILi128EEENS7_ILi96EEEEEENS_6half_tEfNS_4arch4Sm90ELb0ELb1ELb0ELb0ELb1ELb1ELb0ELb0ELi2ELi1ELi2ELi1ELb1EEENS1_24CollectiveEpilogueBwdGQAISD_fSG_Li256ELb0ELb1EEENS1_19SingleTileSchedulerILb0ELb0ELb0ELi128EEEEEEEEEvNT_6ParamsE)
	.align		4
        /*0124*/ 	.word	index@(__assertfail)
	.align		4
        /*0128*/ 	.word	index@(_ZN7cutlass13device_kernelIN5flash11enable_sm90INS1_16FlashAttnBwdSm90INS1_25CollectiveMainloopBwdSm90ILi2ELi2ELi2EN4cute5tupleIJNS5_1CILi1EEES8_S8_EEENS6_IJNS7_ILi64EEENS7_ILi128EEENS7_ILi96EEEEEENS_6half_tEfNS_4arch4Sm90ELb0ELb1ELb0ELb1ELb0ELb1ELb0ELb0ELi2ELi1ELi2ELi1ELb1EEENS1_21CollectiveEpilogueBwdISD_SE_SG_Li256ELb1ELb0ELi1EEENS1_19SingleTileSchedulerILb1ELb0ELb0ELi128EEEEEEEEEvNT_6ParamsE)
	.align		4
        /*012c*/ 	.word	index@(__assertfail)
	.align		4
        /*0130*/ 	.word	index@(_ZN7cutlass13device_kernelIN5flash11enable_sm90INS1_16FlashAttnBwdSm90INS1_25CollectiveMainloopBwdSm90ILi2ELi2ELi2EN4cute5tupleIJNS5_1CILi1EEES8_S8_EEENS6_IJNS7_ILi64EEENS7_ILi128EEENS7_ILi96EEEEEENS_6half_tEfNS_4arch4Sm90ELb0ELb1ELb0ELb1ELb1ELb1ELb0ELb0ELi2ELi1ELi2ELi1ELb1EEENS1_21CollectiveEpilogueBwdISD_SE_SG_Li256ELb1ELb0ELi1EEENS1_19SingleTileSchedulerILb1ELb0ELb0ELi128EEEEEEEEEvNT_6ParamsE)
	.align		4
        /*0134*/ 	.word	index@(__assertfail)
	.align		4
        /*0138*/ 	.word	index@(_ZN7cutlass13device_kernelIN5flash11enable_sm90INS1_16FlashAttnBwdSm90INS1_25CollectiveMainloopBwdSm90ILi2ELi2ELi2EN4cute5tupleIJNS5_1CILi1EEES8_S8_EEENS6_IJNS7_ILi64EEENS7_ILi128EEENS7_ILi96EEEEEENS_6half_tEfNS_4arch4Sm90ELb0ELb1ELb0ELb1ELb0ELb1ELb0ELb0ELi2ELi1ELi2ELi1ELb1EEENS1_24CollectiveEpilogueBwdGQAISD_fSG_Li256ELb1ELb0EEENS1_19SingleTileSchedulerILb1ELb0ELb0ELi128EEEEEEEEEvNT_6ParamsE)
	.align		4
        /*013c*/ 	.word	index@(__assertfail)
	.align		4
        /*0140*/ 	.word	index@(_ZN7cutlass13device_kernelIN5flash11enable_sm90INS1_16FlashAttnBwdSm90INS1_25CollectiveMainloopBwdSm90ILi2ELi2ELi2EN4cute5tupleIJNS5_1CILi1EEES8_S8_EEENS6_IJNS7_ILi64EEENS7_ILi128EEENS7_ILi96EEEEEENS_6half_tEfNS_4arch4Sm90ELb0ELb1ELb0ELb1ELb1ELb1ELb0ELb0ELi2ELi1ELi2ELi1ELb1EEENS1_24CollectiveEpilogueBwdGQAISD_fSG_Li256ELb1ELb1EEENS1_19SingleTileSchedulerILb1ELb0ELb0ELi128EEEEEEEEEvNT_6ParamsE)
	.align		4
        /*0144*/ 	.word	index@(__assertfail)
	.align		4
        /*0148*/ 	.word	index@(_ZN7cutlass13device_kernelIN5flash11enable_sm90INS1_16FlashAttnBwdSm90INS1_25CollectiveMainloopBwdSm90ILi2ELi2ELi2EN4cute5tupleIJNS5_1CILi1EEES8_S8_EEENS6_IJNS7_ILi64EEENS7_ILi128EEENS7_ILi96EEEEEENS_6half_tEfNS_4arch4Sm90ELb1ELb0ELb0ELb0ELb0ELb1ELb0ELb0ELi2ELi1ELi2ELi1ELb1EEENS1_21CollectiveEpilogueBwdISD_SE_SG_Li256ELb0ELb0ELi1EEENS1_25SingleTileBwdLPTSchedulerILb0ELi128ELb0EEEEEEEEEvNT_6ParamsE)
	.align		4
        /*014c*/ 	.word	index@(__assertfail)
	.align		4
        /*0150*/ 	.word	index@(_ZN7cutlass13device_kernelIN5flash11enable_sm90INS1_16FlashAttnBwdSm90INS1_25CollectiveMainloopBwdSm90ILi2ELi2ELi2EN4cute5tupleIJNS5_1CILi1EEES8_S8_EEENS6_IJNS7_ILi64EEENS7_ILi128EEENS7_ILi96EEEEEENS_6half_tEfNS_4arch4Sm90ELb1ELb0ELb0ELb0ELb1ELb1ELb0ELb0ELi2ELi1ELi2ELi1ELb1EEENS1_21CollectiveEpilogueBwdISD_SE_SG_Li256ELb0ELb0ELi1EEENS1_25SingleTileBwdLPTSchedulerILb0ELi128ELb1EEEEEEEEEvNT_6ParamsE)
	.align		4
        /*0154*/ 	.word	index@(__assertfail)
	.align		4
        /*0158*/ 	.word	index@(_ZN7cutlass13device_kernelIN5flash11enable_sm90INS1_16FlashAttnBwdSm90INS1_25CollectiveMainloopBwdSm90ILi2ELi2ELi2EN4cute5tupleIJNS5_1CILi1EEES8_S8_EEENS6_IJNS7_ILi64EEENS7_ILi128EEENS7_ILi96EEEEEENS_6half_tEfNS_4arch4Sm90ELb1ELb0ELb0ELb0ELb0ELb1ELb0ELb0ELi2ELi1ELi2ELi1ELb1EEENS1_24CollectiveEpilogueBwdGQAISD_fSG_Li256ELb0ELb0EEENS1_25SingleTileBwdLPTSchedulerILb0ELi128ELb0EEEEEEEEEvNT_6ParamsE)
	.align		4
        /*015c*/ 	.word	index@(__assertfail)
	.align		4
        /*0160*/ 	.word	index@(_ZN7cutlass13device_kernelIN5flash11enable_sm90INS1_16FlashAttnBwdSm90INS1_25CollectiveMainloopBwdSm90ILi2ELi2ELi2EN4cute5tupleIJNS5_1CILi1EEES8_S8_EEENS6_IJNS7_ILi64EEENS7_ILi128EEENS7_ILi96EEEEEENS_6half_tEfNS_4arch4Sm90ELb1ELb0ELb0ELb0ELb1ELb1ELb0ELb0ELi2ELi1ELi2ELi1ELb1EEENS1_24CollectiveEpilogueBwdGQAISD_fSG_Li256ELb0ELb1EEENS1_25SingleTileBwdLPTSchedulerILb0ELi128ELb1EEEEEEEEEvNT_6ParamsE)
	.align		4
        /*0164*/ 	.word	index@(__assertfail)
	.align		4
        /*0168*/ 	.word	index@(_ZN7cutlass13device_kernelIN5flash11enable_sm90INS1_16FlashAttnBwdSm90INS1_25CollectiveMainloopBwdSm90ILi2ELi2ELi2EN4cute5tupleIJNS5_1CILi1EEES8_S8_EEENS6_IJNS7_ILi64EEENS7_ILi128EEENS7_ILi96EEEEEENS_6half_tEfNS_4arch4Sm90ELb1ELb0ELb0ELb1ELb0ELb1ELb0ELb0ELi2ELi1ELi2ELi1ELb1EEENS1_21CollectiveEpilogueBwdISD_SE_SG_Li256ELb1ELb0ELi1EEENS1_25SingleTileBwdLPTSchedulerILb1ELi128ELb0EEEEEEEEEvNT_6ParamsE)
	.align		4
        /*016c*/ 	.word	index@(__assertfail)
	.align		4
        /*0170*/ 	.word	index@(_ZN7cutlass13device_kernelIN5flash11enable_sm90INS1_16FlashAttnBwdSm90INS1_25CollectiveMainloopBwdSm90ILi2ELi2ELi2EN4cute5tupleIJNS5_1CILi1EEES8_S8_EEENS6_IJNS7_ILi64EEENS7_ILi128EEENS7_ILi96EEEEEENS_6half_tEfNS_4arch4Sm90ELb1ELb0ELb0ELb1ELb1ELb1ELb0ELb0ELi2ELi1ELi2ELi1ELb1EEENS1_21CollectiveEpilogueBwdISD_SE_SG_Li256ELb1ELb0ELi1EEENS1_25SingleTileBwdLPTSchedulerILb1ELi128ELb1EEEEEEEEEvNT_6ParamsE)
	.align		4
        /*0174*/ 	.word	index@(__assertfail)
	.align		4
        /*0178*/ 	.word	index@(_ZN7cutlass13device_kernelIN5flash11enable_sm90INS1_16FlashAttnBwdSm90INS1_25CollectiveMainloopBwdSm90ILi2ELi2ELi2EN4cute5tupleIJNS5_1CILi1EEES8_S8_EEENS6_IJNS7_ILi64EEENS7_ILi128EEENS7_ILi96EEEEEENS_6half_tEfNS_4arch4Sm90ELb1ELb0ELb0ELb1ELb0ELb1ELb0ELb0ELi2ELi1ELi2ELi1ELb1EEENS1_24CollectiveEpilogueBwdGQAISD_fSG_Li256ELb1ELb0EEENS1_25SingleTileBwdLPTSchedulerILb1ELi128ELb0EEEEEEEEEvNT_6ParamsE)
	.align		4
        /*017c*/ 	.word	index@(__assertfail)
	.align		4
        /*0180*/ 	.word	index@(_ZN7cutlass13device_kernelIN5flash11enable_sm90INS1_16FlashAttnBwdSm90INS1_25CollectiveMainloopBwdSm90ILi2ELi2ELi2EN4cute5tupleIJNS5_1CILi1EEES8_S8_EEENS6_IJNS7_ILi64EEENS7_ILi128EEENS7_ILi96EEEEEENS_6half_tEfNS_4arch4Sm90ELb1ELb0ELb0ELb1ELb1ELb1ELb0ELb0ELi2ELi1ELi2ELi1ELb1EEENS1_24CollectiveEpilogueBwdGQAISD_fSG_Li256ELb1ELb1EEENS1_25SingleTileBwdLPTSchedulerILb1ELi128ELb1EEEEEEEEEvNT_6ParamsE)
	.align		4
        /*0184*/ 	.word	index@(__assertfail)
	.align		4
        /*0188*/ 	.word	0x00000000
	.align		4
        /*018c*/ 	.word	0xfffffffe
	.align		4
        /*0190*/ 	.word	0x00000000
	.align		4
        /*0194*/ 	.word	0xfffffffd
	.align		4
        /*0198*/ 	.word	0x00000000
	.align		4
        /*019c*/ 	.word	0xfffffffc


//--------------------- .nv.constant4             --------------------------
	.section	.nv.constant4,"a",@progbits
	.align	8
	.align		8
.nv.constant4:
        /*0000*/ 	.dword	__assertfail
	.align		8
        /*0008*/ 	.dword	__unnamed_1
	.align		8
        /*0010*/ 	.dword	__unnamed_2
	.align		8
        /*0018*/ 	.dword	__unnamed_3
	.align		8
        /*0020*/ 	.dword	__unnamed_4
	.align		8
        /*0028*/ 	.dword	__unnamed_5
	.align		8
        /*0030*/ 	.dword	_ZN76_INTERNAL_f4fd1c4e_40_flash_bwd_hdim96_fp16_softcapall_sm90_cu_1f2e7571_29744cuda3std3__45__cpo5beginE
	.align		8
        /*0038*/ 	.dword	_ZN76_INTERNAL_f4fd1c4e_40_flash_bwd_hdim96_fp16_softcapall_sm90_cu_1f2e7571_29744cuda3std3__45__cpo3endE
	.align		8
        /*0040*/ 	.dword	_ZN76_INTERNAL_f4fd1c4e_40_flash_bwd_hdim96_fp16_softcapall_sm90_cu_1f2e7571_29744cuda3std3__45__cpo6cbeginE
	.align		8
        /*0048*/ 	.dword	_ZN76_INTERNAL_f4fd1c4e_40_flash_bwd_hdim96_fp16_softcapall_sm90_cu_1f2e7571_29744cuda3std3__45__cpo4cendE
	.align		8
        /*0050*/ 	.dword	_ZN76_INTERNAL_f4fd1c4e_40_flash_bwd_hdim96_fp16_softcapall_sm90_cu_1f2e7571_29744cuda3std3__478_GLOBAL__N__f4fd1c4e_40_flash_bwd_hdim96_fp16_softcapall_sm90_cu_1f2e7571_29746ignoreE
	.align		8
        /*0058*/ 	.dword	_ZN76_INTERNAL_f4fd1c4e_40_flash_bwd_hdim96_fp16_softcapall_sm90_cu_1f2e7571_29744cuda3std3__419piecewise_constructE
	.align		8
        /*0060*/ 	.dword	_ZN76_INTERNAL_f4fd1c4e_40_flash_bwd_hdim96_fp16_softcapall_sm90_cu_1f2e7571_29744cuda3std3__48in_placeE
	.align		8
        /*0068*/ 	.dword	_ZN76_INTERNAL_f4fd1c4e_40_flash_bwd_hdim96_fp16_softcapall_sm90_cu_1f2e7571_29744cuda3std6ranges3__45__cpo4swapE
	.align		8
        /*0070*/ 	.dword	_ZN76_INTERNAL_f4fd1c4e_40_flash_bwd_hdim96_fp16_softcapall_sm90_cu_1f2e7571_29744cuda3std6ranges3__45__cpo9iter_moveE
	.align		8
        /*0078*/ 	.dword	_ZN76_INTERNAL_f4fd1c4e_40_flash_bwd_hdim96_fp16_softcapall_sm90_cu_1f2e7571_29744cute7productE
	.align		8
        /*0080*/ 	.dword	_ZN76_INTERNAL_f4fd1c4e_40_flash_bwd_hdim96_fp16_softcapall_sm90_cu_1f2e7571_29744cute1_E
	.align		8
        /*0088*/ 	.dword	$str$23
	.align		8
        /*0090*/ 	.dword	$str$24


//--------------------- .text._ZN7cutlass13device_kernelIN5flash11enable_sm90INS1_16FlashAttnBwdSm90INS1_25CollectiveMainloopBwdSm90ILi2ELi2ELi2EN4cute5tupleIJNS5_1CILi1EEES8_S8_EEENS6_IJNS7_ILi64EEENS7_ILi128EEENS7_ILi96EEEEEENS_6half_tEfNS_4arch4Sm90ELb0ELb0ELb1ELb0ELb0ELb1ELb0ELb0ELi2ELi1ELi2ELi1ELb1EEENS1_21CollectiveEpilogueBwdISD_SE_SG_Li256ELb0ELb0ELi1EEENS1_19SingleTileSchedulerILb0ELb0ELb0ELi128EEEEEEEEEvNT_6ParamsE --------------------------
	.section	.text._ZN7cutlass13device_kernelIN5flash11enable_sm90INS1_16FlashAttnBwdSm90INS1_25CollectiveMainloopBwdSm90ILi2ELi2ELi2EN4cute5tupleIJNS5_1CILi1EEES8_S8_EEENS6_IJNS7_ILi64EEENS7_ILi128EEENS7_ILi96EEEEEENS_6half_tEfNS_4arch4Sm90ELb0ELb0ELb1ELb0ELb0ELb1ELb0ELb0ELi2ELi1ELi2ELi1ELb1EEENS1_21CollectiveEpilogueBwdISD_SE_SG_Li256ELb0ELb0ELi1EEENS1_19SingleTileSchedulerILb0ELb0ELb0ELi128EEEEEEEEEvNT_6ParamsE,"ax",@progbits
	.align	128
.text._ZN7cutlass13device_kernelIN5flash11enable_sm90INS1_16FlashAttnBwdSm90INS1_25CollectiveMainloopBwdSm90ILi2ELi2ELi2EN4cute5tupleIJNS5_1CILi1EEES8_S8_EEENS6_IJNS7_ILi64EEENS7_ILi128EEENS7_ILi96EEEEEENS_6half_tEfNS_4arch4Sm90ELb0ELb0ELb1ELb0ELb0ELb1ELb0ELb0ELi2ELi1ELi2ELi1ELb1EEENS1_21CollectiveEpilogueBwdISD_SE_SG_Li256ELb0ELb0ELi1EEENS1_19SingleTileSchedulerILb0ELb0ELb0ELi128EEEEEEEEEvNT_6ParamsE:
        .type           _ZN7cutlass13device_kernelIN5flash11enable_sm90INS1_16FlashAttnBwdSm90INS1_25CollectiveMainloopBwdSm90ILi2ELi2ELi2EN4cute5tupleIJNS5_1CILi1EEES8_S8_EEENS6_IJNS7_ILi64EEENS7_ILi128EEENS7_ILi96EEEEEENS_6half_tEfNS_4arch4Sm90ELb0ELb0ELb1ELb0ELb0ELb1ELb0ELb0ELi2ELi1ELi2ELi1ELb1EEENS1_21CollectiveEpilogueBwdISD_SE_SG_Li256ELb0ELb0ELi1EEENS1_19SingleTileSchedulerILb0ELb0ELb0ELi128EEEEEEEEEvNT_6ParamsE,@function
        .size           _ZN7cutlass13device_kernelIN5flash11enable_sm90INS1_16FlashAttnBwdSm90INS1_25CollectiveMainloopBwdSm90ILi2ELi2ELi2EN4cute5tupleIJNS5_1CILi1EEES8_S8_EEENS6_IJNS7_ILi64EEENS7_ILi128EEENS7_ILi96EEEEEENS_6half_tEfNS_4arch4Sm90ELb0ELb0ELb1ELb0ELb0ELb1ELb0ELb0ELi2ELi1ELi2ELi1ELb1EEENS1_21CollectiveEpilogueBwdISD_SE_SG_Li256ELb0ELb0ELi1EEENS1_19SingleTileSchedulerILb0ELb0ELb0ELi128EEEEEEEEEvNT_6ParamsE,(.L_x_6553 - _ZN7cutlass13device_kernelIN5flash11enable_sm90INS1_16FlashAttnBwdSm90INS1_25CollectiveMainloopBwdSm90ILi2ELi2ELi2EN4cute5tupleIJNS5_1CILi1EEES8_S8_EEENS6_IJNS7_ILi64EEENS7_ILi128EEENS7_ILi96EEEEEENS_6half_tEfNS_4arch4Sm90ELb0ELb0ELb1ELb0ELb0ELb1ELb0ELb0ELi2ELi1ELi2ELi1ELb1EEENS1_21CollectiveEpilogueBwdISD_SE_SG_Li256ELb0ELb0ELi1EEENS1_19SingleTileSchedulerILb0ELb0ELb0ELi128EEEEEEEEEvNT_6ParamsE)
        .other          _ZN7cutlass13device_kernelIN5flash11enable_sm90INS1_16FlashAttnBwdSm90INS1_25CollectiveMainloopBwdSm90ILi2ELi2ELi2EN4cute5tupleIJNS5_1CILi1EEES8_S8_EEENS6_IJNS7_ILi64EEENS7_ILi128EEENS7_ILi96EEEEEENS_6half_tEfNS_4arch4Sm90ELb0ELb0ELb1ELb0ELb0ELb1ELb0ELb0ELi2ELi1ELi2ELi1ELb1EEENS1_21CollectiveEpilogueBwdISD_SE_SG_Li256ELb0ELb0ELi1EEENS1_19SingleTileSchedulerILb0ELb0ELb0ELi128EEEEEEEEEvNT_6ParamsE,@"STO_CUDA_ENTRY STV_DEFAULT"
_ZN7cutlass13device_kernelIN5flash11enable_sm90INS1_16FlashAttnBwdSm90INS1_25CollectiveMainloopBwdSm90ILi2ELi2ELi2EN4cute5tupleIJNS5_1CILi1EEES8_S8_EEENS6_IJNS7_ILi64EEENS7_ILi128EEENS7_ILi96EEEEEENS_6half_tEfNS_4arch4Sm90ELb0ELb0ELb1ELb0ELb0ELb1ELb0ELb0ELi2ELi1ELi2ELi1ELb1EEENS1_21CollectiveEpilogueBwdISD_SE_SG_Li256ELb0ELb0ELi1EEENS1_19SingleTileSchedulerILb0ELb0ELb0ELi128EEEEEEEEEvNT_6ParamsE:
[----:B------:R-:W1:Y:S01]  /*0000*/  LDC R1, c[0x0][0x28] ;  /* 0x00000a00ff017b82 */ /* 0x000e620000000800 */
[----:B------:R-:W2:Y:S01]  /*0010*/  S2R R3, SR_TID.X ;  /* 0x0000000000037919 */ /* 0x000ea20000002100 */
[----:B------:R-:W-:Y:S01]  /*0020*/  ELECT P0, URZ, PT ;  /* 0x00000000003f782f */ /* 0x000fe20003800000 */
[----:B------:R-:W-:Y:S01]  /*0030*/  BSSY B0, `(.L_x_0) ;  /* 0x000001a000007945 */ /* 0x000fe20003800000 */
[----:B--2---:R-:W-:-:S05]  /*0040*/  SHF.R.U32.HI R0, RZ, 0x5, R3 ;  /* 0x00000005ff007819 */ /* 0x004fca0000011603 */
[----:B------:R-:W2:Y:S02]  /*0050*/  SHFL.IDX PT, R2, R0, RZ, 0x1f ;  /* 0x00001fff00027589 */ /* 0x000ea400000e0000 */
[----:B--2---:R-:W-:Y:S02]  /*0060*/  ISETP.EQ.AND P0, PT, R2, RZ, P0 ;  /* 0x000000ff0200720c */ /* 0x004fe40000702270 */
[----:B------:R-:W-:-:S11]  /*0070*/  SHF.R.U32.HI R2, RZ, 0x7, R3 ;  /* 0x00000007ff027819 */ /* 0x000fd60000011603 */
[----:B-1----:R-:W-:Y:S05]  /*0080*/  @!P0 BRA `(.L_x_1) ;  /* 0x0000000000508947 */ /* 0x002fea0003800000 */
[----:B------:R-:W-:Y:S02]  /*0090*/  ULDC.64 UR4, c[0x0][0x198] ;  /* 0x0000660000047ab9 */ /* 0x000fe40000000a00 */
[----:B------:R-:W-:Y:S02]  /*00a0*/  UIADD3 UR6, UP0, UR4, 0xf0, URZ ;  /* 0x000000f004067890 */ /* 0x000fe4000ff1e03f */
[----:B------:R-:W-:Y:S02]  /*00b0*/  UIADD3 UR8, UP1, UR4, 0x1f0, URZ ;  /* 0x000001f004087890 */ /* 0x000fe4000ff3e03f */
[----:B------:R-:W-:Y:S02]  /*00c0*/  UIADD3 UR10, UP2, UR4, 0x2f0, URZ ;  /* 0x000002f0040a7890 */ /* 0x000fe4000ff5e03f */
[----:B------:R-:W-:Y:S02]  /*00d0*/  UIADD3 UR12, UP3, UR4, 0x3f0, URZ ;  /* 0x000003f0040c7890 */ /* 0x000fe4000ff7e03f */
[----:B------:R-:W-:-:S02]  /*00e0*/  UIADD3 UR14, UP4, UR4, 0x670, URZ ;  /* 0x00000670040e7890 */ /* 0x000fc4000ff9e03f */
[----:B------:R-:W-:Y:S02]  /*00f0*/  UIADD3.X UR7, URZ, UR5, URZ, UP0, !UPT ;  /* 0x000000053f077290 */ /* 0x000fe400087fe43f */
[----:B------:R-:W-:Y:S02]  /*0100*/  UIADD3 UR4, UP5, UR4, 0x770, URZ ;  /* 0x0000077004047890 */ /* 0x000fe4000ffbe03f */
[----:B------:R-:W-:Y:S02]  /*0110*/  UIADD3.X UR9, URZ, UR5, URZ, UP1, !UPT ;  /* 0x000000053f097290 */ /* 0x000fe40008ffe43f */
[----:B------:R-:W-:Y:S02]  /*0120*/  UIADD3.X UR11, URZ, UR5, URZ, UP2, !UPT ;  /* 0x000000053f0b7290 */ /* 0x000fe400097fe43f */
[----:B------:R-:W-:Y:S01]  /*0130*/  UIADD3.X UR13, URZ, UR5, URZ, UP3, !UPT ;  /* 0x000000053f0d7290 */ /* 0x000fe20009ffe43f */
[----:B------:R1:W-:Y:S01]  /*0140*/  UTMACCTL.PF [UR6] ;  /* 0x00000000060079b9 */ /* 0x0003e20008040000 */
[----:B------:R-:W-:-:S03]  /*0150*/  UIADD3.X UR15, URZ, UR5, URZ, UP4, !UPT ;  /* 0x000000053f0f7290 */ /* 0x000fc6000a7fe43f */
[----:B------:R1:W-:Y:S01]  /*0160*/  UTMACCTL.PF [UR8] ;  /* 0x00000000080079b9 */ /* 0x0003e20008040000 */
[----:B------:R-:W-:Y:S01]  /*0170*/  UIADD3.X UR5, URZ, UR5, URZ, UP5, !UPT ;  /* 0x000000053f057290 */ /* 0x000fe2000affe43f */
[----:B------:R1:W-:Y:S02]  /*0180*/  UTMACCTL.PF [UR10] ;  /* 0x000000000a0079b9 */ /* 0x0003e40008040000 */
[----:B------:R1:W-:Y:S02]  /*0190*/  UTMACCTL.PF [UR12] ;  /* 0x000000000c0079b9 */ /* 0x0003e40008040000 */
[----:B------:R1:W-:Y:S04]  /*01a0*/  UTMACCTL.PF [UR14] ;  /* 0x000000000e0079b9 */ /* 0x0003e80008040000 */
[----:B------:R1:W-:Y:S02]  /*01b0*/  UTMACCTL.PF [UR4] ;  /* 0x00000000040079b9 */ /* 0x0003e40008040000 */
[----:B-1----:R-:W-:Y:S01]  /*01c0*/  NOP ;  /* 0x0000000000007918 */ /* 0x002fe20000000000 */
.L_x_1:
[----:B------:R-:W-:Y:S05]  /*01d0*/  BSYNC B0 ;  /* 0x0000000000007941 */ /* 0x000fea0003800000 */
.L_x_0:
[----:B------:R-:W-:Y:S01]  /*01e0*/  VOTEU.ANY UP0, P0 ;  /* 0x00000000003f7886 */ /* 0x000fe20000000100 */
[----:B------:R-:W1:Y:S01]  /*01f0*/  SHFL.IDX PT, R4, R2, RZ, 0x1f ;  /* 0x00001fff02047589 */ /* 0x000e6200000e0000 */
[----:B------:R-:W-:Y:S01]  /*0200*/  UMOV UR4, 0x1 ;  /* 0x0000000100047882 */ /* 0x000fe20000000000 */
[----:B------:R-:W-:Y:S01]  /*0210*/  VOTEU.ANY UP1, P0 ;  /* 0x00000000003f7886 */ /* 0x000fe20000020100 */
[----:B------:R-:W-:Y:S01]  /*0220*/  UMOV UR38, 0x1 ;  /* 0x0000000100267882 */ /* 0x000fe20000000000 */
[----:B------:R-:W2:Y:S01]  /*0230*/  @UP0 S2UR UR7, SR_CgaCtaId ;  /* 0x00000000000709c3 */ /* 0x000ea20000008800 */
[----:B------:R-:W3:Y:S01]  /*0240*/  SHFL.IDX PT, R3, R0, RZ, 0x1f ;  /* 0x00001fff00037589 */ /* 0x000ee200000e0000 */
[----:B------:R-:W-:Y:S01]  /*0250*/  @UP0 UMOV UR6, 0x400 ;  /* 0x0000040000060882 */ /* 0x000fe20000000000 */
[----:B------:R-:W-:-:S04]  /*0260*/  @UP0 UIADD3 UR4, -UR4, 0x100000, URZ ;  /* 0x0010000004040890 */ /* 0x000fc8000fffe13f */
[----:B------:R-:W-:Y:S02]  /*0270*/  @UP0 USHF.L.U32 UR5, UR4, 0xb, URZ ;  /* 0x0000000b04050899 */ /* 0x000fe4000800063f */
[----:B------:R-:W-:Y:S01]  /*0280*/  @UP0 USHF.L.U32 UR4, UR4, 0x1, URZ ;  /* 0x0000000104040899 */ /* 0x000fe2000800063f */
[----:B-1----:R-:W-:Y:S01]  /*0290*/  R2UR UR8, R4 ;  /* 0x00000000040872ca */ /* 0x002fe200000e0000 */
[----:B--2---:R-:W-:Y:S01]  /*02a0*/  @UP0 ULEA UR6, UR7, UR6, 0x18 ;  /* 0x0000000607060291 */ /* 0x004fe2000f8ec03f */
[----:B---3--:R-:W-:-:S11]  /*02b0*/  ISETP.NE.AND P1, PT, R3, RZ, PT ;  /* 0x000000ff0300720c */ /* 0x008fd60003f25270 */
[----:B------:R-:W-:Y:S01]  /*02c0*/  UISETP.NE.AND UP0, UPT, UR8, URZ, UPT ;  /* 0x0000003f0800728c */ /* 0x000fe2000bf05270 */
[----:B------:R-:W1:Y:S02]  /*02d0*/  FENCE.VIEW.ASYNC.S ;  /* 0x00000000000073c6 */ /* 0x000e640000000000 */
[----:B-1----:R1:W2:Y:S01]  /*02e0*/  @UP1 SYNCS.EXCH.64 URZ, [UR6+0x26800], UR4 ;  /* 0x02680004063f15b2 */ /* 0x0022a20008000100 */
[----:B------:R-:W-:Y:S01]  /*02f0*/  USEL UR38, UR38, 0x2, !UP0 ;  /* 0x0000000226267887 */ /* 0x000fe2000c000000 */
[----:B------:R-:W-:Y:S11]  /*0300*/  @P1 BRA `(.L_x_2) ;  /* 0x0000000000481947 */ /* 0x000ff60003800000 */
[----:B-1----:R-:W1:Y:S01]  /*0310*/  S2UR UR5, SR_CgaCtaId ;  /* 0x00000000000579c3 */ /* 0x002e620000008800 */
[----:B------:R-:W-:Y:S01]  /*0320*/  UMOV UR4, 0x400 ;  /* 0x0000040000047882 */ /* 0x000fe20000000000 */
[----:B------:R-:W-:Y:S01]  /*0330*/  UMOV UR6, 0x1 ;  /* 0x0000000100067882 */ /* 0x000fe20000000000 */
[----:B------:R-:W-:Y:S01]  /*0340*/  UMOV UR9, 0x100 ;  /* 0x0000010000097882 */ /* 0x000fe20000000000 */
[----:B------:R-:W-:-:S04]  /*0350*/  UIADD3 UR6, -UR6, 0x100000, URZ ;  /* 0x0010000006067890 */ /* 0x000fc8000fffe13f */
[----:B------:R-:W-:Y:S02]  /*0360*/  USHF.L.U32 UR7, UR6, 0xb, URZ ;  /* 0x0000000b06077899 */ /* 0x000fe4000800063f */
[----:B------:R-:W-:Y:S01]  /*0370*/  USHF.L.U32 UR6, UR6, 0x1, URZ ;  /* 0x0000000106067899 */ /* 0x000fe2000800063f */
[----:B------:R-:W-:Y:S01]  /*0380*/  ELECT P0, URZ, PT ;  /* 0x00000000003f782f */ /* 0x000fe20003800000 */
[----:B-1----:R-:W-:Y:S02]  /*0390*/  ULEA UR8, UR5, UR4, 0x18 ;  /* 0x0000000405087291 */ /* 0x002fe4000f8ec03f */
[----:B------:R-:W-:-:S04]  /*03a0*/  UIADD3 UR4, -UR9, 0x100000, URZ ;  /* 0x0010000009047890 */ /* 0x000fc8000fffe13f */
[----:B------:R-:W-:Y:S02]  /*03b0*/  USHF.L.U32 UR5, UR4, 0xb, URZ ;  /* 0x0000000b04057899 */ /* 0x000fe4000800063f */
[----:B------:R-:W-:Y:S01]  /*03c0*/  USHF.L.U32 UR4, UR4, 0x1, URZ ;  /* 0x0000000104047899 */ /* 0x000fe2000800063f */
[----:B------:R-:W1:Y:S03]  /*03d0*/  FENCE.VIEW.ASYNC.S ;  /* 0x00000000000073c6 */ /* 0x000e660000000000 */
[----:B-1----:R3:W4:Y:S08]  /*03e0*/  SYNCS.EXCH.64 URZ, [UR8+0x26810], UR6 ;  /* 0x02681006083f75b2 */ /* 0x0027300008000100 */
[----:B------:R3:W5:Y:S01]  /*03f0*/  SYNCS.EXCH.64 URZ, [UR8+0x26820], UR4 ;  /* 0x02682004083f75b2 */ /* 0x0007620008000100 */
[----:B------:R3:W1:Y:S01]  /*0400*/  SYNCS.EXCH.64 URZ, [UR8+0x26818], UR6 ;  /* 0x02681806083f75b2 */ /* 0x0006620008000100 */
[----:B------:R3:W1:Y:S02]  /*0410*/  SYNCS.EXCH.64 URZ, [UR8+0x26828], UR4 ;  /* 0x02682804083f75b2 */ /* 0x0006640008000100 */
[----:B---3--:R-:W-:Y:S01]  /*0420*/  NOP ;  /* 0x0000000000007918 */ /* 0x008fe20000000000 */
.L_x_2:
[----:B------:R-:W3:Y:S01]  /*0430*/  SHFL.IDX PT, R3, R0, RZ, 0x1f ;  /* 0x00001fff00037589 */ /* 0x000ee200000e0000 */
[----:B------:R-:W-:Y:S01]  /*0440*/  NOP ;  /* 0x0000000000007918 */ /* 0x000fe20000000000 */
[----:B---3--:R-:W-:-:S13]  /*0450*/  ISETP.NE.AND P0, PT, R3, RZ, PT ;  /* 0x000000ff0300720c */ /* 0x008fda0003f05270 */
[----:B------:R-:W-:Y:S05]  /*0460*/  @P0 BRA `(.L_x_3) ;  /* 0x0000000000480947 */ /* 0x000fea0003800000 */
[----:B-1----:R-:W1:Y:S01]  /*0470*/  S2UR UR5, SR_CgaCtaId ;  /* 0x00000000000579c3 */ /* 0x002e620000008800 */
[----:B------:R-:W-:Y:S01]  /*0480*/  UMOV UR4, 0x400 ;  /* 0x0000040000047882 */ /* 0x000fe20000000000 */
[----:B------:R-:W-:Y:S01]  /*0490*/  UMOV UR6, 0x1 ;  /* 0x0000000100067882 */ /* 0x000fe20000000000 */
[----:B------:R-:W-:Y:S01]  /*04a0*/  UMOV UR7, 0x100 ;  /* 0x0000010000077882 */ /* 0x000fe20000000000 */
[----:B------:R-:W-:Y:S01]  /*04b0*/  ELECT P0, URZ, PT ;  /* 0x00000000003f782f */ /* 0x000fe20003800000 */
[----:B-1----:R-:W-:Y:S02]  /*04c0*/  ULEA UR8, UR5, UR4, 0x18 ;  /* 0x0000000405087291 */ /* 0x002fe4000f8ec03f */
[----:B------:R-:W-:-:S04]  /*04d0*/  UIADD3 UR4, -UR6, 0x100000, URZ ;  /* 0x0010000006047890 */ /* 0x000fc8000fffe13f */
[----:B------:R-:W-:Y:S02]  /*04e0*/  USHF.L.U32 UR5, UR4, 0xb, URZ ;  /* 0x0000000b04057899 */ /* 0x000fe4000800063f */
[----:B------:R-:W-:Y:S02]  /*04f0*/  USHF.L.U32 UR4, UR4, 0x1, URZ ;  /* 0x0000000104047899 */ /* 0x000fe4000800063f */
[----:B------:R-:W-:-:S04]  /*0500*/  UIADD3 UR6, -UR7, 0x100000, URZ ;  /* 0x0010000007067890 */ /* 0x000fc8000fffe13f */
[----:B------:R-:W-:Y:S02]  /*0510*/  USHF.L.U32 UR7, UR6, 0xb, URZ ;  /* 0x0000000b06077899 */ /* 0x000fe4000800063f */
[----:B------:R-:W-:Y:S01]  /*0520*/  USHF.L.U32 UR6, UR6, 0x1, URZ ;  /* 0x0000000106067899 */ /* 0x000fe2000800063f */
[----:B------:R-:W1:Y:S03]  /*0530*/  FENCE.VIEW.ASYNC.S ;  /* 0x00000000000073c6 */ /* 0x000e660000000000 */
[----:B-1----:R3:W1:Y:S08]  /*0540*/  SYNCS.EXCH.64 URZ, [UR8+0x26830], UR4 ;  /* 0x02683004083f75b2 */ /* 0x0026700008000100 */
[----:B------:R3:W1:Y:S01]  /*0550*/  SYNCS.EXCH.64 URZ, [UR8+0x26840], UR6 ;  /* 0x02684006083f75b2 */ /* 0x0006620008000100 */
[----:B------:R3:W1:Y:S01]  /*0560*/  SYNCS.EXCH.64 URZ, [UR8+0x26838], UR4 ;  /* 0x02683804083f75b2 */ /* 0x0006620008000100 */
[----:B------:R3:W1:Y:S02]  /*0570*/  SYNCS.EXCH.64 URZ, [UR8+0x26848], UR6 ;  /* 0x02684806083f75b2 */ /* 0x0006640008000100 */
[----:B---3--:R-:W-:Y:S01]  /*0580*/  NOP ;  /* 0x0000000000007918 */ /* 0x008fe20000000000 */
.L_x_3:
[----:B------:R-:W-:Y:S01]  /*0590*/  PLOP3.LUT P0, PT, PT, PT, UP0, 0x80, 0x0 ;  /* 0x000000000000781c */ /* 0x000fe20003f0f008 */
[----:B------:R-:W-:Y:S01]  /*05a0*/  NOP ;  /* 0x0000000000007918 */ /* 0x000fe20000000000 */
[----:B-12-45:R-:W-:Y:S11]  /*05b0*/  BAR.SYNC.DEFER_BLOCKING 0x0 ;  /* 0x0000000000007b1d */ /* 0x036ff60000010000 */
[----:B------:R-:W-:Y:S05]  /*05c0*/  @!P0 BRA `(.L_x_4) ;  /* 0x0000004c00108947 */ /* 0x000fea0003800000 */
.L_x_5:
[----:B------:R-:W-:-:S08]  /*05d0*/  NOP ;  /* 0x0000000000007918 */ /* 0x000fd00000000000 */
[----:B------:R-:W1:Y:S02]  /*05e0*/  USETMAXREG.TRY_ALLOC.CTAPOOL UP0, 0xf0 ;  /* 0x000000f0000079c8 */ /* 0x000e640008000600 */
[----:B-1----:R-:W-:-:S13]  /*05f0*/  PLOP3.LUT P0, PT, PT, PT, UP0, 0x80, 0x0 ;  /* 0x000000000000781c */ /* 0x002fda0003f0f008 */
[----:B------:R-:W-:Y:S05]  /*0600*/  @!P0 BRA `(.L_x_5) ;  /* 0xfffffffc00f08947 */ /* 0x000fea000383ffff */
[----:B------:R-:W-:Y:S01]  /*0610*/  LOP3.LUT R0, R0, 0x3, RZ, 0xc0, !PT ;  /* 0x0000000300007812 */ /* 0x000fe200078ec0ff */
[----:B------:R-:W1:Y:S05]  /*0620*/  S2UR UR4, SR_CTAID.Z ;  /* 0x00000000000479c3 */ /* 0x000e6a0000002700 */
[----:B------:R-:W2:Y:S02]  /*0630*/  SHFL.IDX PT, R0, R0, RZ, 0x1f ;  /* 0x00001fff00007589 */ /* 0x000ea400000e0000 */
[----:B--2---:R-:W-:-:S13]  /*0640*/  ISETP.NE.AND P0, PT, R0, RZ, PT ;  /* 0x000000ff0000720c */ /* 0x004fda0003f05270 */
[----:B------:R-:W-:-:S05]  /*0650*/  @!P0 VIADD R3, R2, 0x9 ;  /* 0x0000000902038836 */ /* 0x000fca0000000000 */
[----:B------:R2:W-:Y:S06]  /*0660*/  @!P0 BAR.ARV R3, 0xa0 ;  /* 0x000280030000851d */ /* 0x0005ec0000002000 */
[----:B-1----:R-:W-:-:S13]  /*0670*/  ISETP.LE.AND P0, PT, RZ, UR4, PT ;  /* 0x00000004ff007c0c */ /* 0x002fda000bf03270 */
[----:B--2---:R-:W-:Y:S05]  /*0680*/  @!P0 EXIT ;  /* 0x000000000000894d */ /* 0x004fea0003800000 */
[----:B------:R-:W1:Y:S01]  /*0690*/  S2R R4, SR_TID.X ;  /* 0x0000000000047919 */ /* 0x000e620000002100 */
[----:B------:R-:W-:-:S04]  /*06a0*/  MOV R0, RZ ;  /* 0x000000ff00007202 */ /* 0x000fc80000000f00 */
[----:B------:R-:W-:Y:S01]  /*06b0*/  LOP3.LUT P0, RZ, R0, 0x3ff, RZ, 0xc0, !PT ;  /* 0x000003ff00ff7812 */ /* 0x000fe2000780c0ff */
[----:B-1----:R-:W-:-:S12]  /*06c0*/  VIADD R121, R4, 0xffffff80 ;  /* 0xffffff8004797836 */ /* 0x002fd80000000000 */
[----:B------:R-:W-:Y:S05]  /*06d0*/  @!P0 BRA `(.L_x_6) ;  /* 0x00000000007c8947 */ /* 0x000fea0003800000 */
[----:B------:R-:W-:Y:S01]  /*06e0*/  MOV R16, 0x0 ;  /* 0x0000000000107802 */ /* 0x000fe20000000f00 */
[----:B------:R-:W-:Y:S01]  /*06f0*/  ULDC.64 UR4, c[0x4][0x88] ;  /* 0x0100220000047ab9 */ /* 0x000fe20000000a00 */
[----:B------:R-:W-:Y:S01]  /*0700*/  ULDC.64 UR6, c[0x4][0x8] ;  /* 0x0100020000067ab9 */ /* 0x000fe20000000a00 */
[----:B------:R-:W-:Y:S01]  /*0710*/  IMAD.U32 R4, RZ, RZ, UR4 ;  /* 0x00000004ff047e24 */ /* 0x000fe2000f8e00ff */
[----:B------:R1:W2:Y:S01]  /*0720*/  LDC.64 R14, c[0x4][R16] ;  /* 0x01000000100e7b82 */ /* 0x0002a20000000a00 */
[----:B------:R-:W-:Y:S01]  /*0730*/  IMAD.U32 R5, RZ, RZ, UR5 ;  /* 0x00000005ff057e24 */ /* 0x000fe2000f8e00ff */
[----:B------:R-:W-:Y:S01]  /*0740*/  ULDC.64 UR4, c[0x4][0x90] ;  /* 0x0100240000047ab9 */ /* 0x000fe20000000a00 */
[----:B------:R-:W-:Y:S02]  /*0750*/  IMAD.U32 R10, RZ, RZ, UR6 ;  /* 0x00000006ff0a7e24 */ /* 0x000fe4000f8e00ff */
[----:B------:R-:W-:Y:S02]  /*0760*/  IMAD.U32 R6, RZ, RZ, UR4 ;  /* 0x00000004ff067e24 */ /* 0x000fe4000f8e00ff */
[----:B------:R-:W-:-:S02]  /*0770*/  IMAD.U32 R7, RZ, RZ, UR5 ;  /* 0x00000005ff077e24 */ /* 0x000fc4000f8e00ff */
[----:B------:R-:W-:Y:S02]  /*0780*/  IMAD.U32 R11, RZ, RZ, UR7 ;  /* 0x00000007ff0b7e24 */ /* 0x000fe4000f8e00ff */
[----:B------:R-:W-:Y:S02]  /*0790*/  IMAD.MOV.U32 R8, RZ, RZ, 0x70 ;  /* 0x00000070ff087424 */ /* 0x000fe400078e00ff */
[----:B------:R-:W-:Y:S02]  /*07a0*/  IMAD.MOV.U32 R12, RZ, RZ, 0x1 ;  /* 0x00000001ff0c7424 */ /* 0x000fe400078e00ff */
[----:B-1----:R-:W-:-:S07]  /*07b0*/  IMAD.MOV.U32 R13, RZ, RZ, RZ ;  /* 0x000000ffff0d7224 */ /* 0x002fce00078e00ff */
[----:B------:R-:W-:-:S07]  /*07c0*/  LEPC R20, `(.L_x_7) ;  /* 0x000000001014794e */ /* 0x000fce0000000000 */
[----:B--2---:R-:W-:Y:S05]  /*07d0*/  CALL.ABS.NOINC R14 ;  /* 0x000000000e007343 */ /* 0x004fea0003c00000 */
.L_x_7:
[----:B------:R-:W1:Y:S01]  /*07e0*/  LDC.64 R16, c[0x4][R16] ;  /* 0x0100000010107b82 */ /* 0x000e620000000a00 */
[----:B------:R-:W-:Y:S01]  /*07f0*/  ULDC.64 UR4, c[0x4][0x88] ;  /* 0x0100220000047ab9 */ /* 0x000fe20000000a00 */
[----:B------:R-:W-:Y:S01]  /*0800*/  ULDC.64 UR6, c[0x4][0x90] ;  /* 0x0100240000067ab9 */ /* 0x000fe20000000a00 */
[----:B------:R-:W-:Y:S01]  /*0810*/  MOV R4, UR4 ;  /* 0x0000000400047c02 */ /* 0x000fe20008000f00 */
        /* <DEDUP_REMOVED lines=8> */
[----:B------:R-:W-:-:S07]  /*08a0*/  IMAD.MOV.U32 R13, RZ, RZ, RZ ;  /* 0x000000ffff0d7224 */ /* 0x000fce00078e00ff */
[----:B------:R-:W-:-:S07]  /*08b0*/  LEPC R20, `(.L_x_6) ;  /* 0x000000001014794e */ /* 0x000fce0000000000 */
[----:B-1----:R-:W-:Y:S05]  /*08c0*/  CALL.ABS.NOINC R16 ;  /* 0x0000000010007343 */ /* 0x002fea0003c00000 */
.L_x_6:
[----:B------:R-:W1:Y:S01]  /*08d0*/  S2R R3, SR_CgaCtaId ;  /* 0x0000000000037919 */ /* 0x000e620000008800 */
[----:B------:R-:W-:-:S04]  /*08e0*/  MOV R16, 0x400 ;  /* 0x0000040000107802 */ /* 0x000fc80000000f00 */
[----:B-1----:R-:W-:-:S05]  /*08f0*/  LEA R16, R3, R16, 0x18 ;  /* 0x0000001003107211 */ /* 0x002fca00078ec0ff */
[----:B------:R-:W-:-:S05]  /*0900*/  VIADD R17, R16, 0x1e800 ;  /* 0x0001e80010117836 */ /* 0x000fca0000000000 */
[----:B------:R-:W-:-:S13]  /*0910*/  LOP3.LUT P0, RZ, R17, 0x3ff, RZ, 0xc0, !PT ;  /* 0x000003ff11ff7812 */ /* 0x000fda000780c0ff */
[----:B------:R-:W-:Y:S05]  /*0920*/  @!P0 BRA `(.L_x_8) ;  /* 0x00000000007c8947 */ /* 0x000fea0003800000 */
[----:B------:R-:W-:Y:S01]  /*0930*/  MOV R18, 0x0 ;  /* 0x0000000000127802 */ /* 0x000fe20000000f00 */
[----:B------:R-:W-:Y:S01]  /*0940*/  ULDC.64 UR4, c[0x4][0x88] ;  /* 0x0100220000047ab9 */ /* 0x000fe20000000a00 */
[----:B------:R-:W-:Y:S01]  /*0950*/  ULDC.64 UR6, c[0x4][0x8] ;  /* 0x0100020000067ab9 */ /* 0x000fe20000000a00 */
[----:B------:R-:W-:Y:S01]  /*0960*/  IMAD.U32 R4, RZ, RZ, UR4 ;  /* 0x00000004ff047e24 */ /* 0x000fe2000f8e00ff */
[----:B------:R1:W2:Y:S01]  /*0970*/  LDC.64 R14, c[0x4][R18] ;  /* 0x01000000120e7b82 */ /* 0x0002a20000000a00 */
[----:B------:R-:W-:Y:S01]  /*0980*/  MOV R5, UR5 ;  /* 0x0000000500057c02 */ /* 0x000fe20008000f00 */
        /* <DEDUP_REMOVED lines=10> */
.L_x_9:
[----:B------:R-:W1:Y:S01]  /*0a30*/  LDC.64 R18, c[0x4][R18] ;  /* 0x0100000012127b82 */ /* 0x000e620000000a00 */
[----:B------:R-:W-:Y:S01]  /*0a40*/  ULDC.64 UR4, c[0x4][0x88] ;  /* 0x0100220000047ab9 */ /* 0x000fe20000000a00 */
[----:B------:R-:W-:Y:S01]  /*0a50*/  ULDC.64 UR6, c[0x4][0x10] ;  /* 0x0100040000067ab9 */ /* 0x000fe20000000a00 */
[----:B------:R-:W-:Y:S02]  /*0a60*/  IMAD.U32 R4, RZ, RZ, UR4 ;  /* 0x00000004ff047e24 */ /* 0x000fe4000f8e00ff */
[----:B------:R-:W-:Y:S01]  /*0a70*/  IMAD.U32 R5, RZ, RZ, UR5 ;  /* 0x00000005ff057e24 */ /* 0x000fe2000f8e00ff */
[----:B------:R-:W-:Y:S01]  /*0a80*/  ULDC.64 UR4, c[0x4][0x90] ;  /* 0x0100240000047ab9 */ /* 0x000fe20000000a00 */
[----:B------:R-:W-:Y:S01]  /*0a90*/  IMAD.U32 R10, RZ, RZ, UR6 ;  /* 0x00000006ff0a7e24 */ /* 0x000fe2000f8e00ff */
[----:B------:R-:W-:Y:S01]  /*0aa0*/  MOV R7, UR5 ;  /* 0x0000000500077c02 */ /* 0x000fe20008000f00 */
[----:B------:R-:W-:Y:S02]  /*0ab0*/  IMAD.U32 R6, RZ, RZ, UR4 ;  /* 0x00000004ff067e24 */ /* 0x000fe4000f8e00ff */
[----:B------:R-:W-:-:S02]  /*0ac0*/  IMAD.U32 R11, RZ, RZ, UR7 ;  /* 0x00000007ff0b7e24 */ /* 0x000fc4000f8e00ff */
[----:B------:R-:W-:Y:S02]  /*0ad0*/  IMAD.MOV.U32 R8, RZ, RZ, 0x70 ;  /* 0x00000070ff087424 */ /* 0x000fe400078e00ff */
[----:B------:R-:W-:Y:S02]  /*0ae0*/  IMAD.MOV.U32 R12, RZ, RZ, 0x1 ;  /* 0x00000001ff0c7424 */ /* 0x000fe400078e00ff */
[----:B------:R-:W-:-:S07]  /*0af0*/  IMAD.MOV.U32 R13, RZ, RZ, RZ ;  /* 0x000000ffff0d7224 */ /* 0x000fce00078e00ff */
[----:B------:R-:W-:-:S07]  /*0b00*/  LEPC R20, `(.L_x_8) ;  /* 0x000000001014794e */ /* 0x000fce0000000000 */
[----:B-1----:R-:W-:Y:S05]  /*0b10*/  CALL.ABS.NOINC R18 ;  /* 0x0000000012007343 */ /* 0x002fea0003c00000 */
.L_x_8:
[----:B------:R-:W-:Y:S01]  /*0b20*/  SHF.R.S32.HI R122, RZ, 0x1f, R121 ;  /* 0x0000001fff7a7819 */ /* 0x000fe20000011479 */
[----:B------:R-:W-:-:S03]  /*0b30*/  UMOV UR4, 0xffffffff ;  /* 0xffffffff00047882 */ /* 0x000fc60000000000 */
[----:B------:R-:W-:-:S04]  /*0b40*/  LEA.HI R0, R122, R121, RZ, 0x7 ;  /* 0x000000797a007211 */ /* 0x000fc800078f38ff */
[----:B------:R-:W-:Y:S01]  /*0b50*/  SHF.R.S32.HI R120, RZ, 0x7, R0 ;  /* 0x00000007ff787819 */ /* 0x000fe20000011400 */
[----:B------:R-:W-:Y:S06]  /*0b60*/  BRA.DIV UR4, `(.L_x_10) ;  /* 0x0000007604307947 */ /* 0x000fec000b800000 */
[----:B------:R1:W2:Y:S02]  /*0b70*/  SHFL.IDX PT, R14, R120, RZ, 0x1f ;  /* 0x00001fff780e7589 */ /* 0x0002a400000e0000 */
.L_x_84:
[----:B------:R-:W-:Y:S01]  /*0b80*/  SHF.L.U32 R7, RZ, 0x1f, RZ ;  /* 0x0000001fff077819 */ /* 0x000fe200000006ff */
[----:B------:R-:W-:Y:S01]  /*0b90*/  VIADD R228, R16, 0x6000 ;  /* 0x0000600010e47836 */ /* 0x000fe20000000000 */
[----:B------:R-:W-:Y:S02]  /*0ba0*/  LEA.HI R22, R122, R121, RZ, 0x4 ;  /* 0x000000797a167211 */ /* 0x000fe400078f20ff */
[----:B------:R-:W3:Y:S01]  /*0bb0*/  SYNCS.PHASECHK.TRANS64.TRYWAIT P0, [R16+URZ+0x26800], R7 ;  /* 0x02680007100075a7 */ /* 0x000ee2000800017f */
[----:B------:R-:W-:Y:S02]  /*0bc0*/  LOP3.LUT R0, R0, 0xffffff80, RZ, 0xc0, !PT ;  /* 0xffffff8000007812 */ /* 0x000fe400078ec0ff */
[----:B------:R-:W-:Y:S02]  /*0bd0*/  SHF.R.S32.HI R5, RZ, 0x4, R22 ;  /* 0x00000004ff057819 */ /* 0x000fe40000011416 */
[----:B------:R-:W-:Y:S01]  /*0be0*/  LOP3.LUT P1, RZ, R228, 0x1bf, RZ, 0xc0, !PT ;  /* 0x000001bfe4ff7812 */ /* 0x000fe2000782c0ff */
[----:B------:R-:W-:Y:S01]  /*0bf0*/  IMAD.IADD R123, R121, 0x1, -R0 ;  /* 0x00000001797b7824 */ /* 0x000fe200078e0a00 */
[----:B------:R-:W-:-:S02]  /*0c00*/  LEA.HI R4, R22, R5, RZ, 0x1 ;  /* 0x0000000516047211 */ /* 0x000fc400078f08ff */
[----:B--2---:R-:W-:Y:S02]  /*0c10*/  LEA.HI R0, R14, R14, RZ, 0x1 ;  /* 0x0000000e0e007211 */ /* 0x004fe400078f08ff */
[----:B------:R-:W-:Y:S02]  /*0c20*/  SHF.R.S32.HI R126, RZ, 0x1f, R123 ;  /* 0x0000001fff7e7819 */ /* 0x000fe4000001147b */
[----:B------:R-:W-:Y:S02]  /*0c30*/  LOP3.LUT R4, R4, 0xfffffffe, RZ, 0xc0, !PT ;  /* 0xfffffffe04047812 */ /* 0x000fe400078ec0ff */
[----:B------:R-:W-:Y:S02]  /*0c40*/  LOP3.LUT R3, R0, 0xfffffffe, RZ, 0xc0, !PT ;  /* 0xfffffffe00037812 */ /* 0x000fe400078ec0ff */
[----:B------:R-:W-:Y:S01]  /*0c50*/  LEA.HI R127, R126, R123, RZ, 0x2 ;  /* 0x0000007b7e7f7211 */ /* 0x000fe200078f10ff */
[----:B------:R-:W-:Y:S01]  /*0c60*/  IMAD.IADD R125, R5, 0x1, -R4 ;  /* 0x00000001057d7824 */ /* 0x000fe200078e0a04 */
[----:B------:R-:W-:Y:S01]  /*0c70*/  LEA.HI R0, R122, R121, RZ, 0x5 ;  /* 0x000000797a007211 */ /* 0x000fe200078f28ff */
[----:B------:R-:W-:Y:S01]  /*0c80*/  IMAD.IADD R18, R14, 0x1, -R3 ;  /* 0x000000010e127824 */ /* 0x000fe200078e0a03 */
[----:B------:R-:W-:Y:S01]  /*0c90*/  LOP3.LUT R4, R127, 0x7ffffffc, RZ, 0xc0, !PT ;  /* 0x7ffffffc7f047812 */ /* 0x000fe200078ec0ff */
[----:B---3--:R-:W-:Y:S06]  /*0ca0*/  @P0 BRA `(.L_x_11) ;  /* 0x0000000000080947 */ /* 0x008fec0003800000 */
[----:B------:R-:W2:Y:S02]  /*0cb0*/  SYNCS.PHASECHK.TRANS64.TRYWAIT P0, [R16+URZ+0x26800], R7 ;  /* 0x02680007100075a7 */ /* 0x000ea4000800017f */
[----:B--2---:R-:W-:Y:S05]  /*0cc0*/  @!P0 BRA `(.L_x_12) ;  /* 0x0000007000f88947 */ /* 0x004fea0003800000 */
.L_x_11:
[----:B------:R-:W-:Y:S01]  /*0cd0*/  LOP3.LUT P0, RZ, R228, 0x1bf, RZ, 0xc0, !PT ;  /* 0x000001bfe4ff7812 */ /* 0x000fe2000780c0ff */
[----:B------:R-:W-:Y:S01]  /*0ce0*/  IMAD.IADD R19, R123, 0x1, -R4 ;  /* 0x000000017b137824 */ /* 0x000fe200078e0a04 */
[----:B------:R-:W-:-:S11]  /*0cf0*/  SHF.R.S32.HI R124, RZ, 0x5, R0 ;  /* 0x00000005ff7c7819 */ /* 0x000fd60000011400 */
[----:B------:R-:W-:Y:S05]  /*0d00*/  @!P0 BRA `(.L_x_13) ;  /* 0x0000000000408947 */ /* 0x000fea0003800000 */
[----:B------:R-:W-:Y:S01]  /*0d10*/  MOV R0, 0x0 ;  /* 0x0000000000007802 */ /* 0x000fe20000000f00 */
[----:B------:R-:W-:Y:S01]  /*0d20*/  ULDC.64 UR4, c[0x4][0x88] ;  /* 0x0100220000047ab9 */ /* 0x000fe20000000a00 */
[----:B------:R-:W-:Y:S01]  /*0d30*/  ULDC.64 UR6, c[0x4][0x90] ;  /* 0x0100240000067ab9 */ /* 0x000fe20000000a00 */
[----:B------:R-:W-:Y:S01]  /*0d40*/  MOV R4, UR4 ;  /* 0x0000000400047c02 */ /* 0x000fe20008000f00 */
[----:B------:R3:W4:Y:S01]  /*0d50*/  LDC.64 R14, c[0x4][R0] ;  /* 0x01000000000e7b82 */ /* 0x0007220000000a00 */
[----:B------:R-:W-:Y:S01]  /*0d60*/  IMAD.U32 R5, RZ, RZ, UR5 ;  /* 0x00000005ff057e24 */ /* 0x000fe2000f8e00ff */
[----:B------:R-:W-:Y:S01]  /*0d70*/  ULDC.64 UR4, c[0x4][0x18] ;  /* 0x0100060000047ab9 */ /* 0x000fe20000000a00 */
[----:B------:R-:W-:Y:S02]  /*0d80*/  IMAD.U32 R6, RZ, RZ, UR6 ;  /* 0x00000006ff067e24 */ /* 0x000fe4000f8e00ff */
[----:B--2---:R-:W-:Y:S02]  /*0d90*/  IMAD.U32 R7, RZ, RZ, UR7 ;  /* 0x00000007ff077e24 */ /* 0x004fe4000f8e00ff */
[----:B------:R-:W-:-:S02]  /*0da0*/  IMAD.U32 R10, RZ, RZ, UR4 ;  /* 0x00000004ff0a7e24 */ /* 0x000fc4000f8e00ff */
[----:B------:R-:W-:Y:S02]  /*0db0*/  IMAD.U32 R11, RZ, RZ, UR5 ;  /* 0x00000005ff0b7e24 */ /* 0x000fe4000f8e00ff */
[----:B------:R-:W-:Y:S02]  /*0dc0*/  IMAD.MOV.U32 R8, RZ, RZ, 0x70 ;  /* 0x00000070ff087424 */ /* 0x000fe400078e00ff */
[----:B------:R-:W-:Y:S02]  /*0dd0*/  IMAD.MOV.U32 R12, RZ, RZ, 0x1 ;  /* 0x00000001ff0c7424 */ /* 0x000fe400078e00ff */
[----:B---3--:R-:W-:-:S07]  /*0de0*/  IMAD.MOV.U32 R13, RZ, RZ, RZ ;  /* 0x000000ffff0d7224 */ /* 0x008fce00078e00ff */
[----:B------:R-:W-:-:S07]  /*0df0*/  LEPC R20, `(.L_x_13) ;  /* 0x000000001014794e */ /* 0x000fce0000000000 */
[----:B-1--4-:R-:W-:Y:S05]  /*0e00*/  CALL.ABS.NOINC R14 ;  /* 0x000000000e007343 */ /* 0x012fea0003c00000 */
.L_x_13:
[----:B------:R-:W-:Y:S01]  /*0e10*/  LOP3.LUT R22, R22, 0xfffffff0, RZ, 0xc0, !PT ;  /* 0xfffffff016167812 */ /* 0x000fe200078ec0ff */
[----:B------:R-:W-:Y:S01]  /*0e20*/  IMAD.SHL.U32 R6, R125, 0x8, RZ ;  /* 0x000000087d067824 */ /* 0x000fe200078e00ff */
[----:B------:R-:W-:Y:S05]  /*0e30*/  WARPSYNC.ALL ;  /* 0x0000000000007948 */ /* 0x000fea0003800000 */
[----:B------:R-:W-:Y:S01]  /*0e40*/  IMAD.IADD R22, R121, 0x1, -R22 ;  /* 0x0000000179167824 */ /* 0x000fe200078e0a16 */
[----:B------:R-:W-:Y:S01]  /*0e50*/  ULDC UR4, c[0x0][0x280] ;  /* 0x0000a00000047ab9 */ /* 0x000fe20000000800 */
[----:B------:R-:W-:Y:S01]  /*0e60*/  IMAD.MOV.U32 R23, RZ, RZ, 0x20 ;  /* 0x00000020ff177424 */ /* 0x000fe200078e00ff */
[----:B------:R-:W-:Y:S01]  /*0e70*/  UISETP.GE.AND UP0, UPT, UR4, 0x1, UPT ;  /* 0x000000010400788c */ /* 0x000fe2000bf06270 */
[----:B------:R-:W-:-:S02]  /*0e80*/  CS2R R118, SRZ ;  /* 0x0000000000767805 */ /* 0x000fc4000001ff00 */
[----:B------:R-:W-:Y:S02]  /*0e90*/  LEA.HI R0, R22, R22, RZ, 0x1 ;  /* 0x0000001616007211 */ /* 0x000fe400078f08ff */
[----:B------:R-:W-:Y:S02]  /*0ea0*/  CS2R R116, SRZ ;  /* 0x0000000000747805 */ /* 0x000fe4000001ff00 */
[----:B------:R-:W-:Y:S02]  /*0eb0*/  SHF.R.S32.HI R5, RZ, 0x1f, R22 ;  /* 0x0000001fff057819 */ /* 0x000fe40000011416 */
[----:B------:R-:W-:Y:S02]  /*0ec0*/  CS2R R114, SRZ ;  /* 0x0000000000727805 */ /* 0x000fe4000001ff00 */
[----:B------:R-:W-:Y:S02]  /*0ed0*/  SHF.R.S32.HI R3, RZ, 0x1, R0 ;  /* 0x00000001ff037819 */ /* 0x000fe40000011400 */
[----:B------:R-:W-:-:S02]  /*0ee0*/  CS2R R112, SRZ ;  /* 0x0000000000707805 */ /* 0x000fc4000001ff00 */
[----:B------:R-:W-:Y:S02]  /*0ef0*/  SHF.R.S32.HI R4, RZ, 0x1f, R0 ;  /* 0x0000001fff047819 */ /* 0x000fe40000011400 */
[----:B------:R-:W-:Y:S02]  /*0f00*/  CS2R R110, SRZ ;  /* 0x00000000006e7805 */ /* 0x000fe4000001ff00 */
[----:B------:R-:W-:Y:S02]  /*0f10*/  LEA.HI R5, R5, R22, RZ, 0x3 ;  /* 0x0000001605057211 */ /* 0x000fe400078f18ff */
[----:B------:R-:W-:Y:S02]  /*0f20*/  CS2R R108, SRZ ;  /* 0x00000000006c7805 */ /* 0x000fe4000001ff00 */
[----:B------:R-:W-:Y:S02]  /*0f30*/  LEA.HI R4, R4, R3, RZ, 0x2 ;  /* 0x0000000304047211 */ /* 0x000fe400078f10ff */
[----:B------:R-:W-:-:S02]  /*0f40*/  CS2R R106, SRZ ;  /* 0x00000000006a7805 */ /* 0x000fc4000001ff00 */
[----:B--2---:R-:W-:Y:S02]  /*0f50*/  SHF.L.U32 R7, R5, 0x5, RZ ;  /* 0x0000000505077819 */ /* 0x004fe400000006ff */
[----:B------:R-:W-:Y:S02]  /*0f60*/  CS2R R104, SRZ ;  /* 0x0000000000687805 */ /* 0x000fe4000001ff00 */
[----:B------:R-:W-:Y:S02]  /*0f70*/  LOP3.LUT R4, R4, 0xfffffffc, RZ, 0xc0, !PT ;  /* 0xfffffffc04047812 */ /* 0x000fe400078ec0ff */
[----:B------:R-:W-:Y:S02]  /*0f80*/  CS2R R102, SRZ ;  /* 0x0000000000667805 */ /* 0x000fe4000001ff00 */
[----:B------:R-:W-:Y:S02]  /*0f90*/  LOP3.LUT R5, R0, 0x7fffffe, RZ, 0xc0, !PT ;  /* 0x07fffffe00057812 */ /* 0x000fe400078ec0ff */
[----:B------:R-:W-:-:S02]  /*0fa0*/  CS2R R100, SRZ ;  /* 0x0000000000647805 */ /* 0x000fc4000001ff00 */
[----:B------:R-:W-:Y:S01]  /*0fb0*/  LOP3.LUT R7, R7, 0xffffff00, RZ, 0xc0, !PT ;  /* 0xffffff0007077812 */ /* 0x000fe200078ec0ff */
[----:B------:R-:W-:Y:S01]  /*0fc0*/  IMAD.IADD R4, R3, 0x1, -R4 ;  /* 0x0000000103047824 */ /* 0x000fe200078e0a04 */
[----:B------:R-:W-:Y:S01]  /*0fd0*/  CS2R R98, SRZ ;  /* 0x0000000000627805 */ /* 0x000fe2000001ff00 */
[----:B------:R-:W-:Y:S01]  /*0fe0*/  IMAD.IADD R5, R22, 0x1, -R5 ;  /* 0x0000000116057824 */ /* 0x000fe200078e0a05 */
[----:B------:R-:W-:Y:S01]  /*0ff0*/  CS2R R96, SRZ ;  /* 0x0000000000607805 */ /* 0x000fe2000001ff00 */
[C---:B------:R-:W-:Y:S01]  /*1000*/  IMAD.SHL.U32 R3, R4.reuse, 0x40, RZ ;  /* 0x0000004004037824 */ /* 0x040fe200078e00ff */
[----:B------:R-:W-:Y:S01]  /*1010*/  LOP3.LUT P0, RZ, R4, 0x2, RZ, 0xc0, !PT ;  /* 0x0000000204ff7812 */ /* 0x000fe2000780c0ff */
[----:B------:R-:W-:Y:S01]  /*1020*/  IMAD R0, R124, 0x200, R7 ;  /* 0x000002007c007824 */ /* 0x000fe200078e0207 */
[----:B------:R-:W-:Y:S02]  /*1030*/  CS2R R94, SRZ ;  /* 0x00000000005e7805 */ /* 0x000fe4000001ff00 */
[----:B------:R-:W-:-:S02]  /*1040*/  CS2R R92, SRZ ;  /* 0x00000000005c7805 */ /* 0x000fc4000001ff00 */
[----:B------:R-:W-:Y:S01]  /*1050*/  LOP3.LUT R3, R3, 0xc0, RZ, 0xc0, !PT ;  /* 0x000000c003037812 */ /* 0x000fe200078ec0ff */
[----:B------:R-:W-:Y:S01]  /*1060*/  IMAD R0, R5, 0x20, R0 ;  /* 0x0000002005007824 */ /* 0x000fe200078e0200 */
[----:B------:R-:W-:Y:S02]  /*1070*/  SEL R23, R23, 0xffffffe0, !P0 ;  /* 0xffffffe017177807 */ /* 0x000fe40004000000 */
[----:B------:R-:W-:Y:S02]  /*1080*/  CS2R R90, SRZ ;  /* 0x00000000005a7805 */ /* 0x000fe4000001ff00 */
[----:B------:R-:W-:Y:S02]  /*1090*/  LOP3.LUT R6, R3, 0x8, R6, 0xf8, !PT ;  /* 0x0000000803067812 */ /* 0x000fe400078ef806 */
[----:B------:R-:W-:Y:S02]  /*10a0*/  CS2R R88, SRZ ;  /* 0x0000000000587805 */ /* 0x000fe4000001ff00 */
[----:B------:R-:W-:-:S02]  /*10b0*/  SHF.R.U32.HI R3, RZ, 0x3, R3 ;  /* 0x00000003ff037819 */ /* 0x000fc40000011603 */
[----:B------:R-:W-:Y:S02]  /*10c0*/  CS2R R86, SRZ ;  /* 0x0000000000567805 */ /* 0x000fe4000001ff00 */
[----:B------:R-:W-:Y:S02]  /*10d0*/  PLOP3.LUT P0, PT, PT, PT, UP0, 0x80, 0x0 ;  /* 0x000000000000781c */ /* 0x000fe40003f0f008 */
[----:B------:R-:W-:Y:S02]  /*10e0*/  CS2R R84, SRZ ;  /* 0x0000000000547805 */ /* 0x000fe4000001ff00 */
[----:B------:R-:W-:Y:S02]  /*10f0*/  LOP3.LUT R3, R6, R3, RZ, 0x3c, !PT ;  /* 0x0000000306037212 */ /* 0x000fe400078e3cff */
[----:B------:R-:W-:Y:S02]  /*1100*/  CS2R R82, SRZ ;  /* 0x0000000000527805 */ /* 0x000fe4000001ff00 */
[----:B------:R-:W-:-:S02]  /*1110*/  CS2R R80, SRZ ;  /* 0x0000000000507805 */ /* 0x000fc4000001ff00 */
[----:B------:R-:W-:Y:S02]  /*1120*/  CS2R R78, SRZ ;  /* 0x00000000004e7805 */ /* 0x000fe4000001ff00 */
[----:B------:R-:W-:Y:S01]  /*1130*/  CS2R R76, SRZ ;  /* 0x00000000004c7805 */ /* 0x000fe2000001ff00 */
[----:B------:R-:W-:Y:S01]  /*1140*/  IMAD.IADD R3, R3, 0x1, R0 ;  /* 0x0000000103037824 */ /* 0x000fe200078e0200 */
[----:B------:R-:W-:Y:S02]  /*1150*/  CS2R R74, SRZ ;  /* 0x00000000004a7805 */ /* 0x000fe4000001ff00 */
[----:B------:R-:W-:Y:S02]  /*1160*/  CS2R R72, SRZ ;  /* 0x0000000000487805 */ /* 0x000fe4000001ff00 */
[----:B------:R-:W-:Y:S01]  /*1170*/  CS2R R70, SRZ ;  /* 0x0000000000467805 */ /* 0x000fe2000001ff00 */
[----:B------:R-:W-:Y:S01]  /*1180*/  IMAD R22, R3, 0x2, R16 ;  /* 0x0000000203167824 */ /* 0x000fe200078e0210 */
[----:B------:R-:W-:-:S02]  /*1190*/  CS2R R68, SRZ ;  /* 0x0000000000447805 */ /* 0x000fc4000001ff00 */
[----:B------:R-:W-:Y:S02]  /*11a0*/  CS2R R66, SRZ ;  /* 0x0000000000427805 */ /* 0x000fe4000001ff00 */
[----:B------:R-:W-:Y:S01]  /*11b0*/  CS2R R64, SRZ ;  /* 0x0000000000407805 */ /* 0x000fe2000001ff00 */
[----:B------:R-:W-:Y:S01]  /*11c0*/  IMAD.IADD R23, R22, 0x1, R23 ;  /* 0x0000000116177824 */ /* 0x000fe200078e0217 */
[----:B------:R2:W3:Y:S01]  /*11d0*/  LDSM.16.M88.4 R184, [R22+0x6000] ;  /* 0x0060000016b8783b */ /* 0x0004e20000000200 */
[----:B------:R-:W-:Y:S02]  /*11e0*/  CS2R R62, SRZ ;  /* 0x00000000003e7805 */ /* 0x000fe4000001ff00 */
[----:B------:R-:W-:Y:S02]  /*11f0*/  CS2R R60, SRZ ;  /* 0x00000000003c7805 */ /* 0x000fe4000001ff00 */
[----:B------:R-:W-:Y:S01]  /*1200*/  CS2R R58, SRZ ;  /* 0x00000000003a7805 */ /* 0x000fe2000001ff00 */
[----:B------:R2:W4:Y:S01]  /*1210*/  LDSM.16.M88.4 R188, [R22+0x8000] ;  /* 0x0080000016bc783b */ /* 0x0005220000000200 */
[----:B------:R-:W-:-:S02]  /*1220*/  CS2R R56, SRZ ;  /* 0x0000000000387805 */ /* 0x000fc4000001ff00 */
[----:B------:R-:W-:Y:S02]  /*1230*/  CS2R R54, SRZ ;  /* 0x0000000000367805 */ /* 0x000fe4000001ff00 */
[----:B------:R-:W-:Y:S01]  /*1240*/  CS2R R52, SRZ ;  /* 0x0000000000347805 */ /* 0x000fe2000001ff00 */
[----:B------:R2:W5:Y:S01]  /*1250*/  LDSM.16.M88.4 R192, [R22+0xa000] ;  /* 0x00a0000016c0783b */ /* 0x0005620000000200 */
[----:B------:R-:W-:Y:S02]  /*1260*/  CS2R R50, SRZ ;  /* 0x0000000000327805 */ /* 0x000fe4000001ff00 */
[----:B------:R-:W-:Y:S02]  /*1270*/  CS2R R48, SRZ ;  /* 0x0000000000307805 */ /* 0x000fe4000001ff00 */
[----:B------:R-:W-:Y:S01]  /*1280*/  CS2R R46, SRZ ;  /* 0x00000000002e7805 */ /* 0x000fe2000001ff00 */
[----:B------:R2:W1:Y:S01]  /*1290*/  LDSM.16.M88.4 R196, [R23+0x6000] ;  /* 0x0060000017c4783b */ /* 0x0004620000000200 */
[----:B------:R-:W-:-:S02]  /*12a0*/  CS2R R44, SRZ ;  /* 0x00000000002c7805 */ /* 0x000fc4000001ff00 */
[----:B------:R-:W-:Y:S02]  /*12b0*/  CS2R R42, SRZ ;  /* 0x00000000002a7805 */ /* 0x000fe4000001ff00 */
[----:B------:R-:W-:Y:S01]  /*12c0*/  CS2R R40, SRZ ;  /* 0x0000000000287805 */ /* 0x000fe2000001ff00 */
[----:B------:R2:W1:Y:S01]  /*12d0*/  LDSM.16.M88.4 R200, [R23+0x8000] ;  /* 0x0080000017c8783b */ /* 0x0004620000000200 */
[----:B------:R-:W-:Y:S02]  /*12e0*/  CS2R R38, SRZ ;  /* 0x0000000000267805 */ /* 0x000fe4000001ff00 */
[----:B------:R-:W-:Y:S02]  /*12f0*/  CS2R R36, SRZ ;  /* 0x0000000000247805 */ /* 0x000fe4000001ff00 */
[----:B------:R-:W-:Y:S01]  /*1300*/  CS2R R34, SRZ ;  /* 0x0000000000227805 */ /* 0x000fe2000001ff00 */
[----:B------:R2:W1:Y:S01]  /*1310*/  LDSM.16.M88.4 R204, [R23+0xa000] ;  /* 0x00a0000017cc783b */ /* 0x0004620000000200 */
[----:B------:R-:W-:-:S02]  /*1320*/  CS2R R32, SRZ ;  /* 0x0000000000207805 */ /* 0x000fc4000001ff00 */
[----:B------:R-:W-:Y:S02]  /*1330*/  CS2R R30, SRZ ;  /* 0x00000000001e7805 */ /* 0x000fe4000001ff00 */
[----:B------:R-:W-:Y:S02]  /*1340*/  CS2R R28, SRZ ;  /* 0x00000000001c7805 */ /* 0x000fe4000001ff00 */
[----:B------:R-:W-:Y:S02]  /*1350*/  CS2R R26, SRZ ;  /* 0x00000000001a7805 */ /* 0x000fe4000001ff00 */
[----:B------:R-:W-:Y:S01]  /*1360*/  CS2R R24, SRZ ;  /* 0x0000000000187805 */ /* 0x000fe2000001ff00 */
[----:B--23--:R-:W-:Y:S06]  /*1370*/  @!P0 BRA `(.L_x_14) ;  /* 0x0000002c00d48947 */ /* 0x00cfec0003800000 */
[----:B------:R-:W2:Y:S01]  /*1380*/  S2R R6, SR_CTAID.X ;  /* 0x0000000000067919 */ /* 0x000ea20000002500 */
[----:B------:R-:W2:Y:S01]  /*1390*/  LDC R7, c[0x0][0x290] ;  /* 0x0000a400ff077b82 */ /* 0x000ea20000000800 */
[----:B------:R-:W-:Y:S01]  /*13a0*/  IMAD.SHL.U32 R0, R121, 0x40, RZ ;  /* 0x0000004079007824 */ /* 0x000fe200078e00ff */
[----:B------:R-:W-:Y:S01]  /*13b0*/  SHF.L.U32 R3, R124, 0x4, RZ ;  /* 0x000000047c037819 */ /* 0x000fe200000006ff */
[----:B------:R-:W-:Y:S01]  /*13c0*/  UIADD3 UR4, UR4, 0x3f, URZ ;  /* 0x0000003f04047890 */ /* 0x000fe2000fffe03f */
[----:B------:R-:W-:Y:S01]  /*13d0*/  LEA.HI R122, R122, R121, RZ, 0x3 ;  /* 0x000000797a7a7211 */ /* 0x000fe200078f18ff */
[----:B------:R-:W-:Y:S01]  /*13e0*/  IMAD R125, R120, 0x8, R125 ;  /* 0x00000008787d7824 */ /* 0x000fe200078e027d */
[----:B------:R-:W-:Y:S01]  /*13f0*/  LOP3.LUT R0, R0, 0x1c0, RZ, 0xc0, !PT ;  /* 0x000001c000007812 */ /* 0x000fe200078ec0ff */
[----:B------:R-:W-:Y:S01]  /*1400*/  USHF.R.S32.HI UR5, URZ, 0x1f, UR4 ;  /* 0x0000001f3f057899 */ /* 0x000fe20008011404 */
[----:B------:R-:W-:Y:S01]  /*1410*/  LEA.HI R126, R126, R123, RZ, 0x5 ;  /* 0x0000007b7e7e7211 */ /* 0x000fe200078f28ff */
[----:B------:R-:W-:Y:S01]  /*1420*/  IMAD.MOV.U32 R119, RZ, RZ, RZ ;  /* 0x000000ffff777224 */ /* 0x000fe200078e00ff */
[----:B------:R-:W-:Y:S01]  /*1430*/  LOP3.LUT R3, R0, 0x30, R3, 0xf8, !PT ;  /* 0x0000003000037812 */ /* 0x000fe200078ef803 */
[----:B------:R-:W-:Y:S01]  /*1440*/  ULEA.HI UR5, UR5, UR4, URZ, 0x6 ;  /* 0x0000000405057291 */ /* 0x000fe2000f8f303f */
[----:B------:R-:W-:Y:S01]  /*1450*/  SHF.R.S32.HI R126, RZ, 0x5, R126 ;  /* 0x00000005ff7e7819 */ /* 0x000fe2000001147e */
[----:B------:R-:W-:Y:S01]  /*1460*/  ULOP3.LUT UR11, UR38, 0x1, URZ, 0xfc, !UPT ;  /* 0x00000001260b7892 */ /* 0x000fe2000f8efc3f */
[----:B------:R-:W-:Y:S01]  /*1470*/  LOP3.LUT R5, R3, 0x8, R122, 0xf8, !PT ;  /* 0x0000000803057812 */ /* 0x000fe200078ef87a */
[----:B------:R-:W-:Y:S01]  /*1480*/  USHF.R.S32.HI UR7, URZ, 0x6, UR5 ;  /* 0x000000063f077899 */ /* 0x000fe20008011405 */
[----:B------:R-:W-:Y:S01]  /*1490*/  SHF.R.U32.HI R4, RZ, 0x3, R0 ;  /* 0x00000003ff047819 */ /* 0x000fe20000011600 */
[----:B------:R-:W-:Y:S01]  /*14a0*/  UMOV UR4, URZ ;  /* 0x0000003f00047c82 */ /* 0x000fe20008000000 */
[--C-:B------:R-:W-:Y:S01]  /*14b0*/  SHF.R.S32.HI R0, RZ, 0x2, R127.reuse ;  /* 0x00000002ff007819 */ /* 0x100fe2000001147f */
[----:B------:R-:W-:Y:S01]  /*14c0*/  UMOV UR5, URZ ;  /* 0x0000003f00057c82 */ /* 0x000fe20008000000 */
[----:B------:R-:W-:Y:S01]  /*14d0*/  SHF.R.S32.HI R127, RZ, 0x1f, R127 ;  /* 0x0000001fff7f7819 */ /* 0x000fe2000001147f */
[----:B------:R-:W-:Y:S01]  /*14e0*/  UMOV UR6, URZ ;  /* 0x0000003f00067c82 */ /* 0x000fe20008000000 */
[----:B------:R-:W-:Y:S01]  /*14f0*/  LOP3.LUT R4, R5, R4, RZ, 0x3c, !PT ;  /* 0x0000000405047212 */ /* 0x000fe200078e3cff */
[----:B------:R-:W-:Y:S01]  /*1500*/  IMAD R5, R120, 0x300, R123 ;  /* 0x0000030078057824 */ /* 0x000fe200078e027b */
[----:B------:R-:W-:Y:S01]  /*1510*/  LEA.HI R127, R127, R0, RZ, 0x3 ;  /* 0x000000007f7f7211 */ /* 0x000fe200078f18ff */
[----:B------:R-:W-:Y:S01]  /*1520*/  ULDC UR13, c[0x0][0x75c] ;  /* 0x0001d700000d7ab9 */ /* 0x000fe20000000800 */
[----:B------:R-:W-:Y:S01]  /*1530*/  ULDC UR14, c[0x0][0x744] ;  /* 0x0001d100000e7ab9 */ /* 0x000fe20000000800 */
[----:B------:R-:W-:Y:S01]  /*1540*/  IMAD.SHL.U32 R5, R5, 0x4, RZ ;  /* 0x0000000405057824 */ /* 0x000fe200078e00ff */
[----:B------:R-:W-:Y:S01]  /*1550*/  LOP3.LUT R127, R127, 0xfffffff8, RZ, 0xc0, !PT ;  /* 0xfffffff87f7f7812 */ /* 0x000fe200078ec0ff */
[----:B------:R-:W-:-:S02]  /*1560*/  IMAD.U32 R4, R125, 0x200, R4 ;  /* 0x000002007d047824 */ /* 0x000fc400078e0004 */
[----:B--2---:R-:W-:-:S04]  /*1570*/  IMAD R3, R6, -0x80, R7 ;  /* 0xffffff8006037824 */ /* 0x004fc800078e0207 */
[----:B------:R-:W-:Y:S01]  /*1580*/  IMAD R126, R126, -0x10, R3 ;  /* 0xfffffff07e7e7824 */ /* 0x000fe200078e0203 */
[----:B------:R-:W-:-:S04]  /*1590*/  LEA.HI R3, R120, R120, RZ, 0x1 ;  /* 0x0000007878037211 */ /* 0x000fc800078f08ff */
[----:B------:R-:W-:Y:S02]  /*15a0*/  LOP3.LUT R3, R3, 0xfffffffe, RZ, 0xc0, !PT ;  /* 0xfffffffe03037812 */ /* 0x000fe400078ec0ff */
[----:B------:R-:W-:Y:S01]  /*15b0*/  IADD3 R126, R126, R127, -R0 ;  /* 0x0000007f7e7e7210 */ /* 0x000fe20007ffe800 */
[----:B------:R-:W-:Y:S02]  /*15c0*/  IMAD R0, R5, 0x4, R16 ;  /* 0x0000000405007824 */ /* 0x000fe400078e0210 */
[----:B------:R-:W-:-:S04]  /*15d0*/  IMAD.IADD R3, R120, 0x1, -R3 ;  /* 0x0000000178037824 */ /* 0x000fc800078e0a03 */
[----:B------:R-:W-:-:S07]  /*15e0*/  IMAD R3, R3, -0x40, R126 ;  /* 0xffffffc003037824 */ /* 0x000fce00078e027e */
.L_x_25:
[----:B------:R-:W-:-:S06]  /*15f0*/  UISETP.NE.AND UP0, UPT, UR11, 0x3, UPT ;  /* 0x000000030b00788c */ /* 0x000fcc000bf05270 */
[----:B------:R-:W-:-:S13]  /*1600*/  PLOP3.LUT P0, PT, PT, PT, UP0, 0x80, 0x0 ;  /* 0x000000000000781c */ /* 0x000fda0003f0f008 */
[----:B-1----:R-:W-:Y:S05]  /*1610*/  @!P0 BRA `(.L_x_15) ;  /* 0x0000000000048947 */ /* 0x002fea0003800000 */
[----:B------:R-:W-:Y:S01]  /*1620*/  BPT.TRAP 0x1 ;  /* 0x000000040000795c */ /* 0x000fe20000300000 */
.L_x_15:
[----:B------:R-:W-:Y:S01]  /*1630*/  R2UR UR8, R16 ;  /* 0x00000000100872ca */ /* 0x000fe200000e0000 */
[----:B------:R-:W-:-:S05]  /*1640*/  IMAD.U32 R6, RZ, RZ, UR5 ;  /* 0x00000005ff067e24 */ /* 0x000fca000f8e00ff */
[----:B------:R-:W-:-:S07]  /*1650*/  SHF.L.U32 R6, R6, 0x1f, RZ ;  /* 0x0000001f06067819 */ /* 0x000fce00000006ff */
[----:B------:R-:W-:-:S09]  /*1660*/  ULEA UR8, UR6, UR8, 0x3 ;  /* 0x0000000806087291 */ /* 0x000fd2000f8e183f */
[----:B------:R2:W3:Y:S01]  /*1670*/  SYNCS.PHASECHK.TRANS64.TRYWAIT P1, [UR8+0x26810], R6 ;  /* 0x02681006ff0075a7 */ /* 0x0004e20008020148 */
[----:B------:R-:W-:Y:S05]  /*1680*/  @!P0 BRA `(.L_x_16) ;  /* 0x0000000000048947 */ /* 0x000fea0003800000 */
[----:B------:R-:W-:Y:S01]  /*1690*/  BPT.TRAP 0x1 ;  /* 0x000000040000795c */ /* 0x000fe20000300000 */
.L_x_16:
[----:B---3--:R-:W-:Y:S05]  /*16a0*/  @P1 BRA `(.L_x_17) ;  /* 0x0000000000081947 */ /* 0x008fea0003800000 */
[----:B------:R-:W3:Y:S02]  /*16b0*/  SYNCS.PHASECHK.TRANS64.TRYWAIT P1, [UR8+0x26810], R6 ;  /* 0x02681006ff0075a7 */ /* 0x000ee40008020148 */
[----:B---3--:R-:W-:Y:S05]  /*16c0*/  @!P1 BRA `(.L_x_18) ;  /* 0x00000068008c9947 */ /* 0x008fea0003800000 */
.L_x_17:
[----:B------:R-:W-:Y:S01]  /*16d0*/  R2UR UR9, R16 ;  /* 0x00000000100972ca */ /* 0x000fe200000e0000 */
[----:B---3--:R-:W-:Y:S01]  /*16e0*/  IMAD R5, R18, 0x800, R16 ;  /* 0x0000080012057824 */ /* 0x008fe200078e0210 */
[----:B------:R-:W-:Y:S01]  /*16f0*/  WARPGROUP.ARRIVE ;  /* 0x00000000000079c5 */ /* 0x000fe20000000000 */
[----:B------:R-:W-:Y:S01]  /*1700*/  UMOV UR17, 0xc0000010 ;  /* 0xc000001000117882 */ /* 0x000fe20000000000 */
[----:B------:R-:W-:Y:S01]  /*1710*/  UMOV UR19, 0x80000020 ;  /* 0x8000002000137882 */ /* 0x000fe20000000000 */
[----:B------:R-:W-:Y:S01]  /*1720*/  IMAD.U32 R8, RZ, RZ, UR6 ;  /* 0x00000006ff087e24 */ /* 0x000fe2000f8e00ff */
[----:B------:R-:W-:-:S03]  /*1730*/  R2UR UR10, R5 ;  /* 0x00000000050a72ca */ /* 0x000fc600000e0000 */
[----:B------:R-:W-:-:S04]  /*1740*/  IMAD R5, R8, 0x20, R19 ;  /* 0x0000002008057824 */ /* 0x000fc800078e0213 */
[----:B------:R-:W-:Y:S01]  /*1750*/  UIADD3 UR9, UR9, 0x12000, URZ ;  /* 0x0001200009097890 */ /* 0x000fe2000fffe03f */
[----:B------:R-:W-:-:S03]  /*1760*/  SHF.L.U32 R5, R5, 0x1, RZ ;  /* 0x0000000105057819 */ /* 0x000fc600000006ff */
[----:B------:R-:W-:Y:S02]  /*1770*/  USHF.R.U32.HI UR9, URZ, 0x4, UR9 ;  /* 0x000000043f097899 */ /* 0x000fe40008011609 */
[----:B------:R-:W-:Y:S01]  /*1780*/  USHF.R.U32.HI UR10, URZ, 0x4, UR10 ;  /* 0x000000043f0a7899 */ /* 0x000fe2000801160a */
[----:B------:R-:W-:Y:S01]  /*1790*/  IMAD R5, R5, 0x4, R16 ;  /* 0x0000000405057824 */ /* 0x000fe200078e0210 */
[----:B------:R-:W-:Y:S02]  /*17a0*/  ULOP3.LUT UR9, UR9, 0x3fff, URZ, 0xc0, !UPT ;  /* 0x00003fff09097892 */ /* 0x000fe4000f8ec03f */
[----:B------:R-:W-:Y:S02]  /*17b0*/  ULOP3.LUT UR10, UR10, 0x3fff, URZ, 0xc0, !UPT ;  /* 0x00003fff0a0a7892 */ /* 0x000fe4000f8ec03f */
[----:B------:R-:W-:Y:S02]  /*17c0*/  ULOP3.LUT UR15, UR9, 0x10000, URZ, 0xfc, !UPT ;  /* 0x00010000090f7892 */ /* 0x000fe4000f8efc3f */
[----:B------:R-:W-:-:S02]  /*17d0*/  ULOP3.LUT UR12, UR10, 0x10000, URZ, 0xfc, !UPT ;  /* 0x000100000a0c7892 */ /* 0x000fc4000f8efc3f */
[----:B------:R-:W-:-:S05]  /*17e0*/  UIMAD UR10, UR6, 0x300, UR15 ;  /* 0x00000300060a78a4 */ /* 0x000fca000f8e020f */
[----:B------:R-:W-:Y:S02]  /*17f0*/  UMOV UR16, UR12 ;  /* 0x0000000c00107c82 */ /* 0x000fe40008000000 */
[----:B------:R-:W-:Y:S02]  /*1800*/  UMOV UR18, UR10 ;  /* 0x0000000a00127c82 */ /* 0x000fe40008000000 */
[----:B------:R-:W-:Y:S01]  /*1810*/  HGMMA.64x64x16.F32 R152, gdesc[UR16], RZ, !UPT, gsb0 ;  /* 0x00e00000109879f0 */ /* 0x000fe2000c0008ff */
[----:B------:R-:W-:Y:S02]  /*1820*/  UIADD3 UR16, UR12, 0x100, URZ ;  /* 0x000001000c107890 */ /* 0x000fe4000fffe03f */
[----:B------:R-:W-:Y:S01]  /*1830*/  UIADD3 UR18, UR10, 0x2, URZ ;  /* 0x000000020a127890 */ /* 0x000fe2000fffe03f */
[----:B------:R-:W-:Y:S01]  /*1840*/  UMOV UR17, 0xc0000010 ;  /* 0xc000001000117882 */ /* 0x000fe20000000000 */
[----:B------:R-:W-:Y:S01]  /*1850*/  UMOV UR19, 0x80000020 ;  /* 0x8000002000137882 */ /* 0x000fe20000000000 */
[----:B------:R-:W-:-:S02]  /*1860*/  WARPGROUP.DEPBAR.LE gsb0, 0x0 ;  /* 0x00008000000079c5 */ /* 0x000fc40000010000 */
[----:B------:R-:W-:-:S06]  /*1870*/  WARPGROUP.ARRIVE ;  /* 0x00000000000079c5 */ /* 0x000fcc0000000000 */
[----:B------:R-:W-:Y:S01]  /*1880*/  HGMMA.64x64x16.F32 R152, gdesc[UR16], R152, gsb0 ;  /* 0x00e00000109879f0 */ /* 0x000fe20008000898 */
[----:B------:R-:W-:Y:S02]  /*1890*/  UIADD3 UR16, UR12, 0x200, URZ ;  /* 0x000002000c107890 */ /* 0x000fe4000fffe03f */
[----:B------:R-:W-:Y:S01]  /*18a0*/  UIADD3 UR18, UR10, 0x100, URZ ;  /* 0x000001000a127890 */ /* 0x000fe2000fffe03f */
[----:B------:R-:W-:Y:S01]  /*18b0*/  UMOV UR17, 0xc0000010 ;  /* 0xc000001000117882 */ /* 0x000fe20000000000 */
[----:B------:R-:W-:Y:S01]  /*18c0*/  UMOV UR19, 0x80000020 ;  /* 0x8000002000137882 */ /* 0x000fe20000000000 */
[----:B------:R-:W-:Y:S02]  /*18d0*/  WARPGROUP.DEPBAR.LE gsb0, 0x0 ;  /* 0x00008000000079c5 */ /* 0x000fe40000010000 */
        /* <DEDUP_REMOVED lines=22> */
[----:B------:R-:W-:Y:S03]  /*1a40*/  HGMMA.64x64x16.F32 R152, gdesc[UR16], R152, gsb0 ;  /* 0x00e00000109879f0 */ /* 0x000fe60008000898 */
[----:B------:R-:W-:Y:S02]  /*1a50*/  WARPGROUP.DEPBAR.LE gsb0, 0x0 ;  /* 0x00008000000079c5 */ /* 0x000fe40000010000 */
[----:B------:R3:W1:Y:S04]  /*1a60*/  LDS.64 R216, [R5+0x1e000] ;  /* 0x01e0000005d87984 */ /* 0x0006680000000a00 */
[----:B------:R3:W1:Y:S04]  /*1a70*/  LDS.64 R218, [R5+0x1e020] ;  /* 0x01e0200005da7984 */ /* 0x0006680000000a00 */
[----:B------:R3:W1:Y:S04]  /*1a80*/  LDS.64 R208, [R5+0x1e040] ;  /* 0x01e0400005d07984 */ /* 0x0006680000000a00 */
[----:B------:R3:W1:Y:S04]  /*1a90*/  LDS.64 R212, [R5+0x1e060] ;  /* 0x01e0600005d47984 */ /* 0x0006680000000a00 */
[----:B------:R3:W1:Y:S04]  /*1aa0*/  LDS.64 R20, [R5+0x1e080] ;  /* 0x01e0800005147984 */ /* 0x0006680000000a00 */
[----:B------:R3:W1:Y:S04]  /*1ab0*/  LDS.64 R214, [R5+0x1e0a0] ;  /* 0x01e0a00005d67984 */ /* 0x0006680000000a00 */
[----:B------:R3:W1:Y:S04]  /*1ac0*/  LDS.64 R210, [R5+0x1e0c0] ;  /* 0x01e0c00005d27984 */ /* 0x0006680000000a00 */
[----:B------:R3:W1:Y:S01]  /*1ad0*/  LDS.64 R14, [R5+0x1e0e0] ;  /* 0x01e0e000050e7984 */ /* 0x0006620000000a00 */
[----:B------:R-:W-:Y:S05]  /*1ae0*/  @!P0 BRA `(.L_x_19) ;  /* 0x0000000000048947 */ /* 0x000fea0003800000 */
[----:B------:R-:W-:Y:S01]  /*1af0*/  BPT.TRAP 0x1 ;  /* 0x000000040000795c */ /* 0x000fe20000300000 */
.L_x_19:
[----:B------:R1:W1:Y:S01]  /*1b00*/  SYNCS.PHASECHK.TRANS64.TRYWAIT P1, [UR8+0x26830], R6 ;  /* 0x02683006ff0075a7 */ /* 0x0002620008020148 */
[----:B------:R-:W-:Y:S05]  /*1b10*/  @!P0 BRA `(.L_x_20) ;  /* 0x0000000000048947 */ /* 0x000fea0003800000 */
[----:B------:R-:W-:Y:S01]  /*1b20*/  BPT.TRAP 0x1 ;  /* 0x000000040000795c */ /* 0x000fe20000300000 */
.L_x_20:
[----:B-1----:R-:W-:Y:S05]  /*1b30*/  @P1 BRA `(.L_x_21) ;  /* 0x0000000000081947 */ /* 0x002fea0003800000 */
[----:B------:R-:W1:Y:S02]  /*1b40*/  SYNCS.PHASECHK.TRANS64.TRYWAIT P1, [UR8+0x26830], R6 ;  /* 0x02683006ff0075a7 */ /* 0x000e640008020148 */
[----:B-1----:R-:W-:Y:S05]  /*1b50*/  @!P1 BRA `(.L_x_22) ;  /* 0x0000006400809947 */ /* 0x002fea0003800000 */
.L_x_21:
[----:B------:R-:W-:Y:S01]  /*1b60*/  R2UR UR10, R16 ;  /* 0x00000000100a72ca */ /* 0x000fe200000e0000 */
[----:B------:R-:W-:Y:S01]  /*1b70*/  WARPGROUP.ARRIVE ;  /* 0x00000000000079c5 */ /* 0x000fe20000000000 */
[----:B------:R-:W-:Y:S01]  /*1b80*/  UMOV UR19, 0x80000020 ;  /* 0x8000002000137882 */ /* 0x000fe20000000000 */
[----:B------:R-:W-:Y:S01]  /*1b90*/  FMUL.FTZ R8, R154, UR13 ;  /* 0x0000000d9a087c20 */ /* 0x000fe20008410000 */
[----:B--2---:R-:W-:Y:S01]  /*1ba0*/  FMUL.FTZ R6, R152, UR13 ;  /* 0x0000000d98067c20 */ /* 0x004fe20008410000 */
[----:B------:R-:W-:Y:S01]  /*1bb0*/  FMUL.FTZ R12, R158, UR13 ;  /* 0x0000000d9e0c7c20 */ /* 0x000fe20008410000 */
[----:B------:R-:W-:Y:S01]  /*1bc0*/  FMUL.FTZ R7, R153, UR13 ;  /* 0x0000000d99077c20 */ /* 0x000fe20008410000 */
[----:B------:R-:W-:Y:S01]  /*1bd0*/  FMUL.FTZ R13, R159, UR13 ;  /* 0x0000000d9f0d7c20 */ /* 0x000fe20008410000 */
[----:B------:R-:W-:Y:S01]  /*1be0*/  FMUL.FTZ R158, R166, UR13 ;  /* 0x0000000da69e7c20 */ /* 0x000fe20008410000 */
[----:B------:R-:W1:Y:S01]  /*1bf0*/  MUFU.TANH R8, R8 ;  /* 0x0000000800087308 */ /* 0x000e620000002400 */
[----:B------:R-:W-:Y:S01]  /*1c00*/  FMUL.FTZ R159, R167, UR13 ;  /* 0x0000000da79f7c20 */ /* 0x000fe20008410000 */
[----:B------:R-:W-:Y:S01]  /*1c10*/  FMUL.FTZ R152, R160, UR13 ;  /* 0x0000000da0987c20 */ /* 0x000fe20008410000 */
[----:B------:R-:W-:Y:S01]  /*1c20*/  ISETP.GT.AND P1, PT, R3, 0x8, PT ;  /* 0x000000080300780c */ /* 0x000fe20003f24270 */
[----:B------:R-:W-:Y:S01]  /*1c30*/  UIADD3 UR10, UR10, 0x18000, URZ ;  /* 0x000180000a0a7890 */ /* 0x000fe2000fffe03f */
[----:B------:R-:W-:Y:S01]  /*1c40*/  FMUL.FTZ R9, R155, UR13 ;  /* 0x0000000d9b097c20 */ /* 0x000fe20008410000 */
[----:B------:R-:W-:Y:S01]  /*1c50*/  FMUL.FTZ R220, R171, UR13 ;  /* 0x0000000dabdc7c20 */ /* 0x000fe20008410000 */
[----:B------:R-:W-:Y:S01]  /*1c60*/  FMUL.FTZ R154, R162, UR13 ;  /* 0x0000000da29a7c20 */ /* 0x000fe20008410000 */
[----:B------:R-:W-:Y:S01]  /*1c70*/  USHF.R.U32.HI UR10, URZ, 0x4, UR10 ;  /* 0x000000043f0a7899 */ /* 0x000fe2000801160a */
[----:B------:R-:W2:Y:S01]  /*1c80*/  MUFU.TANH R6, R6 ;  /* 0x0000000600067308 */ /* 0x000ea20000002400 */
[----:B------:R-:W-:Y:S01]  /*1c90*/  ISETP.GT.AND P2, PT, R3, RZ, PT ;  /* 0x000000ff0300720c */ /* 0x000fe20003f44270 */
[----:B------:R-:W-:Y:S01]  /*1ca0*/  FMUL.FTZ R153, R161, UR13 ;  /* 0x0000000da1997c20 */ /* 0x000fe20008410000 */
[----:B------:R-:W-:Y:S01]  /*1cb0*/  ULOP3.LUT UR10, UR10, 0x3fff, URZ, 0xc0, !UPT ;  /* 0x00003fff0a0a7892 */ /* 0x000fe2000f8ec03f */
[----:B------:R-:W-:Y:S01]  /*1cc0*/  FMUL.FTZ R155, R163, UR13 ;  /* 0x0000000da39b7c20 */ /* 0x000fe20008410000 */
[----:B------:R-:W-:Y:S01]  /*1cd0*/  FMUL.FTZ R11, R157, UR13 ;  /* 0x0000000d9d0b7c20 */ /* 0x000fe20008410000 */
[----:B------:R-:W-:Y:S01]  /*1ce0*/  FMUL.FTZ R157, R165, UR13 ;  /* 0x0000000da59d7c20 */ /* 0x000fe20008410000 */
[----:B------:R-:W-:Y:S01]  /*1cf0*/  ULOP3.LUT UR12, UR10, 0x10000, URZ, 0xfc, !UPT ;  /* 0x000100000a0c7892 */ /* 0x000fe2000f8efc3f */
[----:B------:R-:W3:Y:S01]  /*1d00*/  MUFU.TANH R12, R12 ;  /* 0x0000000c000c7308 */ /* 0x000ee20000002400 */
[----:B-1----:R-:W-:Y:S01]  /*1d10*/  FSEL R171, R8, -INF , P1 ;  /* 0xff80000008ab7808 */ /* 0x002fe20000800000 */
[----:B------:R-:W-:Y:S01]  /*1d20*/  FMUL.FTZ R163, R168, UR13 ;  /* 0x0000000da8a37c20 */ /* 0x000fe20008410000 */
[----:B------:R-:W-:Y:S01]  /*1d30*/  UIMAD UR12, UR6, 0x300, UR12 ;  /* 0x00000300060c78a4 */ /* 0x000fe2000f8e020c */
[----:B------:R-:W-:Y:S01]  /*1d40*/  FMUL.FTZ R165, R169, UR13 ;  /* 0x0000000da9a57c20 */ /* 0x000fe20008410000 */
[----:B------:R-:W-:Y:S01]  /*1d50*/  FMUL.FTZ R10, R156, UR13 ;  /* 0x0000000d9c0a7c20 */ /* 0x000fe20008410000 */
[----:B------:R-:W-:Y:S01]  /*1d60*/  FFMA.FTZ R162, R171, UR14, -R216 ;  /* 0x0000000eaba27c23 */ /* 0x000fe200080108d8 */
[----:B------:R-:W-:Y:S01]  /*1d70*/  UIADD3 UR16, UR12, 0x2, URZ ;  /* 0x000000020c107890 */ /* 0x000fe2000fffe03f */
[----:B------:R-:W1:Y:S01]  /*1d80*/  MUFU.TANH R7, R7 ;  /* 0x0000000700077308 */ /* 0x000e620000002400 */
[----:B--2---:R-:W-:Y:S01]  /*1d90*/  FSEL R161, R6, -INF , P2 ;  /* 0xff80000006a17808 */ /* 0x004fe20001000000 */
[----:B------:R-:W-:Y:S01]  /*1da0*/  UMOV UR18, UR12 ;  /* 0x0000000c00127c82 */ /* 0x000fe20008000000 */
[----:B------:R-:W-:-:S05]  /*1db0*/  FMUL.FTZ R169, R170, UR13 ;  /* 0x0000000daaa97c20 */ /* 0x000fca0008410000 */
[----:B------:R-:W-:Y:S01]  /*1dc0*/  HGMMA.64x64x16.F32 R120, R184, gdesc[UR16], RZ, !UPT, gsb0 ;  /* 0x00e00010b8787df0 */ /* 0x000fe2000c0008ff */
[----:B------:R-:W-:Y:S01]  /*1dd0*/  UMOV UR19, 0x80000020 ;  /* 0x8000002000137882 */ /* 0x000fe20000000000 */
[----:B------:R-:W-:Y:S01]  /*1de0*/  UMOV UR18, UR16 ;  /* 0x0000001000127c82 */ /* 0x000fe20008000000 */
[----:B------:R-:W-:Y:S01]  /*1df0*/  UIADD3 UR16, UR12, 0x100, URZ ;  /* 0x000001000c107890 */ /* 0x000fe2000fffe03f */
[----:B------:R-:W2:Y:S01]  /*1e00*/  MUFU.TANH R13, R13 ;  /* 0x0000000d000d7308 */ /* 0x000ea20000002400 */
[----:B---3--:R-:W-:Y:S01]  /*1e10*/  FSEL R171, R12, -INF , P1 ;  /* 0xff8000000cab7808 */ /* 0x008fe20000800000 */
[----:B------:R-:W-:Y:S01]  /*1e20*/  FFMA.FTZ R226, R161, UR14, -R216 ;  /* 0x0000000ea1e27c23 */ /* 0x000fe200080108d8 */
[----:B------:R-:W-:Y:S01]  /*1e30*/  FMUL.FTZ R227, R183, UR13 ;  /* 0x0000000db7e37c20 */ /* 0x000fe20008410000 */
[----:B------:R-:W-:Y:S01]  /*1e40*/  FMUL.FTZ R221, R172, UR13 ;  /* 0x0000000dacdd7c20 */ /* 0x000fe20008410000 */
[----:B------:R-:W-:Y:S01]  /*1e50*/  FMUL.FTZ R222, R173, UR13 ;  /* 0x0000000dadde7c20 */ /* 0x000fe20008410000 */
[----:B------:R-:W-:Y:S01]  /*1e60*/  FFMA.FTZ R168, R171, UR14, -R218 ;  /* 0x0000000eaba87c23 */ /* 0x000fe200080108da */
[----:B------:R-:W-:Y:S01]  /*1e70*/  FMUL.FTZ R156, R164, UR13 ;  /* 0x0000000da49c7c20 */ /* 0x000fe20008410000 */
[----:B------:R-:W3:Y:S01]  /*1e80*/  MUFU.TANH R152, R152 ;  /* 0x0000009800987308 */ /* 0x000ee20000002400 */
[----:B-1----:R-:W-:Y:S01]  /*1e90*/  FSEL R160, R7, -INF , P2 ;  /* 0xff80000007a07808 */ /* 0x002fe20001000000 */
[----:B------:R-:W-:Y:S01]  /*1ea0*/  FMUL.FTZ R225, R181, UR13 ;  /* 0x0000000db5e17c20 */ /* 0x000fe20008410000 */
[----:B------:R-:W-:Y:S01]  /*1eb0*/  FMUL.FTZ R224, R178, UR13 ;  /* 0x0000000db2e07c20 */ /* 0x000fe20008410000 */
[----:B------:R-:W-:Y:S01]  /*1ec0*/  FFMA.FTZ R6, -R6, R6, 1 ;  /* 0x3f80000006067423 */ /* 0x000fe20000010106 */
[----:B------:R-:W-:Y:S01]  /*1ed0*/  FMUL.FTZ R223, R174, UR13 ;  /* 0x0000000daedf7c20 */ /* 0x000fe20008410000 */
[----:B------:R-:W-:Y:S01]  /*1ee0*/  FFMA.FTZ R183, R160, UR14, -R217 ;  /* 0x0000000ea0b77c23 */ /* 0x000fe200080108d9 */
[----:B------:R-:W-:Y:S01]  /*1ef0*/  FMUL.FTZ R176, R176, UR13 ;  /* 0x0000000db0b07c20 */ /* 0x000fe20008410000 */
[----:B------:R-:W1:Y:S01]  /*1f00*/  MUFU.TANH R9, R9 ;  /* 0x0000000900097308 */ /* 0x000e620000002400 */
[----:B--2---:R-:W-:Y:S01]  /*1f10*/  FSEL R170, R13, -INF , P1 ;  /* 0xff8000000daa7808 */ /* 0x004fe20000800000 */
[----:B------:R-:W-:Y:S01]  /*1f20*/  FMUL.FTZ R175, R175, UR13 ;  /* 0x0000000dafaf7c20 */ /* 0x000fe20008410000 */
[----:B------:R-:W-:Y:S01]  /*1f30*/  FMUL.FTZ R177, R177, UR13 ;  /* 0x0000000db1b17c20 */ /* 0x000fe20008410000 */
[----:B------:R-:W-:Y:S01]  /*1f40*/  FMUL.FTZ R179, R179, UR13 ;  /* 0x0000000db3b37c20 */ /* 0x000fe20008410000 */
[----:B------:R-:W-:Y:S01]  /*1f50*/  FMUL.FTZ R180, R180, UR13 ;  /* 0x0000000db4b47c20 */ /* 0x000fe20008410000 */
[----:B------:R-:W-:Y:S01]  /*1f60*/  FFMA.FTZ R173, R170, UR14, -R219 ;  /* 0x0000000eaaad7c23 */ /* 0x000fe200080108db */
[----:B------:R-:W-:Y:S01]  /*1f70*/  FMUL.FTZ R182, R182, UR13 ;  /* 0x0000000db6b67c20 */ /* 0x000fe20008410000 */
[----:B------:R-:W2:Y:S01]  /*1f80*/  MUFU.TANH R154, R154 ;  /* 0x0000009a009a7308 */ /* 0x000ea20000002400 */
[C---:B---3--:R-:W-:Y:S01]  /*1f90*/  FSEL R171, R152.reuse, -INF , P2 ;  /* 0xff80000098ab7808 */ /* 0x048fe20001000000 */
[----:B------:R-:W-:Y:S01]  /*1fa0*/  FFMA.FTZ R152, -R152, R152, 1 ;  /* 0x3f80000098987423 */ /* 0x000fe20000010198 */
[----:B------:R-:W-:-:S03]  /*1fb0*/  ULOP3.LUT UR10, UR10, 0x1000000, URZ, 0xfc, !UPT ;  /* 0x010000000a0a7892 */ /* 0x000fc6000f8efc3f */
[----:B------:R-:W-:Y:S01]  /*1fc0*/  FFMA.FTZ R172, R171, UR14, -R208 ;  /* 0x0000000eabac7c23 */ /* 0x000fe200080108d0 */
[----:B------:R-:W-:Y:S01]  /*1fd0*/  UIMAD UR10, UR6, 0x300, UR10 ;  /* 0x00000300060a78a4 */ /* 0x000fe2000f8e020a */
[----:B------:R-:W-:Y:S01]  /*1fe0*/  MUFU.TANH R155, R155 ;  /* 0x0000009b009b7308 */ /* 0x000fe20000002400 */
[----:B-1----:R-:W-:-:S05]  /*1ff0*/  FSEL R164, R9, -INF , P1 ;  /* 0xff80000009a47808 */ /* 0x002fca0000800000 */
[----:B------:R-:W-:Y:S02]  /*2000*/  FFMA.FTZ R164, R164, UR14, -R217 ;  /* 0x0000000ea4a47c23 */ /* 0x000fe400080108d9 */
[----:B------:R-:W-:Y:S01]  /*2010*/  MUFU.TANH R153, R153 ;  /* 0x0000009900997308 */ /* 0x000fe20000002400 */
[C---:B--2---:R-:W-:Y:S01]  /*2020*/  FSEL R181, R154.reuse, -INF , P1 ;  /* 0xff8000009ab57808 */ /* 0x044fe20000800000 */
[----:B------:R-:W-:-:S04]  /*2030*/  FFMA.FTZ R154, -R154, R154, 1 ;  /* 0x3f8000009a9a7423 */ /* 0x000fc8000001019a */
[----:B------:R-:W-:Y:S02]  /*2040*/  FFMA.FTZ R208, R181, UR14, -R208 ;  /* 0x0000000eb5d07c23 */ /* 0x000fe400080108d0 */
[----:B------:R-:W-:Y:S08]  /*2050*/  MUFU.EX2 R226, R226 ;  /* 0x000000e200e27308 */ /* 0x000ff00000000800 */
[----:B------:R-:W1:Y:S08]  /*2060*/  MUFU.TANH R10, R10 ;  /* 0x0000000a000a7308 */ /* 0x000e700000002400 */
[----:B------:R-:W2:Y:S08]  /*2070*/  MUFU.TANH R11, R11 ;  /* 0x0000000b000b7308 */ /* 0x000eb00000002400 */
[----:B------:R-:W-:Y:S01]  /*2080*/  MUFU.TANH R157, R157 ;  /* 0x0000009d009d7308 */ /* 0x000fe20000002400 */
[----:B-1----:R-:W-:Y:S01]  /*2090*/  FSEL R161, R10, -INF , P2 ;  /* 0xff8000000aa17808 */ /* 0x002fe20001000000 */
[----:B------:R-:W-:-:S02]  /*20a0*/  WARPGROUP.DEPBAR.LE gsb0, 0x0 ;  /* 0x00008000000079c5 */ /* 0x000fc40000010000 */
[----:B------:R-:W-:Y:S02]  /*20b0*/  WARPGROUP.ARRIVE ;  /* 0x00000000000079c5 */ /* 0x000fe40000000000 */
[----:B------:R-:W-:Y:S02]  /*20c0*/  FFMA.FTZ R161, R161, UR14, -R218 ;  /* 0x0000000ea1a17c23 */ /* 0x000fe400080108da */
[----:B------:R-:W1:Y:S01]  /*20d0*/  MUFU.EX2 R183, R183 ;  /* 0x000000b700b77308 */ /* 0x000e620000000800 */
[----:B--2---:R-:W-:Y:S01]  /*20e0*/  FSEL R160, R11, -INF , P2 ;  /* 0xff8000000ba07808 */ /* 0x004fe20001000000 */
[----:B------:R-:W-:Y:S01]  /*20f0*/  HGMMA.64x64x16.F32 R120, R196, gdesc[UR16], R120, gsb0 ;  /* 0x00e00010c4787df0 */ /* 0x000fe20008000878 */
[----:B------:R-:W-:Y:S01]  /*2100*/  UMOV UR18, UR16 ;  /* 0x0000001000127c82 */ /* 0x000fe20008000000 */
[----:B------:R-:W-:Y:S01]  /*2110*/  UMOV UR19, 0x80000020 ;  /* 0x8000002000137882 */ /* 0x000fe20000000000 */
[----:B------:R-:W-:Y:S01]  /*2120*/  UIADD3 UR16, UR12, 0x102, URZ ;  /* 0x000001020c107890 */ /* 0x000fe2000fffe03f */
[----:B------:R-:W-:-:S02]  /*2130*/  FFMA.FTZ R160, R160, UR14, -R219 ;  /* 0x0000000ea0a07c23 */ /* 0x000fc400080108db */
[----:B------:R-:W2:Y:S08]  /*2140*/  MUFU.TANH R156, R156 ;  /* 0x0000009c009c7308 */ /* 0x000eb00000002400 */
[----:B------:R-:W-:Y:S08]  /*2150*/  MUFU.EX2 R164, R164 ;  /* 0x000000a400a47308 */ /* 0x000ff00000000800 */
[----:B------:R-:W3:Y:S08]  /*2160*/  MUFU.TANH R158, R158 ;  /* 0x0000009e009e7308 */ /* 0x000ef00000002400 */
[----:B------:R-:W-:Y:S08]  /*2170*/  MUFU.TANH R159, R159 ;  /* 0x0000009f009f7308 */ /* 0x000ff00000002400 */
[----:B------:R-:W-:Y:S08]  /*2180*/  MUFU.TANH R163, R163 ;  /* 0x000000a300a37308 */ /* 0x000ff00000002400 */
[----:B------:R-:W-:Y:S08]  /*2190*/  MUFU.TANH R165, R165 ;  /* 0x000000a500a57308 */ /* 0x000ff00000002400 */
[----:B------:R-:W3:Y:S08]  /*21a0*/  MUFU.EX2 R162, R162 ;  /* 0x000000a200a27308 */ /* 0x000ef00000000800 */
[----:B------:R-:W3:Y:S08]  /*21b0*/  MUFU.EX2 R161, R161 ;  /* 0x000000a100a17308 */ /* 0x000ef00000000800 */
[----:B------:R-:W-:Y:S01]  /*21c0*/  MUFU.EX2 R160, R160 ;  /* 0x000000a000a07308 */ /* 0x000fe20000000800 */
[----:B------:R-:W-:-:S02]  /*21d0*/  WARPGROUP.DEPBAR.LE gsb0, 0x0 ;  /* 0x00008000000079c5 */ /* 0x000fc40000010000 */
[----:B----4-:R-:W-:-:S05]  /*21e0*/  WARPGROUP.ARRIVE ;  /* 0x00000000000079c5 */ /* 0x010fca0000000000 */
[----:B------:R-:W4:Y:S01]  /*21f0*/  MUFU.EX2 R168, R168 ;  /* 0x000000a800a87308 */ /* 0x000f220000000800 */
[----:B------:R-:W-:Y:S01]  /*2200*/  HGMMA.64x64x16.F32 R120, R188, gdesc[UR16], R120, gsb0 ;  /* 0x00e00010bc787df0 */ /* 0x000fe20008000878 */
[----:B------:R-:W-:Y:S01]  /*2210*/  UMOV UR18, UR16 ;  /* 0x0000001000127c82 */ /* 0x000fe20008000000 */
[----:B------:R-:W-:Y:S01]  /*2220*/  UMOV UR19, 0x80000020 ;  /* 0x8000002000137882 */ /* 0x000fe20000000000 */
[----:B------:R-:W-:-:S04]  /*2230*/  UIADD3 UR16, UR12, 0x200, URZ ;  /* 0x000002000c107890 */ /* 0x000fc8000fffe03f */
[----:B------:R-:W4:Y:S01]  /*2240*/  MUFU.TANH R169, R169 ;  /* 0x000000a900a97308 */ /* 0x000f220000002400 */
[----:B------:R-:W-:-:S07]  /*2250*/  UIADD3 UR12, UR12, 0x202, URZ ;  /* 0x000002020c0c7890 */ /* 0x000fce000fffe03f */
[----:B------:R-:W4:Y:S08]  /*2260*/  MUFU.TANH R220, R220 ;  /* 0x000000dc00dc7308 */ /* 0x000f300000002400 */
[----:B------:R-:W-:Y:S08]  /*2270*/  MUFU.TANH R222, R222 ;  /* 0x000000de00de7308 */ /* 0x000ff00000002400 */
[----:B------:R-:W4:Y:S08]  /*2280*/  MUFU.TANH R176, R176 ;  /* 0x000000b000b07308 */ /* 0x000f300000002400 */
[----:B------:R-:W-:Y:S08]  /*2290*/  MUFU.TANH R224, R224 ;  /* 0x000000e000e07308 */ /* 0x000ff00000002400 */
[----:B------:R-:W-:Y:S08]  /*22a0*/  MUFU.TANH R175, R175 ;  /* 0x000000af00af7308 */ /* 0x000ff00000002400 */
[----:B------:R-:W-:Y:S08]  /*22b0*/  MUFU.TANH R177, R177 ;  /* 0x000000b100b17308 */ /* 0x000ff00000002400 */
[----:B------:R-:W-:Y:S08]  /*22c0*/  MUFU.TANH R179, R179 ;  /* 0x000000b300b37308 */ /* 0x000ff00000002400 */
[----:B------:R-:W4:Y:S08]  /*22d0*/  MUFU.TANH R180, R180 ;  /* 0x000000b400b47308 */ /* 0x000f300000002400 */
[----:B------:R-:W-:Y:S01]  /*22e0*/  MUFU.EX2 R172, R172 ;  /* 0x000000ac00ac7308 */ /* 0x000fe20000000800 */
[----:B------:R-:W-:-:S02]  /*22f0*/  WARPGROUP.DEPBAR.LE gsb0, 0x0 ;  /* 0x00008000000079c5 */ /* 0x000fc40000010000 */
[----:B------:R-:W-:-:S05]  /*2300*/  WARPGROUP.ARRIVE ;  /* 0x00000000000079c5 */ /* 0x000fca0000000000 */
[----:B------:R-:W-:Y:S01]  /*2310*/  MUFU.TANH R182, R182 ;  /* 0x000000b600b67308 */ /* 0x000fe20000002400 */
[----:B------:R-:W-:Y:S01]  /*2320*/  HGMMA.64x64x16.F32 R120, R200, gdesc[UR16], R120, gsb0 ;  /* 0x00e00010c8787df0 */ /* 0x000fe20008000878 */
[----:B------:R-:W-:Y:S01]  /*2330*/  UMOV UR18, UR16 ;  /* 0x0000001000127c82 */ /* 0x000fe20008000000 */
[----:B------:R-:W-:Y:S01]  /*2340*/  UMOV UR19, 0x80000020 ;  /* 0x8000002000137882 */ /* 0x000fe20000000000 */
[----:B------:R-:W-:-:S04]  /*2350*/  UIADD3 UR16, UR10, 0xc0, URZ ;  /* 0x000000c00a107890 */ /* 0x000fc8000fffe03f */
[----:B------:R-:W4:Y:S08]  /*2360*/  MUFU.TANH R223, R223 ;  /* 0x000000df00df7308 */ /* 0x000f300000002400 */
[----:B------:R-:W4:Y:S08]  /*2370*/  MUFU.TANH R221, R221 ;  /* 0x000000dd00dd7308 */ /* 0x000f300000002400 */
[----:B------:R-:W-:Y:S08]  /*2380*/  MUFU.TANH R225, R225 ;  /* 0x000000e100e17308 */ /* 0x000ff00000002400 */
[----:B------:R-:W-:Y:S08]  /*2390*/  MUFU.TANH R227, R227 ;  /* 0x000000e300e37308 */ /* 0x000ff00000002400 */
[----:B------:R-:W4:Y:S01]  /*23a0*/  MUFU.EX2 R173, R173 ;  /* 0x000000ad00ad7308 */ /* 0x000f220000000800 */
[----:B------:R-:W-:-:S02]  /*23b0*/  WARPGROUP.DEPBAR.LE gsb0, 0x0 ;  /* 0x00008000000079c5 */ /* 0x000fc40000010000 */
[----:B-----5:R-:W-:-:S06]  /*23c0*/  WARPGROUP.ARRIVE ;  /* 0x00000000000079c5 */ /* 0x020fcc0000000000 */
[----:B------:R-:W-:Y:S01]  /*23d0*/  HGMMA.64x64x16.F32 R120, R192, gdesc[UR16], R120, gsb0 ;  /* 0x00e00010c0787df0 */ /* 0x000fe20008000878 */
[----:B------:R-:W-:Y:S01]  /*23e0*/  UMOV UR18, UR12 ;  /* 0x0000000c00127c82 */ /* 0x000fe20008000000 */
[----:B------:R-:W-:Y:S01]  /*23f0*/  UMOV UR19, 0x80000020 ;  /* 0x8000002000137882 */ /* 0x000fe20000000000 */
[----:B------:R-:W-:Y:S01]  /*2400*/  UIADD3 UR12, UR10, 0x40, URZ ;  /* 0x000000400a0c7890 */ /* 0x000fe2000fffe03f */
[----:B------:R-:W-:Y:S02]  /*2410*/  WARPGROUP.DEPBAR.LE gsb0, 0x0 ;  /* 0x00008000000079c5 */ /* 0x000fe40000010000 */
[----:B------:R-:W-:-:S06]  /*2420*/  WARPGROUP.ARRIVE ;  /* 0x00000000000079c5 */ /* 0x000fcc0000000000 */
[----:B------:R-:W-:Y:S01]  /*2430*/  HGMMA.64x64x16.F32 R120, R204, gdesc[UR16], R120, gsb0 ;  /* 0x00e00010cc787df0 */ /* 0x000fe20008000878 */
[----:B------:R-:W-:Y:S01]  /*2440*/  UMOV UR18, UR10 ;  /* 0x0000000a00127c82 */ /* 0x000fe20008000000 */
[----:B------:R-:W-:Y:S01]  /*2450*/  UMOV UR19, 0x80000020 ;  /* 0x8000002000137882 */ /* 0x000fe20000000000 */
[----:B------:R-:W-:Y:S02]  /*2460*/  WARPGROUP.DEPBAR.LE gsb0, 0x0 ;  /* 0x00008000000079c5 */ /* 0x000fe40000010000 */
[----:B------:R-:W5:Y:S04]  /*2470*/  LDS.64 R166, [R5+0x1e200] ;  /* 0x01e2000005a67984 */ /* 0x000f680000000a00 */
[----:B------:R-:W4:Y:S01]  /*2480*/  LDS.64 R170, [R5+0x1e220] ;  /* 0x01e2200005aa7984 */ /* 0x000f220000000a00 */
[--C-:B-----5:R-:W-:Y:S01]  /*2490*/  FADD.FTZ R217, R120, -R166.reuse ;  /* 0x800000a678d97221 */ /* 0x120fe20000010000 */
[----:B------:R-:W-:Y:S01]  /*24a0*/  FADD.FTZ R181, R122, -R166 ;  /* 0x800000a67ab57221 */ /* 0x000fe20000010000 */
[----:B------:R-:W-:Y:S01]  /*24b0*/  FSEL R122, R155, -INF , P1 ;  /* 0xff8000009b7a7808 */ /* 0x000fe20000800000 */
[--C-:B------:R-:W-:Y:S01]  /*24c0*/  FADD.FTZ R178, R121, -R167.reuse ;  /* 0x800000a779b27221 */ /* 0x100fe20000010000 */
[----:B------:R-:W-:Y:S01]  /*24d0*/  FSEL R120, R153, -INF , P2 ;  /* 0xff80000099787808 */ /* 0x000fe20001000000 */
[----:B------:R-:W-:Y:S01]  /*24e0*/  FMUL.FTZ R217, R226, R217 ;  /* 0x000000d9e2d97220 */ /* 0x000fe20000410000 */
[----:B------:R-:W-:Y:S01]  /*24f0*/  FADD.FTZ R219, R123, -R167 ;  /* 0x800000a77bdb7221 */ /* 0x000fe20000010000 */
[--C-:B------:R-:W-:Y:S01]  /*2500*/  FFMA.FTZ R216, R122, UR14, -R209.reuse ;  /* 0x0000000e7ad87c23 */ /* 0x100fe200080108d1 */
[----:B------:R-:W-:Y:S01]  /*2510*/  FFMA.FTZ R122, -R7, R7, 1 ;  /* 0x3f800000077a7423 */ /* 0x000fe20000010107 */
[----:B------:R-:W-:Y:S01]  /*2520*/  FMUL.FTZ R121, R6, R217 ;  /* 0x000000d906797220 */ /* 0x000fe20000410000 */
[----:B------:R-:W-:Y:S01]  /*2530*/  FFMA.FTZ R120, R120, UR14, -R209 ;  /* 0x0000000e78787c23 */ /* 0x000fe200080108d1 */
[----:B-1----:R-:W-:Y:S01]  /*2540*/  FMUL.FTZ R7, R183, R178 ;  /* 0x000000b2b7077220 */ /* 0x002fe20000410000 */
[----:B------:R-:W-:Y:S01]  /*2550*/  FSEL R6, R157, -INF , P2 ;  /* 0xff8000009d067808 */ /* 0x000fe20001000000 */
[----:B------:R1:W5:Y:S01]  /*2560*/  MUFU.EX2 R166, R208 ;  /* 0x000000d000a67308 */ /* 0x0003620000000800 */
[----:B--2---:R-:W-:Y:S01]  /*2570*/  FSEL R123, R156, -INF , P2 ;  /* 0xff8000009c7b7808 */ /* 0x004fe20001000000 */
[----:B------:R-:W-:Y:S01]  /*2580*/  FMUL.FTZ R122, R122, R7 ;  /* 0x000000077a7a7220 */ /* 0x000fe20000410000 */
[----:B---3--:R-:W-:Y:S01]  /*2590*/  FSEL R209, R158, -INF , P1 ;  /* 0xff8000009ed17808 */ /* 0x008fe20000800000 */
[----:B----4-:R-:W-:Y:S01]  /*25a0*/  FADD.FTZ R218, R124, -R170 ;  /* 0x800000aa7cda7221 */ /* 0x010fe20000010000 */
[----:B------:R-:W-:Y:S01]  /*25b0*/  FMUL.FTZ R181, R162, R181 ;  /* 0x000000b5a2b57220 */ /* 0x000fe20000410000 */
[--C-:B------:R-:W-:Y:S01]  /*25c0*/  FFMA.FTZ R178, R123, UR14, -R212.reuse ;  /* 0x0000000e7bb27c23 */ /* 0x100fe200080108d4 */
[----:B------:R-:W-:Y:S01]  /*25d0*/  FFMA.FTZ R123, -R9, R9, 1 ;  /* 0x3f800000097b7423 */ /* 0x000fe20000010109 */
[----:B------:R2:W3:Y:S01]  /*25e0*/  MUFU.EX2 R174, R120 ;  /* 0x0000007800ae7308 */ /* 0x0004e20000000800 */
[----:B-1----:R-:W-:Y:S01]  /*25f0*/  FFMA.FTZ R208, -R8, R8, 1 ;  /* 0x3f80000008d07423 */ /* 0x002fe20000010108 */
[----:B------:R-:W-:Y:S01]  /*2600*/  FMUL.FTZ R8, R164, R219 ;  /* 0x000000dba4087220 */ /* 0x000fe20000410000 */
[----:B------:R-:W-:Y:S01]  /*2610*/  FFMA.FTZ R212, R209, UR14, -R212 ;  /* 0x0000000ed1d47c23 */ /* 0x000fe200080108d4 */
[----:B------:R-:W-:Y:S01]  /*2620*/  FSEL R209, R163, -INF , P2 ;  /* 0xff800000a3d17808 */ /* 0x000fe20001000000 */
[----:B------:R-:W-:Y:S01]  /*2630*/  FADD.FTZ R9, R126, -R170 ;  /* 0x800000aa7e097221 */ /* 0x000fe20000010000 */
[----:B------:R-:W-:Y:S01]  /*2640*/  FMUL.FTZ R123, R123, R8 ;  /* 0x000000087b7b7220 */ /* 0x000fe20000410000 */
[----:B------:R-:W-:Y:S01]  /*2650*/  FSEL R8, R159, -INF , P1 ;  /* 0xff8000009f087808 */ /* 0x000fe20000800000 */
[----:B------:R1:W4:Y:S01]  /*2660*/  MUFU.EX2 R167, R216 ;  /* 0x000000d800a77308 */ /* 0x0003220000000800 */
[----:B--2---:R-:W-:Y:S01]  /*2670*/  FFMA.FTZ R120, R6, UR14, -R213 ;  /* 0x0000000e06787c23 */ /* 0x004fe200080108d5 */
[--C-:B------:R-:W-:Y:S01]  /*2680*/  FFMA.FTZ R217, R209, UR14, -R20.reuse ;  /* 0x0000000ed1d97c23 */ /* 0x100fe20008010814 */
[----:B------:R-:W2:Y:S01]  /*2690*/  LDS.64 R6, [R5+0x1e240] ;  /* 0x01e2400005067984 */ /* 0x000ea20000000a00 */
[----:B------:R-:W-:Y:S01]  /*26a0*/  FFMA.FTZ R170, -R10, R10, 1 ;  /* 0x3f8000000aaa7423 */ /* 0x000fe2000001010a */
[----:B------:R-:W-:Y:S01]  /*26b0*/  FMUL.FTZ R209, R161, R218 ;  /* 0x000000daa1d17220 */ /* 0x000fe20000410000 */
[----:B------:R-:W-:Y:S01]  /*26c0*/  FADD.FTZ R219, R125, -R171 ;  /* 0x800000ab7ddb7221 */ /* 0x000fe20000010000 */
[----:B------:R-:W-:Y:S01]  /*26d0*/  FMUL.FTZ R208, R208, R181 ;  /* 0x000000b5d0d07220 */ /* 0x000fe20000410000 */
[----:B------:R5:W-:Y:S01]  /*26e0*/  MUFU.EX2 R124, R120 ;  /* 0x00000078007c7308 */ /* 0x000be20000000800 */
[----:B-1----:R-:W-:Y:S01]  /*26f0*/  FFMA.FTZ R216, R8, UR14, -R213 ;  /* 0x0000000e08d87c23 */ /* 0x002fe200080108d5 */
[----:B------:R-:W-:Y:S01]  /*2700*/  FSEL R8, R165, -INF , P2 ;  /* 0xff800000a5087808 */ /* 0x000fe20001000000 */
[----:B------:R-:W-:Y:S01]  /*2710*/  FMUL.FTZ R170, R170, R209 ;  /* 0x000000d1aaaa7220 */ /* 0x000fe20000410000 */
[----:B------:R-:W-:Y:S01]  /*2720*/  FMUL.FTZ R9, R168, R9 ;  /* 0x00000009a8097220 */ /* 0x000fe20000410000 */
[----:B------:R-:W-:Y:S01]  /*2730*/  FFMA.FTZ R209, -R11, R11, 1 ;  /* 0x3f8000000bd17423 */ /* 0x000fe2000001010b */
[----:B------:R-:W-:Y:S01]  /*2740*/  FSEL R213, R169, -INF , P1 ;  /* 0xff800000a9d57808 */ /* 0x000fe20000800000 */
[----:B------:R-:W-:Y:S01]  /*2750*/  FADD.FTZ R218, R127, -R171 ;  /* 0x800000ab7fda7221 */ /* 0x000fe20000010000 */
[----:B------:R1:W-:Y:S01]  /*2760*/  MUFU.EX2 R181, R212 ;  /* 0x000000d400b57308 */ /* 0x0003e20000000800 */
[--C-:B-----5:R-:W-:Y:S01]  /*2770*/  FFMA.FTZ R120, R8, UR14, -R21.reuse ;  /* 0x0000000e08787c23 */ /* 0x120fe20008010815 */
[----:B------:R-:W-:Y:S01]  /*2780*/  FMUL.FTZ R8, R160, R219 ;  /* 0x000000dba0087220 */ /* 0x000fe20000410000 */
[----:B------:R-:W-:Y:S01]  /*2790*/  FSEL R126, R220, -INF , P1 ;  /* 0xff800000dc7e7808 */ /* 0x000fe20000800000 */
[----:B------:R-:W-:Y:S01]  /*27a0*/  FFMA.FTZ R213, R213, UR14, -R20 ;  /* 0x0000000ed5d57c23 */ /* 0x000fe20008010814 */
[----:B------:R-:W-:Y:S01]  /*27b0*/  FFMA.FTZ R171, -R13, R13, 1 ;  /* 0x3f8000000dab7423 */ /* 0x000fe2000001010d */
[----:B------:R-:W-:Y:S01]  /*27c0*/  FMUL.FTZ R209, R209, R8 ;  /* 0x00000008d1d17220 */ /* 0x000fe20000410000 */
[----:B------:R-:W-:Y:S01]  /*27d0*/  FSEL R13, R176, -INF , P2 ;  /* 0xff800000b00d7808 */ /* 0x000fe20001000000 */
[----:B------:R-:W-:Y:S01]  /*27e0*/  MUFU.EX2 R20, R217 ;  /* 0x000000d900147308 */ /* 0x000fe20000000800 */
[----:B-1----:R-:W-:Y:S01]  /*27f0*/  FFMA.FTZ R212, -R12, R12, 1 ;  /* 0x3f8000000cd47423 */ /* 0x002fe2000001010c */
[----:B------:R-:W-:Y:S01]  /*2800*/  FFMA.FTZ R126, R126, UR14, -R21 ;  /* 0x0000000e7e7e7c23 */ /* 0x000fe20008010815 */
[----:B------:R-:W-:Y:S01]  /*2810*/  FFMA.FTZ R153, -R153, R153, 1 ;  /* 0x3f80000099997423 */ /* 0x000fe20000010199 */
[----:B------:R-:W-:Y:S01]  /*2820*/  FFMA.FTZ R12, R13, UR14, -R210 ;  /* 0x0000000e0d0c7c23 */ /* 0x000fe200080108d2 */
[----:B------:R-:W-:Y:S01]  /*2830*/  FMUL.FTZ R212, R212, R9 ;  /* 0x00000009d4d47220 */ /* 0x000fe20000410000 */
[----:B------:R-:W-:Y:S01]  /*2840*/  FSEL R13, R180, -INF , P2 ;  /* 0xff800000b40d7808 */ /* 0x000fe20001000000 */
[----:B------:R-:W1:Y:S01]  /*2850*/  LDS.64 R8, [R5+0x1e260] ;  /* 0x01e2600005087984 */ /* 0x000e620000000a00 */
[----:B------:R5:W-:Y:S01]  /*2860*/  MUFU.EX2 R21, R213 ;  /* 0x000000d500157308 */ /* 0x000be20000000800 */
[----:B------:R-:W-:Y:S01]  /*2870*/  FSEL R127, R223, -INF , P1 ;  /* 0xff800000df7f7808 */ /* 0x000fe20000800000 */
[----:B------:R-:W-:Y:S01]  /*2880*/  FFMA.FTZ R163, -R163, R163, 1 ;  /* 0x3f800000a3a37423 */ /* 0x000fe200000101a3 */
[----:B------:R-:W-:Y:S01]  /*2890*/  FSEL R125, R221, -INF , P2 ;  /* 0xff800000dd7d7808 */ /* 0x000fe20001000000 */
[----:B------:R-:W-:Y:S01]  /*28a0*/  FFMA.FTZ R159, -R159, R159, 1 ;  /* 0x3f8000009f9f7423 */ /* 0x000fe2000001019f */
[----:B------:R-:W-:Y:S01]  /*28b0*/  FFMA.FTZ R221, -R221, R221, 1 ;  /* 0x3f800000dddd7423 */ /* 0x000fe200000101dd */
[--C-:B------:R-:W-:Y:S01]  /*28c0*/  FFMA.FTZ R127, R127, UR14, -R214.reuse ;  /* 0x0000000e7f7f7c23 */ /* 0x100fe200080108d6 */
[----:B------:R-:W-:Y:S01]  /*28d0*/  FMUL.FTZ R218, R173, R218 ;  /* 0x000000daadda7220 */ /* 0x000fe20000410000 */
[----:B------:R-:W1:Y:S01]  /*28e0*/  MUFU.EX2 R178, R178 ;  /* 0x000000b200b27308 */ /* 0x000e620000000800 */
[----:B-----5:R-:W-:Y:S01]  /*28f0*/  FSEL R213, R224, -INF , P1 ;  /* 0xff800000e0d57808 */ /* 0x020fe20000800000 */
[----:B------:R-:W-:Y:S01]  /*2900*/  FFMA.FTZ R125, R125, UR14, -R214 ;  /* 0x0000000e7d7d7c23 */ /* 0x000fe200080108d6 */
[--C-:B--2---:R-:W-:Y:S01]  /*2910*/  FADD.FTZ R217, R128, -R6.reuse ;  /* 0x8000000680d97221 */ /* 0x104fe20000010000 */
[----:B------:R-:W-:Y:S01]  /*2920*/  FADD.FTZ R219, R130, -R6 ;  /* 0x8000000682db7221 */ /* 0x000fe20000010000 */
[----:B------:R-:W-:Y:S01]  /*2930*/  FSEL R128, R222, -INF , P2 ;  /* 0xff800000de807808 */ /* 0x000fe20001000000 */
[----:B------:R-:W-:Y:S01]  /*2940*/  FFMA.FTZ R213, R213, UR14, -R210 ;  /* 0x0000000ed5d57c23 */ /* 0x000fe200080108d2 */
[----:B------:R-:W-:Y:S01]  /*2950*/  FSEL R6, R175, -INF , P1 ;  /* 0xff800000af067808 */ /* 0x000fe20000800000 */
[--C-:B------:R-:W-:Y:S01]  /*2960*/  FADD.FTZ R129, R129, -R7.reuse ;  /* 0x8000000781817221 */ /* 0x100fe20000010000 */
[----:B------:R-:W-:Y:S01]  /*2970*/  FADD.FTZ R210, R131, -R7 ;  /* 0x8000000783d27221 */ /* 0x000fe20000010000 */
[--C-:B------:R-:W-:Y:S01]  /*2980*/  FFMA.FTZ R128, R128, UR14, -R215.reuse ;  /* 0x0000000e80807c23 */ /* 0x100fe200080108d7 */
[----:B------:R2:W5:Y:S01]  /*2990*/  MUFU.EX2 R11, R120 ;  /* 0x00000078000b7308 */ /* 0x0005620000000800 */
[----:B------:R-:W-:Y:S01]  /*29a0*/  FFMA.FTZ R215, R6, UR14, -R215 ;  /* 0x0000000e06d77c23 */ /* 0x000fe200080108d7 */
[C---:B------:R-:W-:Y:S01]  /*29b0*/  FSEL R130, R177.reuse, -INF , P2 ;  /* 0xff800000b1827808 */ /* 0x040fe20001000000 */
[----:B------:R-:W5:Y:S01]  /*29c0*/  LDS.64 R6, [R5+0x1e280] ;  /* 0x01e2800005067984 */ /* 0x000f620000000a00 */
[----:B------:R-:W-:Y:S01]  /*29d0*/  FMUL.FTZ R217, R172, R217 ;  /* 0x000000d9acd97220 */ /* 0x000fe20000410000 */
[----:B------:R-:W-:Y:S01]  /*29e0*/  FMUL.FTZ R219, R166, R219 ;  /* 0x000000dba6db7220 */ /* 0x000fe20000410000 */
[----:B------:R-:W-:Y:S01]  /*29f0*/  FFMA.FTZ R177, -R177, R177, 1 ;  /* 0x3f800000b1b17423 */ /* 0x000fe200000101b1 */
[--C-:B------:R-:W-:Y:S01]  /*2a00*/  FFMA.FTZ R130, R130, UR14, -R211.reuse ;  /* 0x0000000e82827c23 */ /* 0x100fe200080108d3 */
[----:B------:R-:W-:Y:S01]  /*2a10*/  FMUL.FTZ R152, R152, R217 ;  /* 0x000000d998987220 */ /* 0x000fe20000410000 */
[----:B--2---:R-:W-:Y:S01]  /*2a20*/  FSEL R120, R179, -INF , P1 ;  /* 0xff800000b3787808 */ /* 0x004fe20000800000 */
[----:B------:R-:W-:Y:S01]  /*2a30*/  FMUL.FTZ R131, R154, R219 ;  /* 0x000000db9a837220 */ /* 0x000fe20000410000 */
[----:B---3--:R-:W-:Y:S01]  /*2a40*/  FMUL.FTZ R154, R174, R129 ;  /* 0x00000081ae9a7220 */ /* 0x008fe20000410000 */
[----:B------:R-:W-:Y:S01]  /*2a50*/  FSEL R129, R182, -INF , P1 ;  /* 0xff800000b6817808 */ /* 0x000fe20000800000 */
[----:B------:R-:W2:Y:S01]  /*2a60*/  MUFU.EX2 R126, R126 ;  /* 0x0000007e007e7308 */ /* 0x000ea20000000800 */
[----:B------:R-:W-:Y:S01]  /*2a70*/  FFMA.FTZ R211, R120, UR14, -R211 ;  /* 0x0000000e78d37c23 */ /* 0x000fe200080108d3 */
[--C-:B------:R-:W-:Y:S01]  /*2a80*/  FFMA.FTZ R120, R13, UR14, -R14.reuse ;  /* 0x0000000e0d787c23 */ /* 0x100fe2000801080e */
[----:B------:R-:W-:Y:S01]  /*2a90*/  FMUL.FTZ R153, R153, R154 ;  /* 0x0000009a99997220 */ /* 0x000fe20000410000 */
[----:B------:R-:W-:Y:S01]  /*2aa0*/  FFMA.FTZ R154, -R155, R155, 1 ;  /* 0x3f8000009b9a7423 */ /* 0x000fe2000001019b */
[----:B----4-:R-:W-:Y:S01]  /*2ab0*/  FMUL.FTZ R155, R167, R210 ;  /* 0x000000d2a79b7220 */ /* 0x010fe20000410000 */
[----:B------:R-:W-:Y:S01]  /*2ac0*/  FFMA.FTZ R210, R129, UR14, -R14 ;  /* 0x0000000e81d27c23 */ /* 0x000fe2000801080e */
[--C-:B-1----:R-:W-:Y:S01]  /*2ad0*/  FADD.FTZ R13, R132, -R8.reuse ;  /* 0x80000008840d7221 */ /* 0x102fe20000010000 */
[----:B------:R-:W-:Y:S01]  /*2ae0*/  FADD.FTZ R132, R134, -R8 ;  /* 0x8000000886847221 */ /* 0x000fe20000010000 */
[--C-:B------:R-:W-:Y:S01]  /*2af0*/  FADD.FTZ R133, R133, -R9.reuse ;  /* 0x8000000985857221 */ /* 0x100fe20000010000 */
[----:B------:R-:W-:Y:S01]  /*2b00*/  FADD.FTZ R217, R135, -R9 ;  /* 0x8000000987d97221 */ /* 0x000fe20000010000 */
[----:B------:R-:W-:Y:S01]  /*2b10*/  FMUL.FTZ R13, R178, R13 ;  /* 0x0000000db20d7220 */ /* 0x000fe20000410000 */
[----:B------:R-:W1:Y:S01]  /*2b20*/  LDS.64 R8, [R5+0x1e2a0] ;  /* 0x01e2a00005087984 */ /* 0x000e620000000a00 */
[----:B------:R-:W-:Y:S01]  /*2b30*/  FFMA.FTZ R134, -R156, R156, 1 ;  /* 0x3f8000009c867423 */ /* 0x000fe2000001019c */
[----:B------:R3:W-:Y:S01]  /*2b40*/  MUFU.EX2 R129, R12 ;  /* 0x0000000c00817308 */ /* 0x0007e20000000800 */
[----:B------:R-:W-:Y:S01]  /*2b50*/  FMUL.FTZ R154, R154, R155 ;  /* 0x0000009b9a9a7220 */ /* 0x000fe20000410000 */
[----:B------:R-:W-:Y:S01]  /*2b60*/  FFMA.FTZ R155, -R158, R158, 1 ;  /* 0x3f8000009e9b7423 */ /* 0x000fe2000001019e */
[----:B------:R-:W-:Y:S01]  /*2b70*/  FMUL.FTZ R134, R134, R13 ;  /* 0x0000000d86867220 */ /* 0x000fe20000410000 */
[----:B------:R-:W-:Y:S01]  /*2b80*/  FMUL.FTZ R132, R181, R132 ;  /* 0x00000084b5847220 */ /* 0x000fe20000410000 */
[----:B------:R-:W-:Y:S01]  /*2b90*/  FFMA.FTZ R135, -R157, R157, 1 ;  /* 0x3f8000009d877423 */ /* 0x000fe2000001019d */
[----:B------:R-:W-:Y:S01]  /*2ba0*/  FSEL R156, R225, -INF , P2 ;  /* 0xff800000e19c7808 */ /* 0x000fe20001000000 */
[----:B------:R-:W-:Y:S01]  /*2bb0*/  FFMA.FTZ R179, -R179, R179, 1 ;  /* 0x3f800000b3b37423 */ /* 0x000fe200000101b3 */
[----:B------:R-:W-:Y:S01]  /*2bc0*/  FMUL.FTZ R155, R155, R132 ;  /* 0x000000849b9b7220 */ /* 0x000fe20000410000 */
[----:B---3--:R-:W3:Y:S01]  /*2bd0*/  LDS.64 R12, [R5+0x1e2c0] ;  /* 0x01e2c000050c7984 */ /* 0x008ee20000000a00 */
[----:B------:R4:W2:Y:S01]  /*2be0*/  MUFU.EX2 R10, R216 ;  /* 0x000000d8000a7308 */ /* 0x0008a20000000800 */
[----:B------:R-:W-:Y:S01]  /*2bf0*/  FMUL.FTZ R132, R124, R133 ;  /* 0x000000857c847220 */ /* 0x000fe20000410000 */
[----:B------:R-:W-:Y:S01]  /*2c00*/  FSEL R158, R227, -INF , P1 ;  /* 0xff800000e39e7808 */ /* 0x000fe20000800000 */
[----:B------:R-:W-:Y:S01]  /*2c10*/  FFMA.FTZ R156, R156, UR14, -R15 ;  /* 0x0000000e9c9c7c23 */ /* 0x000fe2000801080f */
[----:B------:R-:W-:Y:S01]  /*2c20*/  FFMA.FTZ R180, -R180, R180, 1 ;  /* 0x3f800000b4b47423 */ /* 0x000fe200000101b4 */
[----:B------:R-:W-:Y:S01]  /*2c30*/  FMUL.FTZ R135, R135, R132 ;  /* 0x0000008487877220 */ /* 0x000fe20000410000 */
[--C-:B-----5:R-:W-:Y:S01]  /*2c40*/  FADD.FTZ R133, R136, -R6.reuse ;  /* 0x8000000688857221 */ /* 0x120fe20000010000 */
[----:B------:R-:W-:Y:S01]  /*2c50*/  FADD.FTZ R6, R138, -R6 ;  /* 0x800000068a067221 */ /* 0x000fe20000010000 */
[----:B------:R-:W5:Y:S01]  /*2c60*/  MUFU.EX2 R127, R127 ;  /* 0x0000007f007f7308 */ /* 0x000f620000000800 */
[--C-:B----4-:R-:W-:Y:S01]  /*2c70*/  FADD.FTZ R216, R137, -R7.reuse ;  /* 0x8000000789d87221 */ /* 0x110fe20000010000 */
[----:B------:R-:W-:Y:S01]  /*2c80*/  FADD.FTZ R7, R139, -R7 ;  /* 0x800000078b077221 */ /* 0x000fe20000010000 */
[----:B------:R-:W-:Y:S01]  /*2c90*/  FMUL.FTZ R132, R20, R133 ;  /* 0x0000008514847220 */ /* 0x000fe20000410000 */
[----:B------:R-:W-:Y:S01]  /*2ca0*/  FMUL.FTZ R133, R21, R6 ;  /* 0x0000000615857220 */ /* 0x000fe20000410000 */
[----:B------:R-:W-:Y:S01]  /*2cb0*/  FMUL.FTZ R157, R11, R216 ;  /* 0x000000d80b9d7220 */ /* 0x000fe20000410000 */
[----:B--2---:R-:W-:Y:S01]  /*2cc0*/  FMUL.FTZ R216, R126, R7 ;  /* 0x000000077ed87220 */ /* 0x004fe20000410000 */
[----:B------:R-:W-:Y:S01]  /*2cd0*/  FFMA.FTZ R139, -R220, R220, 1 ;  /* 0x3f800000dc8b7423 */ /* 0x000fe200000101dc */
[----:B------:R-:W2:Y:S01]  /*2ce0*/  LDS.64 R6, [R5+0x1e2e0] ;  /* 0x01e2e00005067984 */ /* 0x000ea20000000a00 */
[----:B------:R-:W4:Y:S01]  /*2cf0*/  MUFU.EX2 R14, R215 ;  /* 0x000000d7000e7308 */ /* 0x000f220000000800 */
[----:B------:R-:W-:Y:S01]  /*2d00*/  FFMA.FTZ R158, R158, UR14, -R15 ;  /* 0x0000000e9e9e7c23 */ /* 0x000fe2000801080f */
[----:B------:R-:W-:Y:S01]  /*2d10*/  FMUL.FTZ R139, R139, R216 ;  /* 0x000000d88b8b7220 */ /* 0x000fe20000410000 */
[----:B------:R-:W-:Y:S01]  /*2d20*/  FFMA.FTZ R138, -R169, R169, 1 ;  /* 0x3f800000a98a7423 */ /* 0x000fe200000101a9 */
[----:B------:R-:W-:Y:S01]  /*2d30*/  FMUL.FTZ R137, R163, R132 ;  /* 0x00000084a3897220 */ /* 0x000fe20000410000 */
[----:B------:R-:W-:Y:S01]  /*2d40*/  FMUL.FTZ R214, R10, R217 ;  /* 0x000000d90ad67220 */ /* 0x000fe20000410000 */
[----:B------:R-:W-:Y:S01]  /*2d50*/  FFMA.FTZ R182, -R182, R182, 1 ;  /* 0x3f800000b6b67423 */ /* 0x000fe200000101b6 */
[----:B------:R-:W-:Y:S01]  /*2d60*/  FMUL.FTZ R138, R138, R133 ;  /* 0x000000858a8a7220 */ /* 0x000fe20000410000 */
[----:B------:R-:W3:Y:S01]  /*2d70*/  MUFU.EX2 R128, R128 ;  /* 0x0000008000807308 */ /* 0x000ee20000000800 */
[----:B------:R-:W-:Y:S01]  /*2d80*/  FMUL.FTZ R136, R159, R214 ;  /* 0x000000d69f887220 */ /* 0x000fe20000410000 */
[----:B------:R-:W-:Y:S01]  /*2d90*/  FFMA.FTZ R214, -R165, R165, 1 ;  /* 0x3f800000a5d67423 */ /* 0x000fe200000101a5 */
[--C-:B-1----:R-:W-:Y:S01]  /*2da0*/  FADD.FTZ R216, R140, -R8.reuse ;  /* 0x800000088cd87221 */ /* 0x102fe20000010000 */
[----:B------:R-:W-:Y:S01]  /*2db0*/  FADD.FTZ R8, R142, -R8 ;  /* 0x800000088e087221 */ /* 0x000fe20000010000 */
[--C-:B------:R-:W-:Y:S01]  /*2dc0*/  FADD.FTZ R143, R143, -R9.reuse ;  /* 0x800000098f8f7221 */ /* 0x100fe20000010000 */
[----:B------:R-:W-:Y:S01]  /*2dd0*/  FADD.FTZ R141, R141, -R9 ;  /* 0x800000098d8d7221 */ /* 0x000fe20000010000 */
[----:B------:R-:W-:Y:S01]  /*2de0*/  FFMA.FTZ R142, -R175, R175, 1 ;  /* 0x3f800000af8e7423 */ /* 0x000fe200000101af */
[----:B------:R-:W-:Y:S01]  /*2df0*/  MUFU.EX2 R15, R213 ;  /* 0x000000d5000f7308 */ /* 0x000fe20000000800 */
[----:B-----5:R-:W-:Y:S01]  /*2e00*/  FMUL.FTZ R8, R127, R8 ;  /* 0x000000087f087220 */ /* 0x020fe20000410000 */
[----:B----4-:R-:W-:Y:S01]  /*2e10*/  FMUL.FTZ R143, R14, R143 ;  /* 0x0000008f0e8f7220 */ /* 0x010fe20000410000 */
[----:B------:R-:W-:Y:S01]  /*2e20*/  FFMA.FTZ R9, -R223, R223, 1 ;  /* 0x3f800000df097423 */ /* 0x000fe200000101df */
[----:B------:R-:W-:Y:S01]  /*2e30*/  FFMA.FTZ R140, -R222, R222, 1 ;  /* 0x3f800000de8c7423 */ /* 0x000fe200000101de */
[----:B------:R-:W-:Y:S01]  /*2e40*/  FFMA.FTZ R225, -R225, R225, 1 ;  /* 0x3f800000e1e17423 */ /* 0x000fe200000101e1 */
[----:B------:R-:W-:Y:S01]  /*2e50*/  FMUL.FTZ R142, R142, R143 ;  /* 0x0000008f8e8e7220 */ /* 0x000fe20000410000 */
[----:B------:R-:W-:Y:S01]  /*2e60*/  FMUL.FTZ R9, R9, R8 ;  /* 0x0000000809097220 */ /* 0x000fe20000410000 */
[----:B------:R-:W1:Y:S01]  /*2e70*/  MUFU.EX2 R125, R125 ;  /* 0x0000007d007d7308 */ /* 0x000e620000000800 */
[--C-:B---3--:R-:W-:Y:S01]  /*2e80*/  FADD.FTZ R143, R145, -R13.reuse ;  /* 0x8000000d918f7221 */ /* 0x108fe20000010000 */
[----:B------:R-:W-:Y:S01]  /*2e90*/  FADD.FTZ R147, R147, -R13 ;  /* 0x8000000d93937221 */ /* 0x000fe20000010000 */
[----:B------:R-:W-:Y:S01]  /*2ea0*/  FMUL.FTZ R141, R128, R141 ;  /* 0x0000008d808d7220 */ /* 0x000fe20000410000 */
[----:B------:R-:W-:Y:S01]  /*2eb0*/  FFMA.FTZ R145, -R224, R224, 1 ;  /* 0x3f800000e0917423 */ /* 0x000fe200000101e0 */
[----:B------:R-:W-:Y:S01]  /*2ec0*/  FFMA.FTZ R227, -R227, R227, 1 ;  /* 0x3f800000e3e37423 */ /* 0x000fe200000101e3 */
[----:B------:R-:W-:Y:S01]  /*2ed0*/  FMUL.FTZ R171, R171, R218 ;  /* 0x000000daabab7220 */ /* 0x000fe20000410000 */
[----:B------:R-:W-:Y:S01]  /*2ee0*/  FMUL.FTZ R140, R140, R141 ;  /* 0x0000008d8c8c7220 */ /* 0x000fe20000410000 */
[----:B------:R-:W3:Y:S01]  /*2ef0*/  MUFU.EX2 R132, R211 ;  /* 0x000000d300847308 */ /* 0x000ee20000000800 */
[----:B------:R-:W-:Y:S01]  /*2f00*/  FMUL.FTZ R214, R214, R157 ;  /* 0x0000009dd6d67220 */ /* 0x000fe20000410000 */
[----:B------:R-:W-:-:S02]  /*2f10*/  F2FP.F16.F32.PACK_AB R152, R153, R152 ;  /* 0x000000989998723e */ /* 0x000fc400000000ff */
[----:B------:R-:W-:Y:S02]  /*2f20*/  F2FP.F16.F32.PACK_AB R157, R123, R208 ;  /* 0x000000d07b9d723e */ /* 0x000fe400000000ff */
[----:B------:R-:W-:Y:S01]  /*2f30*/  F2FP.F16.F32.PACK_AB R159, R171, R212 ;  /* 0x000000d4ab9f723e */ /* 0x000fe200000000ff */
[----:B--2---:R-:W-:Y:S01]  /*2f40*/  FADD.FTZ R148, R148, -R6 ;  /* 0x8000000694947221 */ /* 0x004fe20000010000 */
[----:B------:R-:W2:Y:S01]  /*2f50*/  MUFU.EX2 R130, R130 ;  /* 0x0000008200827308 */ /* 0x000ea20000000800 */
[----:B-1----:R-:W-:Y:S01]  /*2f60*/  FMUL.FTZ R216, R125, R216 ;  /* 0x000000d87dd87220 */ /* 0x002fe20000410000 */
[----:B------:R-:W-:Y:S01]  /*2f70*/  FADD.FTZ R149, R149, -R7 ;  /* 0x8000000795957221 */ /* 0x000fe20000010000 */
[----:B------:R-:W-:Y:S02]  /*2f80*/  F2FP.F16.F32.PACK_AB R153, R154, R131 ;  /* 0x000000839a99723e */ /* 0x000fe400000000ff */
[----:B------:R-:W-:Y:S01]  /*2f90*/  FMUL.FTZ R5, R221, R216 ;  /* 0x000000d8dd057220 */ /* 0x000fe20000410000 */
[----:B------:R-:W-:-:S02]  /*2fa0*/  F2FP.F16.F32.PACK_AB R154, R135, R134 ;  /* 0x00000086879a723e */ /* 0x000fc400000000ff */
[----:B------:R1:W4:Y:S01]  /*2fb0*/  MUFU.EX2 R133, R120 ;  /* 0x0000007800857308 */ /* 0x0003220000000800 */
[----:B------:R-:W-:Y:S02]  /*2fc0*/  F2FP.F16.F32.PACK_AB R155, R136, R155 ;  /* 0x0000009b889b723e */ /* 0x000fe400000000ff */
[----:B------:R-:W-:Y:S02]  /*2fd0*/  F2FP.F16.F32.PACK_AB R123, R173, R168 ;  /* 0x000000a8ad7b723e */ /* 0x000fe400000000ff */
[----:B------:R-:W-:Y:S02]  /*2fe0*/  F2FP.F16.F32.PACK_AB R172, R174, R172 ;  /* 0x000000acaeac723e */ /* 0x000fe400000000ff */
[----:B------:R-:W-:Y:S01]  /*2ff0*/  F2FP.F16.F32.PACK_AB R173, R167, R166 ;  /* 0x000000a6a7ad723e */ /* 0x000fe200000000ff */
[----:B------:R-:W5:Y:S01]  /*3000*/  MUFU.EX2 R210, R210 ;  /* 0x000000d200d27308 */ /* 0x000f620000000800 */
[--C-:B-1----:R-:W-:Y:S01]  /*3010*/  FADD.FTZ R120, R144, -R12.reuse ;  /* 0x8000000c90787221 */ /* 0x102fe20000010000 */
[----:B------:R-:W-:Y:S01]  /*3020*/  FADD.FTZ R12, R146, -R12 ;  /* 0x8000000c920c7221 */ /* 0x000fe20000010000 */
[----:B------:R-:W-:Y:S01]  /*3030*/  FFMA.FTZ R144, -R176, R176, 1 ;  /* 0x3f800000b0907423 */ /* 0x000fe200000101b0 */
[----:B---3--:R-:W-:Y:S01]  /*3040*/  FMUL.FTZ R146, R132, R147 ;  /* 0x0000009384927220 */ /* 0x008fe20000410000 */
[----:B------:R-:W-:Y:S01]  /*3050*/  FMUL.FTZ R141, R129, R120 ;  /* 0x00000078818d7220 */ /* 0x000fe20000410000 */
[----:B------:R-:W-:Y:S01]  /*3060*/  FMUL.FTZ R12, R15, R12 ;  /* 0x0000000c0f0c7220 */ /* 0x000fe20000410000 */
[----:B--2---:R-:W-:Y:S01]  /*3070*/  FMUL.FTZ R120, R130, R143 ;  /* 0x0000008f82787220 */ /* 0x004fe20000410000 */
[----:B------:R1:W2:Y:S01]  /*3080*/  MUFU.EX2 R8, R156 ;  /* 0x0000009c00087308 */ /* 0x0002a20000000800 */
[----:B------:R-:W-:Y:S01]  /*3090*/  FMUL.FTZ R144, R144, R141 ;  /* 0x0000008d90907220 */ /* 0x000fe20000410000 */
[----:B------:R-:W-:Y:S01]  /*30a0*/  FMUL.FTZ R145, R145, R12 ;  /* 0x0000000c91917220 */ /* 0x000fe20000410000 */
[----:B------:R-:W-:Y:S01]  /*30b0*/  FADD.FTZ R141, R150, -R6 ;  /* 0x80000006968d7221 */ /* 0x000fe20000010000 */
[----:B------:R-:W-:Y:S01]  /*30c0*/  FADD.FTZ R12, R151, -R7 ;  /* 0x80000007970c7221 */ /* 0x000fe20000010000 */
[----:B----4-:R-:W-:Y:S01]  /*30d0*/  FMUL.FTZ R7, R133, R148 ;  /* 0x0000009485077220 */ /* 0x010fe20000410000 */
[----:B------:R-:W-:Y:S01]  /*30e0*/  FMUL.FTZ R146, R179, R146 ;  /* 0x00000092b3927220 */ /* 0x000fe20000410000 */
[----:B------:R-:W-:Y:S01]  /*30f0*/  FMUL.FTZ R177, R177, R120 ;  /* 0x00000078b1b17220 */ /* 0x000fe20000410000 */
[----:B------:R3:W4:Y:S01]  /*3100*/  MUFU.EX2 R13, R158 ;  /* 0x0000009e000d7308 */ /* 0x0007220000000800 */
[----:B-1----:R-:W-:Y:S01]  /*3110*/  F2FP.F16.F32.PACK_AB R156, R122, R121 ;  /* 0x000000797a9c723e */ /* 0x002fe200000000ff */
[----:B------:R-:W-:-:S02]  /*3120*/  IMAD.U32 R121, RZ, RZ, UR6 ;  /* 0x00000006ff797e24 */ /* 0x000fc4000f8e00ff */
[----:B-----5:R-:W-:Y:S01]  /*3130*/  FMUL.FTZ R141, R210, R141 ;  /* 0x0000008dd28d7220 */ /* 0x020fe20000410000 */
[----:B------:R-:W-:Y:S01]  /*3140*/  FMUL.FTZ R7, R180, R7 ;  /* 0x00000007b4077220 */ /* 0x000fe20000410000 */
[----:B------:R-:W-:Y:S01]  /*3150*/  F2FP.F16.F32.PACK_AB R150, R140, R5 ;  /* 0x000000058c96723e */ /* 0x000fe200000000ff */
[----:B------:R-:W-:Y:S02]  /*3160*/  IMAD R121, R121, 0x2000, R4 ;  /* 0x0000200079797824 */ /* 0x000fe400078e0204 */
[----:B------:R-:W-:Y:S01]  /*3170*/  FMUL.FTZ R141, R182, R141 ;  /* 0x0000008db68d7220 */ /* 0x000fe20000410000 */
[----:B------:R-:W-:Y:S01]  /*3180*/  F2FP.F16.F32.PACK_AB R148, R214, R137 ;  /* 0x00000089d694723e */ /* 0x000fe200000000ff */
[----:B--2---:R-:W-:Y:S01]  /*3190*/  FMUL.FTZ R6, R8, R149 ;  /* 0x0000009508067220 */ /* 0x004fe20000410000 */
[----:B---3--:R-:W-:Y:S01]  /*31a0*/  F2FP.F16.F32.PACK_AB R158, R209, R170 ;  /* 0x000000aad19e723e */ /* 0x008fe200000000ff */
[----:B------:R-:W-:Y:S01]  /*31b0*/  IMAD R5, R121, 0x2, R16 ;  /* 0x0000000279057824 */ /* 0x000fe200078e0210 */
[----:B------:R-:W-:Y:S01]  /*31c0*/  F2FP.F16.F32.PACK_AB R149, R139, R138 ;  /* 0x0000008a8b95723e */ /* 0x000fe200000000ff */
[----:B------:R-:W-:Y:S01]  /*31d0*/  FMUL.FTZ R6, R225, R6 ;  /* 0x00000006e1067220 */ /* 0x000fe20000410000 */
[----:B------:R-:W-:-:S02]  /*31e0*/  F2FP.F16.F32.PACK_AB R151, R142, R9 ;  /* 0x000000098e97723e */ /* 0x000fc400000000ff */
[----:B------:R-:W-:Y:S01]  /*31f0*/  F2FP.F16.F32.PACK_AB R145, R146, R145 ;  /* 0x000000919291723e */ /* 0x000fe200000000ff */
[----:B----4-:R-:W-:Y:S01]  /*3200*/  FMUL.FTZ R12, R13, R12 ;  /* 0x0000000c0d0c7220 */ /* 0x010fe20000410000 */
[----:B------:R-:W-:Y:S01]  /*3210*/  F2FP.F16.F32.PACK_AB R144, R177, R144 ;  /* 0x00000090b190723e */ /* 0x000fe200000000ff */
[----:B------:R-:W-:Y:S01]  /*3220*/  STSM.16.MT88.4 [R5+0x1e800], R156 ;  /* 0x01e8009c05007844 */ /* 0x000fe20000004200 */
[----:B------:R-:W-:Y:S01]  /*3230*/  F2FP.F16.F32.PACK_AB R146, R6, R7 ;  /* 0x000000070692723e */ /* 0x000fe200000000ff */
[----:B------:R-:W-:Y:S01]  /*3240*/  FMUL.FTZ R12, R227, R12 ;  /* 0x0000000ce30c7220 */ /* 0x000fe20000410000 */
[----:B------:R-:W-:Y:S01]  /*3250*/  F2FP.F16.F32.PACK_AB R120, R183, R226 ;  /* 0x000000e2b778723e */ /* 0x000fe200000000ff */
[----:B------:R-:W-:Y:S01]  /*3260*/  STSM.16.MT88.4 [R5+0x1f000], R152 ;  /* 0x01f0009805007844 */ /* 0x000fe20000004200 */
[----:B------:R-:W-:Y:S02]  /*3270*/  F2FP.F16.F32.PACK_AB R121, R164, R162 ;  /* 0x000000a2a479723e */ /* 0x000fe400000000ff */
[----:B------:R-:W-:Y:S01]  /*3280*/  F2FP.F16.F32.PACK_AB R147, R12, R141 ;  /* 0x0000008d0c93723e */ /* 0x000fe200000000ff */
[----:B------:R-:W-:Y:S01]  /*3290*/  STSM.16.MT88.4 [R5+0x1f800], R148 ;  /* 0x01f8009405007844 */ /* 0x000fe20000004200 */
[----:B------:R-:W-:-:S02]  /*32a0*/  F2FP.F16.F32.PACK_AB R122, R160, R161 ;  /* 0x000000a1a07a723e */ /* 0x000fc400000000ff */
[----:B------:R-:W-:Y:S01]  /*32b0*/  F2FP.F16.F32.PACK_AB R174, R124, R178 ;  /* 0x000000b27cae723e */ /* 0x000fe200000000ff */
[----:B------:R1:W-:Y:S01]  /*32c0*/  STSM.16.MT88.4 [R5+0x20000], R144 ;  /* 0x0200009005007844 */ /* 0x0003e20000004200 */
[----:B------:R-:W-:Y:S01]  /*32d0*/  WARPGROUP.ARRIVE ;  /* 0x00000000000079c5 */ /* 0x000fe20000000000 */
[----:B------:R-:W-:-:S05]  /*32e0*/  F2FP.F16.F32.PACK_AB R175, R10, R181 ;  /* 0x000000b50aaf723e */ /* 0x000fca00000000ff */
[----:B------:R-:W-:Y:S01]  /*32f0*/  HGMMA.64x96x16.F32 R24, R120, gdesc[UR16].tnspB, R24, gsb0 ;  /* 0x4160001078187df0 */ /* 0x000fe20008000818 */
[----:B------:R-:W-:Y:S01]  /*3300*/  UMOV UR18, UR12 ;  /* 0x0000000c00127c82 */ /* 0x000fe20008000000 */
[----:B------:R-:W-:Y:S01]  /*3310*/  UMOV UR19, 0x80000020 ;  /* 0x8000002000137882 */ /* 0x000fe20000000000 */
[----:B------:R-:W-:Y:S01]  /*3320*/  UIADD3 UR12, UR10, 0x80, URZ ;  /* 0x000000800a0c7890 */ /* 0x000fe2000fffe03f */
[----:B-1----:R-:W-:-:S05]  /*3330*/  IMAD R5, R18, 0x1000, R16 ;  /* 0x0000100012057824 */ /* 0x002fca00078e0210 */
[----:B------:R-:W-:-:S13]  /*3340*/  R2UR UR15, R5 ;  /* 0x00000000050f72ca */ /* 0x000fda00000e0000 */
[----:B------:R-:W-:Y:S01]  /*3350*/  USHF.R.U32.HI UR15, URZ, 0x4, UR15 ;  /* 0x000000043f0f7899 */ /* 0x000fe2000801160f */
[----:B------:R-:W-:Y:S02]  /*3360*/  WARPGROUP.DEPBAR.LE gsb0, 0x0 ;  /* 0x00008000000079c5 */ /* 0x000fe40000010000 */
[----:B------:R-:W-:Y:S01]  /*3370*/  WARPGROUP.ARRIVE ;  /* 0x00000000000079c5 */ /* 0x000fe20000000000 */
[----:B------:R-:W-:Y:S02]  /*3380*/  F2FP.F16.F32.PACK_AB R120, R11, R20 ;  /* 0x000000140b78723e */ /* 0x000fe400000000ff */
[----:B------:R-:W-:Y:S02]  /*3390*/  F2FP.F16.F32.PACK_AB R121, R126, R21 ;  /* 0x000000157e79723e */ /* 0x000fe400000000ff */
[----:B------:R-:W-:Y:S01]  /*33a0*/  F2FP.F16.F32.PACK_AB R122, R128, R125 ;  /* 0x0000007d807a723e */ /* 0x000fe200000000ff */
[----:B------:R-:W-:Y:S01]  /*33b0*/  HGMMA.64x96x16.F32 R24, R172, gdesc[UR16].tnspB, R24, gsb0 ;  /* 0x41600010ac187df0 */ /* 0x000fe20008000818 */
[----:B------:R-:W-:Y:S01]  /*33c0*/  F2FP.F16.F32.PACK_AB R123, R14, R127 ;  /* 0x0000007f0e7b723e */ /* 0x000fe200000000ff */
[----:B------:R-:W-:Y:S01]  /*33d0*/  UMOV UR18, UR12 ;  /* 0x0000000c00127c82 */ /* 0x000fe20008000000 */
[----:B------:R-:W-:Y:S01]  /*33e0*/  UMOV UR19, 0x80000020 ;  /* 0x8000002000137882 */ /* 0x000fe20000000000 */
[----:B------:R-:W-:-:S13]  /*33f0*/  R2UR UR12, R17 ;  /* 0x00000000110c72ca */ /* 0x000fda00000e0000 */
[----:B------:R-:W-:-:S04]  /*3400*/  USHF.R.U32.HI UR12, URZ, 0x4, UR12 ;  /* 0x000000043f0c7899 */ /* 0x000fc8000801160c */
[----:B------:R-:W-:-:S04]  /*3410*/  ULOP3.LUT UR12, UR12, 0x3fff, URZ, 0xc0, !UPT ;  /* 0x00003fff0c0c7892 */ /* 0x000fc8000f8ec03f */
[----:B------:R-:W-:Y:S02]  /*3420*/  ULOP3.LUT UR17, UR12, 0x10000, URZ, 0xfc, !UPT ;  /* 0x000100000c117892 */ /* 0x000fe4000f8efc3f */
[----:B------:R-:W-:Y:S02]  /*3430*/  ULOP3.LUT UR12, UR15, 0x3fff, URZ, 0xc0, !UPT ;  /* 0x00003fff0f0c7892 */ /* 0x000fe4000f8ec03f */
[----:B------:R-:W-:Y:S02]  /*3440*/  ULEA UR10, UR6, UR17, 0xa ;  /* 0x00000011060a7291 */ /* 0x000fe4000f8e503f */
[----:B------:R-:W-:Y:S01]  /*3450*/  UIADD3 UR15, UR12, 0x200, URZ ;  /* 0x000002000c0f7890 */ /* 0x000fe2000fffe03f */
[----:B------:R-:W-:Y:S01]  /*3460*/  UMOV UR17, 0x40000040 ;  /* 0x4000004000117882 */ /* 0x000fe20000000000 */
[----:B------:R-:W-:Y:S01]  /*3470*/  UIADD3 UR20, UR12, 0x400, URZ ;  /* 0x000004000c147890 */ /* 0x000fe2000fffe03f */
[----:B------:R-:W-:Y:S02]  /*3480*/  WARPGROUP.DEPBAR.LE gsb0, 0x0 ;  /* 0x00008000000079c5 */ /* 0x000fe40000010000 */
[----:B------:R-:W-:-:S06]  /*3490*/  WARPGROUP.ARRIVE ;  /* 0x00000000000079c5 */ /* 0x000fcc0000000000 */
[----:B------:R-:W-:Y:S01]  /*34a0*/  HGMMA.64x96x16.F32 R24, R120, gdesc[UR16].tnspB, R24, gsb0 ;  /* 0x4160001078187df0 */ /* 0x000fe20008000818 */
[----:B------:R-:W-:Y:S01]  /*34b0*/  UMOV UR18, UR16 ;  /* 0x0000001000127c82 */ /* 0x000fe20008000000 */
[----:B------:R-:W-:Y:S01]  /*34c0*/  UMOV UR19, 0x80000020 ;  /* 0x8000002000137882 */ /* 0x000fe20000000000 */
[----:B------:R-:W-:Y:S01]  /*34d0*/  UMOV UR16, UR10 ;  /* 0x0000000a00107c82 */ /* 0x000fe20008000000 */
[----:B------:R-:W-:Y:S02]  /*34e0*/  WARPGROUP.DEPBAR.LE gsb0, 0x0 ;  /* 0x00008000000079c5 */ /* 0x000fe40000010000 */
[----:B------:R-:W-:Y:S02]  /*34f0*/  F2FP.F16.F32.PACK_AB R120, R130, R129 ;  /* 0x000000818278723e */ /* 0x000fe400000000ff */
[----:B------:R-:W-:Y:S02]  /*3500*/  F2FP.F16.F32.PACK_AB R121, R132, R15 ;  /* 0x0000000f8479723e */ /* 0x000fe400000000ff */
[----:B------:R-:W-:-:S02]  /*3510*/  F2FP.F16.F32.PACK_AB R122, R8, R133 ;  /* 0x00000085087a723e */ /* 0x000fc400000000ff */
[----:B------:R-:W-:-:S04]  /*3520*/  F2FP.F16.F32.PACK_AB R123, R13, R210 ;  /* 0x000000d20d7b723e */ /* 0x000fc800000000ff */
[----:B------:R-:W-:-:S06]  /*3530*/  WARPGROUP.ARRIVE ;  /* 0x00000000000079c5 */ /* 0x000fcc0000000000 */
[----:B------:R-:W-:Y:S01]  /*3540*/  HGMMA.64x96x16.F32 R24, R120, gdesc[UR16].tnspB, R24, gsb0 ;  /* 0x4160001078187df0 */ /* 0x000fe20008000818 */
[----:B------:R-:W-:Y:S01]  /*3550*/  UMOV UR18, UR12 ;  /* 0x0000000c00127c82 */ /* 0x000fe20008000000 */
[----:B------:R-:W-:Y:S01]  /*3560*/  UMOV UR19, 0xc0000010 ;  /* 0xc000001000137882 */ /* 0x000fe20000000000 */
[----:B------:R-:W-:Y:S02]  /*3570*/  WARPGROUP.DEPBAR.LE gsb0, 0x0 ;  /* 0x00008000000079c5 */ /* 0x000fe40000010000 */
[----:B------:R-:W-:Y:S01]  /*3580*/  @!PT LDS RZ, [RZ] ;  /* 0x00000000fffff984 */ /* 0x000fe20000000800 */
[----:B------:R-:W-:Y:S01]  /*3590*/  @!PT LDS RZ, [RZ] ;  /* 0x00000000fffff984 */ /* 0x000fe20000000800 */
[----:B------:R-:W-:Y:S01]  /*35a0*/  @!PT LDS RZ, [RZ] ;  /* 0x00000000fffff984 */ /* 0x000fe20000000800 */
[----:B------:R-:W-:Y:S01]  /*35b0*/  @!PT LDS RZ, [RZ] ;  /* 0x00000000fffff984 */ /* 0x000fe20000000800 */
[----:B------:R1:W-:Y:S06]  /*35c0*/  MEMBAR.ALL.CTA ;  /* 0x0000000000007992 */ /* 0x0003ec0000008000 */
[----:B-1----:R-:W1:Y:S02]  /*35d0*/  FENCE.VIEW.ASYNC.S ;  /* 0x00000000000073c6 */ /* 0x002e640000000000 */
[----:B-1----:R-:W-:Y:S06]  /*35e0*/  BAR.SYNC.DEFER_BLOCKING 0x9, 0x100 ;  /* 0x0244000000007b1d */ /* 0x002fec0000010000 */
[----:B------:R-:W-:-:S06]  /*35f0*/  WARPGROUP.ARRIVE ;  /* 0x00000000000079c5 */ /* 0x000fcc0000000000 */
[----:B------:R-:W-:Y:S01]  /*3600*/  HGMMA.64x16x16.F32 R136, gdesc[UR16].tnspB, RZ, !UPT, gsb0 ;  /* 0x40200000108879f0 */ /* 0x000fe2000c0008ff */
[----:B------:R-:W-:Y:S01]  /*3610*/  UMOV UR18, UR15 ;  /* 0x0000000f00127c82 */ /* 0x000fe20008000000 */
[----:B------:R-:W-:Y:S01]  /*3620*/  UMOV UR19, 0xc0000010 ;  /* 0xc000001000137882 */ /* 0x000fe20000000000 */
[----:B------:R-:W-:Y:S01]  /*3630*/  UIADD3 UR15, UR12, 0x220, URZ ;  /* 0x000002200c0f7890 */ /* 0x000fe2000fffe03f */
[----:B------:R-:W-:Y:S02]  /*3640*/  WARPGROUP.DEPBAR.LE gsb0, 0x0 ;  /* 0x00008000000079c5 */ /* 0x000fe40000010000 */
        /* <DEDUP_REMOVED lines=8> */
[----:B------:R-:W-:Y:S02]  /*36d0*/  UIADD3 UR18, UR12, 0x20, URZ ;  /* 0x000000200c127890 */ /* 0x000fe4000fffe03f */
[----:B------:R-:W-:Y:S01]  /*36e0*/  UIADD3 UR16, UR10, 0x2, URZ ;  /* 0x000000020a107890 */ /* 0x000fe2000fffe03f */
[----:B------:R-:W-:Y:S01]  /*36f0*/  UMOV UR19, 0xc0000010 ;  /* 0xc000001000137882 */ /* 0x000fe20000000000 */
[----:B------:R-:W-:Y:S01]  /*3700*/  UMOV UR17, 0x40000040 ;  /* 0x4000004000117882 */ /* 0x000fe20000000000 */
[----:B------:R-:W-:Y:S02]  /*3710*/  WARPGROUP.DEPBAR.LE gsb0, 0x0 ;  /* 0x00008000000079c5 */ /* 0x000fe40000010000 */
[----:B------:R-:W-:-:S06]  /*3720*/  WARPGROUP.ARRIVE ;  /* 0x00000000000079c5 */ /* 0x000fcc0000000000 */
[----:B------:R-:W-:Y:S01]  /*3730*/  HGMMA.64x16x16.F32 R136, gdesc[UR16].tnspB, R136, gsb0 ;  /* 0x40200000108879f0 */ /* 0x000fe20008000888 */
[----:B------:R-:W-:Y:S01]  /*3740*/  UMOV UR18, UR15 ;  /* 0x0000000f00127c82 */ /* 0x000fe20008000000 */
[----:B------:R-:W-:Y:S01]  /*3750*/  UMOV UR19, 0xc0000010 ;  /* 0xc000001000137882 */ /* 0x000fe20000000000 */
[----:B------:R-:W-:Y:S01]  /*3760*/  UIADD3 UR15, UR12, 0x240, URZ ;  /* 0x000002400c0f7890 */ /* 0x000fe2000fffe03f */
        /* <DEDUP_REMOVED lines=102> */
[----:B------:R-:W-:Y:S02]  /*3dd0*/  UIADD3 UR18, UR12, 0xe0, URZ ;  /* 0x000000e00c127890 */ /* 0x000fe4000fffe03f */
[----:B------:R-:W-:Y:S01]  /*3de0*/  UIADD3 UR16, UR10, 0x206, URZ ;  /* 0x000002060a107890 */ /* 0x000fe2000fffe03f */
[----:B------:R-:W-:Y:S01]  /*3df0*/  UMOV UR19, 0xc0000010 ;  /* 0xc000001000137882 */ /* 0x000fe20000000000 */
[----:B------:R-:W-:Y:S01]  /*3e00*/  UMOV UR17, 0x40000040 ;  /* 0x4000004000117882 */ /* 0x000fe20000000000 */
[----:B------:R-:W-:Y:S02]  /*3e10*/  UIADD3 UR10, UR12, 0x2e0, URZ ;  /* 0x000002e00c0a7890 */ /* 0x000fe4000fffe03f */
[----:B------:R-:W-:Y:S01]  /*3e20*/  UIADD3 UR12, UR12, 0x4e0, URZ ;  /* 0x000004e00c0c7890 */ /* 0x000fe2000fffe03f */
        /* <DEDUP_REMOVED lines=12> */
[----:B------:R-:W-:Y:S03]  /*3ef0*/  HGMMA.64x16x16.F32 R120, gdesc[UR16].tnspB, R120, gsb0 ;  /* 0x40200000107879f0 */ /* 0x000fe60008000878 */
[----:B------:R-:W-:Y:S02]  /*3f00*/  WARPGROUP.DEPBAR.LE gsb0, 0x0 ;  /* 0x00008000000079c5 */ /* 0x000fe40000010000 */
[----:B------:R-:W-:Y:S05]  /*3f10*/  @!P0 BRA `(.L_x_23) ;  /* 0x0000000000048947 */ /* 0x000fea0003800000 */
[----:B------:R-:W-:Y:S01]  /*3f20*/  BPT.TRAP 0x1 ;  /* 0x000000040000795c */ /* 0x000fe20000300000 */
.L_x_23:
[----:B------:R-:W-:Y:S01]  /*3f30*/  UIADD3 UR10, UR8, 0x26840, URZ ;  /* 0x00026840080a7890 */ /* 0x000fe2000fffe03f */
[C---:B------:R-:W-:Y:S01]  /*3f40*/  VIADD R6, R2.reuse, 0x9 ;  /* 0x0000000902067836 */ /* 0x040fe20000000000 */
[----:B------:R-:W-:Y:S01]  /*3f50*/  ULOP3.LUT UR12, UR9, 0x1000000, URZ, 0xfc, !UPT ;  /* 0x01000000090c7892 */ /* 0x000fe2000f8efc3f */
[----:B------:R-:W-:Y:S01]  /*3f60*/  VIADD R5, R2, 0xc ;  /* 0x0000000c02057836 */ /* 0x000fe20000000000 */
[----:B------:R-:W-:Y:S02]  /*3f70*/  UPRMT UR10, URZ, 0x654, UR10 ;  /* 0x000006543f0a7896 */ /* 0x000fe4000800000a */
[----:B------:R-:W-:Y:S01]  /*3f80*/  UIMAD UR12, UR6, 0x300, UR12 ;  /* 0x00000300060c78a4 */ /* 0x000fe2000f8e020c */
[----:B------:R-:W-:-:S06]  /*3f90*/  UMOV UR19, 0x80000020 ;  /* 0x8000002000137882 */ /* 0x000fcc0000000000 */
[----:B------:R-:W-:Y:S01]  /*3fa0*/  SYNCS.ARRIVE.TRANS64.RED.A1T0 RZ, [UR10], RZ ;  /* 0x000000ffffff79a7 */ /* 0x000fe2000810040a */
[----:B------:R-:W-:Y:S01]  /*3fb0*/  WARPGROUP.ARRIVE ;  /* 0x00000000000079c5 */ /* 0x000fe20000000000 */
[----:B------:R-:W-:Y:S01]  /*3fc0*/  UMOV UR18, UR12 ;  /* 0x0000000c00127c82 */ /* 0x000fe20008000000 */
[----:B------:R-:W-:-:S04]  /*3fd0*/  UIADD3 UR10, UR12, 0x40, URZ ;  /* 0x000000400c0a7890 */ /* 0x000fc8000fffe03f */
[----:B------:R-:W-:Y:S01]  /*3fe0*/  HGMMA.64x96x16.F32 R72, R156, gdesc[UR16].tnspB, R72, gsb0 ;  /* 0x416000109c487df0 */ /* 0x000fe20008000848 */
[----:B------:R-:W-:Y:S02]  /*3ff0*/  UMOV UR19, 0x80000020 ;  /* 0x8000002000137882 */ /* 0x000fe40000000000 */
[----:B------:R-:W-:Y:S01]  /*4000*/  UMOV UR18, UR10 ;  /* 0x0000000a00127c82 */ /* 0x000fe20008000000 */
[----:B------:R-:W-:Y:S02]  /*4010*/  UIADD3 UR10, UR12, 0x80, URZ ;  /* 0x000000800c0a7890 */ /* 0x000fe4000fffe03f */
[----:B------:R-:W-:Y:S01]  /*4020*/  UIADD3 UR12, UR12, 0xc0, URZ ;  /* 0x000000c00c0c7890 */ /* 0x000fe2000fffe03f */
[----:B------:R-:W-:Y:S02]  /*4030*/  WARPGROUP.DEPBAR.LE gsb0, 0x0 ;  /* 0x00008000000079c5 */ /* 0x000fe40000010000 */
[----:B------:R-:W-:-:S06]  /*4040*/  WARPGROUP.ARRIVE ;  /* 0x00000000000079c5 */ /* 0x000fcc0000000000 */
[----:B------:R-:W-:Y:S01]  /*4050*/  HGMMA.64x96x16.F32 R72, R152, gdesc[UR16].tnspB, R72, gsb0 ;  /* 0x4160001098487df0 */ /* 0x000fe20008000848 */
[----:B------:R-:W-:Y:S01]  /*4060*/  UMOV UR18, UR10 ;  /* 0x0000000a00127c82 */ /* 0x000fe20008000000 */
[----:B------:R-:W-:Y:S01]  /*4070*/  UMOV UR19, 0x80000020 ;  /* 0x8000002000137882 */ /* 0x000fe20000000000 */
[----:B------:R-:W-:Y:S02]  /*4080*/  WARPGROUP.DEPBAR.LE gsb0, 0x0 ;  /* 0x00008000000079c5 */ /* 0x000fe40000010000 */
[----:B------:R-:W-:-:S06]  /*4090*/  WARPGROUP.ARRIVE ;  /* 0x00000000000079c5 */ /* 0x000fcc0000000000 */
[----:B------:R-:W-:Y:S01]  /*40a0*/  HGMMA.64x96x16.F32 R72, R148, gdesc[UR16].tnspB, R72, gsb0 ;  /* 0x4160001094487df0 */ /* 0x000fe20008000848 */
[----:B------:R-:W-:Y:S01]  /*40b0*/  UMOV UR18, UR12 ;  /* 0x0000000c00127c82 */ /* 0x000fe20008000000 */
[----:B------:R-:W-:Y:S01]  /*40c0*/  UMOV UR19, 0x80000020 ;  /* 0x8000002000137882 */ /* 0x000fe20000000000 */
[----:B------:R-:W-:Y:S02]  /*40d0*/  WARPGROUP.DEPBAR.LE gsb0, 0x0 ;  /* 0x00008000000079c5 */ /* 0x000fe40000010000 */
[----:B------:R-:W-:-:S06]  /*40e0*/  WARPGROUP.ARRIVE ;  /* 0x00000000000079c5 */ /* 0x000fcc0000000000 */
[----:B------:R-:W-:Y:S03]  /*40f0*/  HGMMA.64x96x16.F32 R72, R144, gdesc[UR16].tnspB, R72, gsb0 ;  /* 0x4160001090487df0 */ /* 0x000fe60008000848 */
[----:B------:R-:W-:Y:S02]  /*4100*/  WARPGROUP.DEPBAR.LE gsb0, 0x0 ;  /* 0x00008000000079c5 */ /* 0x000fe40000010000 */
[----:B------:R1:W-:Y:S06]  /*4110*/  BAR.SYNC.DEFER_BLOCKING R6, 0xa0 ;  /* 0x000280060000751d */ /* 0x0003ec0000010000 */
[----:B------:R1:W-:Y:S04]  /*4120*/  STS.128 [R0+0xc000], R136 ;  /* 0x00c0008800007388 */ /* 0x0003e80000000c00 */
[----:B------:R1:W-:Y:S04]  /*4130*/  STS.128 [R0+0xc800], R140 ;  /* 0x00c8008c00007388 */ /* 0x0003e80000000c00 */
[----:B------:R1:W-:Y:S04]  /*4140*/  STS.128 [R0+0xd000], R128 ;  /* 0x00d0008000007388 */ /* 0x0003e80000000c00 */
[----:B------:R1:W-:Y:S04]  /*4150*/  STS.128 [R0+0xd800], R132 ;  /* 0x00d8008400007388 */ /* 0x0003e80000000c00 */
[----:B------:R1:W-:Y:S04]  /*4160*/  STS.128 [R0+0xe000], R120 ;  /* 0x00e0007800007388 */ /* 0x0003e80000000c00 */
[----:B------:R1:W-:Y:S01]  /*4170*/  STS.128 [R0+0xe800], R124 ;  /* 0x00e8007c00007388 */ /* 0x0003e20000000c00 */
[----:B------:R-:W-:Y:S01]  /*4180*/  @!PT LDS RZ, [RZ] ;  /* 0x00000000fffff984 */ /* 0x000fe20000000800 */
[----:B------:R-:W-:Y:S01]  /*4190*/  @!PT LDS RZ, [RZ] ;  /* 0x00000000fffff984 */ /* 0x000fe20000000800 */
[----:B------:R-:W-:Y:S01]  /*41a0*/  @!PT LDS RZ, [RZ] ;  /* 0x00000000fffff984 */ /* 0x000fe20000000800 */
[----:B------:R-:W-:Y:S01]  /*41b0*/  @!PT LDS RZ, [RZ] ;  /* 0x00000000fffff984 */ /* 0x000fe20000000800 */
[----:B------:R2:W-:Y:S06]  /*41c0*/  MEMBAR.ALL.CTA ;  /* 0x0000000000007992 */ /* 0x0005ec0000008000 */
[----:B--2---:R-:W2:Y:S02]  /*41d0*/  FENCE.VIEW.ASYNC.S ;  /* 0x00000000000073c6 */ /* 0x004ea40000000000 */
[----:B--2---:R1:W-:Y:S06]  /*41e0*/  BAR.ARV R5, 0xa0 ;  /* 0x000280050000751d */ /* 0x0043ec0000002000 */
[----:B------:R-:W-:Y:S05]  /*41f0*/  @!P0 BRA `(.L_x_24) ;  /* 0x0000000000048947 */ /* 0x000fea0003800000 */
[----:B------:R-:W-:Y:S01]  /*4200*/  BPT.TRAP 0x1 ;  /* 0x000000040000795c */ /* 0x000fe20000300000 */
.L_x_24:
[----:B------:R-:W-:Y:S02]  /*4210*/  UIADD3 UR4, UR4, 0x1, URZ ;  /* 0x0000000104047890 */ /* 0x000fe4000fffe03f */
[----:B------:R-:W-:Y:S02]  /*4220*/  UIADD3 UR8, UR8, 0x26820, URZ ;  /* 0x0002682008087890 */ /* 0x000fe4000fffe03f */
[----:B------:R-:W-:Y:S02]  /*4230*/  UISETP.GE.AND UP1, UPT, UR4, UR7, UPT ;  /* 0x000000070400728c */ /* 0x000fe4000bf26270 */
[----:B------:R-:W-:Y:S02]  /*4240*/  UPRMT UR8, URZ, 0x654, UR8 ;  /* 0x000006543f087896 */ /* 0x000fe40008000008 */
[----:B------:R-:W-:Y:S02]  /*4250*/  UIADD3 UR6, UR6, 0x1, URZ ;  /* 0x0000000106067890 */ /* 0x000fe4000fffe03f */
[----:B------:R-:W-:-:S02]  /*4260*/  PLOP3.LUT P0, PT, PT, PT, UP1, 0x80, 0x0 ;  /* 0x000000000000781c */ /* 0x000fc40003f0f018 */
[----:B------:R-:W-:-:S03]  /*4270*/  UISETP.NE.AND UP0, UPT, UR6, 0x2, UPT ;  /* 0x000000020600788c */ /* 0x000fc6000bf05270 */
[----:B------:R-:W-:Y:S01]  /*4280*/  SYNCS.ARRIVE.TRANS64.RED.A1T0 RZ, [UR8], RZ ;  /* 0x000000ffffff79a7 */ /* 0x000fe20008100408 */
[----:B------:R-:W-:Y:S02]  /*4290*/  USEL UR8, URZ, 0x1, UP0 ;  /* 0x000000013f087887 */ /* 0x000fe40008000000 */
[----:B------:R-:W-:Y:S02]  /*42a0*/  USEL UR6, UR6, URZ, UP0 ;  /* 0x0000003f06067287 */ /* 0x000fe40008000000 */
[----:B------:R-:W-:-:S03]  /*42b0*/  ULOP3.LUT UR5, UR5, UR8, URZ, 0x3c, !UPT ;  /* 0x0000000805057292 */ /* 0x000fc6000f8e3c3f */
[----:B------:R-:W-:Y:S09]  /*42c0*/  @!P0 BRA `(.L_x_25) ;  /* 0xffffffd000c88947 */ /* 0x000ff2000383ffff */
.L_x_14:
[----:B------:R-:W-:Y:S01]  /*42d0*/  LOP3.LUT P0, RZ, R16, 0x1bf, RZ, 0xc0, !PT ;  /* 0x000001bf10ff7812 */ /* 0x000fe2000780c0ff */
[----:B------:R-:W-:Y:S02]  /*42e0*/  ULDC UR4, c[0x0][0x740] ;  /* 0x0001d00000047ab9 */ /* 0x000fe40000000800 */
[----:B------:R-:W-:Y:S01]  /*42f0*/  FMUL.FTZ R72, R72, UR4 ;  /* 0x0000000448487c20 */ /* 0x000fe20008410000 */
        /* <DEDUP_REMOVED lines=47> */
[----:B------:R-:W-:Y:S06]  /*45f0*/  @!P0 BRA `(.L_x_26) ;  /* 0x0000000000408947 */ /* 0x000fec0003800000 */
[----:B-1----:R-:W-:Y:S01]  /*4600*/  MOV R0, 0x0 ;  /* 0x0000000000007802 */ /* 0x002fe20000000f00 */
[----:B------:R-:W-:Y:S01]  /*4610*/  ULDC.64 UR4, c[0x4][0x88] ;  /* 0x0100220000047ab9 */ /* 0x000fe20000000a00 */
[----:B------:R-:W-:Y:S01]  /*4620*/  ULDC.64 UR6, c[0x4][0x90] ;  /* 0x0100240000067ab9 */ /* 0x000fe20000000a00 */
[----:B------:R-:W-:Y:S01]  /*4630*/  IMAD.U32 R4, RZ, RZ, UR4 ;  /* 0x00000004ff047e24 */ /* 0x000fe2000f8e00ff */
[----:B------:R1:W2:Y:S01]  /*4640*/  LDC.64 R2, c[0x4][R0] ;  /* 0x0100000000027b82 */ /* 0x0002a20000000a00 */
        /* <DEDUP_REMOVED lines=8> */
[----:B-1----:R-:W-:-:S07]  /*46d0*/  IMAD.MOV.U32 R13, RZ, RZ, RZ ;  /* 0x000000ffff0d7224 */ /* 0x002fce00078e00ff */
[----:B------:R-:W-:-:S07]  /*46e0*/  LEPC R20, `(.L_x_26) ;  /* 0x000000001014794e */ /* 0x000fce0000000000 */
[----:B--2-45:R-:W-:Y:S05]  /*46f0*/  CALL.ABS.NOINC R2 ;  /* 0x0000000002007343 */ /* 0x034fea0003c00000 */
.L_x_26:
[----:B------:R-:W-:-:S13]  /*4700*/  LOP3.LUT P6, RZ, R228, 0x1bf, RZ, 0xc0, !PT ;  /* 0x000001bfe4ff7812 */ /* 0x000fda00078cc0ff */
[----:B------:R-:W-:Y:S05]  /*4710*/  @!P6 BRA `(.L_x_27) ;  /* 0x000000000040e947 */ /* 0x000fea0003800000 */
        /* <DEDUP_REMOVED lines=16> */
.L_x_27:
        /* <DEDUP_REMOVED lines=10> */
[----:B------:R-:W-:Y:S01]  /*48c0*/  MOV R12, 0x1 ;  /* 0x00000001000c7802 */ /* 0x000fe20000000f00 */
[----:B------:R-:W-:Y:S02]  /*48d0*/  IMAD.U32 R7, RZ, RZ, UR7 ;  /* 0x00000007ff077e24 */ /* 0x000fe4000f8e00ff */
[----:B------:R-:W-:-:S02]  /*48e0*/  IMAD.U32 R10, RZ, RZ, UR4 ;  /* 0x00000004ff0a7e24 */ /* 0x000fc4000f8e00ff */
[----:B------:R-:W-:Y:S02]  /*48f0*/  IMAD.U32 R11, RZ, RZ, UR5 ;  /* 0x00000005ff0b7e24 */ /* 0x000fe4000f8e00ff */
[----:B------:R-:W-:Y:S02]  /*4900*/  IMAD.MOV.U32 R8, RZ, RZ, 0x70 ;  /* 0x00000070ff087424 */ /* 0x000fe400078e00ff */
[----:B-1----:R-:W-:-:S07]  /*4910*/  IMAD.MOV.U32 R13, RZ, RZ, RZ ;  /* 0x000000ffff0d7224 */ /* 0x002fce00078e00ff */
[----:B------:R-:W-:-:S07]  /*4920*/  LEPC R20, `(.L_x_28) ;  /* 0x000000001014794e */ /* 0x000fce0000000000 */
[----:B--2-45:R-:W-:Y:S05]  /*4930*/  CALL.ABS.NOINC R2 ;  /* 0x0000000002007343 */ /* 0x034fea0003c00000 */
.L_x_28:
        /* <DEDUP_REMOVED lines=10> */
[----:B------:R-:W-:Y:S01]  /*49e0*/  MOV R13, RZ ;  /* 0x000000ff000d7202 */ /* 0x000fe20000000f00 */
[----:B------:R-:W-:Y:S02]  /*49f0*/  IMAD.U32 R6, RZ, RZ, UR4 ;  /* 0x00000004ff067e24 */ /* 0x000fe4000f8e00ff */
[----:B------:R-:W-:-:S02]  /*4a00*/  IMAD.U32 R7, RZ, RZ, UR5 ;  /* 0x00000005ff077e24 */ /* 0x000fc4000f8e00ff */
[----:B------:R-:W-:Y:S02]  /*4a10*/  IMAD.U32 R11, RZ, RZ, UR7 ;  /* 0x00000007ff0b7e24 */ /* 0x000fe4000f8e00ff */
[----:B------:R-:W-:Y:S02]  /*4a20*/  IMAD.MOV.U32 R8, RZ, RZ, 0x70 ;  /* 0x00000070ff087424 */ /* 0x000fe400078e00ff */
[----:B-1----:R-:W-:-:S07]  /*4a30*/  IMAD.MOV.U32 R12, RZ, RZ, 0x1 ;  /* 0x00000001ff0c7424 */ /* 0x002fce00078e00ff */
[----:B------:R-:W-:-:S07]  /*4a40*/  LEPC R20, `(.L_x_29) ;  /* 0x000000001014794e */ /* 0x000fce0000000000 */
[----:B--2-45:R-:W-:Y:S05]  /*4a50*/  CALL.ABS.NOINC R2 ;  /* 0x0000000002007343 */ /* 0x034fea0003c00000 */
.L_x_29:
[----:B-1----:R-:W1:Y:S01]  /*4a60*/  S2R R0, SR_TID.X ;  /* 0x0000000000007919 */ /* 0x002e620000002100 */
[----:B------:R-:W-:Y:S05]  /*4a70*/  WARPSYNC.ALL ;  /* 0x0000000000007948 */ /* 0x000fea0003800000 */
[----:B------:R-:W-:Y:S01]  /*4a80*/  BAR.SYNC.DEFER_BLOCKING 0x1, 0x100 ;  /* 0x0044000000007b1d */ /* 0x000fe20000010000 */
[----:B------:R-:W-:Y:S02]  /*4a90*/  F2FP.F16.F32.PACK_AB R24, R25, R24 ;  /* 0x000000181918723e */ /* 0x000fe400000000ff */
[----:B------:R-:W-:Y:S02]  /*4aa0*/  F2FP.F16.F32.PACK_AB R25, R27, R26 ;  /* 0x0000001a1b19723e */ /* 0x000fe400000000ff */
[----:B------:R-:W-:-:S02]  /*4ab0*/  F2FP.F16.F32.PACK_AB R32, R33, R32 ;  /* 0x000000202120723e */ /* 0x000fc400000000ff */
[----:B------:R-:W-:Y:S02]  /*4ac0*/  F2FP.F16.F32.PACK_AB R26, R29, R28 ;  /* 0x0000001c1d1a723e */ /* 0x000fe400000000ff */
[----:B------:R-:W-:Y:S02]  /*4ad0*/  F2FP.F16.F32.PACK_AB R27, R31, R30 ;  /* 0x0000001e1f1b723e */ /* 0x000fe400000000ff */
[----:B------:R-:W-:Y:S02]  /*4ae0*/  F2FP.F16.F32.PACK_AB R33, R35, R34 ;  /* 0x000000222321723e */ /* 0x000fe400000000ff */
[----:B------:R-:W-:Y:S02]  /*4af0*/  F2FP.F16.F32.PACK_AB R40, R41, R40 ;  /* 0x000000282928723e */ /* 0x000fe400000000ff */
[----:B------:R-:W-:Y:S02]  /*4b00*/  F2FP.F16.F32.PACK_AB R34, R37, R36 ;  /* 0x000000242522723e */ /* 0x000fe400000000ff */
[----:B------:R-:W-:-:S02]  /*4b10*/  F2FP.F16.F32.PACK_AB R35, R39, R38 ;  /* 0x000000262723723e */ /* 0x000fc400000000ff */
[----:B------:R-:W-:Y:S02]  /*4b20*/  F2FP.F16.F32.PACK_AB R41, R43, R42 ;  /* 0x0000002a2b29723e */ /* 0x000fe400000000ff */
[----:B------:R-:W-:Y:S02]  /*4b30*/  F2FP.F16.F32.PACK_AB R48, R49, R48 ;  /* 0x000000303130723e */ /* 0x000fe400000000ff */
[----:B------:R-:W-:Y:S01]  /*4b40*/  F2FP.F16.F32.PACK_AB R42, R45, R44 ;  /* 0x0000002c2d2a723e */ /* 0x000fe200000000ff */
[----:B------:R2:W-:Y:S01]  /*4b50*/  STSM.16.M88.4 [R22+0x6000], R24 ;  /* 0x0060001816007844 */ /* 0x0005e20000000200 */
[----:B------:R-:W-:Y:S01]  /*4b60*/  F2FP.F16.F32.PACK_AB R43, R47, R46 ;  /* 0x0000002e2f2b723e */ /* 0x000fe200000000ff */
[----:B-1----:R-:W-:Y:S01]  /*4b70*/  VIADD R0, R0, 0xffffff80 ;  /* 0xffffff8000007836 */ /* 0x002fe20000000000 */
[----:B------:R-:W-:Y:S01]  /*4b80*/  F2FP.F16.F32.PACK_AB R49, R51, R50 ;  /* 0x000000323331723e */ /* 0x000fe200000000ff */
[----:B------:R-:W-:Y:S01]  /*4b90*/  STSM.16.M88.4 [R23+0x6000], R32 ;  /* 0x0060002017007844 */ /* 0x000fe20000000200 */
[----:B------:R-:W-:-:S02]  /*4ba0*/  F2FP.F16.F32.PACK_AB R56, R57, R56 ;  /* 0x000000383938723e */ /* 0x000fc400000000ff */
[----:B------:R-:W-:Y:S01]  /*4bb0*/  SHF.R.S32.HI R3, RZ, 0x1f, R0 ;  /* 0x0000001fff037819 */ /* 0x000fe20000011400 */
[----:B------:R-:W-:Y:S01]  /*4bc0*/  STSM.16.M88.4 [R22+0x8000], R40 ;  /* 0x0080002816007844 */ /* 0x000fe20000000200 */
[----:B------:R-:W-:Y:S02]  /*4bd0*/  F2FP.F16.F32.PACK_AB R50, R53, R52 ;  /* 0x000000343532723e */ /* 0x000fe400000000ff */
[----:B------:R-:W-:Y:S02]  /*4be0*/  LEA.HI R3, R3, R0, RZ, 0x5 ;  /* 0x0000000003037211 */ /* 0x000fe400078f28ff */
[----:B------:R-:W-:Y:S02]  /*4bf0*/  F2FP.F16.F32.PACK_AB R51, R55, R54 ;  /* 0x000000363733723e */ /* 0x000fe400000000ff */
[----:B------:R-:W-:Y:S02]  /*4c00*/  SHF.R.S32.HI R0, RZ, 0x5, R3 ;  /* 0x00000005ff007819 */ /* 0x000fe40000011403 */
[----:B------:R-:W-:Y:S01]  /*4c10*/  F2FP.F16.F32.PACK_AB R57, R59, R58 ;  /* 0x0000003a3b39723e */ /* 0x000fe200000000ff */
[----:B------:R-:W-:Y:S01]  /*4c20*/  STSM.16.M88.4 [R23+0x8000], R48 ;  /* 0x0080003017007844 */ /* 0x000fe20000000200 */
[----:B------:R-:W-:-:S02]  /*4c30*/  F2FP.F16.F32.PACK_AB R64, R65, R64 ;  /* 0x000000404140723e */ /* 0x000fc400000000ff */
[----:B------:R-:W-:Y:S01]  /*4c40*/  F2FP.F16.F32.PACK_AB R58, R61, R60 ;  /* 0x0000003c3d3a723e */ /* 0x000fe200000000ff */
[----:B------:R-:W1:Y:S01]  /*4c50*/  SHFL.IDX PT, R0, R0, RZ, 0x1f ;  /* 0x00001fff00007589 */ /* 0x000e6200000e0000 */
[----:B------:R-:W-:Y:S02]  /*4c60*/  F2FP.F16.F32.PACK_AB R59, R63, R62 ;  /* 0x0000003e3f3b723e */ /* 0x000fe400000000ff */
[----:B------:R-:W-:Y:S02]  /*4c70*/  F2FP.F16.F32.PACK_AB R65, R67, R66 ;  /* 0x000000424341723e */ /* 0x000fe400000000ff */
[----:B------:R-:W-:Y:S01]  /*4c80*/  F2FP.F16.F32.PACK_AB R66, R69, R68 ;  /* 0x000000444542723e */ /* 0x000fe200000000ff */
[----:B------:R-:W-:Y:S01]  /*4c90*/  STSM.16.M88.4 [R22+0xa000], R56 ;  /* 0x00a0003816007844 */ /* 0x000fe20000000200 */
[----:B------:R-:W-:Y:S02]  /*4ca0*/  F2FP.F16.F32.PACK_AB R67, R71, R70 ;  /* 0x000000464743723e */ /* 0x000fe400000000ff */
[----:B------:R-:W-:-:S02]  /*4cb0*/  F2FP.F16.F32.PACK_AB R4, R73, R72 ;  /* 0x000000484904723e */ /* 0x000fc400000000ff */
[----:B------:R-:W-:Y:S01]  /*4cc0*/  F2FP.F16.F32.PACK_AB R5, R75, R74 ;  /* 0x0000004a4b05723e */ /* 0x000fe200000000ff */
[----:B------:R-:W-:Y:S01]  /*4cd0*/  STSM.16.M88.4 [R23+0xa000], R64 ;  /* 0x00a0004017007844 */ /* 0x000fe20000000200 */
[----:B------:R-:W-:Y:S02]  /*4ce0*/  F2FP.F16.F32.PACK_AB R6, R77, R76 ;  /* 0x0000004c4d06723e */ /* 0x000fe400000000ff */
[----:B------:R-:W-:Y:S02]  /*4cf0*/  F2FP.F16.F32.PACK_AB R7, R79, R78 ;  /* 0x0000004e4f07723e */ /* 0x000fe400000000ff */
[----:B------:R-:W-:Y:S02]  /*4d00*/  F2FP.F16.F32.PACK_AB R8, R81, R80 ;  /* 0x000000505108723e */ /* 0x000fe400000000ff */
[----:B------:R-:W-:Y:S01]  /*4d10*/  F2FP.F16.F32.PACK_AB R9, R83, R82 ;  /* 0x000000525309723e */ /* 0x000fe200000000ff */
[----:B------:R3:W-:Y:S01]  /*4d20*/  STSM.16.M88.4 [R22], R4 ;  /* 0x0000000416007844 */ /* 0x0007e20000000200 */
[----:B------:R-:W-:-:S02]  /*4d30*/  F2FP.F16.F32.PACK_AB R10, R85, R84 ;  /* 0x00000054550a723e */ /* 0x000fc400000000ff */
[----:B------:R-:W-:Y:S02]  /*4d40*/  F2FP.F16.F32.PACK_AB R11, R87, R86 ;  /* 0x00000056570b723e */ /* 0x000fe400000000ff */
[----:B------:R-:W-:Y:S02]  /*4d50*/  F2FP.F16.F32.PACK_AB R12, R89, R88 ;  /* 0x00000058590c723e */ /* 0x000fe400000000ff */
[----:B------:R-:W-:Y:S01]  /*4d60*/  F2FP.F16.F32.PACK_AB R13, R91, R90 ;  /* 0x0000005a5b0d723e */ /* 0x000fe200000000ff */
[----:B------:R1:W-:Y:S01]  /*4d70*/  STSM.16.M88.4 [R23], R8 ;  /* 0x0000000817007844 */ /* 0x0003e20000000200 */
[----:B------:R-:W-:Y:S02]  /*4d80*/  F2FP.F16.F32.PACK_AB R14, R93, R92 ;  /* 0x0000005c5d0e723e */ /* 0x000fe400000000ff */
[----:B------:R-:W-:Y:S02]  /*4d90*/  F2FP.F16.F32.PACK_AB R15, R95, R94 ;  /* 0x0000005e5f0f723e */ /* 0x000fe400000000ff */
[----:B--2---:R-:W-:-:S02]  /*4da0*/  F2FP.F16.F32.PACK_AB R24, R97, R96 ;  /* 0x000000606118723e */ /* 0x004fc400000000ff */
[----:B------:R-:W-:Y:S01]  /*4db0*/  F2FP.F16.F32.PACK_AB R25, R99, R98 ;  /* 0x000000626319723e */ /* 0x000fe200000000ff */
[----:B------:R2:W-:Y:S01]  /*4dc0*/  STSM.16.M88.4 [R22+0x2000], R12 ;  /* 0x0020000c16007844 */ /* 0x0005e20000000200 */
[----:B------:R-:W-:Y:S02]  /*4dd0*/  F2FP.F16.F32.PACK_AB R26, R101, R100 ;  /* 0x00000064651a723e */ /* 0x000fe400000000ff */
[----:B------:R-:W-:Y:S02]  /*4de0*/  F2FP.F16.F32.PACK_AB R27, R103, R102 ;  /* 0x00000066671b723e */ /* 0x000fe400000000ff */
[----:B---3--:R-:W-:Y:S02]  /*4df0*/  F2FP.F16.F32.PACK_AB R4, R105, R104 ;  /* 0x000000686904723e */ /* 0x008fe400000000ff */
[----:B------:R-:W-:Y:S01]  /*4e00*/  F2FP.F16.F32.PACK_AB R5, R107, R106 ;  /* 0x0000006a6b05723e */ /* 0x000fe200000000ff */
[----:B------:R2:W-:Y:S01]  /*4e10*/  STSM.16.M88.4 [R23+0x2000], R24 ;  /* 0x0020001817007844 */ /* 0x0005e20000000200 */
[----:B------:R-:W-:-:S02]  /*4e20*/  F2FP.F16.F32.PACK_AB R6, R109, R108 ;  /* 0x0000006c6d06723e */ /* 0x000fc400000000ff */
[----:B------:R-:W-:Y:S02]  /*4e30*/  F2FP.F16.F32.PACK_AB R7, R111, R110 ;  /* 0x0000006e6f07723e */ /* 0x000fe400000000ff */
[----:B------:R-:W-:Y:S02]  /*4e40*/  F2FP.F16.F32.PACK_AB R28, R113, R112 ;  /* 0x00000070711c723e */ /* 0x000fe400000000ff */
[----:B------:R-:W-:Y:S01]  /*4e50*/  F2FP.F16.F32.PACK_AB R29, R115, R114 ;  /* 0x00000072731d723e */ /* 0x000fe200000000ff */
[----:B------:R2:W-:Y:S01]  /*4e60*/  STSM.16.M88.4 [R22+0x4000], R4 ;  /* 0x0040000416007844 */ /* 0x0005e20000000200 */
[----:B------:R-:W-:Y:S02]  /*4e70*/  F2FP.F16.F32.PACK_AB R30, R117, R116 ;  /* 0x00000074751e723e */ /* 0x000fe400000000ff */
[----:B------:R-:W-:Y:S02]  /*4e80*/  F2FP.F16.F32.PACK_AB R31, R119, R118 ;  /* 0x00000076771f723e */ /* 0x000fe400000000ff */
[----:B-1----:R-:W-:-:S03]  /*4e90*/  ISETP.NE.AND P0, PT, R0, 0x7, PT ;  /* 0x000000070000780c */ /* 0x002fc60003f05270 */
[----:B------:R2:W-:Y:S01]  /*4ea0*/  STSM.16.M88.4 [R23+0x4000], R28 ;  /* 0x0040001c17007844 */ /* 0x0005e20000000200 */
[----:B------:R-:W-:Y:S01]  /*4eb0*/  @!PT LDS RZ, [RZ] ;  /* 0x00000000fffff984 */ /* 0x000fe20000000800 */
[----:B------:R-:W-:Y:S01]  /*4ec0*/  @!PT LDS RZ, [RZ] ;  /* 0x00000000fffff984 */ /* 0x000fe20000000800 */
[----:B------:R-:W-:Y:S01]  /*4ed0*/  @!PT LDS RZ, [RZ] ;  /* 0x00000000fffff984 */ /* 0x000fe20000000800 */
[----:B------:R1:W-:Y:S06]  /*4ee0*/  MEMBAR.ALL.CTA ;  /* 0x0000000000007992 */ /* 0x0003ec0000008000 */
[----:B-1----:R-:W1:Y:S02]  /*4ef0*/  FENCE.VIEW.ASYNC.S ;  /* 0x00000000000073c6 */ /* 0x002e640000000000 */
[----:B-1----:R-:W-:Y:S06]  /*4f00*/  BAR.ARV 0x1, 0x120 ;  /* 0x0044800000007b1d */ /* 0x002fec0000002000 */
[----:B------:R-:W-:Y:S05]  /*4f10*/  @P0 BRA `(.L_x_30) ;  /* 0x0000000000b40947 */ /* 0x000fea0003800000 */
[----:B------:R-:W-:Y:S01]  /*4f20*/  BAR.SYNC.DEFER_BLOCKING 0x1, 0x120 ;  /* 0x0044800000007b1d */ /* 0x000fe20000010000 */
[----:B------:R-:W-:-:S05]  /*4f30*/  ELECT P0, URZ, PT ;  /* 0x00000000003f782f */ /* 0x000fca0003800000 */
[----:B------:R-:W-:Y:S08]  /*4f40*/  BSSY B0, `(.L_x_30) ;  /* 0x000002a000007945 */ /* 0x000ff00003800000 */
[----:B------:R-:W-:Y:S05]  /*4f50*/  @!P0 BRA `(.L_x_31) ;  /* 0x0000000000a08947 */ /* 0x000fea0003800000 */
[----:B------:R-:W1:Y:S01]  /*4f60*/  S2UR UR10, SR_CTAID.X ;  /* 0x00000000000a79c3 */ /* 0x000e620000002500 */
[----:B------:R-:W-:Y:S01]  /*4f70*/  R2UR UR13, R16 ;  /* 0x00000000100d72ca */ /* 0x000fe200000e0000 */
[----:B------:R-:W-:Y:S01]  /*4f80*/  ULDC.64 UR6, c[0x0][0x198] ;  /* 0x0000660000067ab9 */ /* 0x000fe20000000a00 */
[----:B------:R-:W-:Y:S01]  /*4f90*/  UMOV UR9, URZ ;  /* 0x0000003f00097c82 */ /* 0x000fe20008000000 */
[----:B------:R-:W-:Y:S02]  /*4fa0*/  UIADD3 UR4, UP0, UR6, 0x770, URZ ;  /* 0x0000077006047890 */ /* 0x000fe4000ff1e03f */
[----:B------:R-:W-:Y:S02]  /*4fb0*/  UIADD3 UR6, UP1, UR6, 0x670, URZ ;  /* 0x0000067006067890 */ /* 0x000fe4000ff3e03f */
[----:B------:R-:W3:Y:S01]  /*4fc0*/  S2UR UR11, SR_CTAID.Y ;  /* 0x00000000000b79c3 */ /* 0x000ee20000002600 */
[----:B------:R-:W-:Y:S02]  /*4fd0*/  UIADD3.X UR5, URZ, UR7, URZ, UP0, !UPT ;  /* 0x000000073f057290 */ /* 0x000fe400087fe43f */
[----:B------:R-:W-:Y:S01]  /*4fe0*/  UIADD3.X UR7, URZ, UR7, URZ, UP1, !UPT ;  /* 0x000000073f077290 */ /* 0x000fe20008ffe43f */
[----:B------:R-:W-:-:S02]  /*4ff0*/  UMOV UR41, 0x20 ;  /* 0x0000002000297882 */ /* 0x000fc40000000000 */
[----:B------:R-:W-:Y:S02]  /*5000*/  UIADD3 UR8, UR13, 0x6000, URZ ;  /* 0x000060000d087890 */ /* 0x000fe4000fffe03f */
[----:B------:R-:W2:Y:S01]  /*5010*/  S2UR UR12, SR_CTAID.Z ;  /* 0x00000000000c79c3 */ /* 0x000ea20000002700 */
[----:B------:R-:W-:Y:S02]  /*5020*/  UIADD3 UR40, UR13, 0x8000, URZ ;  /* 0x000080000d287890 */ /* 0x000fe4000fffe03f */
[----:B------:R-:W-:Y:S02]  /*5030*/  UIADD3 UR32, UR13, 0xa000, URZ ;  /* 0x0000a0000d207890 */ /* 0x000fe4000fffe03f */
[----:B------:R-:W-:Y:S02]  /*5040*/  UIADD3 UR24, UR13, 0x2000, URZ ;  /* 0x000020000d187890 */ /* 0x000fe4000fffe03f */
[----:B------:R-:W-:Y:S02]  /*5050*/  UIADD3 UR16, UR13, 0x4000, URZ ;  /* 0x000040000d107890 */ /* 0x000fe4000fffe03f */
[----:B-1----:R-:W-:Y:S01]  /*5060*/  USHF.L.U32 UR10, UR10, 0x7, URZ ;  /* 0x000000070a0a7899 */ /* 0x002fe2000800063f */
[----:B------:R-:W-:Y:S01]  /*5070*/  UMOV UR33, 0x40 ;  /* 0x0000004000217882 */ /* 0x000fe20000000000 */
[----:B------:R-:W-:Y:S01]  /*5080*/  UMOV UR25, 0x20 ;  /* 0x0000002000197882 */ /* 0x000fe20000000000 */
[----:B------:R-:W-:Y:S01]  /*5090*/  UMOV UR17, 0x40 ;  /* 0x0000004000117882 */ /* 0x000fe20000000000 */
[----:B---3--:R-:W-:-:S03]  /*50a0*/  UMOV UR43, UR11 ;  /* 0x0000000b002b7c82 */ /* 0x008fc60008000000 */
[----:B------:R-:W-:Y:S01]  /*50b0*/  UMOV UR42, UR10 ;  /* 0x0000000a002a7c82 */ /* 0x000fe20008000000 */
[----:B------:R-:W-:Y:S01]  /*50c0*/  UMOV UR35, UR11 ;  /* 0x0000000b00237c82 */ /* 0x000fe20008000000 */
[----:B------:R-:W-:Y:S01]  /*50d0*/  UMOV UR34, UR10 ;  /* 0x0000000a00227c82 */ /* 0x000fe20008000000 */
[----:B------:R-:W-:Y:S01]  /*50e0*/  UMOV UR27, UR11 ;  /* 0x0000000b001b7c82 */ /* 0x000fe20008000000 */
[----:B------:R-:W-:Y:S01]  /*50f0*/  UMOV UR26, UR10 ;  /* 0x0000000a001a7c82 */ /* 0x000fe20008000000 */
[----:B------:R-:W-:Y:S01]  /*5100*/  UMOV UR19, UR11 ;  /* 0x0000000b00137c82 */ /* 0x000fe20008000000 */
[----:B------:R-:W-:Y:S01]  /*5110*/  UMOV UR18, UR10 ;  /* 0x0000000a00127c82 */ /* 0x000fe20008000000 */
[----:B--2---:R-:W-:Y:S01]  /*5120*/  UMOV UR44, UR12 ;  /* 0x0000000c002c7c82 */ /* 0x004fe20008000000 */
[----:B------:R-:W-:Y:S01]  /*5130*/  UMOV UR36, UR12 ;  /* 0x0000000c00247c82 */ /* 0x000fe20008000000 */
[----:B------:R1:W-:Y:S01]  /*5140*/  UTMASTG.4D [UR8], [UR4] ;  /* 0x00000008040073b5 */ /* 0x0003e20008018000 */
[----:B------:R-:W-:Y:S01]  /*5150*/  UMOV UR28, UR12 ;  /* 0x0000000c001c7c82 */ /* 0x000fe20008000000 */
[----:B------:R-:W-:Y:S01]  /*5160*/  UMOV UR20, UR12 ;  /* 0x0000000c00147c82 */ /* 0x000fe20008000000 */
[----:B------:R3:W-:Y:S01]  /*5170*/  UTMASTG.4D [UR40], [UR4] ;  /* 0x00000028040073b5 */ /* 0x0007e20008018000 */
[----:B------:R3:W-:Y:S01]  /*5180*/  UTMASTG.4D [UR32], [UR4] ;  /* 0x00000020040073b5 */ /* 0x0007e20008018000 */
[----:B-1----:R-:W-:-:S02]  /*5190*/  UMOV UR8, UR13 ;  /* 0x0000000d00087c82 */ /* 0x002fc40008000000 */
[----:B------:R3:W-:Y:S01]  /*51a0*/  UTMASTG.4D [UR8], [UR6] ;  /* 0x00000008060073b5 */ /* 0x0007e20008018000 */
[----:B------:R3:W-:Y:S01]  /*51b0*/  UTMASTG.4D [UR24], [UR6] ;  /* 0x00000018060073b5 */ /* 0x0007e20008018000 */
[----:B------:R3:W-:Y:S02]  /*51c0*/  UTMASTG.4D [UR16], [UR6] ;  /* 0x00000010060073b5 */ /* 0x0007e40008018000 */
[----:B---3--:R0:W-:Y:S02]  /*51d0*/  UTMACMDFLUSH ;  /* 0x00000000000079b7 */ /* 0x0081e40000000000 */
.L_x_31:
[----:B------:R-:W-:Y:S05]  /*51e0*/  BSYNC B0 ;  /* 0x0000000000007941 */ /* 0x000fea0003800000 */
.L_x_30:
[----:B------:R-:W-:-:S04]  /*51f0*/  DEPBAR.LE SB0, 0x0 ;  /* 0x000080000000791a */ /* 0x000fc80000000000 */
[----:B------:R-:W-:Y:S05]  /*5200*/  EXIT ;  /* 0x000000000000794d */ /* 0x000fea0003800000 */
.L_x_4:
[----:B------:R-:W-:-:S08]  /*5210*/  NOP ;  /* 0x0000000000007918 */ /* 0x000fd00000000000 */
[----:B------:R-:W1:-:S00]  /*5220*/  USETMAXREG.DEALLOC.CTAPOOL 0x18 ;  /* 0x00000018000079c8 */ /* 0x000e4000080e0500 */
[----:B-1----:R-:W-:Y:S01]  /*5230*/  LOP3.LUT R2, R0, 0x3, RZ, 0xc0, !PT ;  /* 0x0000000300027812 */ /* 0x002fe200078ec0ff */
[----:B------:R-:W-:-:S05]  /*5240*/  IMAD.MOV.U32 R0, RZ, RZ, RZ ;  /* 0x000000ffff007224 */ /* 0x000fca00078e00ff */
[----:B------:R-:W1:Y:S02]  /*5250*/  SHFL.IDX PT, R2, R2, RZ, 0x1f ;  /* 0x00001fff02027589 */ /* 0x000e6400000e0000 */
[----:B-1----:R-:W-:-:S13]  /*5260*/  ISETP.NE.AND P0, PT, R2, RZ, PT ;  /* 0x000000ff0200720c */ /* 0x002fda0003f05270 */
[----:B------:R-:W-:Y:S05]  /*5270*/  @!P0 BRA `(.L_x_32) ;  /* 0x0000000800b08947 */ /* 0x000fea0003800000 */
[----:B------:R-:W-:-:S13]  /*5280*/  ISETP.NE.AND P0, PT, R2, 0x1, PT ;  /* 0x000000010200780c */ /* 0x000fda0003f05270 */
[----:B------:R-:W-:Y:S05]  /*5290*/  @P0 EXIT ;  /* 0x000000000000094d */ /* 0x000fea0003800000 */
[----:B------:R-:W1:Y:S02]  /*52a0*/  S2UR UR11, SR_CTAID.Z ;  /* 0x00000000000b79c3 */ /* 0x000e640000002700 */
[----:B-1----:R-:W-:-:S13]  /*52b0*/  ISETP.LE.AND P0, PT, RZ, UR11, PT ;  /* 0x0000000bff007c0c */ /* 0x002fda000bf03270 */
[----:B------:R-:W-:Y:S05]  /*52c0*/  @!P0 EXIT ;  /* 0x000000000000894d */ /* 0x000fea0003800000 */
[----:B------:R-:W1:Y:S01]  /*52d0*/  S2UR UR7, SR_CTAID.Y ;  /* 0x00000000000779c3 */ /* 0x000e620000002600 */
[----:B------:R-:W-:Y:S01]  /*52e0*/  ULDC.64 UR8, c[0x0][0x2d8] ;  /* 0x0000b60000087ab9 */ /* 0x000fe20000000a00 */
[----:B------:R-:W-:-:S06]  /*52f0*/  ELECT P0, URZ, PT ;  /* 0x00000000003f782f */ /* 0x000fcc0003800000 */
[----:B------:R-:W2:Y:S01]  /*5300*/  LDC R2, c[0x0][0x280] ;  /* 0x0000a000ff027b82 */ /* 0x000ea20000000800 */
[----:B-1----:R-:W-:-:S04]  /*5310*/  USHF.R.S32.HI UR4, URZ, 0x1f, UR7 ;  /* 0x0000001f3f047899 */ /* 0x002fc80008011407 */
[----:B------:R-:W-:Y:S02]  /*5320*/  UIMAD UR6, UR4, UR8, URZ ;  /* 0x00000008040672a4 */ /* 0x000fe4000f8e023f */
[----:B------:R-:W-:Y:S01]  /*5330*/  UIMAD.WIDE.U32 UR4, UR7, UR8, URZ ;  /* 0x00000008070472a5 */ /* 0x000fe2000f8e003f */
[----:B--2---:R-:W-:Y:S01]  /*5340*/  ISETP.GE.AND P1, PT, R2, 0x1, PT ;  /* 0x000000010200780c */ /* 0x004fe20003f26270 */
[----:B------:R-:W-:Y:S02]  /*5350*/  UIMAD UR7, UR7, UR9, UR6 ;  /* 0x00000009070772a4 */ /* 0x000fe4000f8e0206 */
[----:B------:R-:W-:Y:S01]  /*5360*/  USHF.R.S32.HI UR6, URZ, 0x1f, UR11 ;  /* 0x0000001f3f067899 */ /* 0x000fe2000801140b */
[----:B------:R-:W-:Y:S01]  /*5370*/  ULDC.64 UR8, c[0x0][0x2e0] ;  /* 0x0000b80000087ab9 */ /* 0x000fe20000000a00 */
[----:B------:R-:W-:Y:S02]  /*5380*/  UIADD3 UR5, UR5, UR7, URZ ;  /* 0x0000000705057290 */ /* 0x000fe4000fffe03f */
[----:B------:R-:W-:-:S04]  /*5390*/  UIMAD UR6, UR6, UR8, URZ ;  /* 0x00000008060672a4 */ /* 0x000fc8000f8e023f */
[----:B------:R-:W-:Y:S02]  /*53a0*/  UIMAD UR10, UR11, UR9, UR6 ;  /* 0x000000090b0a72a4 */ /* 0x000fe4000f8e0206 */
[----:B------:R-:W-:Y:S01]  /*53b0*/  UIMAD.WIDE.U32 UR6, UR11, UR8, UR4 ;  /* 0x000000080b0672a5 */ /* 0x000fe2000f8e0004 */
[----:B------:R-:W-:Y:S11]  /*53c0*/  @!P1 EXIT ;  /* 0x000000000000994d */ /* 0x000ff60003800000 */
[C---:B------:R-:W-:Y:S01]  /*53d0*/  VIADD R0, R2.reuse, 0x3f ;  /* 0x0000003f02007836 */ /* 0x040fe20000000000 */
[----:B------:R-:W-:Y:S01]  /*53e0*/  ISETP.GE.AND P1, PT, R2, 0x41, PT ;  /* 0x000000410200780c */ /* 0x000fe20003f26270 */
[----:B------:R-:W-:Y:S01]  /*53f0*/  UIADD3 UR10, UR7, UR10, URZ ;  /* 0x0000000a070a7290 */ /* 0x000fe2000fffe03f */
[----:B------:R-:W-:Y:S02]  /*5400*/  UMOV UR4, URZ ;  /* 0x0000003f00047c82 */ /* 0x000fe40008000000 */
[----:B------:R-:W-:-:S04]  /*5410*/  SHF.R.S32.HI R3, RZ, 0x1f, R0 ;  /* 0x0000001fff037819 */ /* 0x000fc80000011400 */
[----:B------:R-:W-:-:S04]  /*5420*/  LEA.HI R3, R3, R0, RZ, 0x6 ;  /* 0x0000000003037211 */ /* 0x000fc800078f30ff */
[----:B------:R-:W-:-:S04]  /*5430*/  SHF.R.S32.HI R0, RZ, 0x6, R3 ;  /* 0x00000006ff007819 */ /* 0x000fc80000011403 */
[----:B------:R-:W-:-:S04]  /*5440*/  VIMNMX R0, R0, 0x1, !PT ;  /* 0x0000000100007848 */ /* 0x000fc80007fe0100 */
[----:B------:R-:W-:Y:S01]  /*5450*/  LOP3.LUT R3, R0, 0x1, RZ, 0xc0, !PT ;  /* 0x0000000100037812 */ /* 0x000fe200078ec0ff */
[----:B------:R-:W-:Y:S06]  /*5460*/  @!P1 BRA `(.L_x_33) ;  /* 0x0000000400789947 */ /* 0x000fec0003800000 */
[----:B------:R-:W-:Y:S01]  /*5470*/  ULDC.64 UR16, c[0x0][0x2c0] ;  /* 0x0000b00000107ab9 */ /* 0x000fe20000000a00 */
[----:B------:R-:W-:Y:S01]  /*5480*/  IMAD.IADD R0, R0, 0x1, -R3 ;  /* 0x0000000100007824 */ /* 0x000fe200078e0a03 */
[----:B------:R-:W-:Y:S01]  /*5490*/  ULEA UR16, UP0, UR6, UR16, 0x2 ;  /* 0x0000001006107291 */ /* 0x000fe2000f80103f */
[----:B------:R-:W-:Y:S01]  /*54a0*/  UMOV UR4, URZ ;  /* 0x0000003f00047c82 */ /* 0x000fe20008000000 */
[----:B------:R-:W-:Y:S02]  /*54b0*/  UMOV UR5, URZ ;  /* 0x0000003f00057c82 */ /* 0x000fe40008000000 */
[----:B------:R-:W-:Y:S02]  /*54c0*/  ULEA.HI.X UR17, UR6, UR17, UR10, 0x2, UP0 ;  /* 0x0000001106117291 */ /* 0x000fe400080f140a */
[----:B------:R-:W-:Y:S02]  /*54d0*/  UIADD3 UR12, UP0, UR16, 0x3000, URZ ;  /* 0x00003000100c7890 */ /* 0x000fe4000ff1e03f */
[----:B------:R-:W-:-:S02]  /*54e0*/  UIADD3 UR14, UP1, UR16, 0x6000, URZ ;  /* 0x00006000100e7890 */ /* 0x000fc4000ff3e03f */
[----:B------:R-:W-:Y:S02]  /*54f0*/  UIADD3 UR16, UP2, UR16, 0x9000, URZ ;  /* 0x0000900010107890 */ /* 0x000fe4000ff5e03f */
[----:B------:R-:W-:Y:S02]  /*5500*/  UIADD3.X UR13, URZ, UR17, URZ, UP0, !UPT ;  /* 0x000000113f0d7290 */ /* 0x000fe400087fe43f */
[----:B------:R-:W-:Y:S02]  /*5510*/  UIADD3.X UR15, URZ, UR17, URZ, UP1, !UPT ;  /* 0x000000113f0f7290 */ /* 0x000fe40008ffe43f */
[----:B------:R-:W-:Y:S01]  /*5520*/  UIADD3.X UR17, URZ, UR17, URZ, UP2, !UPT ;  /* 0x000000113f117290 */ /* 0x000fe200097fe43f */
[----:B------:R-:W-:-:S11]  /*5530*/  ULDC.64 UR20, c[0x0][0x2c0] ;  /* 0x0000b00000147ab9 */ /* 0x000fd60000000a00 */
.L_x_46:
[----:B------:R-:W-:Y:S01]  /*5540*/  UIMAD UR8, UR4, 0x3000, URZ ;  /* 0x00003000040878a4 */ /* 0x000fe2000f8e023f */
[----:B------:R-:W-:Y:S01]  /*5550*/  BAR.SYNC.DEFER_BLOCKING 0xd, 0xa0 ;  /* 0x0342800000007b1d */ /* 0x000fe20000010000 */
[----:B------:R-:W-:Y:S02]  /*5560*/  UIMAD UR11, UR5, 0x1800, URZ ;  /* 0x00001800050b78a4 */ /* 0x000fe4000f8e023f */
[----:B------:R-:W-:Y:S02]  /*5570*/  UIMAD.WIDE UR24, UR8, 0x4, UR12 ;  /* 0x00000004081878a5 */ /* 0x000fe4000f8e020c */
[----:B------:R-:W-:Y:S01]  /*5580*/  UIMAD.WIDE UR22, UR8, 0x4, UR14 ;  /* 0x00000004081678a5 */ /* 0x000fe2000f8e020e */
[----:B------:R-:W-:Y:S01]  /*5590*/  BSSY B0, `(.L_x_34) ;  /* 0x0000010000007945 */ /* 0x000fe20003800000 */
[----:B------:R-:W-:-:S03]  /*55a0*/  UIMAD.WIDE UR8, UR8, 0x4, UR16 ;  /* 0x00000004080878a5 */ /* 0x000fc6000f8e0210 */
[----:B------:R-:W-:Y:S09]  /*55b0*/  @!P0 BRA `(.L_x_35) ;  /* 0x0000000000348947 */ /* 0x000ff20003800000 */
[----:B------:R-:W1:Y:S01]  /*55c0*/  S2UR UR19, SR_CgaCtaId ;  /* 0x00000000001379c3 */ /* 0x000e620000008800 */
[----:B------:R-:W-:Y:S01]  /*55d0*/  UIADD3 UR26, UP0, UR11, UR6, URZ ;  /* 0x000000060b1a7290 */ /* 0x000fe2000ff1e03f */
[----:B------:R-:W-:-:S03]  /*55e0*/  UMOV UR18, 0x400 ;  /* 0x0000040000127882 */ /* 0x000fc60000000000 */
[----:B------:R-:W-:Y:S02]  /*55f0*/  ULEA.HI.X.SX32 UR27, UR11, UR10, 0x1, UP0 ;  /* 0x0000000a0b1b7291 */ /* 0x000fe400080f0e3f */
[----:B------:R-:W-:-:S04]  /*5600*/  ULEA UR28, UP0, UR26, UR20, 0x2 ;  /* 0x000000141a1c7291 */ /* 0x000fc8000f80103f */
[----:B------:R-:W-:-:S03]  /*5610*/  ULEA.HI.X UR29, UR26, UR21, UR27, 0x2, UP0 ;  /* 0x000000151a1d7291 */ /* 0x000fc600080f141b */
[----:B------:R-:W-:Y:S01]  /*5620*/  UMOV UR26, 0x0 ;  /* 0x00000000001a7882 */ /* 0x000fe20000000000 */
[----:B------:R-:W-:Y:S01]  /*5630*/  UMOV UR27, 0x14f00000 ;  /* 0x14f00000001b7882 */ /* 0x000fe20000000000 */
[----:B-1----:R-:W-:-:S03]  /*5640*/  ULEA UR18, UR19, UR18, 0x18 ;  /* 0x0000001213127291 */ /* 0x002fc6000f8ec03f */
[----:B------:R-:W-:Y:S01]  /*5650*/  UMOV UR19, 0x300 ;  /* 0x0000030000137882 */ /* 0x000fe20000000000 */
[----:B------:R-:W-:-:S09]  /*5660*/  UIADD3 UR18, UR18, 0xc000, URZ ;  /* 0x0000c00012127890 */ /* 0x000fd2000fffe03f */
[----:B------:R1:W-:Y:S02]  /*5670*/  UBLKRED.G.S.ADD.F32.RN [UR28], [UR18], UR19, desc[UR26] ;  /* 0x00001a1c120073bb */ /* 0x0003e400080a1413 */
[----:B-1----:R0:W-:Y:S02]  /*5680*/  UTMACMDFLUSH ;  /* 0x00000000000079b7 */ /* 0x0021e40000000000 */
.L_x_35:
[----:B------:R-:W-:Y:S05]  /*5690*/  BSYNC B0 ;  /* 0x0000000000007941 */ /* 0x000fea0003800000 */
.L_x_34:
[----:B------:R-:W-:Y:S06]  /*56a0*/  BAR.SYNC.DEFER_BLOCKING 0xe, 0xa0 ;  /* 0x0382800000007b1d */ /* 0x000fec0000010000 */
[----:B------:R-:W-:Y:S04]  /*56b0*/  BSSY B0, `(.L_x_36) ;  /* 0x000000c000007945 */ /* 0x000fe80003800000 */
[----:B------:R-:W-:Y:S05]  /*56c0*/  @!P0 BRA `(.L_x_37) ;  /* 0x0000000000288947 */ /* 0x000fea0003800000 */
[----:B------:R-:W1:Y:S01]  /*56d0*/  S2UR UR19, SR_CgaCtaId ;  /* 0x00000000001379c3 */ /* 0x000e620000008800 */
[----:B------:R-:W-:Y:S01]  /*56e0*/  UMOV UR18, 0x400 ;  /* 0x0000040000127882 */ /* 0x000fe20000000000 */
[----:B------:R-:W-:Y:S01]  /*56f0*/  UMOV UR26, 0x0 ;  /* 0x00000000001a7882 */ /* 0x000fe20000000000 */
[----:B------:R-:W-:Y:S01]  /*5700*/  UMOV UR27, 0x14f00000 ;  /* 0x14f00000001b7882 */ /* 0x000fe20000000000 */
[----:B-1----:R-:W-:-:S03]  /*5710*/  ULEA UR18, UR19, UR18, 0x18 ;  /* 0x0000001213127291 */ /* 0x002fc6000f8ec03f */
[----:B------:R-:W-:Y:S01]  /*5720*/  UMOV UR19, 0x300 ;  /* 0x0000030000137882 */ /* 0x000fe20000000000 */
[----:B------:R-:W-:-:S09]  /*5730*/  UIADD3 UR18, UR18, 0xf000, URZ ;  /* 0x0000f00012127890 */ /* 0x000fd2000fffe03f */
[----:B------:R1:W-:Y:S01]  /*5740*/  UBLKRED.G.S.ADD.F32.RN [UR24], [UR18], UR19, desc[UR26] ;  /* 0x00001a18120073bb */ /* 0x0003e200080a1413 */
[----:B------:R0:W-:Y:S01]  /*5750*/  UTMACMDFLUSH ;  /* 0x00000000000079b7 */ /* 0x0001e20000000000 */
[----:B-1----:R-:W-:-:S04]  /*5760*/  DEPBAR.LE SB0, 0x1 ;  /* 0x000080400000791a */ /* 0x002fc80000000000 */
.L_x_37:
[----:B------:R-:W-:Y:S05]  /*5770*/  BSYNC B0 ;  /* 0x0000000000007941 */ /* 0x000fea0003800000 */
.L_x_36:
[----:B------:R-:W-:Y:S06]  /*5780*/  BAR.ARV 0xa, 0xa0 ;  /* 0x0282800000007b1d */ /* 0x000fec0000002000 */
[----:B------:R-:W-:Y:S04]  /*5790*/  BSSY B0, `(.L_x_38) ;  /* 0x0000003000007945 */ /* 0x000fe80003800000 */
[----:B------:R-:W-:Y:S05]  /*57a0*/  @!P0 BRA `(.L_x_39) ;  /* 0x0000000000048947 */ /* 0x000fea0003800000 */
[----:B------:R-:W-:-:S04]  /*57b0*/  DEPBAR.LE SB0, 0x0 ;  /* 0x000080000000791a */ /* 0x000fc80000000000 */
.L_x_39:
[----:B------:R-:W-:Y:S05]  /*57c0*/  BSYNC B0 ;  /* 0x0000000000007941 */ /* 0x000fea0003800000 */
.L_x_38:
[----:B------:R-:W-:Y:S06]  /*57d0*/  BAR.ARV 0xb, 0xa0 ;  /* 0x02c2800000007b1d */ /* 0x000fec0000002000 */
[----:B------:R-:W-:Y:S02]  /*57e0*/  BSSY B0, `(.L_x_40) ;  /* 0x000000c000007945 */ /* 0x000fe40003800000 */
[----:B------:R-:W-:Y:S06]  /*57f0*/  BAR.SYNC.DEFER_BLOCKING 0xd, 0xa0 ;  /* 0x0342800000007b1d */ /* 0x000fec0000010000 */
        /* <DEDUP_REMOVED lines=8> */
[----:B------:R1:W-:Y:S02]  /*5880*/  UBLKRED.G.S.ADD.F32.RN [UR22], [UR18], UR19, desc[UR24] ;  /* 0x00001816120073bb */ /* 0x0003e400080a1413 */
[----:B-1----:R0:W-:Y:S02]  /*5890*/  UTMACMDFLUSH ;  /* 0x00000000000079b7 */ /* 0x0021e40000000000 */
.L_x_41:
[----:B------:R-:W-:Y:S05]  /*58a0*/  BSYNC B0 ;  /* 0x0000000000007941 */ /* 0x000fea0003800000 */
.L_x_40:
        /* <DEDUP_REMOVED lines=13> */
.L_x_43:
[----:B------:R-:W-:Y:S05]  /*5980*/  BSYNC B0 ;  /* 0x0000000000007941 */ /* 0x000fea0003800000 */
.L_x_42:
[----:B------:R-:W-:Y:S01]  /*5990*/  VIADD R0, R0, 0xfffffffe ;  /* 0xfffffffe00007836 */ /* 0x000fe20000000000 */
[----:B------:R-:W-:Y:S06]  /*59a0*/  BAR.ARV 0xa, 0xa0 ;  /* 0x0282800000007b1d */ /* 0x000fec0000002000 */
[----:B------:R-:W-:Y:S01]  /*59b0*/  BSSY B0, `(.L_x_44) ;  /* 0x0000004000007945 */ /* 0x000fe20003800000 */
[----:B------:R-:W-:-:S03]  /*59c0*/  ISETP.NE.AND P1, PT, R0, RZ, PT ;  /* 0x000000ff0000720c */ /* 0x000fc60003f25270 */
[----:B------:R-:W-:Y:S10]  /*59d0*/  @!P0 BRA `(.L_x_45) ;  /* 0x0000000000048947 */ /* 0x000ff40003800000 */
[----:B------:R-:W-:-:S04]  /*59e0*/  DEPBAR.LE SB0, 0x0 ;  /* 0x000080000000791a */ /* 0x000fc80000000000 */
.L_x_45:
[----:B------:R-:W-:Y:S05]  /*59f0*/  BSYNC B0 ;  /* 0x0000000000007941 */ /* 0x000fea0003800000 */
.L_x_44:
[----:B------:R-:W-:Y:S06]  /*5a00*/  BAR.ARV 0xb, 0xa0 ;  /* 0x02c2800000007b1d */ /* 0x000fec0000002000 */
[----:B------:R-:W-:Y:S02]  /*5a10*/  UIADD3 UR5, UR5, 0x2, URZ ;  /* 0x0000000205057890 */ /* 0x000fe4000fffe03f */
[----:B------:R-:W-:Y:S01]  /*5a20*/  UIADD3 UR4, UR4, 0x1, URZ ;  /* 0x0000000104047890 */ /* 0x000fe2000fffe03f */
[----:B------:R-:W-:Y:S11]  /*5a30*/  @P1 BRA `(.L_x_46) ;  /* 0xfffffff800c01947 */ /* 0x000ff6000383ffff */
[----:B------:R-:W-:-:S12]  /*5a40*/  UIADD3 UR4, UR11, 0x3000, URZ ;  /* 0x000030000b047890 */ /* 0x000fd8000fffe03f */
.L_x_33:
[----:B------:R-:W-:-:S13]  /*5a50*/  ISETP.NE.AND P1, PT, R3, RZ, PT ;  /* 0x000000ff0300720c */ /* 0x000fda0003f25270 */
[----:B------:R-:W-:Y:S05]  /*5a60*/  @!P1 EXIT ;  /* 0x000000000000994d */ /* 0x000fea0003800000 */
[----:B------:R-:W-:Y:S06]  /*5a70*/  BAR.SYNC.DEFER_BLOCKING 0xd, 0xa0 ;  /* 0x0342800000007b1d */ /* 0x000fec0000010000 */
[----:B------:R-:W-:Y:S04]  /*5a80*/  BSSY B0, `(.L_x_47) ;  /* 0x0000010000007945 */ /* 0x000fe80003800000 */
[----:B------:R-:W-:Y:S05]  /*5a90*/  @!P0 BRA `(.L_x_48) ;  /* 0x0000000000388947 */ /* 0x000fea0003800000 */
[----:B------:R-:W1:Y:S01]  /*5aa0*/  S2UR UR11, SR_CgaCtaId ;  /* 0x00000000000b79c3 */ /* 0x000e620000008800 */
[----:B------:R-:W-:Y:S01]  /*5ab0*/  UIADD3 UR12, UP0, UR4, UR6, URZ ;  /* 0x00000006040c7290 */ /* 0x000fe2000ff1e03f */
[----:B------:R-:W-:Y:S01]  /*5ac0*/  UMOV UR5, 0x400 ;  /* 0x0000040000057882 */ /* 0x000fe20000000000 */
[----:B------:R-:W-:Y:S02]  /*5ad0*/  ULDC.64 UR8, c[0x0][0x2c0] ;  /* 0x0000b00000087ab9 */ /* 0x000fe40000000a00 */
        /* <DEDUP_REMOVED lines=10> */
.L_x_48:
[----:B------:R-:W-:Y:S05]  /*5b80*/  BSYNC B0 ;  /* 0x0000000000007941 */ /* 0x000fea0003800000 */
.L_x_47:
[----:B------:R-:W-:Y:S06]  /*5b90*/  BAR.SYNC.DEFER_BLOCKING 0xe, 0xa0 ;  /* 0x0382800000007b1d */ /* 0x000fec0000010000 */
[----:B------:R-:W-:Y:S04]  /*5ba0*/  BSSY B0, `(.L_x_49) ;  /* 0x0000012000007945 */ /* 0x000fe80003800000 */
[----:B------:R-:W-:Y:S05]  /*5bb0*/  @!P0 BRA `(.L_x_50) ;  /* 0x0000000000408947 */ /* 0x000fea0003800000 */
[----:B------:R-:W1:Y:S01]  /*5bc0*/  S2UR UR12, SR_CgaCtaId ;  /* 0x00000000000c79c3 */ /* 0x000e620000008800 */
[----:B------:R-:W-:Y:S01]  /*5bd0*/  UIADD3 UR5, UR4, 0xc00, URZ ;  /* 0x00000c0004057890 */ /* 0x000fe2000fffe03f */
[----:B------:R-:W-:Y:S01]  /*5be0*/  UMOV UR11, 0x400 ;  /* 0x00000400000b7882 */ /* 0x000fe20000000000 */
[----:B------:R-:W-:Y:S02]  /*5bf0*/  ULDC.64 UR8, c[0x0][0x2c0] ;  /* 0x0000b00000087ab9 */ /* 0x000fe40000000a00 */
[----:B------:R-:W-:-:S04]  /*5c00*/  UIADD3 UR13, UP0, UR5, UR6, URZ ;  /* 0x00000006050d7290 */ /* 0x000fc8000ff1e03f */
        /* <DEDUP_REMOVED lines=11> */
.L_x_50:
[----:B------:R-:W-:Y:S05]  /*5cc0*/  BSYNC B0 ;  /* 0x0000000000007941 */ /* 0x000fea0003800000 */
.L_x_49:
[----:B------:R-:W-:Y:S06]  /*5cd0*/  BAR.ARV 0xa, 0xa0 ;  /* 0x0282800000007b1d */ /* 0x000fec0000002000 */
[----:B------:R-:W-:Y:S04]  /*5ce0*/  BSSY B0, `(.L_x_51) ;  /* 0x0000003000007945 */ /* 0x000fe80003800000 */
[----:B------:R-:W-:Y:S05]  /*5cf0*/  @!P0 BRA `(.L_x_52) ;  /* 0x0000000000048947 */ /* 0x000fea0003800000 */
[----:B------:R-:W-:-:S04]  /*5d00*/  DEPBAR.LE SB0, 0x0 ;  /* 0x000080000000791a */ /* 0x000fc80000000000 */
.L_x_52:
[----:B------:R-:W-:Y:S05]  /*5d10*/  BSYNC B0 ;  /* 0x0000000000007941 */ /* 0x000fea0003800000 */
.L_x_51:
[----:B------:R-:W-:Y:S06]  /*5d20*/  BAR.ARV 0xb, 0xa0 ;  /* 0x02c2800000007b1d */ /* 0x000fec0000002000 */
[----:B------:R-:W-:Y:S05]  /*5d30*/  EXIT ;  /* 0x000000000000794d */ /* 0x000fea0003800000 */
.L_x_32:
[----:B------:R-:W1:Y:S01]  /*5d40*/  S2UR UR21, SR_CTAID.Z ;  /* 0x00000000001579c3 */ /* 0x000e620000002700 */
[----:B------:R-:W-:Y:S01]  /*5d50*/  IMAD.MOV.U32 R9, RZ, RZ, 0x1 ;  /* 0x00000001ff097424 */ /* 0x000fe200078e00ff */
[----:B-1----:R-:W-:-:S13]  /*5d60*/  ISETP.LE.AND P0, PT, RZ, UR21, PT ;  /* 0x00000015ff007c0c */ /* 0x002fda000bf03270 */
[----:B------:R-:W-:Y:S05]  /*5d70*/  @!P0 BRA `(.L_x_53) ;  /* 0x00000020000c8947 */ /* 0x000fea0003800000 */
[----:B------:R-:W1:Y:S01]  /*5d80*/  S2UR UR20, SR_CTAID.Y ;  /* 0x00000000001479c3 */ /* 0x000e620000002600 */
[----:B------:R-:W-:Y:S01]  /*5d90*/  ULDC.64 UR6, c[0x0][0x718] ;  /* 0x0001c60000067ab9 */ /* 0x000fe20000000a00 */
[----:B------:R-:W-:Y:S01]  /*5da0*/  ULDC.64 UR10, c[0x0][0x730] ;  /* 0x0001cc00000a7ab9 */ /* 0x000fe20000000a00 */
[----:B------:R-:W-:Y:S01]  /*5db0*/  ULDC.64 UR12, c[0x0][0x720] ;  /* 0x0001c800000c7ab9 */ /* 0x000fe20000000a00 */
[----:B------:R-:W-:Y:S01]  /*5dc0*/  ULDC.64 UR14, c[0x0][0x738] ;  /* 0x0001ce00000e7ab9 */ /* 0x000fe20000000a00 */
[----:B------:R-:W-:Y:S01]  /*5dd0*/  ELECT P0, URZ, PT ;  /* 0x00000000003f782f */ /* 0x000fe20003800000 */
[----:B------:R-:W-:Y:S01]  /*5de0*/  BSSY B0, `(.L_x_53) ;  /* 0x00001fc000007945 */ /* 0x000fe20003800000 */
[----:B------:R-:W-:Y:S01]  /*5df0*/  IMAD.MOV.U32 R0, RZ, RZ, RZ ;  /* 0x000000ffff007224 */ /* 0x000fe200078e00ff */
[----:B-1----:R-:W-:Y:S02]  /*5e00*/  USHF.R.S32.HI UR9, URZ, 0x1f, UR20 ;  /* 0x0000001f3f097899 */ /* 0x002fe40008011414 */
[----:B------:R-:W-:-:S02]  /*5e10*/  UIMAD.WIDE.U32 UR4, UR20, UR6, URZ ;  /* 0x00000006140472a5 */ /* 0x000fc4000f8e003f */
[----:B------:R-:W-:Y:S02]  /*5e20*/  UIMAD UR6, UR9, UR6, URZ ;  /* 0x00000006090672a4 */ /* 0x000fe4000f8e023f */
[----:B------:R-:W-:Y:S02]  /*5e30*/  UIMAD UR9, UR9, UR10, URZ ;  /* 0x0000000a090972a4 */ /* 0x000fe4000f8e023f */
[----:B------:R-:W-:Y:S02]  /*5e40*/  UIMAD UR8, UR20, UR7, UR6 ;  /* 0x00000007140872a4 */ /* 0x000fe4000f8e0206 */
[----:B------:R-:W-:Y:S02]  /*5e50*/  UIMAD.WIDE.U32 UR6, UR20, UR10, URZ ;  /* 0x0000000a140672a5 */ /* 0x000fe4000f8e003f */
[----:B------:R-:W-:Y:S02]  /*5e60*/  UIMAD UR10, UR20, UR11, UR9 ;  /* 0x0000000b140a72a4 */ /* 0x000fe4000f8e0209 */
[----:B------:R-:W-:Y:S01]  /*5e70*/  USHF.R.S32.HI UR11, URZ, 0x1f, UR21 ;  /* 0x0000001f3f0b7899 */ /* 0x000fe20008011415 */
[----:B------:R-:W-:Y:S01]  /*5e80*/  ULDC UR9, c[0x0][0x2e8] ;  /* 0x0000ba0000097ab9 */ /* 0x000fe20000000800 */
[----:B------:R-:W-:-:S02]  /*5e90*/  UIADD3 UR5, UR5, UR8, URZ ;  /* 0x0000000805057290 */ /* 0x000fc4000fffe03f */
[----:B------:R-:W-:Y:S02]  /*5ea0*/  UISETP.NE.AND UP0, UPT, UR9, 0x1, UPT ;  /* 0x000000010900788c */ /* 0x000fe4000bf05270 */
[----:B------:R-:W-:Y:S02]  /*5eb0*/  UIMAD UR9, UR11, UR12, URZ ;  /* 0x0000000c0b0972a4 */ /* 0x000fe4000f8e023f */
[----:B------:R-:W-:Y:S02]  /*5ec0*/  UIADD3 UR7, UR7, UR10, URZ ;  /* 0x0000000a07077290 */ /* 0x000fe4000fffe03f */
[----:B------:R-:W-:Y:S02]  /*5ed0*/  UIMAD UR11, UR11, UR14, URZ ;  /* 0x0000000e0b0b72a4 */ /* 0x000fe4000f8e023f */
[----:B------:R-:W-:Y:S02]  /*5ee0*/  UIMAD UR10, UR21, UR13, UR9 ;  /* 0x0000000d150a72a4 */ /* 0x000fe4000f8e0209 */
[----:B------:R-:W-:-:S02]  /*5ef0*/  UIMAD.WIDE.U32 UR8, UR21, UR12, UR4 ;  /* 0x0000000c150872a5 */ /* 0x000fc4000f8e0004 */
[----:B------:R-:W-:Y:S02]  /*5f00*/  UIMAD UR4, UR21, UR15, UR11 ;  /* 0x0000000f150472a4 */ /* 0x000fe4000f8e020b */
[----:B------:R-:W-:Y:S02]  /*5f10*/  UIMAD.WIDE.U32 UR6, UR21, UR14, UR6 ;  /* 0x0000000e150672a5 */ /* 0x000fe4000f8e0006 */
[----:B------:R-:W-:Y:S01]  /*5f20*/  UIADD3 UR5, UR9, UR10, URZ ;  /* 0x0000000a09057290 */ /* 0x000fe2000fffe03f */
[----:B------:R-:W-:Y:S01]  /*5f30*/  ULDC.64 UR14, c[0x0][0x700] ;  /* 0x0001c000000e7ab9 */ /* 0x000fe20000000a00 */
[----:B------:R-:W-:Y:S01]  /*5f40*/  @UP0 ULDC UR11, c[0x0][0x2ec] ;  /* 0x0000bb00000b0ab9 */ /* 0x000fe20000000800 */
[----:B------:R-:W-:Y:S02]  /*5f50*/  ULEA UR14, UP1, UR8, UR14, 0x2 ;  /* 0x0000000e080e7291 */ /* 0x000fe4000f82103f */
[----:B------:R-:W-:Y:S02]  /*5f60*/  UIMAD.WIDE.U32 UR10, UR20, UR11, URZ ;  /* 0x0000000b140a72a5 */ /* 0x000fe4000f8e003f */
[----:B------:R-:W-:Y:S01]  /*5f70*/  ULEA.HI.X UR15, UR8, UR15, UR5, 0x2, UP1 ;  /* 0x0000000f080f7291 */ /* 0x000fe200088f1405 */
[----:B------:R-:W-:-:S02]  /*5f80*/  UMOV UR12, UR20 ;  /* 0x00000014000c7c82 */ /* 0x000fc40008000000 */
[----:B------:R-:W-:Y:S02]  /*5f90*/  @UP0 ULDC UR5, c[0x0][0x2f0] ;  /* 0x0000bc0000050ab9 */ /* 0x000fe40000000800 */
[----:B------:R-:W-:Y:S01]  /*5fa0*/  @UP0 USHF.R.U32.HI UR12, URZ, UR5, UR11 ;  /* 0x000000053f0c0299 */ /* 0x000fe2000801160b */
[----:B------:R-:W-:Y:S11]  /*5fb0*/  @!P0 BRA `(.L_x_54) ;  /* 0x0000001c00788947 */ /* 0x000ff60003800000 */
[----:B------:R-:W1:Y:S01]  /*5fc0*/  S2R R3, SR_CgaCtaId ;  /* 0x0000000000037919 */ /* 0x000e620000008800 */
[----:B------:R-:W-:Y:S01]  /*5fd0*/  MOV R0, 0x400 ;  /* 0x0000040000007802 */ /* 0x000fe20000000f00 */
[----:B------:R-:W-:-:S03]  /*5fe0*/  IMAD.MOV.U32 R2, RZ, RZ, 0x1 ;  /* 0x00000001ff027424 */ /* 0x000fc600078e00ff */
[----:B-1----:R-:W-:Y:S02]  /*5ff0*/  LEA R0, R3, R0, 0x18 ;  /* 0x0000000003007211 */ /* 0x002fe400078ec0ff */
[----:B------:R-:W-:Y:S02]  /*6000*/  SHF.L.U32 R3, R2, 0x1f, RZ ;  /* 0x0000001f02037819 */ /* 0x000fe400000006ff */
[----:B------:R-:W1:Y:S02]  /*6010*/  S2R R2, SR_CTAID.X ;  /* 0x0000000000027919 */ /* 0x000e640000002500 */
[----:B------:R-:W2:Y:S02]  /*6020*/  SYNCS.PHASECHK.TRANS64.TRYWAIT P0, [R0+URZ+0x26820], R3 ;  /* 0x02682003000075a7 */ /* 0x000ea4000800017f */
[----:B-12---:R-:W-:Y:S05]  /*6030*/  @!P0 BRA `(.L_x_55) ;  /* 0x0000002000608947 */ /* 0x006fea0003800000 */
.L_x_85:
[----:B------:R-:W2:Y:S01]  /*6040*/  S2R R4, SR_TID.X ;  /* 0x0000000000047919 */ /* 0x000ea20000002100 */
[----:B------:R-:W-:Y:S01]  /*6050*/  IMAD.U32 R8, RZ, RZ, UR7 ;  /* 0x00000007ff087e24 */ /* 0x000fe2000f8e00ff */
[----:B------:R-:W-:Y:S01]  /*6060*/  SHF.L.U32 R2, R2, 0x7, RZ ;  /* 0x0000000702027819 */ /* 0x000fe200000006ff */
[----:B------:R-:W-:Y:S02]  /*6070*/  IMAD.MOV.U32 R9, RZ, RZ, 0x1 ;  /* 0x00000001ff097424 */ /* 0x000fe400078e00ff */
[----:B------:R-:W-:Y:S01]  /*6080*/  VIADD R8, R8, UR4 ;  /* 0x0000000408087c36 */ /* 0x000fe20008000000 */
[----:B--2---:R-:W-:-:S04]  /*6090*/  LOP3.LUT R4, R4, 0x7f, RZ, 0xc0, !PT ;  /* 0x0000007f04047812 */ /* 0x004fc800078ec0ff */
[----:B------:R-:W-:-:S13]  /*60a0*/  ISETP.NE.AND P0, PT, R4, RZ, PT ;  /* 0x000000ff0400720c */ /* 0x000fda0003f05270 */
[----:B------:R-:W-:Y:S05]  /*60b0*/  @P0 BRA `(.L_x_56) ;  /* 0x0000000000180947 */ /* 0x000fea0003800000 */
[----:B------:R-:W2:Y:S01]  /*60c0*/  S2R R4, SR_TID.X ;  /* 0x0000000000047919 */ /* 0x000ea20000002100 */
[----:B-1----:R-:W-:-:S04]  /*60d0*/  IMAD.MOV.U32 R3, RZ, RZ, 0x3100 ;  /* 0x00003100ff037424 */ /* 0x002fc800078e00ff */
[----:B------:R3:W-:Y:S01]  /*60e0*/  SYNCS.ARRIVE.TRANS64 RZ, [R0+URZ+0x26810], R3 ;  /* 0x0268100300ff79a7 */ /* 0x0007e2000800003f */
[----:B--2---:R-:W-:-:S13]  /*60f0*/  LOP3.LUT P1, RZ, R4, 0x1f, RZ, 0xc0, !PT ;  /* 0x0000001f04ff7812 */ /* 0x004fda000782c0ff */
[----:B---3--:R-:W-:Y:S05]  /*6100*/  @!P1 BRA `(.L_x_56) ;  /* 0x0000000000049947 */ /* 0x008fea0003800000 */
[----:B------:R-:W-:Y:S01]  /*6110*/  BPT.TRAP 0x1 ;  /* 0x000000040000795c */ /* 0x000fe20000300000 */
.L_x_56:
[----:B------:R-:W2:Y:S01]  /*6120*/  LDC.64 R6, c[0x0][0x198] ;  /* 0x00006600ff067b82 */ /* 0x000ea20000000a00 */
[----:B------:R-:W-:Y:S01]  /*6130*/  R2UR UR11, R2 ;  /* 0x00000000020b72ca */ /* 0x000fe200000e0000 */
[----:B------:R-:W-:Y:S01]  /*6140*/  UMOV UR35, URZ ;  /* 0x0000003f00237c82 */ /* 0x000fe20008000000 */
[----:B------:R-:W-:Y:S01]  /*6150*/  R2UR UR8, R0 ;  /* 0x00000000000872ca */ /* 0x000fe200000e0000 */
[----:B------:R-:W-:Y:S01]  /*6160*/  UMOV UR42, 0x0 ;  /* 0x00000000002a7882 */ /* 0x000fe20000000000 */
[----:B------:R-:W-:Y:S01]  /*6170*/  UMOV UR43, 0x14f00000 ;  /* 0x14f00000002b7882 */ /* 0x000fe20000000000 */
[----:B------:R-:W-:Y:S01]  /*6180*/  UMOV UR34, URZ ;  /* 0x0000003f00227c82 */ /* 0x000fe20008000000 */
[----:B------:R-:W-:Y:S01]  /*6190*/  UMOV UR36, UR20 ;  /* 0x0000001400247c82 */ /* 0x000fe20008000000 */
[----:B------:R-:W-:Y:S01]  /*61a0*/  UMOV UR37, UR21 ;  /* 0x0000001500257c82 */ /* 0x000fe20008000000 */
[----:B------:R-:W-:Y:S01]  /*61b0*/  UMOV UR26, 0x20 ;  /* 0x00000020001a7882 */ /* 0x000fe20000000000 */
[----:B------:R-:W-:Y:S01]  /*61c0*/  UMOV UR28, UR20 ;  /* 0x00000014001c7c82 */ /* 0x000fe20008000000 */
[----:B------:R-:W-:Y:S01]  /*61d0*/  UMOV UR29, UR21 ;  /* 0x00000015001d7c82 */ /* 0x000fe20008000000 */
[----:B------:R-:W-:Y:S01]  /*61e0*/  UMOV UR27, UR35 ;  /* 0x00000023001b7c82 */ /* 0x000fe20008000000 */
[----:B------:R-:W-:Y:S01]  /*61f0*/  UMOV UR18, 0x40 ;  /* 0x0000004000127882 */ /* 0x000fe20000000000 */
[----:B------:R-:W-:Y:S01]  /*6200*/  UMOV UR19, UR35 ;  /* 0x0000002300137c82 */ /* 0x000fe20008000000 */
[----:B------:R-:W-:Y:S01]  /*6210*/  UMOV UR5, 0x10 ;  /* 0x0000001000057882 */ /* 0x000fe20000000000 */
[----:B------:R-:W-:Y:S01]  /*6220*/  UIADD3 UR32, UR8, 0x12000, URZ ;  /* 0x0001200008207890 */ /* 0x000fe2000fffe03f */
[----:B------:R-:W-:Y:S01]  /*6230*/  IMAD.MOV.U32 R5, RZ, RZ, 0xc000 ;  /* 0x0000c000ff057424 */ /* 0x000fe200078e00ff */
[----:B------:R-:W-:Y:S01]  /*6240*/  UIADD3 UR33, UR8, 0x26810, URZ ;  /* 0x0002681008217890 */ /* 0x000fe2000fffe03f */
[----:B------:R-:W-:Y:S01]  /*6250*/  MOV R12, UR21 ;  /* 0x00000015000c7c02 */ /* 0x000fe20008000f00 */
[----:B------:R-:W-:Y:S01]  /*6260*/  UIADD3 UR24, UR8, 0x13000, URZ ;  /* 0x0001300008187890 */ /* 0x000fe2000fffe03f */
[----:B------:R-:W-:Y:S01]  /*6270*/  MOV R13, UR20 ;  /* 0x00000014000d7c02 */ /* 0x000fe20008000f00 */
[----:B------:R-:W-:Y:S01]  /*6280*/  UIADD3 UR16, UR8, 0x14000, URZ ;  /* 0x0001400008107890 */ /* 0x000fe2000fffe03f */
[----:B--2---:R-:W-:Y:S01]  /*6290*/  IMAD.MOV.U32 R10, RZ, RZ, R6 ;  /* 0x000000ffff0a7224 */ /* 0x004fe200078e0006 */
[----:B------:R-:W-:Y:S01]  /*62a0*/  UIADD3 UR44, UR8, 0x1e000, URZ ;  /* 0x0001e000082c7890 */ /* 0x000fe2000fffe03f */
[----:B------:R-:W-:Y:S01]  /*62b0*/  IMAD.MOV.U32 R11, RZ, RZ, R7 ;  /* 0x000000ffff0b7224 */ /* 0x000fe200078e0007 */
[----:B------:R-:W-:Y:S01]  /*62c0*/  UMOV UR25, UR33 ;  /* 0x0000002100197c82 */ /* 0x000fe20008000000 */
[----:B------:R-:W-:Y:S01]  /*62d0*/  UMOV UR17, UR33 ;  /* 0x0000002100117c82 */ /* 0x000fe20008000000 */
[----:B------:R-:W-:Y:S01]  /*62e0*/  IADD3 R2, P1, R10, 0x2f0, RZ ;  /* 0x000002f00a027810 */ /* 0x000fe20007f3e0ff */
[----:B------:R-:W-:Y:S01]  /*62f0*/  UIADD3 UR9, UR8, 0x26800, URZ ;  /* 0x0002680008097890 */ /* 0x000fe2000fffe03f */
[----:B------:R-:W-:-:S02]  /*6300*/  UMOV UR45, UR33 ;  /* 0x00000021002d7c82 */ /* 0x000fc40008000000 */
[----:B------:R-:W-:Y:S01]  /*6310*/  R2UR UR30, R2 ;  /* 0x00000000021e72ca */ /* 0x000fe200000e0000 */
[----:B------:R-:W-:Y:S01]  /*6320*/  UMOV UR10, UR21 ;  /* 0x00000015000a7c82 */ /* 0x000fe20008000000 */
[----:B------:R-:W-:Y:S01]  /*6330*/  IADD3 R2, P2, R10, 0x3f0, RZ ;  /* 0x000003f00a027810 */ /* 0x000fe20007f5e0ff */
[----:B------:R-:W-:Y:S01]  /*6340*/  UMOV UR13, UR21 ;  /* 0x00000015000d7c82 */ /* 0x000fe20008000000 */
[----:B------:R-:W-:Y:S01]  /*6350*/  UMOV UR53, UR21 ;  /* 0x0000001500357c82 */ /* 0x000fe20008000000 */
[----:B------:R-:W-:Y:S01]  /*6360*/  UMOV UR61, UR21 ;  /* 0x00000015003d7c82 */ /* 0x000fe20008000000 */
[----:B------:R-:W-:Y:S01]  /*6370*/  R2UR UR22, R2 ;  /* 0x00000000021672ca */ /* 0x000fe200000e0000 */
[----:B------:R-:W-:Y:S01]  /*6380*/  IMAD.X R2, RZ, RZ, R11, P1 ;  /* 0x000000ffff027224 */ /* 0x000fe200008e060b */
[----:B------:R-:W-:Y:S01]  /*6390*/  UMOV UR46, 0x0 ;  /* 0x00000000002e7882 */ /* 0x000fe20000000000 */
[----:B------:R-:W-:Y:S01]  /*63a0*/  UMOV UR47, 0x10000000 ;  /* 0x10000000002f7882 */ /* 0x000fe20000000000 */
[----:B------:R-:W-:-:S02]  /*63b0*/  UIADD3 UR48, UR8, 0x2000, URZ ;  /* 0x0000200008307890 */ /* 0x000fc4000fffe03f */
[----:B------:R-:W-:Y:S01]  /*63c0*/  R2UR UR31, R2 ;  /* 0x00000000021f72ca */ /* 0x000fe200000e0000 */
[--C-:B------:R-:W-:Y:S01]  /*63d0*/  IMAD.X R2, RZ, RZ, R11.reuse, P2 ;  /* 0x000000ffff027224 */ /* 0x100fe200010e060b */
[----:B------:R-:W-:Y:S01]  /*63e0*/  UMOV UR50, 0x20 ;  /* 0x0000002000327882 */ /* 0x000fe20000000000 */
[----:B------:R-:W-:Y:S01]  /*63f0*/  UMOV UR52, UR12 ;  /* 0x0000000c00347c82 */ /* 0x000fe20008000000 */
[----:B------:R-:W-:Y:S01]  /*6400*/  UMOV UR51, UR11 ;  /* 0x0000000b00337c82 */ /* 0x000fe20008000000 */
[----:B------:R-:W-:Y:S01]  /*6410*/  UMOV UR49, UR9 ;  /* 0x0000000900317c82 */ /* 0x000fe20008000000 */
[----:B------:R-:W-:Y:S01]  /*6420*/  R2UR UR23, R2 ;  /* 0x00000000021772ca */ /* 0x000fe200000e0000 */
[----:B------:R-:W-:Y:S01]  /*6430*/  UIADD3 UR56, UR8, 0x5000, URZ ;  /* 0x0000500008387890 */ /* 0x000fe2000fffe03f */
[----:B------:R-:W-:Y:S01]  /*6440*/  IADD3 R2, P1, R10, 0xf0, RZ ;  /* 0x000000f00a027810 */ /* 0x000fe20007f3e0ff */
[----:B------:R-:W-:Y:S01]  /*6450*/  UMOV UR58, 0x50 ;  /* 0x00000050003a7882 */ /* 0x000fe20000000000 */
[----:B------:R-:W-:Y:S01]  /*6460*/  UMOV UR60, UR12 ;  /* 0x0000000c003c7c82 */ /* 0x000fe20008000000 */
[----:B------:R-:W-:Y:S01]  /*6470*/  UMOV UR59, UR11 ;  /* 0x0000000b003b7c82 */ /* 0x000fe20008000000 */
[----:B------:R-:W-:Y:S01]  /*6480*/  R2UR UR40, R2 ;  /* 0x00000000022872ca */ /* 0x000fe200000e0000 */
[----:B-1----:R-:W-:Y:S01]  /*6490*/  IMAD.X R3, RZ, RZ, R11, P1 ;  /* 0x000000ffff037224 */ /* 0x002fe200008e060b */
[----:B------:R-:W-:-:S04]  /*64a0*/  UMOV UR57, UR9 ;  /* 0x0000000900397c82 */ /* 0x000fc80008000000 */
[----:B------:R-:W-:Y:S02]  /*64b0*/  R2UR UR41, R3 ;  /* 0x00000000032972ca */ /* 0x000fe400000e0000 */
[----:B------:R-:W-:-:S04]  /*64c0*/  MOV R4, UR23 ;  /* 0x0000001700047c02 */ /* 0x000fc80008000f00 */
[----:B------:R-:W-:-:S07]  /*64d0*/  R2UR UR23, R4 ;  /* 0x00000000041772ca */ /* 0x000fce00000e0000 */
[----:B------:R1:W-:Y:S01]  /*64e0*/  UTMALDG.4D [UR32], [UR40], desc[UR42] ;  /* 0x00002a20280075b4 */ /* 0x0003e20008019000 */
[----:B------:R2:W-:Y:S01]  /*64f0*/  UTMALDG.4D [UR24], [UR40], desc[UR42] ;  /* 0x00002a18280075b4 */ /* 0x0005e20008019000 */
[----:B------:R-:W-:Y:S01]  /*6500*/  UTMALDG.4D [UR16], [UR40], desc[UR42] ;  /* 0x00002a10280075b4 */ /* 0x000fe20008019000 */
[----:B------:R3:W-:Y:S01]  /*6510*/  UBLKCP.S.G [UR44], [UR14], UR5 ;  /* 0x0000002c0e0073ba */ /* 0x0007e20008000205 */
[----:B------:R4:W-:Y:S01]  /*6520*/  SYNCS.ARRIVE.TRANS64 RZ, [R0+URZ+0x26800], R5 ;  /* 0x0268000500ff79a7 */ /* 0x0009e2000800003f */
[----:B-1----:R-:W-:Y:S01]  /*6530*/  UIADD3 UR32, UR8, 0x6000, URZ ;  /* 0x0000600008207890 */ /* 0x002fe2000fffe03f */
[----:B------:R-:W-:Y:S01]  /*6540*/  UMOV UR36, UR12 ;  /* 0x0000000c00247c82 */ /* 0x000fe20008000000 */
[----:B------:R-:W-:Y:S01]  /*6550*/  UMOV UR35, UR11 ;  /* 0x0000000b00237c82 */ /* 0x000fe20008000000 */
[----:B------:R-:W-:Y:S01]  /*6560*/  UMOV UR33, UR9 ;  /* 0x0000000900217c82 */ /* 0x000fe20008000000 */
[----:B--2---:R-:W-:Y:S01]  /*6570*/  UIADD3 UR24, UR8, 0x8000, URZ ;  /* 0x0000800008187890 */ /* 0x004fe2000fffe03f */
[----:B----4-:R-:W-:Y:S01]  /*6580*/  MOV R5, UR22 ;  /* 0x0000001600057c02 */ /* 0x010fe20008000f00 */
[----:B------:R-:W-:Y:S01]  /*6590*/  UMOV UR28, UR12 ;  /* 0x0000000c001c7c82 */ /* 0x000fe20008000000 */
[----:B------:R-:W-:Y:S01]  /*65a0*/  UMOV UR27, UR11 ;  /* 0x0000000b001b7c82 */ /* 0x000fe20008000000 */
[----:B------:R-:W-:Y:S01]  /*65b0*/  UMOV UR25, UR9 ;  /* 0x0000000900197c82 */ /* 0x000fe20008000000 */
[----:B------:R-:W-:Y:S01]  /*65c0*/  R2UR UR22, R5 ;  /* 0x00000000051672ca */ /* 0x000fe200000e0000 */
[----:B---3--:R-:W-:Y:S01]  /*65d0*/  UMOV UR45, UR21 ;  /* 0x00000015002d7c82 */ /* 0x008fe20008000000 */
[----:B------:R-:W-:Y:S01]  /*65e0*/  UMOV UR44, UR12 ;  /* 0x0000000c002c7c82 */ /* 0x000fe20008000000 */
[----:B------:R-:W-:Y:S01]  /*65f0*/  UIADD3 UR16, UR8, 0x1000, URZ ;  /* 0x0000100008107890 */ /* 0x000fe2000fffe03f */
[----:B------:R-:W-:Y:S01]  /*6600*/  IMAD.MOV.U32 R5, RZ, RZ, RZ ;  /* 0x000000ffff057224 */ /* 0x000fe200078e00ff */
[----:B------:R-:W-:Y:S01]  /*6610*/  UMOV UR21, UR10 ;  /* 0x0000000a00157c82 */ /* 0x000fe20008000000 */
[----:B------:R-:W-:Y:S01]  /*6620*/  UMOV UR10, UR34 ;  /* 0x00000022000a7c82 */ /* 0x000fe20008000000 */
[----:B------:R-:W-:Y:S01]  /*6630*/  UMOV UR18, 0x10 ;  /* 0x0000001000127882 */ /* 0x000fe20000000000 */
[----:B------:R-:W-:Y:S01]  /*6640*/  UMOV UR20, UR12 ;  /* 0x0000000c00147c82 */ /* 0x000fe20008000000 */
[----:B------:R-:W-:Y:S01]  /*6650*/  UMOV UR19, UR11 ;  /* 0x0000000b00137c82 */ /* 0x000fe20008000000 */
[----:B------:R-:W-:Y:S01]  /*6660*/  UMOV UR17, UR9 ;  /* 0x0000000900117c82 */ /* 0x000fe20008000000 */
[----:B------:R1:W-:Y:S01]  /*6670*/  UTMALDG.4D [UR8], [UR30], desc[UR46] ;  /* 0x00002e081e0075b4 */ /* 0x0003e20008019000 */
[----:B------:R-:W-:Y:S01]  /*6680*/  UIADD3 UR40, UR8, 0x4000, URZ ;  /* 0x0000400008287890 */ /* 0x000fe2000fffe03f */
[----:B------:R-:W-:Y:S01]  /*6690*/  UMOV UR42, 0x40 ;  /* 0x00000040002a7882 */ /* 0x000fe20000000000 */
[----:B------:R-:W-:Y:S01]  /*66a0*/  UMOV UR43, UR11 ;  /* 0x0000000b002b7c82 */ /* 0x000fe20008000000 */
[----:B------:R-:W-:Y:S01]  /*66b0*/  UMOV UR41, UR9 ;  /* 0x0000000900297c82 */ /* 0x000fe20008000000 */
[----:B------:R2:W-:Y:S01]  /*66c0*/  UTMALDG.4D [UR16], [UR30], desc[UR46] ;  /* 0x00002e101e0075b4 */ /* 0x0005e20008019000 */
[----:B------:R3:W-:Y:S01]  /*66d0*/  UTMALDG.4D [UR48], [UR30], desc[UR46] ;  /* 0x00002e301e0075b4 */ /* 0x0007e20008019000 */
[----:B-1----:R-:W-:Y:S01]  /*66e0*/  UMOV UR10, 0x40 ;  /* 0x00000040000a7882 */ /* 0x002fe20000000000 */
[----:B--2---:R-:W-:-:S02]  /*66f0*/  R2UR UR20, R13 ;  /* 0x000000000d1472ca */ /* 0x004fc400000e0000 */
[----:B------:R-:W1:Y:S01]  /*6700*/  LDC R13, c[0x0][0x280] ;  /* 0x0000a000ff0d7b82 */ /* 0x000e620000000800 */
[----:B------:R-:W-:Y:S02]  /*6710*/  R2UR UR21, R12 ;  /* 0x000000000c1572ca */ /* 0x000fe400000e0000 */
[----:B------:R-:W-:Y:S01]  /*6720*/  MOV R12, RZ ;  /* 0x000000ff000c7202 */ /* 0x000fe20000000f00 */
[----:B---3--:R-:W-:Y:S02]  /*6730*/  UIADD3 UR48, UR8, 0x3000, URZ ;  /* 0x0000300008307890 */ /* 0x008fe4000fffe03f */
[----:B------:R-:W-:Y:S01]  /*6740*/  UIADD3 UR8, UR8, 0xa000, URZ ;  /* 0x0000a00008087890 */ /* 0x000fe2000fffe03f */
[----:B------:R-:W-:-:S07]  /*6750*/  UMOV UR50, 0x30 ;  /* 0x0000003000327882 */ /* 0x000fce0000000000 */
[----:B------:R-:W-:Y:S01]  /*6760*/  UMOV UR53, UR21 ;  /* 0x0000001500357c82 */ /* 0x000fe20008000000 */
[----:B------:R-:W-:Y:S01]  /*6770*/  UMOV UR29, UR21 ;  /* 0x00000015001d7c82 */ /* 0x000fe20008000000 */
[----:B------:R2:W-:Y:S01]  /*6780*/  UTMALDG.4D [UR48], [UR30], desc[UR46] ;  /* 0x00002e301e0075b4 */ /* 0x0005e20008019000 */
[----:B------:R-:W-:Y:S01]  /*6790*/  UMOV UR13, UR21 ;  /* 0x00000015000d7c82 */ /* 0x000fe20008000000 */
[----:B-1----:R-:W-:Y:S01]  /*67a0*/  ISETP.GE.AND P1, PT, R13, 0x41, PT ;  /* 0x000000410d00780c */ /* 0x002fe20003f26270 */
[----:B------:R2:W-:Y:S01]  /*67b0*/  UTMALDG.4D [UR40], [UR30], desc[UR46] ;  /* 0x00002e281e0075b4 */ /* 0x0005e20008019000 */
[----:B------:R2:W-:Y:S01]  /*67c0*/  UTMALDG.4D [UR56], [UR30], desc[UR46] ;  /* 0x00002e381e0075b4 */ /* 0x0005e20008019000 */
[----:B------:R2:W-:Y:S01]  /*67d0*/  UTMALDG.4D [UR32], [UR22], desc[UR46] ;  /* 0x00002e20160075b4 */ /* 0x0005e20008019000 */
[----:B------:R2:W-:Y:S01]  /*67e0*/  UTMALDG.4D [UR24], [UR22], desc[UR46] ;  /* 0x00002e18160075b4 */ /* 0x0005e20008019000 */
[----:B------:R2:W-:Y:S08]  /*67f0*/  UTMALDG.4D [UR8], [UR22], desc[UR46] ;  /* 0x00002e08160075b4 */ /* 0x0005f00008019000 */
[----:B--2---:R-:W-:Y:S05]  /*6800*/  @!P1 BRA `(.L_x_57) ;  /* 0x0000001000709947 */ /* 0x004fea0003800000 */
[----:B------:R-:W1:Y:S01]  /*6810*/  S2R R14, SR_TID.X ;  /* 0x00000000000e7919 */ /* 0x000e620000002100 */
[C---:B------:R-:W-:Y:S01]  /*6820*/  VIADD R4, R13.reuse, 0x3f ;  /* 0x0000003f0d047836 */ /* 0x040fe20000000000 */
[----:B------:R-:W-:Y:S01]  /*6830*/  ISETP.GE.AND P1, PT, R13, 0x81, PT ;  /* 0x000000810d00780c */ /* 0x000fe20003f26270 */
[----:B------:R-:W-:Y:S02]  /*6840*/  IMAD.MOV.U32 R12, RZ, RZ, RZ ;  /* 0x000000ffff0c7224 */ /* 0x000fe400078e00ff */
[----:B------:R-:W-:Y:S01]  /*6850*/  IMAD.MOV.U32 R16, RZ, RZ, RZ ;  /* 0x000000ffff107224 */ /* 0x000fe200078e00ff */
[----:B------:R-:W-:-:S04]  /*6860*/  SHF.R.S32.HI R9, RZ, 0x1f, R4 ;  /* 0x0000001fff097819 */ /* 0x000fc80000011404 */
[----:B------:R-:W-:Y:S01]  /*6870*/  LEA.HI R4, R9, R4, RZ, 0x6 ;  /* 0x0000000409047211 */ /* 0x000fe200078f30ff */
[----:B------:R-:W-:-:S03]  /*6880*/  IMAD.MOV.U32 R9, RZ, RZ, 0x1 ;  /* 0x00000001ff097424 */ /* 0x000fc600078e00ff */
[----:B------:R-:W-:-:S04]  /*6890*/  LEA.HI.SX32 R4, R4, 0xffffffff, 0x1a ;  /* 0xffffffff04047811 */ /* 0x000fc800078fd2ff */
[----:B------:R-:W-:-:S04]  /*68a0*/  VIMNMX R4, R4, 0x1, !PT ;  /* 0x0000000104047848 */ /* 0x000fc80007fe0100 */
[----:B------:R-:W-:Y:S02]  /*68b0*/  LOP3.LUT R17, R4, 0x1, RZ, 0xc0, !PT ;  /* 0x0000000104117812 */ /* 0x000fe400078ec0ff */
[----:B-1----:R-:W-:Y:S01]  /*68c0*/  LOP3.LUT R13, R14, 0x1f, RZ, 0xc0, !PT ;  /* 0x0000001f0e0d7812 */ /* 0x002fe200078ec0ff */
[----:B------:R-:W-:Y:S06]  /*68d0*/  @!P1 BRA `(.L_x_58) ;  /* 0x0000000800d49947 */ /* 0x000fec0003800000 */
[----:B------:R-:W-:Y:S02]  /*68e0*/  IMAD.IADD R18, R4, 0x1, -R17 ;  /* 0x0000000104127824 */ /* 0x000fe400078e0a11 */
[----:B------:R-:W-:Y:S02]  /*68f0*/  IMAD.MOV.U32 R9, RZ, RZ, 0x1 ;  /* 0x00000001ff097424 */ /* 0x000fe400078e00ff */
[----:B------:R-:W-:-:S07]  /*6900*/  IMAD.MOV.U32 R16, RZ, RZ, RZ ;  /* 0x000000ffff107224 */ /* 0x000fce00078e00ff */
.L_x_67:
[----:B------:R-:W-:-:S04]  /*6910*/  SHF.L.U32 R20, R9, 0x1f, RZ ;  /* 0x0000001f09147819 */ /* 0x000fc800000006ff */
[----:B-1----:R-:W1:Y:S02]  /*6920*/  SYNCS.PHASECHK.TRANS64.TRYWAIT P1, [R0+URZ+0x26840], R20 ;  /* 0x02684014000075a7 */ /* 0x002e64000802017f */
[----:B-123--:R-:W-:Y:S05]  /*6930*/  @!P1 BRA `(.L_x_59) ;  /* 0x0000001800349947 */ /* 0x00efea0003800000 */
.L_x_86:
[----:B------:R-:W-:Y:S05]  /*6940*/  @P0 BRA `(.L_x_60) ;  /* 0x0000000000140947 */ /* 0x000fea0003800000 */
[----:B------:R-:W-:Y:S01]  /*6950*/  ISETP.NE.AND P1, PT, R13, RZ, PT ;  /* 0x000000ff0d00720c */ /* 0x000fe20003f25270 */
[----:B------:R-:W-:-:S04]  /*6960*/  IMAD.MOV.U32 R3, RZ, RZ, 0x3100 ;  /* 0x00003100ff037424 */ /* 0x000fc800078e00ff */
[----:B------:R2:W-:Y:S08]  /*6970*/  SYNCS.ARRIVE.TRANS64 RZ, [R0+URZ+0x26830], R3 ;  /* 0x0268300300ff79a7 */ /* 0x0005f0000800003f */
[----:B------:R-:W-:Y:S05]  /*6980*/  @!P1 BRA `(.L_x_60) ;  /* 0x0000000000049947 */ /* 0x000fea0003800000 */
[----:B------:R-:W-:Y:S01]  /*6990*/  BPT.TRAP 0x1 ;  /* 0x000000040000795c */ /* 0x000fe20000300000 */
.L_x_60:
[----:B------:R-:W2:Y:S01]  /*69a0*/  LDC.64 R14, c[0x0][0x728] ;  /* 0x0001ca00ff0e7b82 */ /* 0x000ea20000000a00 */
[----:B------:R-:W-:Y:S01]  /*69b0*/  SHF.L.U32 R19, R16, 0x6, RZ ;  /* 0x0000000610137819 */ /* 0x000fe200000006ff */
[----:B------:R-:W-:Y:S01]  /*69c0*/  IMAD.MOV.U32 R10, RZ, RZ, R6 ;  /* 0x000000ffff0a7224 */ /* 0x000fe200078e0006 */
[----:B------:R-:W-:Y:S01]  /*69d0*/  R2UR UR22, R0 ;  /* 0x00000000001672ca */ /* 0x000fe200000e0000 */
[----:B------:R-:W-:Y:S01]  /*69e0*/  IMAD.MOV.U32 R11, RZ, RZ, R7 ;  /* 0x000000ffff0b7224 */ /* 0x000fe200078e0007 */
[C---:B------:R-:W-:Y:S01]  /*69f0*/  IADD3 R2, P1, R19.reuse, UR6, RZ ;  /* 0x0000000613027c10 */ /* 0x040fe2000ff3e0ff */
[----:B------:R-:W-:Y:S01]  /*6a00*/  UMOV UR10, 0x0 ;  /* 0x00000000000a7882 */ /* 0x000fe20000000000 */
[----:B------:R-:W-:Y:S01]  /*6a10*/  R2UR UR19, R19 ;  /* 0x00000000131372ca */ /* 0x000fe200000e0000 */
[----:B------:R-:W-:Y:S01]  /*6a20*/  UMOV UR11, 0x14f00000 ;  /* 0x14f00000000b7882 */ /* 0x000fe20000000000 */
[----:B------:R-:W-:Y:S01]  /*6a30*/  UMOV UR18, URZ ;  /* 0x0000003f00127c82 */ /* 0x000fe20008000000 */
[----:B------:R-:W-:Y:S01]  /*6a40*/  UMOV UR34, 0x20 ;  /* 0x0000002000227882 */ /* 0x000fe20000000000 */
[----:B------:R-:W-:Y:S01]  /*6a50*/  UMOV UR36, UR20 ;  /* 0x0000001400247c82 */ /* 0x000fe20008000000 */
[----:B------:R-:W-:Y:S01]  /*6a60*/  UMOV UR37, UR21 ;  /* 0x0000001500257c82 */ /* 0x000fe20008000000 */
[----:B------:R-:W-:Y:S01]  /*6a70*/  UMOV UR26, 0x40 ;  /* 0x00000040001a7882 */ /* 0x000fe20000000000 */
[----:B------:R-:W-:Y:S01]  /*6a80*/  UMOV UR28, UR20 ;  /* 0x00000014001c7c82 */ /* 0x000fe20008000000 */
[----:B------:R-:W-:Y:S01]  /*6a90*/  UMOV UR29, UR21 ;  /* 0x00000015001d7c82 */ /* 0x000fe20008000000 */
[----:B------:R-:W-:-:S02]  /*6aa0*/  UIADD3 UR17, UR22, 0x26830, URZ ;  /* 0x0002683016117890 */ /* 0x000fc4000fffe03f */
[----:B------:R-:W-:Y:S02]  /*6ab0*/  UIADD3 UR16, UR22, 0x18000, URZ ;  /* 0x0001800016107890 */ /* 0x000fe4000fffe03f */
[----:B------:R-:W-:Y:S02]  /*6ac0*/  UIADD3 UR32, UR22, 0x19000, URZ ;  /* 0x0001900016207890 */ /* 0x000fe4000fffe03f */
[----:B------:R-:W-:Y:S01]  /*6ad0*/  UIADD3 UR24, UR22, 0x1a000, URZ ;  /* 0x0001a00016187890 */ /* 0x000fe2000fffe03f */
[----:B--2---:R-:W-:Y:S01]  /*6ae0*/  LEA R3, P2, R2, R14, 0x2 ;  /* 0x0000000e02037211 */ /* 0x004fe200078410ff */
[----:B------:R-:W-:Y:S01]  /*6af0*/  UIADD3 UR22, UR22, 0x1e200, URZ ;  /* 0x0001e20016167890 */ /* 0x000fe2000fffe03f */
[----:B------:R-:W-:Y:S02]  /*6b00*/  UMOV UR33, UR17 ;  /* 0x0000001100217c82 */ /* 0x000fe40008000000 */
[----:B------:R-:W-:Y:S01]  /*6b10*/  R2UR UR30, R3 ;  /* 0x00000000031e72ca */ /* 0x000fe200000e0000 */
[----:B------:R-:W-:Y:S01]  /*6b20*/  UMOV UR35, UR19 ;  /* 0x0000001300237c82 */ /* 0x000fe20008000000 */
[----:B------:R-:W-:Y:S01]  /*6b30*/  LEA.HI.X.SX32 R3, R19, R8, 0x1, P1 ;  /* 0x0000000813037211 */ /* 0x000fe200008f0eff */
[----:B------:R-:W-:Y:S01]  /*6b40*/  UMOV UR25, UR17 ;  /* 0x0000001100197c82 */ /* 0x000fe20008000000 */
[----:B------:R-:W-:Y:S01]  /*6b50*/  IADD3 R4, P1, R10, 0x1f0, RZ ;  /* 0x000001f00a047810 */ /* 0x000fe20007f3e0ff */
[----:B------:R-:W-:Y:S01]  /*6b60*/  UMOV UR27, UR19 ;  /* 0x00000013001b7c82 */ /* 0x000fe20008000000 */
[----:B------:R-:W-:Y:S01]  /*6b70*/  LEA.HI.X R2, R2, R15, R3, 0x2, P2 ;  /* 0x0000000f02027211 */ /* 0x000fe200010f1403 */
[----:B------:R-:W-:Y:S01]  /*6b80*/  UMOV UR5, 0x10 ;  /* 0x0000001000057882 */ /* 0x000fe20000000000 */
[----:B------:R-:W-:Y:S01]  /*6b90*/  R2UR UR8, R4 ;  /* 0x00000000040872ca */ /* 0x000fe200000e0000 */
[----:B------:R-:W-:Y:S01]  /*6ba0*/  IMAD.X R5, RZ, RZ, R11, P1 ;  /* 0x000000ffff057224 */ /* 0x000fe200008e060b */
[----:B------:R-:W-:Y:S01]  /*6bb0*/  R2UR UR31, R2 ;  /* 0x00000000021f72ca */ /* 0x000fe200000e0000 */
[----:B------:R-:W-:-:S03]  /*6bc0*/  UMOV UR23, UR17 ;  /* 0x0000001100177c82 */ /* 0x000fc60008000000 */
[----:B------:R-:W-:-:S13]  /*6bd0*/  R2UR UR9, R5 ;  /* 0x00000000050972ca */ /* 0x000fda00000e0000 */
[----:B------:R2:W-:Y:S01]  /*6be0*/  UTMALDG.4D [UR16], [UR8], desc[UR10] ;  /* 0x00000a10080075b4 */ /* 0x0005e20008019000 */
[----:B------:R2:W-:Y:S01]  /*6bf0*/  UTMALDG.4D [UR32], [UR8], desc[UR10] ;  /* 0x00000a20080075b4 */ /* 0x0005e20008019000 */
[----:B------:R2:W-:Y:S01]  /*6c00*/  UTMALDG.4D [UR24], [UR8], desc[UR10] ;  /* 0x00000a18080075b4 */ /* 0x0005e20008019000 */
[----:B------:R2:W-:Y:S01]  /*6c10*/  UBLKCP.S.G [UR22], [UR30], UR5 ;  /* 0x000000161e0073ba */ /* 0x0005e20008000205 */
[----:B------:R-:W3:Y:S02]  /*6c20*/  SYNCS.PHASECHK.TRANS64.TRYWAIT P1, [R0+URZ+0x26828], R20 ;  /* 0x02682814000075a7 */ /* 0x000ee4000802017f */
[----:B--23--:R-:W-:Y:S05]  /*6c30*/  @!P1 BRA `(.L_x_61) ;  /* 0x0000001400889947 */ /* 0x00cfea0003800000 */
.L_x_87:
[----:B------:R-:W-:Y:S05]  /*6c40*/  @P0 BRA `(.L_x_62) ;  /* 0x0000000000140947 */ /* 0x000fea0003800000 */
[----:B------:R-:W-:Y:S01]  /*6c50*/  ISETP.NE.AND P1, PT, R13, RZ, PT ;  /* 0x000000ff0d00720c */ /* 0x000fe20003f25270 */
[----:B------:R-:W-:-:S04]  /*6c60*/  IMAD.MOV.U32 R3, RZ, RZ, 0x3100 ;  /* 0x00003100ff037424 */ /* 0x000fc800078e00ff */
[----:B------:R3:W-:Y:S08]  /*6c70*/  SYNCS.ARRIVE.TRANS64 RZ, [R0+URZ+0x26818], R3 ;  /* 0x0268180300ff79a7 */ /* 0x0007f0000800003f */
[----:B------:R-:W-:Y:S05]  /*6c80*/  @!P1 BRA `(.L_x_62) ;  /* 0x0000000000049947 */ /* 0x000fea0003800000 */
[----:B------:R-:W-:Y:S01]  /*6c90*/  BPT.TRAP 0x1 ;  /* 0x000000040000795c */ /* 0x000fe20000300000 */
.L_x_62:
[----:B------:R-:W-:Y:S01]  /*6ca0*/  VIADD R19, R19, 0x40 ;  /* 0x0000004013137836 */ /* 0x000fe20000000000 */
[----:B------:R-:W-:Y:S01]  /*6cb0*/  IADD3 R2, P1, R10, 0xf0, RZ ;  /* 0x000000f00a027810 */ /* 0x000fe20007f3e0ff */
[----:B------:R-:W-:Y:S01]  /*6cc0*/  UMOV UR22, 0x0 ;  /* 0x0000000000167882 */ /* 0x000fe20000000000 */
[----:B------:R-:W-:Y:S01]  /*6cd0*/  R2UR UR16, R0 ;  /* 0x00000000001072ca */ /* 0x000fe200000e0000 */
[----:B------:R-:W-:Y:S01]  /*6ce0*/  UMOV UR23, 0x14f00000 ;  /* 0x14f0000000177882 */ /* 0x000fe20000000000 */
[----:B------:R-:W-:Y:S01]  /*6cf0*/  R2UR UR35, R19 ;  /* 0x00000000132372ca */ /* 0x000fe200000e0000 */
[----:B---3--:R-:W-:Y:S01]  /*6d00*/  IMAD.X R3, RZ, RZ, R11, P1 ;  /* 0x000000ffff037224 */ /* 0x008fe200008e060b */
[----:B------:R-:W-:Y:S01]  /*6d10*/  R2UR UR10, R2 ;  /* 0x00000000020a72ca */ /* 0x000fe200000e0000 */
[----:B------:R-:W-:Y:S01]  /*6d20*/  UMOV UR34, URZ ;  /* 0x0000003f00227c82 */ /* 0x000fe20008000000 */
[----:B------:R-:W-:Y:S01]  /*6d30*/  UMOV UR36, UR20 ;  /* 0x0000001400247c82 */ /* 0x000fe20008000000 */
[----:B------:R-:W-:Y:S01]  /*6d40*/  UMOV UR37, UR21 ;  /* 0x0000001500257c82 */ /* 0x000fe20008000000 */
[----:B------:R-:W-:Y:S01]  /*6d50*/  R2UR UR11, R3 ;  /* 0x00000000030b72ca */ /* 0x000fe200000e0000 */
[----:B------:R-:W-:Y:S01]  /*6d60*/  UMOV UR26, 0x20 ;  /* 0x00000020001a7882 */ /* 0x000fe20000000000 */
[----:B------:R-:W-:Y:S01]  /*6d70*/  UMOV UR28, UR20 ;  /* 0x00000014001c7c82 */ /* 0x000fe20008000000 */
[----:B------:R-:W-:Y:S01]  /*6d80*/  UMOV UR29, UR21 ;  /* 0x00000015001d7c82 */ /* 0x000fe20008000000 */
[----:B------:R-:W-:Y:S01]  /*6d90*/  UMOV UR18, 0x40 ;  /* 0x0000004000127882 */ /* 0x000fe20000000000 */
[----:B------:R-:W-:-:S02]  /*6da0*/  UIADD3 UR32, UR16, 0x15000, URZ ;  /* 0x0001500010207890 */ /* 0x000fc4000fffe03f */
[----:B------:R-:W-:Y:S02]  /*6db0*/  UIADD3 UR33, UR16, 0x26818, URZ ;  /* 0x0002681810217890 */ /* 0x000fe4000fffe03f */
[----:B------:R-:W-:Y:S02]  /*6dc0*/  UIADD3 UR24, UR16, 0x16000, URZ ;  /* 0x0001600010187890 */ /* 0x000fe4000fffe03f */
[----:B------:R-:W-:Y:S02]  /*6dd0*/  UIADD3 UR30, UR16, 0x1e100, URZ ;  /* 0x0001e100101e7890 */ /* 0x000fe4000fffe03f */
[----:B------:R-:W-:Y:S02]  /*6de0*/  UIADD3 UR16, UR16, 0x17000, URZ ;  /* 0x0001700010107890 */ /* 0x000fe4000fffe03f */
[----:B------:R-:W-:Y:S02]  /*6df0*/  UIMAD.WIDE UR8, UR35, 0x4, UR14 ;  /* 0x00000004230878a5 */ /* 0x000fe4000f8e020e */
[----:B------:R3:W-:Y:S01]  /*6e00*/  UTMALDG.4D [UR32], [UR10], desc[UR22] ;  /* 0x000016200a0075b4 */ /* 0x0007e20008019000 */
[----:B------:R-:W-:Y:S01]  /*6e10*/  UMOV UR25, UR33 ;  /* 0x0000002100197c82 */ /* 0x000fe20008000000 */
[----:B------:R-:W-:Y:S01]  /*6e20*/  UMOV UR27, UR35 ;  /* 0x00000023001b7c82 */ /* 0x000fe20008000000 */
[----:B------:R-:W-:Y:S01]  /*6e30*/  UMOV UR17, UR33 ;  /* 0x0000002100117c82 */ /* 0x000fe20008000000 */
[----:B------:R-:W-:Y:S01]  /*6e40*/  UMOV UR19, UR35 ;  /* 0x0000002300137c82 */ /* 0x000fe20008000000 */
[----:B------:R-:W-:Y:S01]  /*6e50*/  UMOV UR31, UR33 ;  /* 0x00000021001f7c82 */ /* 0x000fe20008000000 */
[----:B------:R-:W-:Y:S01]  /*6e60*/  UMOV UR5, 0x10 ;  /* 0x0000001000057882 */ /* 0x000fe20000000000 */
[----:B------:R3:W-:Y:S01]  /*6e70*/  UTMALDG.4D [UR24], [UR10], desc[UR22] ;  /* 0x000016180a0075b4 */ /* 0x0007e20008019000 */
[----:B------:R3:W-:Y:S01]  /*6e80*/  UTMALDG.4D [UR16], [UR10], desc[UR22] ;  /* 0x000016100a0075b4 */ /* 0x0007e20008019000 */
[----:B------:R3:W-:Y:S01]  /*6e90*/  UBLKCP.S.G [UR30], [UR8], UR5 ;  /* 0x0000001e080073ba */ /* 0x0007e20008000205 */
[----:B------:R-:W4:Y:S02]  /*6ea0*/  SYNCS.PHASECHK.TRANS64.TRYWAIT P1, [R0+URZ+0x26848], R20 ;  /* 0x02684814000075a7 */ /* 0x000f24000802017f */
[----:B---34-:R-:W-:Y:S05]  /*6eb0*/  @!P1 BRA `(.L_x_63) ;  /* 0x0000001000fc9947 */ /* 0x018fea0003800000 */
.L_x_88:
[----:B-123--:R-:W-:Y:S01]  /*6ec0*/  SHF.R.S32.HI R20, RZ, 0x1f, R19 ;  /* 0x0000001fff147819 */ /* 0x00efe20000011413 */
[----:B------:R-:W-:Y:S06]  /*6ed0*/  @P0 BRA `(.L_x_64) ;  /* 0x0000000000140947 */ /* 0x000fec0003800000 */
[----:B------:R-:W-:Y:S01]  /*6ee0*/  ISETP.NE.AND P1, PT, R13, RZ, PT ;  /* 0x000000ff0d00720c */ /* 0x000fe20003f25270 */
[----:B------:R-:W-:-:S04]  /*6ef0*/  IMAD.MOV.U32 R21, RZ, RZ, 0x3100 ;  /* 0x00003100ff157424 */ /* 0x000fc800078e00ff */
[----:B------:R1:W-:Y:S08]  /*6f00*/  SYNCS.ARRIVE.TRANS64 RZ, [R0+URZ+0x26838], R21 ;  /* 0x0268381500ff79a7 */ /* 0x0003f0000800003f */
[----:B------:R-:W-:Y:S05]  /*6f10*/  @!P1 BRA `(.L_x_64) ;  /* 0x0000000000049947 */ /* 0x000fea0003800000 */
[----:B------:R-:W-:Y:S01]  /*6f20*/  BPT.TRAP 0x1 ;  /* 0x000000040000795c */ /* 0x000fe20000300000 */
.L_x_64:
[C---:B------:R-:W-:Y:S01]  /*6f30*/  R2UR UR35, R19.reuse ;  /* 0x00000000132372ca */ /* 0x040fe200000e0000 */
[----:B------:R-:W-:Y:S01]  /*6f40*/  UMOV UR10, 0x0 ;  /* 0x00000000000a7882 */ /* 0x000fe20000000000 */
[----:B------:R-:W-:Y:S01]  /*6f50*/  IADD3 R19, P1, R19, UR6, RZ ;  /* 0x0000000613137c10 */ /* 0x000fe2000ff3e0ff */
[----:B------:R-:W-:Y:S01]  /*6f60*/  UMOV UR11, 0x14f00000 ;  /* 0x14f00000000b7882 */ /* 0x000fe20000000000 */
[----:B------:R-:W-:Y:S01]  /*6f70*/  R2UR UR22, R0 ;  /* 0x00000000001672ca */ /* 0x000fe200000e0000 */
[----:B------:R-:W-:Y:S01]  /*6f80*/  UMOV UR34, URZ ;  /* 0x0000003f00227c82 */ /* 0x000fe20008000000 */
[----:B------:R-:W-:Y:S01]  /*6f90*/  R2UR UR8, R4 ;  /* 0x00000000040872ca */ /* 0x000fe200000e0000 */
[----:B------:R-:W-:Y:S01]  /*6fa0*/  IMAD.X R20, R20, 0x1, R8, P1 ;  /* 0x0000000114147824 */ /* 0x000fe200008e0608 */
[----:B------:R-:W-:Y:S01]  /*6fb0*/  LEA R14, P1, R19, R14, 0x2 ;  /* 0x0000000e130e7211 */ /* 0x000fe200078210ff */
[----:B------:R-:W-:Y:S01]  /*6fc0*/  UMOV UR36, UR20 ;  /* 0x0000001400247c82 */ /* 0x000fe20008000000 */
[----:B------:R-:W-:Y:S01]  /*6fd0*/  R2UR UR9, R5 ;  /* 0x00000000050972ca */ /* 0x000fe200000e0000 */
[----:B------:R-:W-:Y:S01]  /*6fe0*/  UMOV UR37, UR21 ;  /* 0x0000001500257c82 */ /* 0x000fe20008000000 */
[----:B------:R-:W-:Y:S01]  /*6ff0*/  LEA.HI.X R15, R19, R15, R20, 0x2, P1 ;  /* 0x0000000f130f7211 */ /* 0x000fe200008f1414 */
[----:B------:R-:W-:Y:S01]  /*7000*/  UMOV UR26, 0x20 ;  /* 0x00000020001a7882 */ /* 0x000fe20000000000 */
[----:B------:R-:W-:Y:S01]  /*7010*/  R2UR UR30, R14 ;  /* 0x000000000e1e72ca */ /* 0x000fe200000e0000 */
[----:B------:R-:W-:Y:S01]  /*7020*/  UMOV UR28, UR20 ;  /* 0x00000014001c7c82 */ /* 0x000fe20008000000 */
[----:B------:R-:W-:Y:S01]  /*7030*/  R2UR UR31, R15 ;  /* 0x000000000f1f72ca */ /* 0x000fe200000e0000 */
[----:B------:R-:W-:Y:S01]  /*7040*/  UIADD3 UR32, UR22, 0x1b000, URZ ;  /* 0x0001b00016207890 */ /* 0x000fe2000fffe03f */
[----:B------:R-:W-:Y:S01]  /*7050*/  LOP3.LUT R9, R9, 0x1, RZ, 0x3c, !PT ;  /* 0x0000000109097812 */ /* 0x000fe200078e3cff */
[----:B------:R-:W-:-:S02]  /*7060*/  UIADD3 UR33, UR22, 0x26838, URZ ;  /* 0x0002683816217890 */ /* 0x000fc4000fffe03f */
[----:B------:R-:W-:Y:S01]  /*7070*/  UIADD3 UR24, UR22, 0x1c000, URZ ;  /* 0x0001c00016187890 */ /* 0x000fe2000fffe03f */
[----:B------:R-:W-:Y:S01]  /*7080*/  SHF.L.U32 R5, R9, 0x1f, RZ ;  /* 0x0000001f09057819 */ /* 0x000fe200000006ff */
[----:B------:R-:W-:Y:S02]  /*7090*/  UIADD3 UR16, UR22, 0x1d000, URZ ;  /* 0x0001d00016107890 */ /* 0x000fe4000fffe03f */
[----:B------:R-:W-:Y:S01]  /*70a0*/  UIADD3 UR22, UR22, 0x1e300, URZ ;  /* 0x0001e30016167890 */ /* 0x000fe2000fffe03f */
[----:B------:R-:W-:Y:S01]  /*70b0*/  UMOV UR29, UR21 ;  /* 0x00000015001d7c82 */ /* 0x000fe20008000000 */
[----:B------:R-:W-:Y:S01]  /*70c0*/  UMOV UR27, UR35 ;  /* 0x00000023001b7c82 */ /* 0x000fe20008000000 */
[----:B------:R-:W-:Y:S01]  /*70d0*/  UMOV UR25, UR33 ;  /* 0x0000002100197c82 */ /* 0x000fe20008000000 */
[----:B------:R-:W-:Y:S01]  /*70e0*/  UMOV UR18, 0x40 ;  /* 0x0000004000127882 */ /* 0x000fe20000000000 */
[----:B------:R-:W-:Y:S01]  /*70f0*/  UMOV UR19, UR35 ;  /* 0x0000002300137c82 */ /* 0x000fe20008000000 */
[----:B------:R2:W-:Y:S01]  /*7100*/  UTMALDG.4D [UR32], [UR8], desc[UR10] ;  /* 0x00000a20080075b4 */ /* 0x0005e20008019000 */
[----:B------:R-:W-:Y:S01]  /*7110*/  UMOV UR17, UR33 ;  /* 0x0000002100117c82 */ /* 0x000fe20008000000 */
[----:B------:R-:W-:Y:S01]  /*7120*/  UMOV UR23, UR33 ;  /* 0x0000002100177c82 */ /* 0x000fe20008000000 */
[----:B------:R-:W-:Y:S01]  /*7130*/  UMOV UR5, 0x10 ;  /* 0x0000001000057882 */ /* 0x000fe20000000000 */
[----:B------:R2:W-:Y:S01]  /*7140*/  UTMALDG.4D [UR24], [UR8], desc[UR10] ;  /* 0x00000a18080075b4 */ /* 0x0005e20008019000 */
[----:B------:R2:W-:Y:S01]  /*7150*/  UTMALDG.4D [UR16], [UR8], desc[UR10] ;  /* 0x00000a10080075b4 */ /* 0x0005e20008019000 */
[----:B------:R2:W-:Y:S01]  /*7160*/  UBLKCP.S.G [UR22], [UR30], UR5 ;  /* 0x000000161e0073ba */ /* 0x0005e20008000205 */
[----:B------:R-:W3:Y:S02]  /*7170*/  SYNCS.PHASECHK.TRANS64.TRYWAIT P1, [R0+URZ+0x26820], R5 ;  /* 0x02682005000075a7 */ /* 0x000ee4000802017f */
[----:B--23--:R-:W-:Y:S05]  /*7180*/  @!P1 BRA `(.L_x_65) ;  /* 0x00000010005c9947 */ /* 0x00cfea0003800000 */
.L_x_90:
[----:B------:R-:W-:Y:S05]  /*7190*/  @P0 BRA `(.L_x_66) ;  /* 0x0000000000140947 */ /* 0x000fea0003800000 */
[----:B------:R-:W-:Y:S01]  /*71a0*/  ISETP.NE.AND P1, PT, R13, RZ, PT ;  /* 0x000000ff0d00720c */ /* 0x000fe20003f25270 */
[----:B--2---:R-:W-:-:S04]  /*71b0*/  IMAD.MOV.U32 R5, RZ, RZ, 0x3100 ;  /* 0x00003100ff057424 */ /* 0x004fc800078e00ff */
[----:B------:R3:W-:Y:S08]  /*71c0*/  SYNCS.ARRIVE.TRANS64 RZ, [R0+URZ+0x26810], R5 ;  /* 0x0268100500ff79a7 */ /* 0x0007f0000800003f */
[----:B------:R-:W-:Y:S05]  /*71d0*/  @!P1 BRA `(.L_x_66) ;  /* 0x0000000000049947 */ /* 0x000fea0003800000 */
[----:B------:R-:W-:Y:S01]  /*71e0*/  BPT.TRAP 0x1 ;  /* 0x000000040000795c */ /* 0x000fe20000300000 */
.L_x_66:
[----:B------:R-:W-:Y:S01]  /*71f0*/  R2UR UR5, R16 ;  /* 0x00000000100572ca */ /* 0x000fe200000e0000 */
[----:B------:R-:W-:Y:S01]  /*7200*/  UMOV UR22, 0x0 ;  /* 0x0000000000167882 */ /* 0x000fe20000000000 */
[----:B------:R-:W-:Y:S01]  /*7210*/  R2UR UR16, R0 ;  /* 0x00000000001072ca */ /* 0x000fe200000e0000 */
[----:B------:R-:W-:Y:S01]  /*7220*/  UMOV UR23, 0x14f00000 ;  /* 0x14f0000000177882 */ /* 0x000fe20000000000 */
[----:B------:R-:W-:Y:S01]  /*7230*/  R2UR UR10, R2 ;  /* 0x00000000020a72ca */ /* 0x000fe200000e0000 */
[----:B------:R-:W-:Y:S01]  /*7240*/  UMOV UR34, URZ ;  /* 0x0000003f00227c82 */ /* 0x000fe20008000000 */
[----:B------:R-:W-:Y:S01]  /*7250*/  R2UR UR11, R3 ;  /* 0x00000000030b72ca */ /* 0x000fe200000e0000 */
[----:B------:R-:W-:Y:S01]  /*7260*/  UMOV UR36, UR20 ;  /* 0x0000001400247c82 */ /* 0x000fe20008000000 */
[----:B------:R-:W-:Y:S01]  /*7270*/  IADD3 R18, R18, -0x2, RZ ;  /* 0xfffffffe12127810 */ /* 0x000fe20007ffe0ff */
[----:B------:R-:W-:Y:S01]  /*7280*/  UMOV UR37, UR21 ;  /* 0x0000001500257c82 */ /* 0x000fe20008000000 */
[----:B------:R-:W-:Y:S01]  /*7290*/  UMOV UR26, 0x20 ;  /* 0x00000020001a7882 */ /* 0x000fe20000000000 */
[----:B------:R-:W-:Y:S01]  /*72a0*/  UMOV UR28, UR20 ;  /* 0x00000014001c7c82 */ /* 0x000fe20008000000 */
[----:B------:R-:W-:Y:S01]  /*72b0*/  ISETP.NE.AND P1, PT, R18, RZ, PT ;  /* 0x000000ff1200720c */ /* 0x000fe20003f25270 */
[----:B------:R-:W-:-:S02]  /*72c0*/  UIADD3 UR5, UR5, 0x2, URZ ;  /* 0x0000000205057890 */ /* 0x000fc4000fffe03f */
[----:B------:R-:W-:Y:S02]  /*72d0*/  UIADD3 UR32, UR16, 0x12000, URZ ;  /* 0x0001200010207890 */ /* 0x000fe4000fffe03f */
[----:B------:R-:W-:Y:S02]  /*72e0*/  USHF.L.U32 UR35, UR5, 0x6, URZ ;  /* 0x0000000605237899 */ /* 0x000fe4000800063f */
[----:B------:R-:W-:Y:S01]  /*72f0*/  UIADD3 UR33, UR16, 0x26810, URZ ;  /* 0x0002681010217890 */ /* 0x000fe2000fffe03f */
[----:B------:R-:W-:Y:S01]  /*7300*/  IMAD.U32 R16, RZ, RZ, UR5 ;  /* 0x00000005ff107e24 */ /* 0x000fe2000f8e00ff */
[----:B------:R-:W-:Y:S02]  /*7310*/  UIADD3 UR24, UR16, 0x13000, URZ ;  /* 0x0001300010187890 */ /* 0x000fe4000fffe03f */
[----:B------:R-:W-:Y:S02]  /*7320*/  UIADD3 UR30, UR16, 0x1e000, URZ ;  /* 0x0001e000101e7890 */ /* 0x000fe4000fffe03f */
[----:B------:R-:W-:-:S02]  /*7330*/  UIADD3 UR16, UR16, 0x14000, URZ ;  /* 0x0001400010107890 */ /* 0x000fc4000fffe03f */
[----:B------:R-:W-:Y:S02]  /*7340*/  UIMAD.WIDE UR8, UR35, 0x4, UR14 ;  /* 0x00000004230878a5 */ /* 0x000fe4000f8e020e */
[----:B------:R4:W-:Y:S01]  /*7350*/  UTMALDG.4D [UR32], [UR10], desc[UR22] ;  /* 0x000016200a0075b4 */ /* 0x0009e20008019000 */
[----:B------:R-:W-:Y:S01]  /*7360*/  UMOV UR29, UR21 ;  /* 0x00000015001d7c82 */ /* 0x000fe20008000000 */
[----:B------:R-:W-:Y:S01]  /*7370*/  UMOV UR25, UR33 ;  /* 0x0000002100197c82 */ /* 0x000fe20008000000 */
[----:B------:R-:W-:Y:S01]  /*7380*/  UMOV UR27, UR35 ;  /* 0x00000023001b7c82 */ /* 0x000fe20008000000 */
[----:B------:R-:W-:Y:S01]  /*7390*/  UMOV UR18, 0x40 ;  /* 0x0000004000127882 */ /* 0x000fe20000000000 */
[----:B------:R-:W-:Y:S01]  /*73a0*/  UMOV UR17, UR33 ;  /* 0x0000002100117c82 */ /* 0x000fe20008000000 */
[----:B------:R-:W-:Y:S01]  /*73b0*/  UMOV UR19, UR35 ;  /* 0x0000002300137c82 */ /* 0x000fe20008000000 */
[----:B------:R-:W-:Y:S01]  /*73c0*/  UMOV UR13, 0x10 ;  /* 0x00000010000d7882 */ /* 0x000fe20000000000 */
[----:B------:R4:W-:Y:S01]  /*73d0*/  UTMALDG.4D [UR24], [UR10], desc[UR22] ;  /* 0x000016180a0075b4 */ /* 0x0009e20008019000 */
[----:B------:R-:W-:Y:S01]  /*73e0*/  UMOV UR31, UR33 ;  /* 0x00000021001f7c82 */ /* 0x000fe20008000000 */
[----:B------:R4:W-:Y:S01]  /*73f0*/  UTMALDG.4D [UR16], [UR10], desc[UR22] ;  /* 0x000016100a0075b4 */ /* 0x0009e20008019000 */
[----:B------:R4:W-:Y:S02]  /*7400*/  UBLKCP.S.G [UR30], [UR8], UR13 ;  /* 0x0000001e080073ba */ /* 0x0009e4000800020d */
[----:B----4-:R-:W-:Y:S05]  /*7410*/  @P1 BRA `(.L_x_67) ;  /* 0xfffffff4003c1947 */ /* 0x010fea000383ffff */
[----:B--23--:R-:W-:-:S07]  /*7420*/  IMAD.U32 R5, RZ, RZ, UR35 ;  /* 0x00000023ff057e24 */ /* 0x00cfce000f8e00ff */
.L_x_58:
[----:B------:R-:W-:-:S13]  /*7430*/  ISETP.NE.AND P1, PT, R17, RZ, PT ;  /* 0x000000ff1100720c */ /* 0x000fda0003f25270 */
[----:B------:R-:W-:Y:S05]  /*7440*/  @!P1 BRA `(.L_x_57) ;  /* 0x0000000400609947 */ /* 0x000fea0003800000 */
[----:B------:R-:W-:-:S04]  /*7450*/  SHF.L.U32 R7, R9, 0x1f, RZ ;  /* 0x0000001f09077819 */ /* 0x000fc800000006ff */
[----:B------:R-:W2:Y:S02]  /*7460*/  SYNCS.PHASECHK.TRANS64.TRYWAIT P1, [R0+URZ+0x26840], R7 ;  /* 0x02684007000075a7 */ /* 0x000ea4000802017f */
[----:B--2---:R-:W-:Y:S05]  /*7470*/  @!P1 BRA `(.L_x_68) ;  /* 0x0000000c00b89947 */ /* 0x004fea0003800000 */
.L_x_91:
[----:B------:R-:W-:Y:S05]  /*7480*/  @P0 BRA `(.L_x_69) ;  /* 0x0000000000140947 */ /* 0x000fea0003800000 */
[----:B------:R-:W-:Y:S01]  /*7490*/  ISETP.NE.AND P1, PT, R13, RZ, PT ;  /* 0x000000ff0d00720c */ /* 0x000fe20003f25270 */
[----:B------:R-:W-:-:S04]  /*74a0*/  IMAD.MOV.U32 R5, RZ, RZ, 0x3100 ;  /* 0x00003100ff057424 */ /* 0x000fc800078e00ff */
[----:B------:R3:W-:Y:S08]  /*74b0*/  SYNCS.ARRIVE.TRANS64 RZ, [R0+URZ+0x26830], R5 ;  /* 0x0268300500ff79a7 */ /* 0x0007f0000800003f */
[----:B------:R-:W-:Y:S05]  /*74c0*/  @!P1 BRA `(.L_x_69) ;  /* 0x0000000000049947 */ /* 0x000fea0003800000 */
[----:B------:R-:W-:Y:S01]  /*74d0*/  BPT.TRAP 0x1 ;  /* 0x000000040000795c */ /* 0x000fe20000300000 */
.L_x_69:
[----:B---3--:R-:W3:Y:S01]  /*74e0*/  LDC.64 R4, c[0x0][0x728] ;  /* 0x0001ca00ff047b82 */ /* 0x008ee20000000a00 */
[----:B------:R-:W-:Y:S01]  /*74f0*/  IMAD.SHL.U32 R15, R16, 0x40, RZ ;  /* 0x00000040100f7824 */ /* 0x000fe200078e00ff */
[----:B------:R-:W-:Y:S01]  /*7500*/  R2UR UR16, R0 ;  /* 0x00000000001072ca */ /* 0x000fe200000e0000 */
[----:B------:R-:W-:Y:S01]  /*7510*/  UMOV UR10, 0x0 ;  /* 0x00000000000a7882 */ /* 0x000fe20000000000 */
[----:B------:R-:W-:Y:S01]  /*7520*/  UMOV UR11, 0x14f00000 ;  /* 0x14f00000000b7882 */ /* 0x000fe20000000000 */
[----:B------:R-:W-:Y:S01]  /*7530*/  UMOV UR34, URZ ;  /* 0x0000003f00227c82 */ /* 0x000fe20008000000 */
[C---:B------:R-:W-:Y:S01]  /*7540*/  IADD3 R6, P1, R15.reuse, UR6, RZ ;  /* 0x000000060f067c10 */ /* 0x040fe2000ff3e0ff */
[----:B------:R-:W-:Y:S01]  /*7550*/  UMOV UR36, UR20 ;  /* 0x0000001400247c82 */ /* 0x000fe20008000000 */
[C---:B------:R-:W-:Y:S01]  /*7560*/  R2UR UR35, R15.reuse ;  /* 0x000000000f2372ca */ /* 0x040fe200000e0000 */
[----:B------:R-:W-:Y:S01]  /*7570*/  UMOV UR37, UR21 ;  /* 0x0000001500257c82 */ /* 0x000fe20008000000 */
[----:B------:R-:W-:Y:S01]  /*7580*/  LEA.HI.X.SX32 R12, R15, R8, 0x1, P1 ;  /* 0x000000080f0c7211 */ /* 0x000fe200008f0eff */
        /* <DEDUP_REMOVED lines=8> */
[----:B------:R-:W-:Y:S01]  /*7610*/  UIADD3 UR16, UR16, 0x1a000, URZ ;  /* 0x0001a00010107890 */ /* 0x000fe2000fffe03f */
[----:B---3--:R-:W-:Y:S01]  /*7620*/  LEA R4, P2, R6, R4, 0x2 ;  /* 0x0000000406047211 */ /* 0x008fe200078410ff */
[----:B------:R-:W-:Y:S01]  /*7630*/  UMOV UR25, UR33 ;  /* 0x0000002100197c82 */ /* 0x000fe20008000000 */
[----:B------:R-:W-:Y:S01]  /*7640*/  UMOV UR27, UR35 ;  /* 0x00000023001b7c82 */ /* 0x000fe20008000000 */
[----:B------:R-:W-:Y:S01]  /*7650*/  UMOV UR17, UR33 ;  /* 0x0000002100117c82 */ /* 0x000fe20008000000 */
[----:B------:R-:W-:Y:S01]  /*7660*/  R2UR UR22, R4 ;  /* 0x00000000041672ca */ /* 0x000fe200000e0000 */
[----:B------:R-:W-:Y:S01]  /*7670*/  UMOV UR19, UR35 ;  /* 0x0000002300137c82 */ /* 0x000fe20008000000 */
[----:B------:R-:W-:Y:S01]  /*7680*/  IADD3 R4, P1, R10, 0x1f0, RZ ;  /* 0x000001f00a047810 */ /* 0x000fe20007f3e0ff */
[----:B------:R-:W-:Y:S01]  /*7690*/  UMOV UR31, UR33 ;  /* 0x00000021001f7c82 */ /* 0x000fe20008000000 */
[----:B------:R-:W-:Y:S01]  /*76a0*/  LEA.HI.X R5, R6, R5, R12, 0x2, P2 ;  /* 0x0000000506057211 */ /* 0x000fe200010f140c */
[----:B------:R-:W-:Y:S01]  /*76b0*/  UMOV UR5, 0x10 ;  /* 0x0000001000057882 */ /* 0x000fe20000000000 */
[----:B------:R-:W-:Y:S01]  /*76c0*/  R2UR UR8, R4 ;  /* 0x00000000040872ca */ /* 0x000fe200000e0000 */
[----:B------:R-:W-:Y:S01]  /*76d0*/  IMAD.X R4, RZ, RZ, R11, P1 ;  /* 0x000000ffff047224 */ /* 0x000fe200008e060b */
[----:B------:R-:W-:-:S04]  /*76e0*/  R2UR UR23, R5 ;  /* 0x00000000051772ca */ /* 0x000fc800000e0000 */
[----:B------:R-:W-:-:S13]  /*76f0*/  R2UR UR9, R4 ;  /* 0x00000000040972ca */ /* 0x000fda00000e0000 */
[----:B------:R3:W-:Y:S01]  /*7700*/  UTMALDG.4D [UR32], [UR8], desc[UR10] ;  /* 0x00000a20080075b4 */ /* 0x0007e20008019000 */
[----:B------:R3:W-:Y:S01]  /*7710*/  UTMALDG.4D [UR24], [UR8], desc[UR10] ;  /* 0x00000a18080075b4 */ /* 0x0007e20008019000 */
[----:B------:R3:W-:Y:S01]  /*7720*/  UTMALDG.4D [UR16], [UR8], desc[UR10] ;  /* 0x00000a10080075b4 */ /* 0x0007e20008019000 */
[----:B------:R3:W-:Y:S01]  /*7730*/  UBLKCP.S.G [UR30], [UR22], UR5 ;  /* 0x0000001e160073ba */ /* 0x0007e20008000205 */
[----:B------:R-:W4:Y:S02]  /*7740*/  SYNCS.PHASECHK.TRANS64.TRYWAIT P1, [R0+URZ+0x26828], R7 ;  /* 0x02682807000075a7 */ /* 0x000f24000802017f */
[----:B---34-:R-:W-:Y:S05]  /*7750*/  @!P1 BRA `(.L_x_70) ;  /* 0x0000000c00149947 */ /* 0x018fea0003800000 */
.L_x_92:
[----:B------:R-:W-:Y:S05]  /*7760*/  @P0 BRA `(.L_x_71) ;  /* 0x0000000000140947 */ /* 0x000fea0003800000 */
[----:B------:R-:W-:Y:S01]  /*7770*/  ISETP.NE.AND P0, PT, R13, RZ, PT ;  /* 0x000000ff0d00720c */ /* 0x000fe20003f05270 */
[----:B------:R-:W-:-:S04]  /*7780*/  IMAD.MOV.U32 R5, RZ, RZ, 0x3100 ;  /* 0x00003100ff057424 */ /* 0x000fc800078e00ff */
[----:B------:R4:W-:Y:S08]  /*7790*/  SYNCS.ARRIVE.TRANS64 RZ, [R0+URZ+0x26818], R5 ;  /* 0x0268180500ff79a7 */ /* 0x0009f0000800003f */
[----:B------:R-:W-:Y:S05]  /*77a0*/  @!P0 BRA `(.L_x_71) ;  /* 0x0000000000048947 */ /* 0x000fea0003800000 */
[----:B------:R-:W-:Y:S01]  /*77b0*/  BPT.TRAP 0x1 ;  /* 0x000000040000795c */ /* 0x000fe20000300000 */
.L_x_71:
        /* <DEDUP_REMOVED lines=8> */
[----:B------:R-:W-:Y:S01]  /*7840*/  UMOV UR37, UR21 ;  /* 0x0000001500257c82 */ /* 0x000fe20008000000 */
[----:B------:R-:W-:Y:S01]  /*7850*/  UMOV UR26, 0x20 ;  /* 0x00000020001a7882 */ /* 0x000fe20000000000 */
[----:B------:R-:W-:Y:S01]  /*7860*/  UMOV UR28, UR20 ;  /* 0x00000014001c7c82 */ /* 0x000fe20008000000 */
[----:B------:R-:W-:Y:S01]  /*7870*/  UMOV UR29, UR21 ;  /* 0x00000015001d7c82 */ /* 0x000fe20008000000 */
[----:B------:R-:W-:Y:S01]  /*7880*/  UMOV UR18, 0x40 ;  /* 0x0000004000127882 */ /* 0x000fe20000000000 */
[----:B------:R-:W-:Y:S01]  /*7890*/  UIADD3 UR35, UR35, 0x40, URZ ;  /* 0x0000004023237890 */ /* 0x000fe2000fffe03f */
[----:B------:R-:W-:Y:S01]  /*78a0*/  IMAD.MOV.U32 R12, RZ, RZ, 0x1 ;  /* 0x00000001ff0c7424 */ /* 0x000fe200078e00ff */
[----:B------:R-:W-:-:S02]  /*78b0*/  UIADD3 UR32, UR16, 0x15000, URZ ;  /* 0x0001500010207890 */ /* 0x000fc4000fffe03f */
[----:B------:R-:W-:Y:S02]  /*78c0*/  UIADD3 UR33, UR16, 0x26818, URZ ;  /* 0x0002681810217890 */ /* 0x000fe4000fffe03f */
[----:B------:R-:W-:Y:S01]  /*78d0*/  UIADD3 UR24, UR16, 0x16000, URZ ;  /* 0x0001600010187890 */ /* 0x000fe2000fffe03f */
[----:B----4-:R-:W-:Y:S01]  /*78e0*/  IMAD.U32 R5, RZ, RZ, UR35 ;  /* 0x00000023ff057e24 */ /* 0x010fe2000f8e00ff */
        /* <DEDUP_REMOVED lines=8> */
[----:B------:R-:W-:Y:S01]  /*7970*/  UMOV UR5, 0x10 ;  /* 0x0000001000057882 */ /* 0x000fe20000000000 */
[----:B------:R-:W-:Y:S01]  /*7980*/  UMOV UR31, UR33 ;  /* 0x00000021001f7c82 */ /* 0x000fe20008000000 */
[----:B------:R4:W-:Y:S01]  /*7990*/  UTMALDG.4D [UR24], [UR10], desc[UR22] ;  /* 0x000016180a0075b4 */ /* 0x0009e20008019000 */
[----:B------:R4:W-:Y:S01]  /*79a0*/  UTMALDG.4D [UR16], [UR10], desc[UR22] ;  /* 0x000016100a0075b4 */ /* 0x0009e20008019000 */
[----:B------:R4:W-:Y:S02]  /*79b0*/  UBLKCP.S.G [UR30], [UR8], UR5 ;  /* 0x0000001e080073ba */ /* 0x0009e40008000205 */
[----:B----4-:R-:W-:Y:S01]  /*79c0*/  NOP ;  /* 0x0000000000007918 */ /* 0x010fe20000000000 */
.L_x_57:
[----:B------:R-:W4:Y:S01]  /*79d0*/  S2R R2, SR_TID.X ;  /* 0x0000000000027919 */ /* 0x000f220000002100 */
[----:B------:R-:W-:Y:S01]  /*79e0*/  IMAD R3, R12, 0x8, R0 ;  /* 0x000000080c037824 */ /* 0x000fe200078e0200 */
[----:B----4-:R-:W-:Y:S02]  /*79f0*/  LOP3.LUT R4, R2, 0x7f, RZ, 0xc0, !PT ;  /* 0x0000007f02047812 */ /* 0x010fe400078ec0ff */
[----:B------:R-:W-:Y:S02]  /*7a00*/  SHF.L.U32 R2, R9, 0x1f, RZ ;  /* 0x0000001f09027819 */ /* 0x000fe400000006ff */
[----:B------:R-:W-:Y:S02]  /*7a10*/  ISETP.NE.AND P1, PT, R4, RZ, PT ;  /* 0x000000ff0400720c */ /* 0x000fe40003f25270 */
[----:B------:R-:W4:Y:S02]  /*7a20*/  SYNCS.PHASECHK.TRANS64.TRYWAIT P0, [R3+URZ+0x26840], R2 ;  /* 0x02684002030075a7 */ /* 0x000f24000800017f */
[----:B----4-:R-:W-:Y:S09]  /*7a30*/  @!P0 BRA `(.L_x_72) ;  /* 0x0000000800708947 */ /* 0x010ff20003800000 */
.L_x_93:
[----:B------:R-:W-:Y:S05]  /*7a40*/  @P1 BRA `(.L_x_73) ;  /* 0x0000000000181947 */ /* 0x000fea0003800000 */
[----:B------:R-:W5:Y:S01]  /*7a50*/  S2R R4, SR_TID.X ;  /* 0x0000000000047919 */ /* 0x000f620000002100 */
[----:B----4-:R-:W-:-:S04]  /*7a60*/  MOV R2, 0x3100 ;  /* 0x0000310000027802 */ /* 0x010fc80000000f00 */
[----:B------:R4:W-:Y:S01]  /*7a70*/  SYNCS.ARRIVE.TRANS64 RZ, [R3+URZ+0x26830], R2 ;  /* 0x0268300203ff79a7 */ /* 0x0009e2000800003f */
[----:B-----5:R-:W-:-:S13]  /*7a80*/  LOP3.LUT P0, RZ, R4, 0x1f, RZ, 0xc0, !PT ;  /* 0x0000001f04ff7812 */ /* 0x020fda000780c0ff */
[----:B----4-:R-:W-:Y:S05]  /*7a90*/  @!P0 BRA `(.L_x_73) ;  /* 0x0000000000048947 */ /* 0x010fea0003800000 */
[----:B------:R-:W-:Y:S01]  /*7aa0*/  BPT.TRAP 0x1 ;  /* 0x000000040000795c */ /* 0x000fe20000300000 */
.L_x_73:
[----:B------:R-:W-:Y:S01]  /*7ab0*/  R2UR UR35, R5 ;  /* 0x00000000052372ca */ /* 0x000fe200000e0000 */
[C-C-:B----4-:R-:W-:Y:S01]  /*7ac0*/  IMAD R2, R12.reuse, 0x3000, R0.reuse ;  /* 0x000030000c027824 */ /* 0x150fe200078e0200 */
[----:B------:R-:W-:Y:S01]  /*7ad0*/  R2UR UR33, R3 ;  /* 0x00000000032172ca */ /* 0x000fe200000e0000 */
[----:B-123--:R-:W-:Y:S01]  /*7ae0*/  IMAD R0, R12, 0x100, R0 ;  /* 0x000001000c007824 */ /* 0x00efe200078e0200 */
[----:B------:R-:W-:Y:S01]  /*7af0*/  ULDC.64 UR8, c[0x0][0x728] ;  /* 0x0001ca0000087ab9 */ /* 0x000fe20000000a00 */
[----:B------:R-:W-:Y:S01]  /*7b00*/  UMOV UR22, 0x0 ;  /* 0x0000000000167882 */ /* 0x000fe20000000000 */
[----:B------:R-:W-:Y:S01]  /*7b10*/  R2UR UR16, R2 ;  /* 0x00000000021072ca */ /* 0x000fe200000e0000 */
[----:B------:R-:W-:Y:S01]  /*7b20*/  UMOV UR23, 0x14f00000 ;  /* 0x14f0000000177882 */ /* 0x000fe20000000000 */
[----:B------:R-:W-:Y:S01]  /*7b30*/  R2UR UR5, R0 ;  /* 0x00000000000572ca */ /* 0x000fe200000e0000 */
[----:B------:R-:W-:Y:S01]  /*7b40*/  UMOV UR34, URZ ;  /* 0x0000003f00227c82 */ /* 0x000fe20008000000 */
[----:B------:R-:W-:Y:S01]  /*7b50*/  UMOV UR36, UR20 ;  /* 0x0000001400247c82 */ /* 0x000fe20008000000 */
[----:B------:R-:W-:Y:S01]  /*7b60*/  UMOV UR37, UR21 ;  /* 0x0000001500257c82 */ /* 0x000fe20008000000 */
[----:B------:R-:W-:Y:S01]  /*7b70*/  UMOV UR26, 0x20 ;  /* 0x00000020001a7882 */ /* 0x000fe20000000000 */
[----:B------:R-:W-:Y:S01]  /*7b80*/  UIADD3 UR13, UP0, UR35, UR6, URZ ;  /* 0x00000006230d7290 */ /* 0x000fe2000ff1e03f */
[----:B------:R-:W-:Y:S01]  /*7b90*/  VIADD R0, R12, 0x1 ;  /* 0x000000010c007836 */ /* 0x000fe20000000000 */
[----:B------:R-:W-:Y:S01]  /*7ba0*/  UIADD3 UR33, UR33, 0x26830, URZ ;  /* 0x0002683021217890 */ /* 0x000fe2000fffe03f */
[----:B------:R-:W-:Y:S01]  /*7bb0*/  UMOV UR28, UR20 ;  /* 0x00000014001c7c82 */ /* 0x000fe20008000000 */
[----:B------:R-:W-:-:S02]  /*7bc0*/  UMOV UR29, UR21 ;  /* 0x00000015001d7c82 */ /* 0x000fc40008000000 */
[----:B------:R-:W-:Y:S01]  /*7bd0*/  PLOP3.LUT P0, PT, PT, PT, UP0, 0x80, 0x0 ;  /* 0x000000000000781c */ /* 0x000fe20003f0f008 */
[----:B------:R-:W-:Y:S02]  /*7be0*/  ULEA UR8, UP0, UR13, UR8, 0x2 ;  /* 0x000000080d087291 */ /* 0x000fe4000f80103f */
[----:B------:R-:W-:Y:S01]  /*7bf0*/  UIADD3 UR32, UR16, 0x18000, URZ ;  /* 0x0001800010207890 */ /* 0x000fe2000fffe03f */
[----:B------:R-:W-:Y:S01]  /*7c00*/  LEA.HI.X.SX32 R5, R5, R8, 0x1, P0 ;  /* 0x0000000805057211 */ /* 0x000fe200000f0eff */
[----:B------:R-:W-:Y:S01]  /*7c10*/  UIADD3 UR24, UR16, 0x19000, URZ ;  /* 0x0001900010187890 */ /* 0x000fe2000fffe03f */
[----:B------:R-:W-:Y:S01]  /*7c20*/  IADD3 R10, P0, R10, 0x1f0, RZ ;  /* 0x000001f00a0a7810 */ /* 0x000fe20007f1e0ff */
[----:B------:R-:W-:Y:S01]  /*7c30*/  UIADD3 UR16, UR16, 0x1a000, URZ ;  /* 0x0001a00010107890 */ /* 0x000fe2000fffe03f */
[----:B------:R-:W-:Y:S01]  /*7c40*/  R2UR UR17, R5 ;  /* 0x00000000051172ca */ /* 0x000fe200000e0000 */
[----:B------:R-:W-:Y:S01]  /*7c50*/  UIADD3 UR30, UR5, 0x1e200, URZ ;  /* 0x0001e200051e7890 */ /* 0x000fe2000fffe03f */
[----:B------:R-:W-:Y:S01]  /*7c60*/  R2UR UR10, R10 ;  /* 0x000000000a0a72ca */ /* 0x000fe200000e0000 */
[----:B------:R-:W-:Y:S01]  /*7c70*/  IMAD.X R11, RZ, RZ, R11, P0 ;  /* 0x000000ffff0b7224 */ /* 0x000fe200000e060b */
[----:B------:R-:W-:Y:S01]  /*7c80*/  UMOV UR27, UR35 ;  /* 0x00000023001b7c82 */ /* 0x000fe20008000000 */
[----:B------:R-:W-:Y:S01]  /*7c90*/  UMOV UR25, UR33 ;  /* 0x0000002100197c82 */ /* 0x000fe20008000000 */
[----:B------:R-:W-:Y:S01]  /*7ca0*/  UMOV UR18, 0x40 ;  /* 0x0000004000127882 */ /* 0x000fe20000000000 */
[----:B------:R-:W-:Y:S01]  /*7cb0*/  UMOV UR19, UR35 ;  /* 0x0000002300137c82 */ /* 0x000fe20008000000 */
[----:B------:R-:W-:Y:S01]  /*7cc0*/  R2UR UR11, R11 ;  /* 0x000000000b0b72ca */ /* 0x000fe200000e0000 */
[----:B------:R-:W-:Y:S01]  /*7cd0*/  UMOV UR31, UR33 ;  /* 0x00000021001f7c82 */ /* 0x000fe20008000000 */
[----:B------:R-:W-:Y:S01]  /*7ce0*/  UMOV UR5, 0x10 ;  /* 0x0000001000057882 */ /* 0x000fe20000000000 */
[----:B------:R-:W-:-:S02]  /*7cf0*/  ISETP.NE.AND P0, PT, R0, 0x2, PT ;  /* 0x000000020000780c */ /* 0x000fc40003f05270 */
[----:B------:R-:W-:Y:S02]  /*7d00*/  ULEA.HI.X UR9, UR13, UR9, UR17, 0x2, UP0 ;  /* 0x000000090d097291 */ /* 0x000fe400080f1411 */
[----:B------:R-:W-:Y:S01]  /*7d10*/  SEL R2, RZ, 0x1, P0 ;  /* 0x00000001ff027807 */ /* 0x000fe20000000000 */
[----:B------:R-:W-:Y:S01]  /*7d20*/  UMOV UR17, UR33 ;  /* 0x0000002100117c82 */ /* 0x000fe20008000000 */
[----:B------:R-:W-:Y:S02]  /*7d30*/  SEL R0, R0, RZ, P0 ;  /* 0x000000ff00007207 */ /* 0x000fe40000000000 */
[----:B------:R-:W-:Y:S02]  /*7d40*/  LOP3.LUT R9, R9, R2, RZ, 0x3c, !PT ;  /* 0x0000000209097212 */ /* 0x000fe400078e3cff */
[----:B------:R1:W-:Y:S01]  /*7d50*/  UTMALDG.4D [UR32], [UR10], desc[UR22] ;  /* 0x000016200a0075b4 */ /* 0x0003e20008019000 */
[----:B------:R1:W-:Y:S01]  /*7d60*/  UTMALDG.4D [UR24], [UR10], desc[UR22] ;  /* 0x000016180a0075b4 */ /* 0x0003e20008019000 */
[----:B------:R1:W-:Y:S01]  /*7d70*/  UTMALDG.4D [UR16], [UR10], desc[UR22] ;  /* 0x000016100a0075b4 */ /* 0x0003e20008019000 */
[----:B------:R1:W-:Y:S02]  /*7d80*/  UBLKCP.S.G [UR30], [UR8], UR5 ;  /* 0x0000001e080073ba */ /* 0x0003e40008000205 */
[----:B-1----:R-:W-:Y:S01]  /*7d90*/  NOP ;  /* 0x0000000000007918 */ /* 0x002fe20000000000 */
.L_x_54:
[----:B------:R-:W-:Y:S05]  /*7da0*/  BSYNC B0 ;  /* 0x0000000000007941 */ /* 0x000fea0003800000 */
.L_x_53:
[----:B------:R-:W-:-:S03]  /*7db0*/  UMOV UR5, 0xffffffff ;  /* 0xffffffff00057882 */ /* 0x000fc60000000000 */
[----:B------:R-:W-:Y:S05]  /*7dc0*/  BRA.DIV UR5, `(.L_x_74) ;  /* 0x0000000605a07947 */ /* 0x000fea000b800000 */
[----:B------:R-:W-:-:S13]  /*7dd0*/  ELECT P0, URZ, PT ;  /* 0x00000000003f782f */ /* 0x000fda0003800000 */
.L_x_96:
[----:B------:R-:W-:Y:S04]  /*7de0*/  BSSY B0, `(.L_x_75) ;  /* 0x0000023000007945 */ /* 0x000fe80003800000 */
[----:B------:R-:W-:Y:S05]  /*7df0*/  @!P0 BRA `(.L_x_76) ;  /* 0x0000000000848947 */ /* 0x000fea0003800000 */
[----:B------:R-:W-:-:S06]  /*7e00*/  ULOP3.LUT UR5, UR38, 0x2, URZ, 0xfc, !UPT ;  /* 0x0000000226057892 */ /* 0x000fcc000f8efc3f */
[----:B------:R-:W-:-:S05]  /*7e10*/  IMAD.U32 R2, RZ, RZ, UR5 ;  /* 0x00000005ff027e24 */ /* 0x000fca000f8e00ff */
[----:B------:R-:W-:-:S13]  /*7e20*/  ISETP.NE.AND P0, PT, R2, 0x3, PT ;  /* 0x000000030200780c */ /* 0x000fda0003f05270 */
[----:B------:R-:W-:Y:S05]  /*7e30*/  @!P0 BRA `(.L_x_77) ;  /* 0x0000000000048947 */ /* 0x000fea0003800000 */
[----:B------:R-:W-:Y:S01]  /*7e40*/  BPT.TRAP 0x1 ;  /* 0x000000040000795c */ /* 0x000fe20000300000 */
.L_x_77:
[----:B------:R-:W1:Y:S01]  /*7e50*/  S2R R3, SR_CgaCtaId ;  /* 0x0000000000037919 */ /* 0x000e620000008800 */
[----:B------:R-:W-:Y:S02]  /*7e60*/  MOV R2, 0x400 ;  /* 0x0000040000027802 */ /* 0x000fe40000000f00 */
[----:B------:R-:W-:Y:S02]  /*7e70*/  SHF.L.U32 R5, R9, 0x1f, RZ ;  /* 0x0000001f09057819 */ /* 0x000fe400000006ff */
[----:B-1----:R-:W-:Y:S01]  /*7e80*/  LEA R7, R3, R2, 0x18 ;  /* 0x0000000203077211 */ /* 0x002fe200078ec0ff */
[----:B------:R-:W-:-:S04]  /*7e90*/  VIADD R2, R0, 0x1 ;  /* 0x0000000100027836 */ /* 0x000fc80000000000 */
[----:B------:R-:W-:Y:S01]  /*7ea0*/  VIADD R3, R7, 0x26820 ;  /* 0x0002682007037836 */ /* 0x000fe20000000000 */
[----:B------:R-:W-:-:S03]  /*7eb0*/  ISETP.NE.AND P2, PT, R2, 0x2, PT ;  /* 0x000000020200780c */ /* 0x000fc60003f45270 */
[----:B------:R-:W-:Y:S01]  /*7ec0*/  IMAD R6, R0, 0x8, R3 ;  /* 0x0000000800067824 */ /* 0x000fe200078e0203 */
[----:B------:R-:W-:-:S03]  /*7ed0*/  SEL R4, RZ, 0x1, P2 ;  /* 0x00000001ff047807 */ /* 0x000fc60001000000 */
[----:B------:R-:W1:Y:S01]  /*7ee0*/  SYNCS.PHASECHK.TRANS64.TRYWAIT P1, [R6+URZ], R5 ;  /* 0x00000005060075a7 */ /* 0x000e62000802017f */
[----:B------:R-:W-:Y:S02]  /*7ef0*/  LOP3.LUT R9, R9, R4, RZ, 0x3c, !PT ;  /* 0x0000000409097212 */ /* 0x000fe400078e3cff */
[----:B------:R-:W-:Y:S02]  /*7f00*/  SEL R4, R2, RZ, P2 ;  /* 0x000000ff02047207 */ /* 0x000fe40001000000 */
[----:B------:R-:W-:-:S03]  /*7f10*/  SHF.L.U32 R2, R9, 0x1f, RZ ;  /* 0x0000001f09027819 */ /* 0x000fc600000006ff */
[----:B------:R-:W-:Y:S01]  /*7f20*/  IMAD R3, R4, 0x8, R3 ;  /* 0x0000000804037824 */ /* 0x000fe200078e0203 */
[----:B-1----:R-:W-:Y:S06]  /*7f30*/  @!P1 BRA `(.L_x_78) ;  /* 0x0000000400689947 */ /* 0x002fec0003800000 */
.L_x_97:
[----:B------:R-:W2:Y:S02]  /*7f40*/  SYNCS.PHASECHK.TRANS64.TRYWAIT P1, [R3+URZ], R2 ;  /* 0x00000002030075a7 */ /* 0x000ea4000802017f */
[----:B--2---:R-:W-:Y:S05]  /*7f50*/  @!P1 BRA `(.L_x_79) ;  /* 0x0000000400749947 */ /* 0x004fea0003800000 */
.L_x_98:
[----:B------:R-:W-:Y:S05]  /*7f60*/  @!P0 BRA `(.L_x_80) ;  /* 0x0000000000048947 */ /* 0x000fea0003800000 */
[----:B------:R-:W-:Y:S01]  /*7f70*/  BPT.TRAP 0x1 ;  /* 0x000000040000795c */ /* 0x000fe20000300000 */
.L_x_80:
[----:B--2---:R-:W-:-:S05]  /*7f80*/  VIADD R3, R7, 0x26840 ;  /* 0x0002684007037836 */ /* 0x004fca0000000000 */
[----:B------:R-:W-:-:S04]  /*7f90*/  LEA R0, R0, R3, 0x3 ;  /* 0x0000000300007211 */ /* 0x000fc800078e18ff */
[----:B------:R-:W2:Y:S02]  /*7fa0*/  SYNCS.PHASECHK.TRANS64.TRYWAIT P0, [R0+URZ], R5 ;  /* 0x00000005000075a7 */ /* 0x000ea4000800017f */
[----:B--2---:R-:W-:Y:S05]  /*7fb0*/  @!P0 BRA `(.L_x_81) ;  /* 0x0000000400708947 */ /* 0x004fea0003800000 */
.L_x_99:
[----:B------:R-:W-:-:S07]  /*7fc0*/  IMAD R3, R4, 0x8, R3 ;  /* 0x0000000804037824 */ /* 0x000fce00078e0203 */
.L_x_82:
[----:B---3--:R3:W4:Y:S02]  /*7fd0*/  SYNCS.PHASECHK.TRANS64.TRYWAIT P0, [R3+URZ], R2 ;  /* 0x00000002030075a7 */ /* 0x008724000800017f */
[----:B----4-:R-:W-:Y:S05]  /*7fe0*/  @!P0 NANOSLEEP.SYNCS 0x989680 ;  /* 0x009896800000895d */ /* 0x010fea0003900000 */
[----:B------:R-:W4:Y:S02]  /*7ff0*/  @!P0 SYNCS.PHASECHK.TRANS64 P0, [R3+URZ], R2 ;  /* 0x00000002030085a7 */ /* 0x000f24000800007f */
[----:B----4-:R-:W-:Y:S05]  /*8000*/  @!P0 BRA `(.L_x_82) ;  /* 0xfffffffc00f08947 */ /* 0x010fea000383ffff */
.L_x_76:
[----:B------:R-:W-:Y:S05]  /*8010*/  BSYNC B0 ;  /* 0x0000000000007941 */ /* 0x000fea0003800000 */
.L_x_75:
[----:B------:R-:W-:Y:S05]  /*8020*/  EXIT ;  /* 0x000000000000794d */ /* 0x000fea0003800000 */
.L_x_10:
[----:B------:R-:W-:Y:S02]  /*8030*/  IMAD.MOV.U32 R13, RZ, RZ, R120 ;  /* 0x000000ffff0d7224 */ /* 0x000fe400078e0078 */
[----:B------:R-:W-:Y:S02]  /*8040*/  IMAD.MOV.U32 R12, RZ, RZ, RZ ;  /* 0x000000ffff0c7224 */ /* 0x000fe400078e00ff */
[----:B------:R-:W-:Y:S02]  /*8050*/  IMAD.MOV.U32 R11, RZ, RZ, 0x1f ;  /* 0x0000001fff0b7424 */ /* 0x000fe400078e00ff */
[----:B------:R-:W-:-:S07]  /*8060*/  IMAD.MOV.U32 R15, RZ, RZ, -0x1 ;  /* 0xffffffffff0f7424 */ /* 0x000fce00078e00ff */
[----:B------:R-:W-:Y:S05]  /*8070*/  WARPSYNC.COLLECTIVE R15, `(.L_x_83) ;  /* 0x000000000f087348 */ /* 0x000fea0003c00000 */
[----:B------:R1:W2:Y:S02]  /*8080*/  SHFL.IDX P6, R14, R13, R12, R11 ;  /* 0x0000000c0d0e7389 */ /* 0x0002a400000c000b */
[----:B-12---:R-:W-:Y:S01]  /*8090*/  ENDCOLLECTIVE ;  /* 0x000000000000791b */ /* 0x006fe20003800000 */
.L_x_83:
[----:B------:R-:W-:Y:S05]  /*80a0*/  BRA `(.L_x_84) ;  /* 0xffffff8800b47947 */ /* 0x000fea000383ffff */
.L_x_12:
[----:B--2---:R2:W3:Y:S02]  /*80b0*/  SYNCS.PHASECHK.TRANS64.TRYWAIT P0, [R16+URZ+0x26800], R7 ;  /* 0x02680007100075a7 */ /* 0x0044e4000800017f */
[----:B---3--:R-:W-:Y:S05]  /*80c0*/  @!P0 NANOSLEEP.SYNCS 0x989680 ;  /* 0x009896800000895d */ /* 0x008fea0003900000 */
[----:B------:R-:W3:Y:S02]  /*80d0*/  @!P0 SYNCS.PHASECHK.TRANS64 P0, [R16+URZ+0x26800], R7 ;  /* 0x02680007100085a7 */ /* 0x000ee4000800007f */
[----:B---3--:R-:W-:Y:S05]  /*80e0*/  @!P0 BRA `(.L_x_12) ;  /* 0xfffffffc00f08947 */ /* 0x008fea000383ffff */
[----:B------:R-:W-:Y:S05]  /*80f0*/  BRA `(.L_x_11) ;  /* 0xffffff8800f47947 */ /* 0x000fea000383ffff */
.L_x_18:
[----:B---3--:R-:W-:-:S04]  /*8100*/  IMAD.U32 R5, RZ, RZ, UR8 ;  /* 0x00000008ff057e24 */ /* 0x008fc8000f8e00ff */
[----:B------:R3:W1:Y:S03]  /*8110*/  SYNCS.PHASECHK.TRANS64.TRYWAIT P1, [R5+URZ+0x26810], R6 ;  /* 0x02681006050075a7 */ /* 0x000666000802017f */
[----:B-1----:R-:W-:Y:S05]  /*8120*/  @!P1 NANOSLEEP.SYNCS 0x989680 ;  /* 0x009896800000995d */ /* 0x002fea0003900000 */
[----:B------:R-:W1:Y:S02]  /*8130*/  @!P1 SYNCS.PHASECHK.TRANS64 P1, [R5+URZ+0x26810], R6 ;  /* 0x02681006050095a7 */ /* 0x000e64000802007f */
[----:B-1----:R-:W-:Y:S05]  /*8140*/  @!P1 BRA `(.L_x_18) ;  /* 0xfffffffc00ec9947 */ /* 0x002fea000383ffff */
[----:B------:R-:W-:Y:S05]  /*8150*/  BRA `(.L_x_17) ;  /* 0xffffff94005c7947 */ /* 0x000fea000383ffff */
.L_x_22:
[----:B------:R-:W-:-:S04]  /*8160*/  IMAD.U32 R7, RZ, RZ, UR8 ;  /* 0x00000008ff077e24 */ /* 0x000fc8000f8e00ff */
[----:B------:R1:W1:Y:S03]  /*8170*/  SYNCS.PHASECHK.TRANS64.TRYWAIT P1, [R7+URZ+0x26830], R6 ;  /* 0x02683006070075a7 */ /* 0x000266000802017f */
[----:B-1----:R-:W-:Y:S05]  /*8180*/  @!P1 NANOSLEEP.SYNCS 0x989680 ;  /* 0x009896800000995d */ /* 0x002fea0003900000 */
[----:B------:R-:W1:Y:S02]  /*8190*/  @!P1 SYNCS.PHASECHK.TRANS64 P1, [R7+URZ+0x26830], R6 ;  /* 0x02683006070095a7 */ /* 0x000e64000802007f */
[----:B-1----:R-:W-:Y:S05]  /*81a0*/  @!P1 BRA `(.L_x_22) ;  /* 0xfffffffc00ec9947 */ /* 0x002fea000383ffff */
[----:B------:R-:W-:Y:S05]  /*81b0*/  BRA `(.L_x_21) ;  /* 0xffffff9800687947 */ /* 0x000fea000383ffff */
.L_x_55:
[----:B-1----:R1:W2:Y:S02]  /*81c0*/  SYNCS.PHASECHK.TRANS64.TRYWAIT P0, [R0+URZ+0x26820], R3 ;  /* 0x02682003000075a7 */ /* 0x0022a4000800017f */
[----:B--2---:R-:W-:Y:S05]  /*81d0*/  @!P0 NANOSLEEP.SYNCS 0x989680 ;  /* 0x009896800000895d */ /* 0x004fea0003900000 */
[----:B------:R-:W2:Y:S02]  /*81e0*/  @!P0 SYNCS.PHASECHK.TRANS64 P0, [R0+URZ+0x26820], R3 ;  /* 0x02682003000085a7 */ /* 0x000ea4000800007f */
[----:B--2---:R-:W-:Y:S05]  /*81f0*/  @!P0 BRA `(.L_x_55) ;  /* 0xfffffffc00f08947 */ /* 0x004fea000383ffff */
[----:B------:R-:W-:Y:S05]  /*8200*/  BRA `(.L_x_85) ;  /* 0xffffffdc008c7947 */ /* 0x000fea000383ffff */
.L_x_59:
[----:B-1----:R1:W2:Y:S02]  /*8210*/  SYNCS.PHASECHK.TRANS64.TRYWAIT P1, [R0+URZ+0x26840], R20 ;  /* 0x02684014000075a7 */ /* 0x0022a4000802017f */
[----:B--2---:R-:W-:Y:S05]  /*8220*/  @!P1 NANOSLEEP.SYNCS 0x989680 ;  /* 0x009896800000995d */ /* 0x004fea0003900000 */
[----:B------:R-:W2:Y:S02]  /*8230*/  @!P1 SYNCS.PHASECHK.TRANS64 P1, [R0+URZ+0x26840], R20 ;  /* 0x02684014000095a7 */ /* 0x000ea4000802007f */
[----:B--2---:R-:W-:Y:S05]  /*8240*/  @!P1 BRA `(.L_x_59) ;  /* 0xfffffffc00f09947 */ /* 0x004fea000383ffff */
[----:B------:R-:W-:Y:S05]  /*8250*/  BRA `(.L_x_86) ;  /* 0xffffffe400b87947 */ /* 0x000fea000383ffff */
.L_x_61:
[----:B--2---:R2:W3:Y:S02]  /*8260*/  SYNCS.PHASECHK.TRANS64.TRYWAIT P1, [R0+URZ+0x26828], R20 ;  /* 0x02682814000075a7 */ /* 0x0044e4000802017f */
[----:B---3--:R-:W-:Y:S05]  /*8270*/  @!P1 NANOSLEEP.SYNCS 0x989680 ;  /* 0x009896800000995d */ /* 0x008fea0003900000 */
[----:B------:R-:W3:Y:S02]  /*8280*/  @!P1 SYNCS.PHASECHK.TRANS64 P1, [R0+URZ+0x26828], R20 ;  /* 0x02682814000095a7 */ /* 0x000ee4000802007f */
[----:B---3--:R-:W-:Y:S05]  /*8290*/  @!P1 BRA `(.L_x_61) ;  /* 0xfffffffc00f09947 */ /* 0x008fea000383ffff */
[----:B------:R-:W-:Y:S05]  /*82a0*/  BRA `(.L_x_87) ;  /* 0xffffffe800647947 */ /* 0x000fea000383ffff */
.L_x_63:
[----:B---3--:R3:W4:Y:S02]  /*82b0*/  SYNCS.PHASECHK.TRANS64.TRYWAIT P1, [R0+URZ+0x26848], R20 ;  /* 0x02684814000075a7 */ /* 0x008724000802017f */
[----:B----4-:R-:W-:Y:S05]  /*82c0*/  @!P1 NANOSLEEP.SYNCS 0x989680 ;  /* 0x009896800000995d */ /* 0x010fea0003900000 */
[----:B------:R-:W4:Y:S02]  /*82d0*/  @!P1 SYNCS.PHASECHK.TRANS64 P1, [R0+URZ+0x26848], R20 ;  /* 0x02684814000095a7 */ /* 0x000f24000802007f */
[----:B----4-:R-:W-:Y:S05]  /*82e0*/  @!P1 BRA `(.L_x_63) ;  /* 0xfffffffc00f09947 */ /* 0x010fea000383ffff */
[----:B------:R-:W-:Y:S05]  /*82f0*/  BRA `(.L_x_88) ;  /* 0xffffffe800f07947 */ /* 0x000fea000383ffff */
.L_x_65:
[----:B------:R-:W-:-:S07]  /*8300*/  SHF.L.U32 R5, R9, 0x1f, RZ ;  /* 0x0000001f09057819 */ /* 0x000fce00000006ff */
.L_x_89:
[----:B--2---:R2:W3:Y:S02]  /*8310*/  SYNCS.PHASECHK.TRANS64.TRYWAIT P1, [R0+URZ+0x26820], R5 ;  /* 0x02682005000075a7 */ /* 0x0044e4000802017f */
[----:B---3--:R-:W-:Y:S05]  /*8320*/  @!P1 NANOSLEEP.SYNCS 0x989680 ;  /* 0x009896800000995d */ /* 0x008fea0003900000 */
[----:B------:R-:W3:Y:S02]  /*8330*/  @!P1 SYNCS.PHASECHK.TRANS64 P1, [R0+URZ+0x26820], R5 ;  /* 0x02682005000095a7 */ /* 0x000ee4000802007f */
[----:B---3--:R-:W-:Y:S05]  /*8340*/  @!P1 BRA `(.L_x_89) ;  /* 0xfffffffc00f09947 */ /* 0x008fea000383ffff */
[----:B------:R-:W-:Y:S05]  /*8350*/  BRA `(.L_x_90) ;  /* 0xffffffec008c7947 */ /* 0x000fea000383ffff */
.L_x_68:
[----:B--2---:R2:W3:Y:S02]  /*8360*/  SYNCS.PHASECHK.TRANS64.TRYWAIT P1, [R0+URZ+0x26840], R7 ;  /* 0x02684007000075a7 */ /* 0x0044e4000802017f */
[----:B---3--:R-:W-:Y:S05]  /*8370*/  @!P1 NANOSLEEP.SYNCS 0x989680 ;  /* 0x009896800000995d */ /* 0x008fea0003900000 */
[----:B------:R-:W3:Y:S02]  /*8380*/  @!P1 SYNCS.PHASECHK.TRANS64 P1, [R0+URZ+0x26840], R7 ;  /* 0x02684007000095a7 */ /* 0x000ee4000802007f */
[----:B---3--:R-:W-:Y:S05]  /*8390*/  @!P1 BRA `(.L_x_68) ;  /* 0xfffffffc00f09947 */ /* 0x008fea000383ffff */
[----:B------:R-:W-:Y:S05]  /*83a0*/  BRA `(.L_x_91) ;  /* 0xfffffff000347947 */ /* 0x000fea000383ffff */
.L_x_70:
[----:B---3--:R3:W4:Y:S02]  /*83b0*/  SYNCS.PHASECHK.TRANS64.TRYWAIT P1, [R0+URZ+0x26828], R7 ;  /* 0x02682807000075a7 */ /* 0x008724000802017f */
[----:B----4-:R-:W-:Y:S05]  /*83c0*/  @!P1 NANOSLEEP.SYNCS 0x989680 ;  /* 0x009896800000995d */ /* 0x010fea0003900000 */
[----:B------:R-:W4:Y:S02]  /*83d0*/  @!P1 SYNCS.PHASECHK.TRANS64 P1, [R0+URZ+0x26828], R7 ;  /* 0x02682807000095a7 */ /* 0x000f24000802007f */
[----:B----4-:R-:W-:Y:S05]  /*83e0*/  @!P1 BRA `(.L_x_70) ;  /* 0xfffffffc00f09947 */ /* 0x010fea000383ffff */
[----:B------:R-:W-:Y:S05]  /*83f0*/  BRA `(.L_x_92) ;  /* 0xfffffff000d87947 */ /* 0x000fea000383ffff */
.L_x_72:
[----:B----4-:R4:W5:Y:S02]  /*8400*/  SYNCS.PHASECHK.TRANS64.TRYWAIT P0, [R3+URZ+0x26840], R2 ;  /* 0x02684002030075a7 */ /* 0x010964000800017f */
[----:B-----5:R-:W-:Y:S05]  /*8410*/  @!P0 NANOSLEEP.SYNCS 0x989680 ;  /* 0x009896800000895d */ /* 0x020fea0003900000 */
[----:B------:R-:W5:Y:S02]  /*8420*/  @!P0 SYNCS.PHASECHK.TRANS64 P0, [R3+URZ+0x26840], R2 ;  /* 0x02684002030085a7 */ /* 0x000f64000800007f */
[----:B-----5:R-:W-:Y:S05]  /*8430*/  @!P0 BRA `(.L_x_72) ;  /* 0xfffffffc00f08947 */ /* 0x020fea000383ffff */
[----:B------:R-:W-:Y:S05]  /*8440*/  BRA `(.L_x_93) ;  /* 0xfffffff4007c7947 */ /* 0x000fea000383ffff */
.L_x_74:
[----:B------:R-:W-:Y:S01]  /*8450*/  BSSY B0, `(.L_x_94) ;  /* 0x0000006000007945 */ /* 0x000fe20003800000 */
[----:B------:R-:W-:-:S07]  /*8460*/  IMAD.MOV.U32 R15, RZ, RZ, -0x1 ;  /* 0xffffffffff0f7424 */ /* 0x000fce00078e00ff */
[----:B------:R-:W-:Y:S05]  /*8470*/  WARPSYNC.COLLECTIVE R15, `(.L_x_95) ;  /* 0x000000000f0c7348 */ /* 0x000fea0003c00000 */
[----:B------:R-:W-:Y:S02]  /*8480*/  ELECT P6, UR62, PT ;  /* 0x00000000003e782f */ /* 0x000fe400038c0000 */
[----:B------:R-:W-:Y:S01]  /*8490*/  MOV R14, UR62 ;  /* 0x0000003e000e7c02 */ /* 0x000fe20008000f00 */
[----:B------:R-:W-:Y:S10]  /*84a0*/  ENDCOLLECTIVE ;  /* 0x000000000000791b */ /* 0x000ff40003800000 */
.L_x_95:
[----:B------:R-:W-:Y:S05]  /*84b0*/  BSYNC B0 ;  /* 0x0000000000007941 */ /* 0x000fea0003800000 */
.L_x_94:
[----:B------:R-:W-:Y:S01]  /*84c0*/  PLOP3.LUT P0, PT, P6, PT, PT, 0x80, 0x0 ;  /* 0x000000000000781c */ /* 0x000fe2000370f070 */
[----:B------:R-:W-:-:S12]  /*84d0*/  BRA `(.L_x_96) ;  /* 0xfffffff800407947 */ /* 0x000fd8000383ffff */
.L_x_78:
[----:B-1----:R1:W2:Y:S02]  /*84e0*/  SYNCS.PHASECHK.TRANS64.TRYWAIT P1, [R6+URZ], R5 ;  /* 0x00000005060075a7 */ /* 0x0022a4000802017f */
[----:B--2---:R-:W-:Y:S05]  /*84f0*/  @!P1 NANOSLEEP.SYNCS 0x989680 ;  /* 0x009896800000995d */ /* 0x004fea0003900000 */
[----:B------:R-:W2:Y:S02]  /*8500*/  @!P1 SYNCS.PHASECHK.TRANS64 P1, [R6+URZ], R5 ;  /* 0x00000005060095a7 */ /* 0x000ea4000802007f */
[----:B--2---:R-:W-:Y:S05]  /*8510*/  @!P1 BRA `(.L_x_78) ;  /* 0xfffffffc00f09947 */ /* 0x004fea000383ffff */
[----:B------:R-:W-:Y:S05]  /*8520*/  BRA `(.L_x_97) ;  /* 0xfffffff800847947 */ /* 0x000fea000383ffff */
.L_x_79:
[----:B--2---:R2:W3:Y:S02]  /*8530*/  SYNCS.PHASECHK.TRANS64.TRYWAIT P1, [R3+URZ], R2 ;  /* 0x00000002030075a7 */ /* 0x0044e4000802017f */
[----:B---3--:R-:W-:Y:S05]  /*8540*/  @!P1 NANOSLEEP.SYNCS 0x989680 ;  /* 0x009896800000995d */ /* 0x008fea0003900000 */
[----:B------:R-:W3:Y:S02]  /*8550*/  @!P1 SYNCS.PHASECHK.TRANS64 P1, [R3+URZ], R2 ;  /* 0x00000002030095a7 */ /* 0x000ee4000802007f */
[----:B---3--:R-:W-:Y:S05]  /*8560*/  @!P1 BRA `(.L_x_79) ;  /* 0xfffffffc00f09947 */ /* 0x008fea000383ffff */
[----:B------:R-:W-:Y:S05]  /*8570*/  BRA `(.L_x_98) ;  /* 0xfffffff800787947 */ /* 0x000fea000383ffff */
.L_x_81:
[----:B--2---:R2:W3:Y:S02]  /*8580*/  SYNCS.PHASECHK.TRANS64.TRYWAIT P0, [R0+URZ], R5 ;  /* 0x00000005000075a7 */ /* 0x0044e4000800017f */
[----:B---3--:R-:W-:Y:S05]  /*8590*/  @!P0 NANOSLEEP.SYNCS 0x989680 ;  /* 0x009896800000895d */ /* 0x008fea0003900000 */
[----:B------:R-:W3:Y:S02]  /*85a0*/  @!P0 SYNCS.PHASECHK.TRANS64 P0, [R0+URZ], R5 ;  /* 0x00000005000085a7 */ /* 0x000ee4000800007f */
[----:B---3--:R-:W-:Y:S05]  /*85b0*/  @!P0 BRA `(.L_x_81) ;  /* 0xfffffffc00f08947 */ /* 0x008fea000383ffff */
[----:B------:R-:W-:Y:S05]  /*85c0*/  BRA `(.L_x_99) ;  /* 0xfffffff8007c7947 */ /* 0x000fea000383ffff */
.L_x_100:
[----:B------:R-:W-:-:S00]  /*85d0*/  BRA `(.L_x_100) ;  /* 0xfffffffc00fc7947 */ /* 0x000fc0000383ffff */
[----:B------:R-:W-:-:S00]  /*85e0*/  NOP ;  /* 0x0000000000007918 */ /* 0x000fc00000000000 */
        /* <DEDUP_REMOVED lines=9> */
.L_x_6553:


//--------------------- .text._ZN7cutlass13device_kernelIN5flash11enable_sm90INS1_16FlashAttnBwdSm90INS1_25CollectiveMainloopBwdSm90ILi2ELi2ELi2EN4cute5tupleIJNS5_1CILi1EEES8_S8_EEENS6_IJNS7_ILi64EEENS7_ILi128EEENS7_ILi96EEEEEENS_6half_tEfNS_4arch4Sm90ELb0ELb0ELb1ELb0ELb1ELb1ELb0ELb0ELi2ELi1ELi2ELi1ELb1EEENS1_21CollectiveEpilogueBwdISD_SE_SG_Li256ELb0ELb0ELi1EEENS1_19SingleTileSchedulerILb0ELb0ELb0ELi128EEEEEEEEEvNT_6ParamsE --------------------------
	.section	.text._ZN7cutlass13device_kernelIN5flash11enable_sm90INS1_16FlashAttnBwdSm90INS1_25CollectiveMainloopBwdSm90ILi2ELi2ELi2EN4cute5tupleIJNS5_1CILi1EEES8_S8_EEENS6_IJNS7_ILi64EEENS7_ILi128EEENS7_ILi96EEEEEENS_6half_tEfNS_4arch4Sm90ELb0ELb0ELb1ELb0ELb1ELb1ELb0ELb0ELi2ELi1ELi2ELi1ELb1EEENS1_21CollectiveEpilogueBwdISD_SE_SG_Li256ELb0ELb0ELi1EEENS1_19SingleTileSchedulerILb0ELb0ELb0ELi128EEEEEEEEEvNT_6ParamsE,"ax",@progbits
	.align	128
.text._ZN7cutlass13device_kernelIN5flash11enable_sm90INS1_16FlashAttnBwdSm90INS1_25CollectiveMainloopBwdSm90ILi2ELi2ELi2EN4cute5tupleIJNS5_1CILi1EEES8_S8_EEENS6_IJNS7_ILi64EEENS7_ILi128EEENS7_ILi96EEEEEENS_6half_tEfNS_4arch4Sm90ELb0ELb0ELb1ELb0ELb1ELb1ELb0ELb0ELi2ELi1ELi2ELi1ELb1EEENS1_21CollectiveEpilogueBwdISD_SE_SG_Li256ELb0ELb0ELi1EEENS1_19SingleTileSchedulerILb0ELb0ELb0ELi128EEEEEEEEEvNT_6ParamsE:
        .type           _ZN7cutlass13device_kernelIN5flash11enable_sm90INS1_16FlashAttnBwdSm90INS1_25CollectiveMainloopBwdSm90ILi2ELi2ELi2EN4cute5tupleIJNS5_1CILi1EEES8_S8_EEENS6_IJNS7_ILi64EEENS7_ILi128EEENS7_ILi96EEEEEENS_6half_tEfNS_4arch4Sm90ELb0ELb0ELb1ELb0ELb1ELb1ELb0ELb0ELi2ELi1ELi2ELi1ELb1EEENS1_21CollectiveEpilogueBwdISD_SE_SG_Li256ELb0ELb0ELi1EEENS1_19SingleTileSchedulerILb0ELb0ELb0ELi128EEEEEEEEEvNT_6ParamsE,@function
        .size           _ZN7cutlass13device_kernelIN5flash11enable_sm90INS1_16FlashAttnBwdSm90INS1_25CollectiveMainloopBwdSm90ILi2ELi2ELi2EN4cute5tupleIJNS5_1CILi1EEES8_S8_EEENS6_IJNS7_ILi64EEENS7_ILi128EEENS7_ILi96EEEEEENS_6half_tEfNS_4arch4Sm90ELb0ELb0ELb1ELb0ELb1ELb1ELb0ELb0ELi2ELi1ELi2ELi1ELb1EEENS1_21CollectiveEpilogueBwdISD_SE_SG_Li256ELb0ELb0ELi1EEENS1_19SingleTileSchedulerILb0ELb0ELb0ELi128EEEEEEEEEvNT_6ParamsE,(.L_x_6554 - _ZN7cutlass13device_kernelIN5flash11enable_sm90INS1_16FlashAttnBwdSm90INS1_25CollectiveMainloopBwdSm90ILi2ELi2ELi2EN4cute5tupleIJNS5_1CILi1EEES8_S8_EEENS6_IJNS7_ILi64EEENS7_ILi128EEENS7_ILi96EEEEEENS_6half_tEfNS_4arch4Sm90ELb0ELb0ELb1ELb0ELb1ELb1ELb0ELb0ELi2ELi1ELi2ELi1ELb1EEENS1_21CollectiveEpilogueBwdISD_SE_SG_Li256ELb0ELb0ELi1EEENS1_19SingleTileSchedulerILb0ELb0ELb0ELi128EEEEEEEEEvNT_6ParamsE)
        .other          _ZN7cutlass13device_kernelIN5flash11enable_sm90INS1_16FlashAttnBwdSm90INS1_25CollectiveMainloopBwdSm90ILi2ELi2ELi2EN4cute5tupleIJNS5_1CILi1EEES8_S8_EEENS6_IJNS7_ILi64EEENS7_ILi128EEENS7_ILi96EEEEEENS_6half_tEfNS_4arch4Sm90ELb0ELb0ELb1ELb0ELb1ELb1ELb0ELb0ELi2ELi1ELi2ELi1ELb1EEENS1_21CollectiveEpilogueBwdISD_SE_SG_Li256ELb0ELb0ELi1EEENS1_19SingleTileSchedulerILb0ELb0ELb0ELi128EEEEEEEEEvNT_6ParamsE,@"STO_CUDA_ENTRY STV_DEFAULT"
_ZN7cutlass13device_kernelIN5flash11enable_sm90INS1_16FlashAttnBwdSm90INS1_25CollectiveMainloopBwdSm90ILi2ELi2ELi2EN4cute5tupleIJNS5_1CILi1EEES8_S8_EEENS6_IJNS7_ILi64EEENS7_ILi128EEENS7_ILi96EEEEEENS_6half_tEfNS_4arch4Sm90ELb0ELb0ELb1ELb0ELb1ELb1ELb0ELb0ELi2ELi1ELi2ELi1ELb1EEENS1_21CollectiveEpilogueBwdISD_SE_SG_Li256ELb0ELb0ELi1EEENS1_19SingleTileSchedulerILb0ELb0ELb0ELi128EEEEEEEEEvNT_6ParamsE:
        /* <DEDUP_REMOVED lines=29> */
.L_x_102:
[----:B------:R-:W-:Y:S05]  /*01d0*/  BSYNC B0 ;  /* 0x0000000000007941 */ /* 0x000fea0003800000 */
.L_x_101:
        /* <DEDUP_REMOVED lines=33> */
[----:B------:R3:W1:Y:S01]  /*03f0*/  SYNCS.EXCH.64 URZ, [UR8+0x26820], UR4 ;  /* 0x02682004083f75b2 */ /* 0x0006620008000100 */
[----:B------:R3:W1:Y:S01]  /*0400*/  SYNCS.EXCH.64 URZ, [UR8+0x26818], UR6 ;  /* 0x02681806083f75b2 */ /* 0x0006620008000100 */
[----:B------:R3:W1:Y:S02]  /*0410*/  SYNCS.EXCH.64 URZ, [UR8+0x26828], UR4 ;  /* 0x02682804083f75b2 */ /* 0x0006640008000100 */
[----:B---3--:R-:W-:Y:S01]  /*0420*/  NOP ;  /* 0x0000000000007918 */ /* 0x008fe20000000000 */
.L_x_103:
        /* <DEDUP_REMOVED lines=22> */
.L_x_104:
[----:B------:R-:W-:Y:S01]  /*0590*/  PLOP3.LUT P0, PT, PT, PT, UP0, 0x80, 0x0 ;  /* 0x000000000000781c */ /* 0x000fe20003f0f008 */
[----:B------:R-:W-:Y:S01]  /*05a0*/  NOP ;  /* 0x0000000000007918 */ /* 0x000fe20000000000 */
[----:B-12-4-:R-:W-:Y:S11]  /*05b0*/  BAR.SYNC.DEFER_BLOCKING 0x0 ;  /* 0x0000000000007b1d */ /* 0x016ff60000010000 */
[----:B------:R-:W-:Y:S05]  /*05c0*/  @!P0 BRA `(.L_x_105) ;  /* 0x0000004c00108947 */ /* 0x000fea0003800000 */
.L_x_106:
        /* <DEDUP_REMOVED lines=33> */
.L_x_108:
[----:B------:R-:W1:Y:S01]  /*07e0*/  LDC.64 R16, c[0x4][R16] ;  /* 0x0100000010107b82 */ /* 0x000e620000000a00 */
[----:B------:R-:W-:Y:S01]  /*07f0*/  ULDC.64 UR4, c[0x4][0x88] ;  /* 0x0100220000047ab9 */ /* 0x000fe20000000a00 */
[----:B------:R-:W-:Y:S01]  /*0800*/  ULDC.64 UR6, c[0x4][0x90] ;  /* 0x0100240000067ab9 */ /* 0x000fe20000000a00 */
[----:B------:R-:W-:Y:S01]  /*0810*/  IMAD.U32 R4, RZ, RZ, UR4 ;  /* 0x00000004ff047e24 */ /* 0x000fe2000f8e00ff */
[----:B------:R-:W-:Y:S01]  /*0820*/  MOV R6, UR6 ;  /* 0x0000000600067c02 */ /* 0x000fe20008000f00 */
[----:B------:R-:W-:Y:S01]  /*0830*/  IMAD.U32 R5, RZ, RZ, UR5 ;  /* 0x00000005ff057e24 */ /* 0x000fe2000f8e00ff */
[----:B------:R-:W-:Y:S01]  /*0840*/  ULDC.64 UR4, c[0x4][0x10] ;  /* 0x0100040000047ab9 */ /* 0x000fe20000000a00 */
[----:B------:R-:W-:Y:S02]  /*0850*/  IMAD.U32 R7, RZ, RZ, UR7 ;  /* 0x00000007ff077e24 */ /* 0x000fe4000f8e00ff */
[----:B------:R-:W-:Y:S02]  /*0860*/  IMAD.U32 R10, RZ, RZ, UR4 ;  /* 0x00000004ff0a7e24 */ /* 0x000fe4000f8e00ff */
[----:B------:R-:W-:-:S02]  /*0870*/  IMAD.U32 R11, RZ, RZ, UR5 ;  /* 0x00000005ff0b7e24 */ /* 0x000fc4000f8e00ff */
[----:B------:R-:W-:Y:S02]  /*0880*/  IMAD.MOV.U32 R8, RZ, RZ, 0x70 ;  /* 0x00000070ff087424 */ /* 0x000fe400078e00ff */
[----:B------:R-:W-:Y:S02]  /*0890*/  IMAD.MOV.U32 R12, RZ, RZ, 0x1 ;  /* 0x00000001ff0c7424 */ /* 0x000fe400078e00ff */
[----:B------:R-:W-:-:S07]  /*08a0*/  IMAD.MOV.U32 R13, RZ, RZ, RZ ;  /* 0x000000ffff0d7224 */ /* 0x000fce00078e00ff */
[----:B------:R-:W-:-:S07]  /*08b0*/  LEPC R20, `(.L_x_107) ;  /* 0x000000001014794e */ /* 0x000fce0000000000 */
[----:B-1----:R-:W-:Y:S05]  /*08c0*/  CALL.ABS.NOINC R16 ;  /* 0x0000000010007343 */ /* 0x002fea0003c00000 */
.L_x_107:
        /* <DEDUP_REMOVED lines=21> */
[----:B--2---:R-:W-:Y:S05]  /*0a20*/  CALL.ABS.NOINC R14 ;  /* 0x000000000e007343 */ /* 0x004fea0003c00000 */
.L_x_110:
[----:B------:R-:W1:Y:S01]  /*0a30*/  LDC.64 R18, c[0x4][R18] ;  /* 0x0100000012127b82 */ /* 0x000e620000000a00 */
[----:B------:R-:W-:Y:S01]  /*0a40*/  ULDC.64 UR4, c[0x4][0x88] ;  /* 0x0100220000047ab9 */ /* 0x000fe20000000a00 */
[----:B------:R-:W-:Y:S01]  /*0a50*/  ULDC.64 UR6, c[0x4][0x10] ;  /* 0x0100040000067ab9 */ /* 0x000fe20000000a00 */
[----:B------:R-:W-:Y:S02]  /*0a60*/  IMAD.U32 R4, RZ, RZ, UR4 ;  /* 0x00000004ff047e24 */ /* 0x000fe4000f8e00ff */
        /* <DEDUP_REMOVED lines=11> */
.L_x_109:
[----:B------:R-:W-:Y:S01]  /*0b20*/  SHF.R.S32.HI R122, RZ, 0x1f, R121 ;  /* 0x0000001fff7a7819 */ /* 0x000fe20000011479 */
[----:B------:R-:W-:-:S03]  /*0b30*/  UMOV UR4, 0xffffffff ;  /* 0xffffffff00047882 */ /* 0x000fc60000000000 */
[----:B------:R-:W-:-:S04]  /*0b40*/  LEA.HI R0, R122, R121, RZ, 0x7 ;  /* 0x000000797a007211 */ /* 0x000fc800078f38ff */
[----:B------:R-:W-:Y:S01]  /*0b50*/  SHF.R.S32.HI R120, RZ, 0x7, R0 ;  /* 0x00000007ff787819 */ /* 0x000fe20000011400 */
[----:B------:R-:W-:Y:S06]  /*0b60*/  BRA.DIV UR4, `(.L_x_111) ;  /* 0x0000007e044c7947 */ /* 0x000fec000b800000 */
[----:B------:R1:W2:Y:S02]  /*0b70*/  SHFL.IDX PT, R14, R120, RZ, 0x1f ;  /* 0x00001fff780e7589 */ /* 0x0002a400000e0000 */
.L_x_203:
[----:B------:R-:W-:Y:S02]  /*0b80*/  SHF.L.U32 R7, RZ, 0x1f, RZ ;  /* 0x0000001fff077819 */ /* 0x000fe400000006ff */
[----:B------:R-:W-:Y:S02]  /*0b90*/  LEA.HI R22, R122, R121, RZ, 0x4 ;  /* 0x000000797a167211 */ /* 0x000fe400078f20ff */
[----:B------:R-:W3:Y:S01]  /*0ba0*/  SYNCS.PHASECHK.TRANS64.TRYWAIT P0, [R16+URZ+0x26800], R7 ;  /* 0x02680007100075a7 */ /* 0x000ee2000800017f */
[----:B------:R-:W-:Y:S02]  /*0bb0*/  LOP3.LUT R0, R0, 0xffffff80, RZ, 0xc0, !PT ;  /* 0xffffff8000007812 */ /* 0x000fe400078ec0ff */
[----:B------:R-:W-:Y:S02]  /*0bc0*/  SHF.R.S32.HI R5, RZ, 0x4, R22 ;  /* 0x00000004ff057819 */ /* 0x000fe40000011416 */
[----:B------:R-:W-:Y:S01]  /*0bd0*/  IADD3 R228, R16, 0x6000, RZ ;  /* 0x0000600010e47810 */ /* 0x000fe20007ffe0ff */
        /* <DEDUP_REMOVED lines=8> */
[----:B------:R-:W-:Y:S01]  /*0c60*/  LOP3.LUT P1, RZ, R228, 0x1bf, RZ, 0xc0, !PT ;  /* 0x000001bfe4ff7812 */ /* 0x000fe2000782c0ff */
[----:B------:R-:W-:Y:S01]  /*0c70*/  IMAD.IADD R18, R14, 0x1, -R3 ;  /* 0x000000010e127824 */ /* 0x000fe200078e0a03 */
[----:B------:R-:W-:-:S02]  /*0c80*/  LEA.HI R0, R122, R121, RZ, 0x5 ;  /* 0x000000797a007211 */ /* 0x000fc400078f28ff */
[----:B------:R-:W-:Y:S01]  /*0c90*/  LOP3.LUT R4, R127, 0x7ffffffc, RZ, 0xc0, !PT ;  /* 0x7ffffffc7f047812 */ /* 0x000fe200078ec0ff */
[----:B---3--:R-:W-:Y:S08]  /*0ca0*/  @P0 BRA `(.L_x_112) ;  /* 0x0000000000080947 */ /* 0x008ff00003800000 */
[----:B------:R-:W2:Y:S02]  /*0cb0*/  SYNCS.PHASECHK.TRANS64.TRYWAIT P0, [R16+URZ+0x26800], R7 ;  /* 0x02680007100075a7 */ /* 0x000ea4000800017f */
[----:B--2---:R-:W-:Y:S05]  /*0cc0*/  @!P0 BRA `(.L_x_113) ;  /* 0x0000007c00148947 */ /* 0x004fea0003800000 */
.L_x_112:
[----:B------:R-:W-:Y:S01]  /*0cd0*/  LOP3.LUT P0, RZ, R228, 0x1bf, RZ, 0xc0, !PT ;  /* 0x000001bfe4ff7812 */ /* 0x000fe2000780c0ff */
[----:B------:R-:W-:Y:S01]  /*0ce0*/  IMAD.IADD R19, R123, 0x1, -R4 ;  /* 0x000000017b137824 */ /* 0x000fe200078e0a04 */
[----:B------:R-:W-:-:S11]  /*0cf0*/  SHF.R.S32.HI R124, RZ, 0x5, R0 ;  /* 0x00000005ff7c7819 */ /* 0x000fd60000011400 */
[----:B------:R-:W-:Y:S05]  /*0d00*/  @!P0 BRA `(.L_x_114) ;  /* 0x0000000000408947 */ /* 0x000fea0003800000 */
[----:B------:R-:W-:Y:S01]  /*0d10*/  MOV R0, 0x0 ;  /* 0x0000000000007802 */ /* 0x000fe20000000f00 */
[----:B------:R-:W-:Y:S01]  /*0d20*/  ULDC.64 UR4, c[0x4][0x88] ;  /* 0x0100220000047ab9 */ /* 0x000fe20000000a00 */
[----:B------:R-:W-:Y:S01]  /*0d30*/  ULDC.64 UR6, c[0x4][0x90] ;  /* 0x0100240000067ab9 */ /* 0x000fe20000000a00 */
[----:B------:R-:W-:Y:S01]  /*0d40*/  IMAD.U32 R4, RZ, RZ, UR4 ;  /* 0x00000004ff047e24 */ /* 0x000fe2000f8e00ff */
[----:B------:R3:W4:Y:S01]  /*0d50*/  LDC.64 R14, c[0x4][R0] ;  /* 0x01000000000e7b82 */ /* 0x0007220000000a00 */
[----:B------:R-:W-:Y:S01]  /*0d60*/  IMAD.U32 R5, RZ, RZ, UR5 ;  /* 0x00000005ff057e24 */ /* 0x000fe2000f8e00ff */
[----:B------:R-:W-:Y:S01]  /*0d70*/  ULDC.64 UR4, c[0x4][0x18] ;  /* 0x0100060000047ab9 */ /* 0x000fe20000000a00 */
[----:B------:R-:W-:Y:S01]  /*0d80*/  IMAD.U32 R6, RZ, RZ, UR6 ;  /* 0x00000006ff067e24 */ /* 0x000fe2000f8e00ff */
[----:B------:R-:W-:Y:S01]  /*0d90*/  MOV R13, RZ ;  /* 0x000000ff000d7202 */ /* 0x000fe20000000f00 */
[----:B--2---:R-:W-:Y:S02]  /*0da0*/  IMAD.U32 R7, RZ, RZ, UR7 ;  /* 0x00000007ff077e24 */ /* 0x004fe4000f8e00ff */
[----:B------:R-:W-:-:S02]  /*0db0*/  IMAD.U32 R10, RZ, RZ, UR4 ;  /* 0x00000004ff0a7e24 */ /* 0x000fc4000f8e00ff */
[----:B------:R-:W-:Y:S02]  /*0dc0*/  IMAD.U32 R11, RZ, RZ, UR5 ;  /* 0x00000005ff0b7e24 */ /* 0x000fe4000f8e00ff */
[----:B------:R-:W-:Y:S02]  /*0dd0*/  IMAD.MOV.U32 R8, RZ, RZ, 0x70 ;  /* 0x00000070ff087424 */ /* 0x000fe400078e00ff */
[----:B---3--:R-:W-:-:S07]  /*0de0*/  IMAD.MOV.U32 R12, RZ, RZ, 0x1 ;  /* 0x00000001ff0c7424 */ /* 0x008fce00078e00ff */
[----:B------:R-:W-:-:S07]  /*0df0*/  LEPC R20, `(.L_x_114) ;  /* 0x000000001014794e */ /* 0x000fce0000000000 */
[----:B-1--4-:R-:W-:Y:S05]  /*0e00*/  CALL.ABS.NOINC R14 ;  /* 0x000000000e007343 */ /* 0x012fea0003c00000 */
.L_x_114:
        /* <DEDUP_REMOVED lines=20> */
[----:B------:R-:W-:Y:S01]  /*0f50*/  CS2R R104, SRZ ;  /* 0x0000000000687805 */ /* 0x000fe2000001ff00 */
[----:B--2---:R-:W-:Y:S01]  /*0f60*/  IMAD.SHL.U32 R7, R5, 0x20, RZ ;  /* 0x0000002005077824 */ /* 0x004fe200078e00ff */
[----:B------:R-:W-:Y:S02]  /*0f70*/  LOP3.LUT R4, R4, 0xfffffffc, RZ, 0xc0, !PT ;  /* 0xfffffffc04047812 */ /* 0x000fe400078ec0ff */
[----:B------:R-:W-:Y:S02]  /*0f80*/  CS2R R102, SRZ ;  /* 0x0000000000667805 */ /* 0x000fe4000001ff00 */
[----:B------:R-:W-:Y:S02]  /*0f90*/  LOP3.LUT R5, R0, 0x7fffffe, RZ, 0xc0, !PT ;  /* 0x07fffffe00057812 */ /* 0x000fe400078ec0ff */
[----:B------:R-:W-:Y:S02]  /*0fa0*/  CS2R R100, SRZ ;  /* 0x0000000000647805 */ /* 0x000fe4000001ff00 */
        /* <DEDUP_REMOVED lines=8> */
[----:B------:R-:W-:-:S02]  /*1030*/  CS2R R94, SRZ ;  /* 0x00000000005e7805 */ /* 0x000fc4000001ff00 */
[----:B------:R-:W-:Y:S02]  /*1040*/  CS2R R92, SRZ ;  /* 0x00000000005c7805 */ /* 0x000fe4000001ff00 */
[----:B------:R-:W-:Y:S01]  /*1050*/  LOP3.LUT R3, R3, 0xc0, RZ, 0xc0, !PT ;  /* 0x000000c003037812 */ /* 0x000fe200078ec0ff */
[----:B------:R-:W-:Y:S01]  /*1060*/  IMAD R0, R5, 0x20, R0 ;  /* 0x0000002005007824 */ /* 0x000fe200078e0200 */
[----:B------:R-:W-:Y:S02]  /*1070*/  SEL R23, R23, 0xffffffe0, !P0 ;  /* 0xffffffe017177807 */ /* 0x000fe40004000000 */
[----:B------:R-:W-:Y:S02]  /*1080*/  CS2R R90, SRZ ;  /* 0x00000000005a7805 */ /* 0x000fe4000001ff00 */
[----:B------:R-:W-:Y:S02]  /*1090*/  LOP3.LUT R6, R3, 0x8, R6, 0xf8, !PT ;  /* 0x0000000803067812 */ /* 0x000fe400078ef806 */
[----:B------:R-:W-:-:S02]  /*10a0*/  CS2R R88, SRZ ;  /* 0x0000000000587805 */ /* 0x000fc4000001ff00 */
[----:B------:R-:W-:Y:S02]  /*10b0*/  SHF.R.U32.HI R3, RZ, 0x3, R3 ;  /* 0x00000003ff037819 */ /* 0x000fe40000011603 */
[----:B------:R-:W-:Y:S02]  /*10c0*/  CS2R R86, SRZ ;  /* 0x0000000000567805 */ /* 0x000fe4000001ff00 */
[----:B------:R-:W-:Y:S02]  /*10d0*/  PLOP3.LUT P0, PT, PT, PT, UP0, 0x80, 0x0 ;  /* 0x000000000000781c */ /* 0x000fe40003f0f008 */
[----:B------:R-:W-:Y:S02]  /*10e0*/  CS2R R84, SRZ ;  /* 0x0000000000547805 */ /* 0x000fe4000001ff00 */
[----:B------:R-:W-:Y:S02]  /*10f0*/  LOP3.LUT R3, R6, R3, RZ, 0x3c, !PT ;  /* 0x0000000306037212 */ /* 0x000fe400078e3cff */
[----:B------:R-:W-:-:S02]  /*1100*/  CS2R R82, SRZ ;  /* 0x0000000000527805 */ /* 0x000fc4000001ff00 */
[----:B------:R-:W-:Y:S02]  /*1110*/  CS2R R80, SRZ ;  /* 0x0000000000507805 */ /* 0x000fe4000001ff00 */
        /* <DEDUP_REMOVED lines=40> */
[----:B------:R-:W-:Y:S01]  /*13a0*/  SHF.L.U32 R0, R121, 0x6, RZ ;  /* 0x0000000679007819 */ /* 0x000fe200000006ff */
[----:B------:R-:W-:Y:S01]  /*13b0*/  IMAD.SHL.U32 R3, R124, 0x10, RZ ;  /* 0x000000107c037824 */ /* 0x000fe200078e00ff */
[----:B------:R-:W-:Y:S01]  /*13c0*/  LEA.HI R122, R122, R121, RZ, 0x3 ;  /* 0x000000797a7a7211 */ /* 0x000fe200078f18ff */
[----:B------:R-:W-:Y:S01]  /*13d0*/  UIADD3 UR4, UR4, 0x3f, URZ ;  /* 0x0000003f04047890 */ /* 0x000fe2000fffe03f */
[----:B------:R-:W-:Y:S01]  /*13e0*/  LOP3.LUT R0, R0, 0x1c0, RZ, 0xc0, !PT ;  /* 0x000001c000007812 */ /* 0x000fe200078ec0ff */
[----:B------:R-:W-:Y:S01]  /*13f0*/  IMAD R125, R120, 0x8, R125 ;  /* 0x00000008787d7824 */ /* 0x000fe200078e027d */
[----:B------:R-:W-:Y:S01]  /*1400*/  LEA.HI R126, R126, R123, RZ, 0x5 ;  /* 0x0000007b7e7e7211 */ /* 0x000fe200078f28ff */
[----:B------:R-:W-:Y:S01]  /*1410*/  USHF.R.S32.HI UR5, URZ, 0x1f, UR4 ;  /* 0x0000001f3f057899 */ /* 0x000fe20008011404 */
[----:B------:R-:W-:Y:S01]  /*1420*/  LOP3.LUT R3, R0, 0x30, R3, 0xf8, !PT ;  /* 0x0000003000037812 */ /* 0x000fe200078ef803 */
[----:B------:R-:W-:Y:S01]  /*1430*/  IMAD.MOV.U32 R119, RZ, RZ, RZ ;  /* 0x000000ffff777224 */ /* 0x000fe200078e00ff */
[----:B------:R-:W-:Y:S01]  /*1440*/  SHF.R.S32.HI R126, RZ, 0x5, R126 ;  /* 0x00000005ff7e7819 */ /* 0x000fe2000001147e */
[----:B------:R-:W-:Y:S01]  /*1450*/  ULEA.HI UR5, UR5, UR4, URZ, 0x6 ;  /* 0x0000000405057291 */ /* 0x000fe2000f8f303f */
[----:B------:R-:W-:Y:S01]  /*1460*/  LOP3.LUT R5, R3, 0x8, R122, 0xf8, !PT ;  /* 0x0000000803057812 */ /* 0x000fe200078ef87a */
[----:B------:R-:W-:Y:S01]  /*1470*/  ULOP3.LUT UR11, UR38, 0x1, URZ, 0xfc, !UPT ;  /* 0x00000001260b7892 */ /* 0x000fe2000f8efc3f */
[----:B------:R-:W-:Y:S01]  /*1480*/  SHF.R.U32.HI R4, RZ, 0x3, R0 ;  /* 0x00000003ff047819 */ /* 0x000fe20000011600 */
[----:B------:R-:W-:Y:S01]  /*1490*/  USHF.R.S32.HI UR7, URZ, 0x6, UR5 ;  /* 0x000000063f077899 */ /* 0x000fe20008011405 */
[--C-:B------:R-:W-:Y:S01]  /*14a0*/  SHF.R.S32.HI R0, RZ, 0x2, R127.reuse ;  /* 0x00000002ff007819 */ /* 0x100fe2000001147f */
[----:B------:R-:W-:Y:S01]  /*14b0*/  UMOV UR4, URZ ;  /* 0x0000003f00047c82 */ /* 0x000fe20008000000 */
[----:B------:R-:W-:Y:S01]  /*14c0*/  SHF.R.S32.HI R127, RZ, 0x1f, R127 ;  /* 0x0000001fff7f7819 */ /* 0x000fe2000001147f */
[----:B------:R-:W-:Y:S01]  /*14d0*/  UMOV UR5, URZ ;  /* 0x0000003f00057c82 */ /* 0x000fe20008000000 */
[----:B------:R-:W-:Y:S01]  /*14e0*/  LOP3.LUT R4, R5, R4, RZ, 0x3c, !PT ;  /* 0x0000000405047212 */ /* 0x000fe200078e3cff */
[----:B------:R-:W-:Y:S01]  /*14f0*/  IMAD R5, R120, 0x300, R123 ;  /* 0x0000030078057824 */ /* 0x000fe200078e027b */
[----:B------:R-:W-:Y:S01]  /*1500*/  LEA.HI R127, R127, R0, RZ, 0x3 ;  /* 0x000000007f7f7211 */ /* 0x000fe200078f18ff */
[----:B------:R-:W-:Y:S01]  /*1510*/  UMOV UR6, URZ ;  /* 0x0000003f00067c82 */ /* 0x000fe20008000000 */
[----:B------:R-:W-:Y:S01]  /*1520*/  ULDC UR13, c[0x0][0x75c] ;  /* 0x0001d700000d7ab9 */ /* 0x000fe20000000800 */
[----:B------:R-:W-:Y:S01]  /*1530*/  IMAD.SHL.U32 R5, R5, 0x4, RZ ;  /* 0x0000000405057824 */ /* 0x000fe200078e00ff */
[----:B------:R-:W-:Y:S01]  /*1540*/  LOP3.LUT R127, R127, 0xfffffff8, RZ, 0xc0, !PT ;  /* 0xfffffff87f7f7812 */ /* 0x000fe200078ec0ff */
[----:B------:R-:W-:Y:S01]  /*1550*/  IMAD.U32 R4, R125, 0x200, R4 ;  /* 0x000002007d047824 */ /* 0x000fe200078e0004 */
[----:B------:R-:W-:Y:S01]  /*1560*/  ULDC UR14, c[0x0][0x744] ;  /* 0x0001d100000e7ab9 */ /* 0x000fe20000000800 */
        /* <DEDUP_REMOVED lines=8> */
.L_x_126:
[----:B------:R-:W-:-:S06]  /*15f0*/  UISETP.NE.AND UP0, UPT, UR11, 0x3, UPT ;  /* 0x000000030b00788c */ /* 0x000fcc000bf05270 */
[----:B------:R-:W-:-:S13]  /*1600*/  PLOP3.LUT P0, PT, PT, PT, UP0, 0x80, 0x0 ;  /* 0x000000000000781c */ /* 0x000fda0003f0f008 */
[----:B-1----:R-:W-:Y:S05]  /*1610*/  @!P0 BRA `(.L_x_116) ;  /* 0x0000000000048947 */ /* 0x002fea0003800000 */
[----:B------:R-:W-:Y:S01]  /*1620*/  BPT.TRAP 0x1 ;  /* 0x000000040000795c */ /* 0x000fe20000300000 */
.L_x_116:
[----:B------:R-:W-:Y:S01]  /*1630*/  R2UR UR8, R16 ;  /* 0x00000000100872ca */ /* 0x000fe200000e0000 */
[----:B------:R-:W-:-:S05]  /*1640*/  IMAD.U32 R6, RZ, RZ, UR5 ;  /* 0x00000005ff067e24 */ /* 0x000fca000f8e00ff */
[----:B------:R-:W-:-:S07]  /*1650*/  SHF.L.U32 R6, R6, 0x1f, RZ ;  /* 0x0000001f06067819 */ /* 0x000fce00000006ff */
[----:B------:R-:W-:-:S09]  /*1660*/  ULEA UR8, UR6, UR8, 0x3 ;  /* 0x0000000806087291 */ /* 0x000fd2000f8e183f */
[----:B------:R2:W3:Y:S01]  /*1670*/  SYNCS.PHASECHK.TRANS64.TRYWAIT P1, [UR8+0x26810], R6 ;  /* 0x02681006ff0075a7 */ /* 0x0004e20008020148 */
[----:B------:R-:W-:Y:S05]  /*1680*/  @!P0 BRA `(.L_x_117) ;  /* 0x0000000000048947 */ /* 0x000fea0003800000 */
[----:B------:R-:W-:Y:S01]  /*1690*/  BPT.TRAP 0x1 ;  /* 0x000000040000795c */ /* 0x000fe20000300000 */
.L_x_117:
[----:B---3--:R-:W-:Y:S05]  /*16a0*/  @P1 BRA `(.L_x_118) ;  /* 0x0000000000081947 */ /* 0x008fea0003800000 */
[----:B------:R-:W3:Y:S02]  /*16b0*/  SYNCS.PHASECHK.TRANS64.TRYWAIT P1, [UR8+0x26810], R6 ;  /* 0x02681006ff0075a7 */ /* 0x000ee40008020148 */
[----:B---3--:R-:W-:Y:S05]  /*16c0*/  @!P1 BRA `(.L_x_119) ;  /* 0x0000007000a89947 */ /* 0x008fea0003800000 */
.L_x_118:
        /* <DEDUP_REMOVED lines=67> */
.L_x_120:
[----:B------:R1:W1:Y:S01]  /*1b00*/  SYNCS.PHASECHK.TRANS64.TRYWAIT P1, [UR8+0x26830], R6 ;  /* 0x02683006ff0075a7 */ /* 0x0002620008020148 */
[----:B------:R-:W-:Y:S05]  /*1b10*/  @!P0 BRA `(.L_x_121) ;  /* 0x0000000000048947 */ /* 0x000fea0003800000 */
[----:B------:R-:W-:Y:S01]  /*1b20*/  BPT.TRAP 0x1 ;  /* 0x000000040000795c */ /* 0x000fe20000300000 */
.L_x_121:
[----:B-1----:R-:W-:Y:S05]  /*1b30*/  @P1 BRA `(.L_x_122) ;  /* 0x0000000000081947 */ /* 0x002fea0003800000 */
[----:B------:R-:W1:Y:S02]  /*1b40*/  SYNCS.PHASECHK.TRANS64.TRYWAIT P1, [UR8+0x26830], R6 ;  /* 0x02683006ff0075a7 */ /* 0x000e640008020148 */
[----:B-1----:R-:W-:Y:S05]  /*1b50*/  @!P1 BRA `(.L_x_123) ;  /* 0x0000006c009c9947 */ /* 0x002fea0003800000 */
.L_x_122:
        /* <DEDUP_REMOVED lines=26> */
[----:B------:R-:W5:Y:S01]  /*1d00*/  MUFU.TANH R12, R12 ;  /* 0x0000000c000c7308 */ /* 0x000f620000002400 */
        /* <DEDUP_REMOVED lines=16> */
[----:B-----5:R-:W-:Y:S01]  /*1e10*/  FSEL R171, R12, -INF , P1 ;  /* 0xff8000000cab7808 */ /* 0x020fe20000800000 */
[----:B------:R-:W-:Y:S01]  /*1e20*/  FFMA.FTZ R226, R161, UR14, -R216 ;  /* 0x0000000ea1e27c23 */ /* 0x000fe200080108d8 */
[----:B------:R-:W-:Y:S01]  /*1e30*/  FMUL.FTZ R227, R183, UR13 ;  /* 0x0000000db7e37c20 */ /* 0x000fe20008410000 */
[----:B------:R-:W-:Y:S01]  /*1e40*/  FMUL.FTZ R221, R172, UR13 ;  /* 0x0000000dacdd7c20 */ /* 0x000fe20008410000 */
[----:B------:R-:W-:Y:S01]  /*1e50*/  FMUL.FTZ R222, R173, UR13 ;  /* 0x0000000dadde7c20 */ /* 0x000fe20008410000 */
[----:B------:R-:W-:Y:S01]  /*1e60*/  FFMA.FTZ R168, R171, UR14, -R218 ;  /* 0x0000000eaba87c23 */ /* 0x000fe200080108da */
[----:B------:R-:W-:Y:S01]  /*1e70*/  FMUL.FTZ R156, R164, UR13 ;  /* 0x0000000da49c7c20 */ /* 0x000fe20008410000 */
[----:B------:R-:W5:Y:S01]  /*1e80*/  MUFU.TANH R152, R152 ;  /* 0x0000009800987308 */ /* 0x000f620000002400 */
        /* <DEDUP_REMOVED lines=16> */
[C---:B-----5:R-:W-:Y:S01]  /*1f90*/  FSEL R171, R152.reuse, -INF , P2 ;  /* 0xff80000098ab7808 */ /* 0x060fe20001000000 */
        /* <DEDUP_REMOVED lines=28> */
[----:B------:R-:W5:Y:S08]  /*2160*/  MUFU.TANH R158, R158 ;  /* 0x0000009e009e7308 */ /* 0x000f700000002400 */
        /* <DEDUP_REMOVED lines=37> */
[----:B------:R-:W-:-:S06]  /*23c0*/  WARPGROUP.ARRIVE ;  /* 0x00000000000079c5 */ /* 0x000fcc0000000000 */
        /* <DEDUP_REMOVED lines=10> */
[----:B------:R-:W1:Y:S04]  /*2470*/  LDS.64 R166, [R5+0x1e200] ;  /* 0x01e2000005a67984 */ /* 0x000e680000000a00 */
[----:B------:R-:W3:Y:S01]  /*2480*/  LDS.64 R170, [R5+0x1e220] ;  /* 0x01e2200005aa7984 */ /* 0x000ee20000000a00 */
[--C-:B-1----:R-:W-:Y:S01]  /*2490*/  FADD.FTZ R217, R120, -R166.reuse ;  /* 0x800000a678d97221 */ /* 0x102fe20000010000 */
        /* <DEDUP_REMOVED lines=10> */
[----:B------:R-:W-:Y:S01]  /*2540*/  FMUL.FTZ R7, R183, R178 ;  /* 0x000000b2b7077220 */ /* 0x000fe20000410000 */
[----:B------:R-:W-:Y:S01]  /*2550*/  FSEL R6, R157, -INF , P2 ;  /* 0xff8000009d067808 */ /* 0x000fe20001000000 */
[----:B------:R1:W4:Y:S01]  /*2560*/  MUFU.EX2 R166, R208 ;  /* 0x000000d000a67308 */ /* 0x0003220000000800 */
[----:B--2---:R-:W-:Y:S01]  /*2570*/  FSEL R123, R156, -INF , P2 ;  /* 0xff8000009c7b7808 */ /* 0x004fe20001000000 */
[----:B------:R-:W-:Y:S01]  /*2580*/  FMUL.FTZ R122, R122, R7 ;  /* 0x000000077a7a7220 */ /* 0x000fe20000410000 */
[----:B-----5:R-:W-:Y:S01]  /*2590*/  FSEL R209, R158, -INF , P1 ;  /* 0xff8000009ed17808 */ /* 0x020fe20000800000 */
[----:B---3--:R-:W-:Y:S01]  /*25a0*/  FADD.FTZ R218, R124, -R170 ;  /* 0x800000aa7cda7221 */ /* 0x008fe20000010000 */
        /* <DEDUP_REMOVED lines=11> */
[----:B------:R1:W5:Y:S01]  /*2660*/  MUFU.EX2 R167, R216 ;  /* 0x000000d800a77308 */ /* 0x0003620000000800 */
        /* <DEDUP_REMOVED lines=11> */
[----:B----4-:R-:W-:Y:S01]  /*2720*/  FMUL.FTZ R9, R168, R9 ;  /* 0x00000009a8097220 */ /* 0x010fe20000410000 */
[----:B------:R-:W-:Y:S01]  /*2730*/  FFMA.FTZ R209, -R11, R11, 1 ;  /* 0x3f8000000bd17423 */ /* 0x000fe2000001010b */
[----:B------:R-:W-:Y:S01]  /*2740*/  FSEL R213, R169, -INF , P1 ;  /* 0xff800000a9d57808 */ /* 0x000fe20000800000 */
[----:B------:R-:W-:Y:S01]  /*2750*/  FADD.FTZ R218, R127, -R171 ;  /* 0x800000ab7fda7221 */ /* 0x000fe20000010000 */
[----:B------:R1:W-:Y:S01]  /*2760*/  MUFU.EX2 R181, R212 ;  /* 0x000000d400b57308 */ /* 0x0003e20000000800 */
[--C-:B---3--:R-:W-:Y:S01]  /*2770*/  FFMA.FTZ R120, R8, UR14, -R21.reuse ;  /* 0x0000000e08787c23 */ /* 0x108fe20008010815 */
        /* <DEDUP_REMOVED lines=22> */
[----:B------:R-:W4:Y:S01]  /*28e0*/  MUFU.EX2 R178, R178 ;  /* 0x000000b200b27308 */ /* 0x000f220000000800 */
[----:B---3--:R-:W-:Y:S01]  /*28f0*/  FSEL R213, R224, -INF , P1 ;  /* 0xff800000e0d57808 */ /* 0x008fe20000800000 */
        /* <DEDUP_REMOVED lines=9> */
[----:B------:R2:W3:Y:S01]  /*2990*/  MUFU.EX2 R11, R120 ;  /* 0x00000078000b7308 */ /* 0x0004e20000000800 */
[----:B------:R-:W-:Y:S01]  /*29a0*/  FFMA.FTZ R215, R6, UR14, -R215 ;  /* 0x0000000e06d77c23 */ /* 0x000fe200080108d7 */
[C---:B------:R-:W-:Y:S01]  /*29b0*/  FSEL R130, R177.reuse, -INF , P2 ;  /* 0xff800000b1827808 */ /* 0x040fe20001000000 */
[----:B------:R-:W3:Y:S01]  /*29c0*/  LDS.64 R6, [R5+0x1e280] ;  /* 0x01e2800005067984 */ /* 0x000ee20000000a00 */
[----:B------:R-:W-:Y:S01]  /*29d0*/  FMUL.FTZ R217, R172, R217 ;  /* 0x000000d9acd97220 */ /* 0x000fe20000410000 */
[----:B------:R-:W-:Y:S01]  /*29e0*/  FMUL.FTZ R219, R166, R219 ;  /* 0x000000dba6db7220 */ /* 0x000fe20000410000 */
[----:B------:R-:W-:Y:S01]  /*29f0*/  FFMA.FTZ R177, -R177, R177, 1 ;  /* 0x3f800000b1b17423 */ /* 0x000fe200000101b1 */
[--C-:B------:R-:W-:Y:S01]  /*2a00*/  FFMA.FTZ R130, R130, UR14, -R211.reuse ;  /* 0x0000000e82827c23 */ /* 0x100fe200080108d3 */
[----:B------:R-:W-:Y:S01]  /*2a10*/  FMUL.FTZ R152, R152, R217 ;  /* 0x000000d998987220 */ /* 0x000fe20000410000 */
[----:B--2---:R-:W-:Y:S01]  /*2a20*/  FSEL R120, R179, -INF , P1 ;  /* 0xff800000b3787808 */ /* 0x004fe20000800000 */
[----:B------:R-:W-:Y:S01]  /*2a30*/  FMUL.FTZ R131, R154, R219 ;  /* 0x000000db9a837220 */ /* 0x000fe20000410000 */
[----:B------:R-:W-:Y:S01]  /*2a40*/  FMUL.FTZ R154, R174, R129 ;  /* 0x00000081ae9a7220 */ /* 0x000fe20000410000 */
[----:B------:R-:W-:Y:S01]  /*2a50*/  FSEL R129, R182, -INF , P1 ;  /* 0xff800000b6817808 */ /* 0x000fe20000800000 */
[----:B------:R-:W2:Y:S01]  /*2a60*/  MUFU.EX2 R126, R126 ;  /* 0x0000007e007e7308 */ /* 0x000ea20000000800 */
[----:B------:R-:W-:Y:S01]  /*2a70*/  FFMA.FTZ R211, R120, UR14, -R211 ;  /* 0x0000000e78d37c23 */ /* 0x000fe200080108d3 */
[--C-:B------:R-:W-:Y:S01]  /*2a80*/  FFMA.FTZ R120, R13, UR14, -R14.reuse ;  /* 0x0000000e0d787c23 */ /* 0x100fe2000801080e */
[----:B------:R-:W-:Y:S01]  /*2a90*/  FMUL.FTZ R153, R153, R154 ;  /* 0x0000009a99997220 */ /* 0x000fe20000410000 */
[----:B------:R-:W-:Y:S01]  /*2aa0*/  FFMA.FTZ R154, -R155, R155, 1 ;  /* 0x3f8000009b9a7423 */ /* 0x000fe2000001019b */
[----:B-----5:R-:W-:Y:S01]  /*2ab0*/  FMUL.FTZ R155, R167, R210 ;  /* 0x000000d2a79b7220 */ /* 0x020fe20000410000 */
[----:B------:R-:W-:Y:S01]  /*2ac0*/  FFMA.FTZ R210, R129, UR14, -R14 ;  /* 0x0000000e81d27c23 */ /* 0x000fe2000801080e */
[--C-:B-1----:R-:W-:Y:S01]  /*2ad0*/  FADD.FTZ R13, R132, -R8.reuse ;  /* 0x80000008840d7221 */ /* 0x102fe20000010000 */
[----:B------:R-:W-:Y:S01]  /*2ae0*/  FADD.FTZ R132, R134, -R8 ;  /* 0x8000000886847221 */ /* 0x000fe20000010000 */
[--C-:B------:R-:W-:Y:S01]  /*2af0*/  FADD.FTZ R133, R133, -R9.reuse ;  /* 0x8000000985857221 */ /* 0x100fe20000010000 */
[----:B------:R-:W-:Y:S01]  /*2b00*/  FADD.FTZ R217, R135, -R9 ;  /* 0x8000000987d97221 */ /* 0x000fe20000010000 */
[----:B----4-:R-:W-:Y:S01]  /*2b10*/  FMUL.FTZ R13, R178, R13 ;  /* 0x0000000db20d7220 */ /* 0x010fe20000410000 */
        /* <DEDUP_REMOVED lines=11> */
[----:B----4-:R-:W4:Y:S01]  /*2bd0*/  LDS.64 R12, [R5+0x1e2c0] ;  /* 0x01e2c000050c7984 */ /* 0x010f220000000a00 */
[----:B------:R5:W2:Y:S01]  /*2be0*/  MUFU.EX2 R10, R216 ;  /* 0x000000d8000a7308 */ /* 0x000aa20000000800 */
[----:B------:R-:W-:Y:S01]  /*2bf0*/  FMUL.FTZ R132, R124, R133 ;  /* 0x000000857c847220 */ /* 0x000fe20000410000 */
[----:B------:R-:W-:Y:S01]  /*2c00*/  FSEL R158, R227, -INF , P1 ;  /* 0xff800000e39e7808 */ /* 0x000fe20000800000 */
[----:B------:R-:W-:Y:S01]  /*2c10*/  FFMA.FTZ R156, R156, UR14, -R15 ;  /* 0x0000000e9c9c7c23 */ /* 0x000fe2000801080f */
[----:B------:R-:W-:Y:S01]  /*2c20*/  FFMA.FTZ R180, -R180, R180, 1 ;  /* 0x3f800000b4b47423 */ /* 0x000fe200000101b4 */
[----:B------:R-:W-:Y:S01]  /*2c30*/  FMUL.FTZ R135, R135, R132 ;  /* 0x0000008487877220 */ /* 0x000fe20000410000 */
[--C-:B---3--:R-:W-:Y:S01]  /*2c40*/  FADD.FTZ R133, R136, -R6.reuse ;  /* 0x8000000688857221 */ /* 0x108fe20000010000 */
[----:B------:R-:W-:Y:S01]  /*2c50*/  FADD.FTZ R6, R138, -R6 ;  /* 0x800000068a067221 */ /* 0x000fe20000010000 */
[----:B------:R-:W3:Y:S01]  /*2c60*/  MUFU.EX2 R127, R127 ;  /* 0x0000007f007f7308 */ /* 0x000ee20000000800 */
[--C-:B-----5:R-:W-:Y:S01]  /*2c70*/  FADD.FTZ R216, R137, -R7.reuse ;  /* 0x8000000789d87221 */ /* 0x120fe20000010000 */
[----:B------:R-:W-:Y:S01]  /*2c80*/  FADD.FTZ R7, R139, -R7 ;  /* 0x800000078b077221 */ /* 0x000fe20000010000 */
[----:B------:R-:W-:Y:S01]  /*2c90*/  FMUL.FTZ R132, R20, R133 ;  /* 0x0000008514847220 */ /* 0x000fe20000410000 */
[----:B------:R-:W-:Y:S01]  /*2ca0*/  FMUL.FTZ R133, R21, R6 ;  /* 0x0000000615857220 */ /* 0x000fe20000410000 */
[----:B------:R-:W-:Y:S01]  /*2cb0*/  FMUL.FTZ R157, R11, R216 ;  /* 0x000000d80b9d7220 */ /* 0x000fe20000410000 */
[----:B--2---:R-:W-:Y:S01]  /*2cc0*/  FMUL.FTZ R216, R126, R7 ;  /* 0x000000077ed87220 */ /* 0x004fe20000410000 */
[----:B------:R-:W-:Y:S01]  /*2cd0*/  FFMA.FTZ R139, -R220, R220, 1 ;  /* 0x3f800000dc8b7423 */ /* 0x000fe200000101dc */
[----:B------:R-:W2:Y:S01]  /*2ce0*/  LDS.64 R6, [R5+0x1e2e0] ;  /* 0x01e2e00005067984 */ /* 0x000ea20000000a00 */
[----:B------:R-:W5:Y:S01]  /*2cf0*/  MUFU.EX2 R14, R215 ;  /* 0x000000d7000e7308 */ /* 0x000f620000000800 */
[----:B------:R-:W-:Y:S01]  /*2d00*/  FFMA.FTZ R158, R158, UR14, -R15 ;  /* 0x0000000e9e9e7c23 */ /* 0x000fe2000801080f */
[----:B------:R-:W-:Y:S01]  /*2d10*/  FMUL.FTZ R139, R139, R216 ;  /* 0x000000d88b8b7220 */ /* 0x000fe20000410000 */
[----:B------:R-:W-:Y:S01]  /*2d20*/  FFMA.FTZ R138, -R169, R169, 1 ;  /* 0x3f800000a98a7423 */ /* 0x000fe200000101a9 */
[----:B------:R-:W-:Y:S01]  /*2d30*/  FMUL.FTZ R137, R163, R132 ;  /* 0x00000084a3897220 */ /* 0x000fe20000410000 */
[----:B------:R-:W-:Y:S01]  /*2d40*/  FMUL.FTZ R214, R10, R217 ;  /* 0x000000d90ad67220 */ /* 0x000fe20000410000 */
[----:B------:R-:W-:Y:S01]  /*2d50*/  FFMA.FTZ R182, -R182, R182, 1 ;  /* 0x3f800000b6b67423 */ /* 0x000fe200000101b6 */
[----:B------:R-:W-:Y:S01]  /*2d60*/  FMUL.FTZ R138, R138, R133 ;  /* 0x000000858a8a7220 */ /* 0x000fe20000410000 */
[----:B------:R-:W4:Y:S01]  /*2d70*/  MUFU.EX2 R128, R128 ;  /* 0x0000008000807308 */ /* 0x000f220000000800 */
        /* <DEDUP_REMOVED lines=8> */
[----:B---3--:R-:W-:Y:S01]  /*2e00*/  FMUL.FTZ R8, R127, R8 ;  /* 0x000000087f087220 */ /* 0x008fe20000410000 */
[----:B-----5:R-:W-:Y:S01]  /*2e10*/  FMUL.FTZ R143, R14, R143 ;  /* 0x0000008f0e8f7220 */ /* 0x020fe20000410000 */
[----:B------:R-:W-:Y:S01]  /*2e20*/  FFMA.FTZ R9, -R223, R223, 1 ;  /* 0x3f800000df097423 */ /* 0x000fe200000101df */
[----:B------:R-:W-:Y:S01]  /*2e30*/  FFMA.FTZ R140, -R222, R222, 1 ;  /* 0x3f800000de8c7423 */ /* 0x000fe200000101de */
[----:B------:R-:W-:Y:S01]  /*2e40*/  FFMA.FTZ R225, -R225, R225, 1 ;  /* 0x3f800000e1e17423 */ /* 0x000fe200000101e1 */
[----:B------:R-:W-:Y:S01]  /*2e50*/  FMUL.FTZ R142, R142, R143 ;  /* 0x0000008f8e8e7220 */ /* 0x000fe20000410000 */
[----:B------:R-:W-:Y:S01]  /*2e60*/  FMUL.FTZ R9, R9, R8 ;  /* 0x0000000809097220 */ /* 0x000fe20000410000 */
[----:B------:R-:W1:Y:S01]  /*2e70*/  MUFU.EX2 R125, R125 ;  /* 0x0000007d007d7308 */ /* 0x000e620000000800 */
[--C-:B----4-:R-:W-:Y:S01]  /*2e80*/  FADD.FTZ R143, R145, -R13.reuse ;  /* 0x8000000d918f7221 */ /* 0x110fe20000010000 */
        /* <DEDUP_REMOVED lines=266> */
.L_x_124:
        /* <DEDUP_REMOVED lines=46> */
.L_x_125:
        /* <DEDUP_REMOVED lines=12> */
.L_x_115:
        /* <DEDUP_REMOVED lines=66> */
[----:B--2-4-:R-:W-:Y:S05]  /*46f0*/  CALL.ABS.NOINC R2 ;  /* 0x0000000002007343 */ /* 0x014fea0003c00000 */
.L_x_127:
        /* <DEDUP_REMOVED lines=17> */
[----:B--2-4-:R-:W-:Y:S05]  /*4810*/  CALL.ABS.NOINC R2 ;  /* 0x0000000002007343 */ /* 0x014fea0003c00000 */
.L_x_128:
        /* <DEDUP_REMOVED lines=17> */
[----:B--2-4-:R-:W-:Y:S05]  /*4930*/  CALL.ABS.NOINC R2 ;  /* 0x0000000002007343 */ /* 0x014fea0003c00000 */
.L_x_129:
[----:B------:R-:W-:-:S13]  /*4940*/  LOP3.LUT P6, RZ, R228, 0x1bf, RZ, 0xc0, !PT ;  /* 0x000001bfe4ff7812 */ /* 0x000fda00078cc0ff */
[----:B------:R-:W-:Y:S05]  /*4950*/  @!P6 BRA `(.L_x_130) ;  /* 0x000000000040e947 */ /* 0x000fea0003800000 */
[----:B-1----:R-:W-:Y:S01]  /*4960*/  MOV R0, 0x0 ;  /* 0x0000000000007802 */ /* 0x002fe20000000f00 */
        /* <DEDUP_REMOVED lines=15> */
.L_x_130:
        /* <DEDUP_REMOVED lines=91> */
[----:B------:R-:W5:Y:S01]  /*5010*/  S2UR UR12, SR_CTAID.Z ;  /* 0x00000000000c79c3 */ /* 0x000f620000002700 */
        /* <DEDUP_REMOVED lines=16> */
[----:B-----5:R-:W-:Y:S01]  /*5120*/  UMOV UR44, UR12 ;  /* 0x0000000c002c7c82 */ /* 0x020fe20008000000 */
        /* <DEDUP_REMOVED lines=11> */
.L_x_132:
[----:B------:R-:W-:Y:S05]  /*51e0*/  BSYNC B0 ;  /* 0x0000000000007941 */ /* 0x000fea0003800000 */
.L_x_131:
[----:B------:R-:W-:-:S04]  /*51f0*/  DEPBAR.LE SB0, 0x0 ;  /* 0x000080000000791a */ /* 0x000fc80000000000 */
[----:B------:R-:W-:Y:S05]  /*5200*/  EXIT ;  /* 0x000000000000794d */ /* 0x000fea0003800000 */
.L_x_105:
        /* <DEDUP_REMOVED lines=13> */
[----:B------:R-:W-:Y:S01]  /*52e0*/  ULDC UR17, c[0x0][0x280] ;  /* 0x0000a00000117ab9 */ /* 0x000fe20000000800 */
[----:B------:R-:W-:Y:S01]  /*52f0*/  ULDC.64 UR10, c[0x0][0x2d8] ;  /* 0x0000b600000a7ab9 */ /* 0x000fe20000000a00 */
[----:B------:R-:W-:Y:S01]  /*5300*/  UISETP.GE.AND UP1, UPT, UR17, 0x1, UPT ;  /* 0x000000011100788c */ /* 0x000fe2000bf26270 */
[----:B------:R-:W-:Y:S01]  /*5310*/  ULDC UR15, c[0x0][0x288] ;  /* 0x0000a200000f7ab9 */ /* 0x000fe20000000800 */
[----:B------:R-:W-:Y:S01]  /*5320*/  USHF.R.S32.HI UR6, URZ, 0x1f, UR9 ;  /* 0x0000001f3f067899 */ /* 0x000fe20008011409 */
[----:B------:R-:W-:-:S03]  /*5330*/  ULDC.64 UR12, c[0x0][0x2e0] ;  /* 0x0000b800000c7ab9 */ /* 0x000fc60000000a00 */
[----:B------:R-:W-:Y:S01]  /*5340*/  PLOP3.LUT P1, PT, PT, PT, UP1, 0x80, 0x0 ;  /* 0x000000000000781c */ /* 0x000fe20003f2f018 */
[----:B------:R-:W-:Y:S01]  /*5350*/  UIMAD UR6, UR6, UR12, URZ ;  /* 0x0000000c060672a4 */ /* 0x000fe2000f8e023f */
[----:B------:R-:W-:-:S03]  /*5360*/  ELECT P0, URZ, PT ;  /* 0x00000000003f782f */ /* 0x000fc60003800000 */
[----:B------:R-:W-:Y:S02]  /*5370*/  UIMAD UR14, UR9, UR13, UR6 ;  /* 0x0000000d090e72a4 */ /* 0x000fe4000f8e0206 */
[----:B-1----:R-:W-:Y:S02]  /*5380*/  USHF.R.S32.HI UR8, URZ, 0x1f, UR16 ;  /* 0x0000001f3f087899 */ /* 0x002fe40008011410 */
[----:B------:R-:W-:Y:S02]  /*5390*/  UIMAD.WIDE.U32 UR4, UR16, UR10, URZ ;  /* 0x0000000a100472a5 */ /* 0x000fe4000f8e003f */
[----:B------:R-:W-:-:S04]  /*53a0*/  UIMAD UR7, UR8, UR10, URZ ;  /* 0x0000000a080772a4 */ /* 0x000fc8000f8e023f */
[----:B------:R-:W-:Y:S02]  /*53b0*/  UIMAD UR7, UR16, UR11, UR7 ;  /* 0x0000000b100772a4 */ /* 0x000fe4000f8e0207 */
[----:B------:R-:W-:Y:S02]  /*53c0*/  UIMAD UR11, UR9, UR15, URZ ;  /* 0x0000000f090b72a4 */ /* 0x000fe4000f8e023f */
[----:B------:R-:W-:Y:S02]  /*53d0*/  UIADD3 UR5, UR5, UR7, URZ ;  /* 0x0000000705057290 */ /* 0x000fe4000fffe03f */
[----:B------:R-:W-:Y:S02]  /*53e0*/  UIADD3 UR10, UP0, UR11, UR16, URZ ;  /* 0x000000100b0a7290 */ /* 0x000fe4000ff1e03f */
[----:B------:R-:W-:Y:S02]  /*53f0*/  UIMAD.WIDE.U32 UR6, UR9, UR12, UR4 ;  /* 0x0000000c090672a5 */ /* 0x000fe4000f8e0004 */
[----:B------:R-:W-:Y:S01]  /*5400*/  ULEA.HI.X.SX32 UR11, UR11, UR8, 0x1, UP0 ;  /* 0x000000080b0b7291 */ /* 0x000fe200080f0e3f */
[----:B------:R-:W-:Y:S11]  /*5410*/  @!P1 EXIT ;  /* 0x000000000000994d */ /* 0x000ff60003800000 */
[----:B------:R-:W1:Y:S01]  /*5420*/  S2R R3, SR_TID.X ;  /* 0x0000000000037919 */ /* 0x000e620000002100 */
[----:B------:R-:W-:Y:S01]  /*5430*/  UIADD3 UR4, UR17, 0x3f, URZ ;  /* 0x0000003f11047890 */ /* 0x000fe2000fffe03f */
[----:B------:R-:W2:Y:S01]  /*5440*/  S2UR UR27, SR_CTAID.X ;  /* 0x00000000001b79c3 */ /* 0x000ea20000002500 */
[----:B------:R-:W-:Y:S02]  /*5450*/  UISETP.GE.AND UP0, UPT, UR17, 0x41, UPT ;  /* 0x000000411100788c */ /* 0x000fe4000bf06270 */
[----:B------:R-:W-:Y:S02]  /*5460*/  USHF.R.S32.HI UR5, URZ, 0x1f, UR4 ;  /* 0x0000001f3f057899 */ /* 0x000fe40008011404 */
[----:B------:R-:W-:Y:S02]  /*5470*/  UIADD3 UR14, UR7, UR14, URZ ;  /* 0x0000000e070e7290 */ /* 0x000fe4000fffe03f */
[----:B------:R-:W-:Y:S01]  /*5480*/  ULEA.HI UR5, UR5, UR4, URZ, 0x6 ;  /* 0x0000000405057291 */ /* 0x000fe2000f8f303f */
[----:B------:R-:W-:Y:S01]  /*5490*/  PLOP3.LUT P1, PT, PT, PT, UP0, 0x80, 0x0 ;  /* 0x000000000000781c */ /* 0x000fe20003f2f008 */
[----:B------:R-:W-:Y:S01]  /*54a0*/  ULDC.64 UR28, c[0x0][0x208] ;  /* 0x00008200001c7ab9 */ /* 0x000fe20000000a00 */
[----:B------:R-:W-:Y:S01]  /*54b0*/  ULDC UR4, c[0x0][0x760] ;  /* 0x0001d80000047ab9 */ /* 0x000fe20000000800 */
[----:B------:R-:W-:-:S02]  /*54c0*/  USHF.R.S32.HI UR5, URZ, 0x6, UR5 ;  /* 0x000000063f057899 */ /* 0x000fc40008011405 */
[----:B------:R-:W-:Y:S02]  /*54d0*/  UIMAD UR15, UR15, UR4, URZ ;  /* 0x000000040f0f72a4 */ /* 0x000fe4000f8e023f */
[----:B------:R-:W-:Y:S01]  /*54e0*/  UISETP.LT.AND UP1, UPT, UR5, 0x1, UPT ;  /* 0x000000010500788c */ /* 0x000fe2000bf21270 */
[----:B------:R-:W-:-:S03]  /*54f0*/  UMOV UR4, URZ ;  /* 0x0000003f00047c82 */ /* 0x000fc60008000000 */
[----:B------:R-:W-:-:S04]  /*5500*/  USEL UR18, UR5, 0x1, !UP1 ;  /* 0x0000000105127887 */ /* 0x000fc8000c800000 */
[----:B------:R-:W-:Y:S01]  /*5510*/  ULOP3.LUT UR35, UR18, 0x1, URZ, 0xc0, !UPT ;  /* 0x0000000112237892 */ /* 0x000fe2000f8ec03f */
[----:B-1----:R-:W-:Y:S01]  /*5520*/  LOP3.LUT R0, R3, 0x1f, RZ, 0xc0, !PT ;  /* 0x0000001f03007812 */ /* 0x002fe200078ec0ff */
[----:B--2---:R-:W-:Y:S10]  /*5530*/  @!P1 BRA `(.L_x_134) ;  /* 0x0000000800ac9947 */ /* 0x004ff40003800000 */
[----:B------:R-:W-:Y:S01]  /*5540*/  ULDC.64 UR24, c[0x0][0x2c0] ;  /* 0x0000b00000187ab9 */ /* 0x000fe20000000a00 */
[----:B------:R-:W-:Y:S02]  /*5550*/  UIADD3 UR18, UR18, -UR35, URZ ;  /* 0x8000002312127290 */ /* 0x000fe4000fffe03f */
        /* <DEDUP_REMOVED lines=9> */
[----:B------:R-:W-:-:S12]  /*55f0*/  UIADD3.X UR25, URZ, UR25, URZ, UP2, !UPT ;  /* 0x000000193f197290 */ /* 0x000fd800097fe43f */
.L_x_159:
[----:B------:R-:W-:Y:S01]  /*5600*/  UIMAD UR19, UR15, UR4, URZ ;  /* 0x000000040f1372a4 */ /* 0x000fe2000f8e023f */
[----:B------:R-:W-:Y:S01]  /*5610*/  ISETP.NE.AND P1, PT, R0, RZ, PT ;  /* 0x000000ff0000720c */ /* 0x000fe20003f25270 */
[----:B------:R-:W-:Y:S01]  /*5620*/  ULDC.64 UR8, c[0x0][0x768] ;  /* 0x0001da0000087ab9 */ /* 0x000fe20000000a00 */
[----:B------:R-:W-:Y:S01]  /*5630*/  UIMAD UR12, UR5, 0x3000, URZ ;  /* 0x00003000050c78a4 */ /* 0x000fe2000f8e023f */
[----:B------:R-:W-:Y:S01]  /*5640*/  BSSY B0, `(.L_x_135) ;  /* 0x0000012000007945 */ /* 0x000fe20003800000 */
[----:B------:R-:W-:Y:S02]  /*5650*/  UIADD3 UR13, UP0, UR19, UR10, URZ ;  /* 0x0000000a130d7290 */ /* 0x000fe4000ff1e03f */
[----:B------:R-:W-:Y:S02]  /*5660*/  UIADD3 UR18, UR18, -0x2, URZ ;  /* 0xfffffffe12127890 */ /* 0x000fe4000fffe03f */
[----:B------:R-:W-:Y:S02]  /*5670*/  ULEA.HI.X.SX32 UR16, UR19, UR11, 0x1, UP0 ;  /* 0x0000000b13107291 */ /* 0x000fe400080f0e3f */
[----:B------:R-:W-:-:S02]  /*5680*/  ULEA UR17, UP0, UR13, UR8, 0x2 ;  /* 0x000000080d117291 */ /* 0x000fc4000f80103f */
[----:B------:R-:W-:Y:S01]  /*5690*/  UIMAD.WIDE UR32, UR12, 0x4, UR20 ;  /* 0x000000040c2078a5 */ /* 0x000fe2000f8e0214 */
[----:B------:R-:W-:Y:S01]  /*56a0*/  ISETP.NE.AND P2, PT, RZ, UR18, PT ;  /* 0x00000012ff007c0c */ /* 0x000fe2000bf45270 */
[----:B------:R-:W-:Y:S02]  /*56b0*/  ULEA.HI.X UR16, UR13, UR9, UR16, 0x2, UP0 ;  /* 0x000000090d107291 */ /* 0x000fe400080f1410 */
[----:B------:R-:W-:Y:S01]  /*56c0*/  UIMAD.WIDE UR30, UR12, 0x4, UR22 ;  /* 0x000000040c1e78a5 */ /* 0x000fe2000f8e0216 */
[----:B-1----:R-:W-:Y:S01]  /*56d0*/  IMAD.U32 R2, RZ, RZ, UR17 ;  /* 0x00000011ff027e24 */ /* 0x002fe2000f8e00ff */
[----:B------:R-:W-:Y:S02]  /*56e0*/  UIMAD.WIDE UR12, UR12, 0x4, UR24 ;  /* 0x000000040c0c78a5 */ /* 0x000fe4000f8e0218 */
[----:B------:R-:W-:Y:S01]  /*56f0*/  IMAD.U32 R3, RZ, RZ, UR16 ;  /* 0x00000010ff037e24 */ /* 0x000fe2000f8e00ff */
[----:B------:R-:W-:Y:S09]  /*5700*/  @P1 BRA `(.L_x_136) ;  /* 0x0000000000141947 */ /* 0x000ff20003800000 */
.L_x_137:
[----:B------:R-:W2:Y:S04]  /*5710*/  LDG.E.STRONG.GPU R4, desc[UR28][R2.64] ;  /* 0x0000001c02047981 */ /* 0x000ea8000c1ef900 */
[----:B--2---:R-:W-:Y:S01]  /*5720*/  CCTL.IVALL ;  /* 0x00000000ff00798f */ /* 0x004fe20002000000 */
[----:B------:R-:W-:Y:S05]  /*5730*/  YIELD ;  /* 0x0000000000007946 */ /* 0x000fea0003800000 */
[----:B------:R-:W-:-:S13]  /*5740*/  ISETP.NE.AND P3, PT, R4, UR27, PT ;  /* 0x0000001b04007c0c */ /* 0x000fda000bf65270 */
[----:B------:R-:W-:Y:S05]  /*5750*/  @P3 BRA `(.L_x_137) ;  /* 0xfffffffc00ec3947 */ /* 0x000fea000383ffff */
.L_x_136:
[----:B------:R-:W-:Y:S05]  /*5760*/  BSYNC B0 ;  /* 0x0000000000007941 */ /* 0x000fea0003800000 */
.L_x_135:
[----:B------:R-:W-:-:S03]  /*5770*/  UMOV UR16, 0xffffffff ;  /* 0xffffffff00107882 */ /* 0x000fc60000000000 */
[----:B------:R-:W-:Y:S05]  /*5780*/  BRA.DIV UR16, `(.L_x_138) ;  /* 0x0000003210a87947 */ /* 0x000fea000b800000 */
[----:B------:R-:W-:Y:S01]  /*5790*/  NOP ;  /* 0x0000000000007918 */ /* 0x000fe20000000000 */
.L_x_206:
[----:B------:R-:W-:Y:S05]  /*57a0*/  WARPSYNC.ALL ;  /* 0x0000000000007948 */ /* 0x000fea0003800000 */
[----:B------:R-:W-:Y:S06]  /*57b0*/  BAR.SYNC.DEFER_BLOCKING 0xd, 0xa0 ;  /* 0x0342800000007b1d */ /* 0x000fec0000010000 */
[----:B------:R-:W-:Y:S04]  /*57c0*/  BSSY B0, `(.L_x_139) ;  /* 0x0000011000007945 */ /* 0x000fe80003800000 */
[----:B------:R-:W-:Y:S05]  /*57d0*/  @!P0 BRA `(.L_x_140) ;  /* 0x00000000003c8947 */ /* 0x000fea0003800000 */
[----:B------:R-:W1:Y:S01]  /*57e0*/  S2UR UR36, SR_CgaCtaId ;  /* 0x00000000002479c3 */ /* 0x000e620000008800 */
[----:B------:R-:W-:Y:S01]  /*57f0*/  UIMAD UR26, UR4, 0x1800, URZ ;  /* 0x00001800041a78a4 */ /* 0x000fe2000f8e023f */
        /* <DEDUP_REMOVED lines=13> */
.L_x_140:
[----:B------:R-:W-:Y:S05]  /*58d0*/  BSYNC B0 ;  /* 0x0000000000007941 */ /* 0x000fea0003800000 */
.L_x_139:
        /* <DEDUP_REMOVED lines=13> */
.L_x_142:
[----:B------:R-:W-:Y:S05]  /*59b0*/  BSYNC B0 ;  /* 0x0000000000007941 */ /* 0x000fea0003800000 */
.L_x_141:
[----:B------:R-:W-:Y:S06]  /*59c0*/  BAR.ARV 0xa, 0xa0 ;  /* 0x0282800000007b1d */ /* 0x000fec0000002000 */
[----:B------:R-:W-:Y:S04]  /*59d0*/  BSSY B0, `(.L_x_143) ;  /* 0x0000003000007945 */ /* 0x000fe80003800000 */
[----:B------:R-:W-:Y:S05]  /*59e0*/  @!P0 BRA `(.L_x_144) ;  /* 0x0000000000048947 */ /* 0x000fea0003800000 */
[----:B------:R-:W-:-:S04]  /*59f0*/  DEPBAR.LE SB0, 0x0 ;  /* 0x000080000000791a */ /* 0x000fc80000000000 */
.L_x_144:
[----:B------:R-:W-:Y:S05]  /*5a00*/  BSYNC B0 ;  /* 0x0000000000007941 */ /* 0x000fea0003800000 */
.L_x_143:
[----:B------:R-:W-:Y:S06]  /*5a10*/  BAR.ARV 0xb, 0xa0 ;  /* 0x02c2800000007b1d */ /* 0x000fec0000002000 */
[----:B------:R-:W-:Y:S01]  /*5a20*/  NOP ;  /* 0x0000000000007918 */ /* 0x000fe20000000000 */
[----:B------:R-:W-:Y:S04]  /*5a30*/  BSSY B0, `(.L_x_145) ;  /* 0x0000011000007945 */ /* 0x000fe80003800000 */
[----:B------:R-:W-:Y:S05]  /*5a40*/  @P1 BRA `(.L_x_146) ;  /* 0x00000000003c1947 */ /* 0x000fea0003800000 */
[----:B------:R-:W-:Y:S01]  /*5a50*/  @!PT LDS RZ, [RZ] ;  /* 0x00000000fffff984 */ /* 0x000fe20000000800 */
[----:B------:R-:W-:Y:S01]  /*5a60*/  @!PT LDS RZ, [RZ] ;  /* 0x00000000fffff984 */ /* 0x000fe20000000800 */
[----:B------:R-:W-:Y:S01]  /*5a70*/  @!PT LDS RZ, [RZ] ;  /* 0x00000000fffff984 */ /* 0x000fe20000000800 */
[----:B------:R-:W-:Y:S01]  /*5a80*/  @!PT LDS RZ, [RZ] ;  /* 0x00000000fffff984 */ /* 0x000fe20000000800 */
[----:B------:R1:W-:Y:S06]  /*5a90*/  MEMBAR.ALL.CTA ;  /* 0x0000000000007992 */ /* 0x0003ec0000008000 */
[----:B-1----:R-:W-:Y:S06]  /*5aa0*/  MEMBAR.ALL.GPU ;  /* 0x0000000000007992 */ /* 0x002fec000000a000 */
[----:B------:R-:W-:-:S00]  /*5ab0*/  ERRBAR ;  /* 0x00000000000079ab */ /* 0x000fc00000000000 */
[----:B------:R-:W-:Y:S06]  /*5ac0*/  CGAERRBAR ;  /* 0x00000000000075ab */ /* 0x000fec0000000000 */
[----:B012345:R-:W-:Y:S01]  /*5ad0*/  CCTL.IVALL ;  /* 0x00000000ff00798f */ /* 0x03ffe20002000000 */
[----:B------:R-:W1:Y:S01]  /*5ae0*/  S2R R4, SR_LANEID ;  /* 0x0000000000047919 */ /* 0x000e620000000000 */
[----:B------:R-:W-:Y:S02]  /*5af0*/  VOTEU.ANY UR16, UPT, PT ;  /* 0x0000000000107886 */ /* 0x000fe400038e0100 */
[----:B------:R-:W-:-:S02]  /*5b00*/  UFLO.U32 UR17, UR16 ;  /* 0x00000010001172bd */ /* 0x000fc400080e0000 */
[----:B------:R-:W2:Y:S04]  /*5b10*/  POPC R5, UR16 ;  /* 0x0000001000057d09 */ /* 0x000ea80008000000 */
[----:B-1----:R-:W-:-:S13]  /*5b20*/  ISETP.EQ.U32.AND P3, PT, R4, UR17, PT ;  /* 0x0000001104007c0c */ /* 0x002fda000bf62070 */
[----:B--2---:R1:W-:Y:S02]  /*5b30*/  @P3 REDG.E.ADD.S32.STRONG.GPU desc[UR28][R2.64], R5 ;  /* 0x000000050200398e */ /* 0x0043e4000c10e39c */
.L_x_146:
[----:B------:R-:W-:Y:S05]  /*5b40*/  BSYNC B0 ;  /* 0x0000000000007941 */ /* 0x000fea0003800000 */
.L_x_145:
[----:B------:R-:W-:Y:S01]  /*5b50*/  UIADD3 UR19, UR15, UR19, URZ ;  /* 0x000000130f137290 */ /* 0x000fe2000fffe03f */
[----:B------:R-:W-:Y:S03]  /*5b60*/  BSSY B0, `(.L_x_147) ;  /* 0x000000d000007945 */ /* 0x000fe60003800000 */
[----:B------:R-:W-:-:S04]  /*5b70*/  UIADD3 UR16, UP0, UR19, UR10, URZ ;  /* 0x0000000a13107290 */ /* 0x000fc8000ff1e03f */
[----:B------:R-:W-:Y:S02]  /*5b80*/  ULEA.HI.X.SX32 UR19, UR19, UR11, 0x1, UP0 ;  /* 0x0000000b13137291 */ /* 0x000fe400080f0e3f */
[----:B------:R-:W-:-:S04]  /*5b90*/  ULEA UR8, UP0, UR16, UR8, 0x2 ;  /* 0x0000000810087291 */ /* 0x000fc8000f80103f */
[----:B------:R-:W-:Y:S02]  /*5ba0*/  ULEA.HI.X UR19, UR16, UR9, UR19, 0x2, UP0 ;  /* 0x0000000910137291 */ /* 0x000fe400080f1413 */
[----:B-1----:R-:W-:-:S04]  /*5bb0*/  MOV R2, UR8 ;  /* 0x0000000800027c02 */ /* 0x002fc80008000f00 */
[----:B------:R-:W-:Y:S01]  /*5bc0*/  IMAD.U32 R3, RZ, RZ, UR19 ;  /* 0x00000013ff037e24 */ /* 0x000fe2000f8e00ff */
[----:B------:R-:W-:Y:S06]  /*5bd0*/  @P1 BRA `(.L_x_148) ;  /* 0x0000000000141947 */ /* 0x000fec0003800000 */
.L_x_149:
[----:B------:R-:W2:Y:S04]  /*5be0*/  LDG.E.STRONG.GPU R4, desc[UR28][R2.64] ;  /* 0x0000001c02047981 */ /* 0x000ea8000c1ef900 */
[----:B--2---:R-:W-:Y:S01]  /*5bf0*/  CCTL.IVALL ;  /* 0x00000000ff00798f */ /* 0x004fe20002000000 */
[----:B------:R-:W-:Y:S05]  /*5c00*/  YIELD ;  /* 0x0000000000007946 */ /* 0x000fea0003800000 */
[----:B------:R-:W-:-:S13]  /*5c10*/  ISETP.NE.AND P3, PT, R4, UR27, PT ;  /* 0x0000001b04007c0c */ /* 0x000fda000bf65270 */
[----:B------:R-:W-:Y:S05]  /*5c20*/  @P3 BRA `(.L_x_149) ;  /* 0xfffffffc00ec3947 */ /* 0x000fea000383ffff */
.L_x_148:
[----:B------:R-:W-:Y:S05]  /*5c30*/  BSYNC B0 ;  /* 0x0000000000007941 */ /* 0x000fea0003800000 */
.L_x_147:
[----:B------:R-:W-:-:S03]  /*5c40*/  UMOV UR8, 0xffffffff ;  /* 0xffffffff00087882 */ /* 0x000fc60000000000 */
[----:B------:R-:W-:Y:S05]  /*5c50*/  BRA.DIV UR8, `(.L_x_150) ;  /* 0x0000002e08907947 */ /* 0x000fea000b800000 */
[----:B------:R-:W-:Y:S01]  /*5c60*/  NOP ;  /* 0x0000000000007918 */ /* 0x000fe20000000000 */
.L_x_209:
[----:B------:R-:W-:Y:S05]  /*5c70*/  WARPSYNC.ALL ;  /* 0x0000000000007948 */ /* 0x000fea0003800000 */
        /* <DEDUP_REMOVED lines=12> */
.L_x_152:
[----:B------:R-:W-:Y:S05]  /*5d40*/  BSYNC B0 ;  /* 0x0000000000007941 */ /* 0x000fea0003800000 */
.L_x_151:
        /* <DEDUP_REMOVED lines=13> */
.L_x_154:
[----:B------:R-:W-:Y:S05]  /*5e20*/  BSYNC B0 ;  /* 0x0000000000007941 */ /* 0x000fea0003800000 */
.L_x_153:
[----:B------:R-:W-:Y:S06]  /*5e30*/  BAR.ARV 0xa, 0xa0 ;  /* 0x0282800000007b1d */ /* 0x000fec0000002000 */
[----:B------:R-:W-:Y:S04]  /*5e40*/  BSSY B0, `(.L_x_155) ;  /* 0x0000003000007945 */ /* 0x000fe80003800000 */
[----:B------:R-:W-:Y:S05]  /*5e50*/  @!P0 BRA `(.L_x_156) ;  /* 0x0000000000048947 */ /* 0x000fea0003800000 */
[----:B------:R-:W-:-:S04]  /*5e60*/  DEPBAR.LE SB0, 0x0 ;  /* 0x000080000000791a */ /* 0x000fc80000000000 */
.L_x_156:
[----:B------:R-:W-:Y:S05]  /*5e70*/  BSYNC B0 ;  /* 0x0000000000007941 */ /* 0x000fea0003800000 */
.L_x_155:
[----:B------:R-:W-:Y:S06]  /*5e80*/  BAR.ARV 0xb, 0xa0 ;  /* 0x02c2800000007b1d */ /* 0x000fec0000002000 */
[----:B------:R-:W-:Y:S01]  /*5e90*/  NOP ;  /* 0x0000000000007918 */ /* 0x000fe20000000000 */
[----:B------:R-:W-:Y:S04]  /*5ea0*/  BSSY B0, `(.L_x_157) ;  /* 0x0000011000007945 */ /* 0x000fe80003800000 */
[----:B------:R-:W-:Y:S05]  /*5eb0*/  @P1 BRA `(.L_x_158) ;  /* 0x00000000003c1947 */ /* 0x000fea0003800000 */
[----:B------:R-:W1:Y:S01]  /*5ec0*/  S2R R4, SR_LANEID ;  /* 0x0000000000047919 */ /* 0x000e620000000000 */
[----:B------:R-:W-:Y:S01]  /*5ed0*/  @!PT LDS RZ, [RZ] ;  /* 0x00000000fffff984 */ /* 0x000fe20000000800 */
[----:B------:R-:W-:Y:S01]  /*5ee0*/  @!PT LDS RZ, [RZ] ;  /* 0x00000000fffff984 */ /* 0x000fe20000000800 */
[----:B------:R-:W-:Y:S01]  /*5ef0*/  @!PT LDS RZ, [RZ] ;  /* 0x00000000fffff984 */ /* 0x000fe20000000800 */
[----:B------:R-:W-:Y:S01]  /*5f00*/  @!PT LDS RZ, [RZ] ;  /* 0x00000000fffff984 */ /* 0x000fe20000000800 */
[----:B------:R2:W-:Y:S06]  /*5f10*/  MEMBAR.ALL.CTA ;  /* 0x0000000000007992 */ /* 0x0005ec0000008000 */
[----:B--2---:R-:W-:Y:S06]  /*5f20*/  MEMBAR.ALL.GPU ;  /* 0x0000000000007992 */ /* 0x004fec000000a000 */
[----:B------:R-:W-:-:S00]  /*5f30*/  ERRBAR ;  /* 0x00000000000079ab */ /* 0x000fc00000000000 */
[----:B------:R-:W-:Y:S06]  /*5f40*/  CGAERRBAR ;  /* 0x00000000000075ab */ /* 0x000fec0000000000 */
[----:B012345:R-:W-:Y:S01]  /*5f50*/  CCTL.IVALL ;  /* 0x00000000ff00798f */ /* 0x03ffe20002000000 */
[----:B------:R-:W-:Y:S02]  /*5f60*/  VOTEU.ANY UR8, UPT, PT ;  /* 0x0000000000087886 */ /* 0x000fe400038e0100 */
[----:B------:R-:W-:Y:S02]  /*5f70*/  UFLO.U32 UR9, UR8 ;  /* 0x00000008000972bd */ /* 0x000fe400080e0000 */
[----:B------:R-:W2:Y:S04]  /*5f80*/  POPC R5, UR8 ;  /* 0x0000000800057d09 */ /* 0x000ea80008000000 */
[----:B-1----:R-:W-:-:S13]  /*5f90*/  ISETP.EQ.U32.AND P1, PT, R4, UR9, PT ;  /* 0x0000000904007c0c */ /* 0x002fda000bf22070 */
[----:B--2---:R1:W-:Y:S02]  /*5fa0*/  @P1 REDG.E.ADD.S32.STRONG.GPU desc[UR28][R2.64], R5 ;  /* 0x000000050200198e */ /* 0x0043e4000c10e39c */
.L_x_158:
[----:B------:R-:W-:Y:S05]  /*5fb0*/  BSYNC B0 ;  /* 0x0000000000007941 */ /* 0x000fea0003800000 */
.L_x_157:
[----:B------:R-:W-:Y:S02]  /*5fc0*/  UIADD3 UR4, UR4, 0x2, URZ ;  /* 0x0000000204047890 */ /* 0x000fe4000fffe03f */
[----:B------:R-:W-:Y:S01]  /*5fd0*/  UIADD3 UR5, UR5, 0x1, URZ ;  /* 0x0000000105057890 */ /* 0x000fe2000fffe03f */
[----:B------:R-:W-:Y:S11]  /*5fe0*/  @P2 BRA `(.L_x_159) ;  /* 0xfffffff400842947 */ /* 0x000ff6000383ffff */
.L_x_134:
[----:B------:R-:W-:-:S13]  /*5ff0*/  ISETP.NE.AND P1, PT, RZ, UR35, PT ;  /* 0x00000023ff007c0c */ /* 0x000fda000bf25270 */
[----:B------:R-:W-:Y:S05]  /*6000*/  @!P1 EXIT ;  /* 0x000000000000994d */ /* 0x000fea0003800000 */
[----:B------:R-:W-:Y:S01]  /*6010*/  UIMAD UR5, UR15, UR4, URZ ;  /* 0x000000040f0572a4 */ /* 0x000fe2000f8e023f */
[----:B------:R-:W-:Y:S01]  /*6020*/  ISETP.NE.AND P1, PT, R0, RZ, PT ;  /* 0x000000ff0000720c */ /* 0x000fe20003f25270 */
[----:B------:R-:W-:Y:S01]  /*6030*/  ULDC.64 UR12, c[0x0][0x768] ;  /* 0x0001da00000c7ab9 */ /* 0x000fe20000000a00 */
[----:B------:R-:W-:Y:S01]  /*6040*/  BSSY B0, `(.L_x_160) ;  /* 0x000000d000007945 */ /* 0x000fe20003800000 */
[----:B------:R-:W-:-:S04]  /*6050*/  UIADD3 UR8, UP0, UR5, UR10, URZ ;  /* 0x0000000a05087290 */ /* 0x000fc8000ff1e03f */
[----:B------:R-:W-:Y:S02]  /*6060*/  ULEA.HI.X.SX32 UR5, UR5, UR11, 0x1, UP0 ;  /* 0x0000000b05057291 */ /* 0x000fe400080f0e3f */
[----:B------:R-:W-:-:S04]  /*6070*/  ULEA UR9, UP0, UR8, UR12, 0x2 ;  /* 0x0000000c08097291 */ /* 0x000fc8000f80103f */
[----:B------:R-:W-:Y:S02]  /*6080*/  ULEA.HI.X UR5, UR8, UR13, UR5, 0x2, UP0 ;  /* 0x0000000d08057291 */ /* 0x000fe400080f1405 */
[----:B-1----:R-:W-:-:S04]  /*6090*/  IMAD.U32 R2, RZ, RZ, UR9 ;  /* 0x00000009ff027e24 */ /* 0x002fc8000f8e00ff */
[----:B------:R-:W-:Y:S01]  /*60a0*/  IMAD.U32 R3, RZ, RZ, UR5 ;  /* 0x00000005ff037e24 */ /* 0x000fe2000f8e00ff */
[----:B------:R-:W-:Y:S06]  /*60b0*/  @P1 BRA `(.L_x_161) ;  /* 0x0000000000141947 */ /* 0x000fec0003800000 */
.L_x_162:
[----:B------:R-:W2:Y:S04]  /*60c0*/  LDG.E.STRONG.GPU R0, desc[UR28][R2.64] ;  /* 0x0000001c02007981 */ /* 0x000ea8000c1ef900 */
[----:B--2---:R-:W-:Y:S01]  /*60d0*/  CCTL.IVALL ;  /* 0x00000000ff00798f */ /* 0x004fe20002000000 */
[----:B------:R-:W-:Y:S05]  /*60e0*/  YIELD ;  /* 0x0000000000007946 */ /* 0x000fea0003800000 */
[----:B------:R-:W-:-:S13]  /*60f0*/  ISETP.NE.AND P2, PT, R0, UR27, PT ;  /* 0x0000001b00007c0c */ /* 0x000fda000bf45270 */
[----:B------:R-:W-:Y:S05]  /*6100*/  @P2 BRA `(.L_x_162) ;  /* 0xfffffffc00ec2947 */ /* 0x000fea000383ffff */
.L_x_161:
[----:B------:R-:W-:Y:S05]  /*6110*/  BSYNC B0 ;  /* 0x0000000000007941 */ /* 0x000fea0003800000 */
.L_x_160:
[----:B------:R-:W-:-:S03]  /*6120*/  UMOV UR5, 0xffffffff ;  /* 0xffffffff00057882 */ /* 0x000fc60000000000 */
[----:B------:R-:W-:Y:S05]  /*6130*/  BRA.DIV UR5, `(.L_x_163) ;  /* 0x0000002a05747947 */ /* 0x000fea000b800000 */
[----:B------:R-:W-:Y:S01]  /*6140*/  NOP ;  /* 0x0000000000007918 */ /* 0x000fe20000000000 */
.L_x_212:
[----:B------:R-:W-:Y:S01]  /*6150*/  IMAD.U32 R6, RZ, RZ, UR4 ;  /* 0x00000004ff067e24 */ /* 0x000fe2000f8e00ff */
[----:B------:R-:W-:Y:S05]  /*6160*/  WARPSYNC.ALL ;  /* 0x0000000000007948 */ /* 0x000fea0003800000 */
[----:B------:R-:W-:Y:S01]  /*6170*/  BAR.SYNC.DEFER_BLOCKING 0xd, 0xa0 ;  /* 0x0342800000007b1d */ /* 0x000fe20000010000 */
[----:B------:R-:W-:-:S05]  /*6180*/  IMAD R6, R6, 0x1800, RZ ;  /* 0x0000180006067824 */ /* 0x000fca00078e02ff */
[----:B------:R-:W-:Y:S04]  /*6190*/  BSSY B0, `(.L_x_164) ;  /* 0x0000012000007945 */ /* 0x000fe80003800000 */
[----:B------:R-:W-:Y:S05]  /*61a0*/  @!P0 BRA `(.L_x_165) ;  /* 0x0000000000408947 */ /* 0x000fea0003800000 */
[----:B------:R-:W1:Y:S01]  /*61b0*/  LDC.64 R8, c[0x0][0x2c0] ;  /* 0x0000b000ff087b82 */ /* 0x000e620000000a00 */
[C---:B------:R-:W-:Y:S01]  /*61c0*/  IADD3 R4, P2, R6.reuse, UR6, RZ ;  /* 0x0000000606047c10 */ /* 0x040fe2000ff5e0ff */
[----:B------:R-:W-:Y:S01]  /*61d0*/  UMOV UR5, 0x400 ;  /* 0x0000040000057882 */ /* 0x000fe20000000000 */
[----:B------:R-:W-:Y:S01]  /*61e0*/  UMOV UR16, 0x0 ;  /* 0x0000000000107882 */ /* 0x000fe20000000000 */
[----:B------:R-:W-:Y:S01]  /*61f0*/  UMOV UR17, 0x14f00000 ;  /* 0x14f0000000117882 */ /* 0x000fe20000000000 */
[----:B------:R-:W-:-:S03]  /*6200*/  LEA.HI.X.SX32 R5, R6, UR14, 0x1, P2 ;  /* 0x0000000e06057c11 */ /* 0x000fc600090f0eff */
[----:B------:R-:W2:Y:S01]  /*6210*/  S2UR UR8, SR_CgaCtaId ;  /* 0x00000000000879c3 */ /* 0x000ea20000008800 */
[----:B-1----:R-:W-:-:S04]  /*6220*/  LEA R0, P3, R4, R8, 0x2 ;  /* 0x0000000804007211 */ /* 0x002fc800078610ff */
[----:B------:R-:W-:Y:S02]  /*6230*/  LEA.HI.X R4, R4, R9, R5, 0x2, P3 ;  /* 0x0000000904047211 */ /* 0x000fe400018f1405 */
[----:B------:R-:W-:Y:S02]  /*6240*/  R2UR UR12, R0 ;  /* 0x00000000000c72ca */ /* 0x000fe400000e0000 */
[----:B------:R-:W-:Y:S01]  /*6250*/  R2UR UR13, R4 ;  /* 0x00000000040d72ca */ /* 0x000fe200000e0000 */
[----:B--2---:R-:W-:-:S03]  /*6260*/  ULEA UR5, UR8, UR5, 0x18 ;  /* 0x0000000508057291 */ /* 0x004fc6000f8ec03f */
[----:B------:R-:W-:Y:S01]  /*6270*/  UMOV UR8, 0x300 ;  /* 0x0000030000087882 */ /* 0x000fe20000000000 */
[----:B------:R-:W-:-:S09]  /*6280*/  UIADD3 UR5, UR5, 0xc000, URZ ;  /* 0x0000c00005057890 */ /* 0x000fd2000fffe03f */
[----:B------:R1:W-:Y:S02]  /*6290*/  UBLKRED.G.S.ADD.F32.RN [UR12], [UR5], UR8, desc[UR16] ;  /* 0x0000100c050073bb */ /* 0x0003e400080a1408 */
[----:B-1----:R0:W-:Y:S02]  /*62a0*/  UTMACMDFLUSH ;  /* 0x00000000000079b7 */ /* 0x0021e40000000000 */
.L_x_165:
[----:B------:R-:W-:Y:S05]  /*62b0*/  BSYNC B0 ;  /* 0x0000000000007941 */ /* 0x000fea0003800000 */
.L_x_164:
[----:B------:R-:W-:Y:S06]  /*62c0*/  BAR.SYNC.DEFER_BLOCKING 0xe, 0xa0 ;  /* 0x0382800000007b1d */ /* 0x000fec0000010000 */
[----:B------:R-:W-:Y:S04]  /*62d0*/  BSSY B0, `(.L_x_166) ;  /* 0x0000013000007945 */ /* 0x000fe80003800000 */
[----:B------:R-:W-:Y:S05]  /*62e0*/  @!P0 BRA `(.L_x_167) ;  /* 0x0000000000448947 */ /* 0x000fea0003800000 */
[----:B------:R-:W1:Y:S01]  /*62f0*/  S2UR UR13, SR_CgaCtaId ;  /* 0x00000000000d79c3 */ /* 0x000e620000008800 */
[----:B------:R-:W-:Y:S01]  /*6300*/  R2UR UR5, R6 ;  /* 0x00000000060572ca */ /* 0x000fe200000e0000 */
[----:B------:R-:W-:Y:S01]  /*6310*/  UMOV UR12, 0x400 ;  /* 0x00000400000c7882 */ /* 0x000fe20000000000 */
[----:B------:R-:W-:Y:S01]  /*6320*/  ULDC.64 UR8, c[0x0][0x2c0] ;  /* 0x0000b00000087ab9 */ /* 0x000fe20000000a00 */
[----:B------:R-:W-:-:S10]  /*6330*/  UMOV UR17, 0x14f00000 ;  /* 0x14f0000000117882 */ /* 0x000fd40000000000 */
[----:B------:R-:W-:-:S04]  /*6340*/  UIADD3 UR5, UR5, 0xc00, URZ ;  /* 0x00000c0005057890 */ /* 0x000fc8000fffe03f */
[----:B------:R-:W-:-:S04]  /*6350*/  UIADD3 UR16, UP0, UR5, UR6, URZ ;  /* 0x0000000605107290 */ /* 0x000fc8000ff1e03f */
[----:B------:R-:W-:Y:S02]  /*6360*/  ULEA.HI.X.SX32 UR5, UR5, UR14, 0x1, UP0 ;  /* 0x0000000e05057291 */ /* 0x000fe400080f0e3f */
[----:B-1----:R-:W-:Y:S02]  /*6370*/  ULEA UR12, UR13, UR12, 0x18 ;  /* 0x0000000c0d0c7291 */ /* 0x002fe4000f8ec03f */
[----:B------:R-:W-:Y:S02]  /*6380*/  ULEA UR8, UP0, UR16, UR8, 0x2 ;  /* 0x0000000810087291 */ /* 0x000fe4000f80103f */
[----:B------:R-:W-:Y:S02]  /*6390*/  UIADD3 UR12, UR12, 0xf000, URZ ;  /* 0x0000f0000c0c7890 */ /* 0x000fe4000fffe03f */
[----:B------:R-:W-:-:S03]  /*63a0*/  ULEA.HI.X UR9, UR16, UR9, UR5, 0x2, UP0 ;  /* 0x0000000910097291 */ /* 0x000fc600080f1405 */
[----:B------:R-:W-:Y:S01]  /*63b0*/  UMOV UR5, 0x300 ;  /* 0x0000030000057882 */ /* 0x000fe20000000000 */
[----:B------:R-:W-:-:S05]  /*63c0*/  UMOV UR16, 0x0 ;  /* 0x0000000000107882 */ /* 0x000fca0000000000 */
[----:B------:R1:W-:Y:S01]  /*63d0*/  UBLKRED.G.S.ADD.F32.RN [UR8], [UR12], UR5, desc[UR16] ;  /* 0x000010080c0073bb */ /* 0x0003e200080a1405 */
[----:B------:R0:W-:Y:S01]  /*63e0*/  UTMACMDFLUSH ;  /* 0x00000000000079b7 */ /* 0x0001e20000000000 */
[----:B-1----:R-:W-:-:S04]  /*63f0*/  DEPBAR.LE SB0, 0x1 ;  /* 0x000080400000791a */ /* 0x002fc80000000000 */
.L_x_167:
[----:B------:R-:W-:Y:S05]  /*6400*/  BSYNC B0 ;  /* 0x0000000000007941 */ /* 0x000fea0003800000 */
.L_x_166:
[----:B------:R-:W-:Y:S06]  /*6410*/  BAR.ARV 0xa, 0xa0 ;  /* 0x0282800000007b1d */ /* 0x000fec0000002000 */
[----:B------:R-:W-:Y:S04]  /*6420*/  BSSY B0, `(.L_x_168) ;  /* 0x0000003000007945 */ /* 0x000fe80003800000 */
[----:B------:R-:W-:Y:S05]  /*6430*/  @!P0 BRA `(.L_x_169) ;  /* 0x0000000000048947 */ /* 0x000fea0003800000 */
[----:B------:R-:W-:-:S04]  /*6440*/  DEPBAR.LE SB0, 0x0 ;  /* 0x000080000000791a */ /* 0x000fc80000000000 */
.L_x_169:
[----:B------:R-:W-:Y:S05]  /*6450*/  BSYNC B0 ;  /* 0x0000000000007941 */ /* 0x000fea0003800000 */
.L_x_168:
        /* <DEDUP_REMOVED lines=19> */
.L_x_171:
[----:B------:R-:W-:Y:S05]  /*6590*/  BSYNC B0 ;  /* 0x0000000000007941 */ /* 0x000fea0003800000 */
.L_x_170:
[----:B------:R-:W-:Y:S05]  /*65a0*/  EXIT ;  /* 0x000000000000794d */ /* 0x000fea0003800000 */
.L_x_133:
        /* <DEDUP_REMOVED lines=48> */
.L_x_213:
[----:B------:R-:W2:Y:S01]  /*68b0*/  S2R R4, SR_TID.X ;  /* 0x0000000000047919 */ /* 0x000ea20000002100 */
[----:B------:R-:W-:Y:S02]  /*68c0*/  IMAD.U32 R8, RZ, RZ, UR7 ;  /* 0x00000007ff087e24 */ /* 0x000fe4000f8e00ff */
[----:B------:R-:W-:Y:S02]  /*68d0*/  IMAD.SHL.U32 R2, R2, 0x80, RZ ;  /* 0x0000008002027824 */ /* 0x000fe400078e00ff */
[----:B------:R-:W-:Y:S02]  /*68e0*/  VIADD R8, R8, UR4 ;  /* 0x0000000408087c36 */ /* 0x000fe40008000000 */
[----:B------:R-:W-:Y:S01]  /*68f0*/  IMAD.MOV.U32 R9, RZ, RZ, 0x1 ;  /* 0x00000001ff097424 */ /* 0x000fe200078e00ff */
[----:B--2---:R-:W-:-:S04]  /*6900*/  LOP3.LUT R4, R4, 0x7f, RZ, 0xc0, !PT ;  /* 0x0000007f04047812 */ /* 0x004fc800078ec0ff */
[----:B------:R-:W-:-:S13]  /*6910*/  ISETP.NE.AND P0, PT, R4, RZ, PT ;  /* 0x000000ff0400720c */ /* 0x000fda0003f05270 */
[----:B------:R-:W-:Y:S05]  /*6920*/  @P0 BRA `(.L_x_175) ;  /* 0x0000000000180947 */ /* 0x000fea0003800000 */
[----:B------:R-:W2:Y:S01]  /*6930*/  S2R R4, SR_TID.X ;  /* 0x0000000000047919 */ /* 0x000ea20000002100 */
[----:B-1----:R-:W-:-:S04]  /*6940*/  MOV R3, 0x3100 ;  /* 0x0000310000037802 */ /* 0x002fc80000000f00 */
[----:B------:R3:W-:Y:S01]  /*6950*/  SYNCS.ARRIVE.TRANS64 RZ, [R0+URZ+0x26810], R3 ;  /* 0x0268100300ff79a7 */ /* 0x0007e2000800003f */
[----:B--2---:R-:W-:-:S13]  /*6960*/  LOP3.LUT P1, RZ, R4, 0x1f, RZ, 0xc0, !PT ;  /* 0x0000001f04ff7812 */ /* 0x004fda000782c0ff */
[----:B---3--:R-:W-:Y:S05]  /*6970*/  @!P1 BRA `(.L_x_175) ;  /* 0x0000000000049947 */ /* 0x008fea0003800000 */
[----:B------:R-:W-:Y:S01]  /*6980*/  BPT.TRAP 0x1 ;  /* 0x000000040000795c */ /* 0x000fe20000300000 */
.L_x_175:
        /* <DEDUP_REMOVED lines=95> */
[----:B------:R-:W-:Y:S01]  /*6f80*/  R2UR UR21, R12 ;  /* 0x000000000c1572ca */ /* 0x000fe200000e0000 */
[----:B------:R-:W-:Y:S01]  /*6f90*/  IMAD.MOV.U32 R12, RZ, RZ, RZ ;  /* 0x000000ffff0c7224 */ /* 0x000fe200078e00ff */
[----:B---3--:R-:W-:Y:S02]  /*6fa0*/  UIADD3 UR48, UR8, 0x3000, URZ ;  /* 0x0000300008307890 */ /* 0x008fe4000fffe03f */
[----:B------:R-:W-:Y:S01]  /*6fb0*/  UIADD3 UR8, UR8, 0xa000, URZ ;  /* 0x0000a00008087890 */ /* 0x000fe2000fffe03f */
[----:B------:R-:W-:-:S08]  /*6fc0*/  UMOV UR50, 0x30 ;  /* 0x0000003000327882 */ /* 0x000fd00000000000 */
        /* <DEDUP_REMOVED lines=14> */
[----:B------:R-:W-:Y:S01]  /*70b0*/  IMAD.MOV.U32 R12, RZ, RZ, RZ ;  /* 0x000000ffff0c7224 */ /* 0x000fe200078e00ff */
[----:B------:R-:W-:Y:S02]  /*70c0*/  MOV R16, RZ ;  /* 0x000000ff00107202 */ /* 0x000fe40000000f00 */
        /* <DEDUP_REMOVED lines=11> */
.L_x_186:
[----:B------:R-:W-:-:S04]  /*7180*/  SHF.L.U32 R20, R9, 0x1f, RZ ;  /* 0x0000001f09147819 */ /* 0x000fc800000006ff */
[----:B-1----:R-:W1:Y:S02]  /*7190*/  SYNCS.PHASECHK.TRANS64.TRYWAIT P1, [R0+URZ+0x26840], R20 ;  /* 0x02684014000075a7 */ /* 0x002e64000802017f */
[----:B-123--:R-:W-:Y:S05]  /*71a0*/  @!P1 BRA `(.L_x_178) ;  /* 0x0000001800889947 */ /* 0x00efea0003800000 */
.L_x_214:
[----:B------:R-:W-:Y:S05]  /*71b0*/  @P0 BRA `(.L_x_179) ;  /* 0x0000000000140947 */ /* 0x000fea0003800000 */
[----:B------:R-:W-:Y:S01]  /*71c0*/  ISETP.NE.AND P1, PT, R13, RZ, PT ;  /* 0x000000ff0d00720c */ /* 0x000fe20003f25270 */
[----:B------:R-:W-:-:S04]  /*71d0*/  IMAD.MOV.U32 R3, RZ, RZ, 0x3100 ;  /* 0x00003100ff037424 */ /* 0x000fc800078e00ff */
[----:B------:R2:W-:Y:S08]  /*71e0*/  SYNCS.ARRIVE.TRANS64 RZ, [R0+URZ+0x26830], R3 ;  /* 0x0268300300ff79a7 */ /* 0x0005f0000800003f */
[----:B------:R-:W-:Y:S05]  /*71f0*/  @!P1 BRA `(.L_x_179) ;  /* 0x0000000000049947 */ /* 0x000fea0003800000 */
[----:B------:R-:W-:Y:S01]  /*7200*/  BPT.TRAP 0x1 ;  /* 0x000000040000795c */ /* 0x000fe20000300000 */
.L_x_179:
[----:B------:R-:W2:Y:S01]  /*7210*/  LDC.64 R14, c[0x0][0x728] ;  /* 0x0001ca00ff0e7b82 */ /* 0x000ea20000000a00 */
[----:B------:R-:W-:Y:S01]  /*7220*/  IMAD.SHL.U32 R19, R16, 0x40, RZ ;  /* 0x0000004010137824 */ /* 0x000fe200078e00ff */
[----:B------:R-:W-:Y:S01]  /*7230*/  R2UR UR22, R0 ;  /* 0x00000000001672ca */ /* 0x000fe200000e0000 */
[----:B------:R-:W-:Y:S01]  /*7240*/  IMAD.MOV.U32 R10, RZ, RZ, R6 ;  /* 0x000000ffff0a7224 */ /* 0x000fe200078e0006 */
[----:B------:R-:W-:Y:S01]  /*7250*/  UMOV UR10, 0x0 ;  /* 0x00000000000a7882 */ /* 0x000fe20000000000 */
[----:B------:R-:W-:Y:S01]  /*7260*/  IMAD.MOV.U32 R11, RZ, RZ, R7 ;  /* 0x000000ffff0b7224 */ /* 0x000fe200078e0007 */
[C---:B------:R-:W-:Y:S01]  /*7270*/  IADD3 R2, P1, R19.reuse, UR6, RZ ;  /* 0x0000000613027c10 */ /* 0x040fe2000ff3e0ff */
[----:B------:R-:W-:Y:S01]  /*7280*/  UMOV UR11, 0x14f00000 ;  /* 0x14f00000000b7882 */ /* 0x000fe20000000000 */
[----:B------:R-:W-:Y:S01]  /*7290*/  R2UR UR19, R19 ;  /* 0x00000000131372ca */ /* 0x000fe200000e0000 */
[----:B------:R-:W-:Y:S01]  /*72a0*/  UMOV UR18, URZ ;  /* 0x0000003f00127c82 */ /* 0x000fe20008000000 */
[----:B------:R-:W-:Y:S01]  /*72b0*/  UMOV UR34, 0x20 ;  /* 0x0000002000227882 */ /* 0x000fe20000000000 */
[----:B------:R-:W-:Y:S01]  /*72c0*/  UMOV UR36, UR20 ;  /* 0x0000001400247c82 */ /* 0x000fe20008000000 */
[----:B------:R-:W-:Y:S01]  /*72d0*/  UMOV UR37, UR21 ;  /* 0x0000001500257c82 */ /* 0x000fe20008000000 */
[----:B------:R-:W-:Y:S01]  /*72e0*/  UMOV UR26, 0x40 ;  /* 0x00000040001a7882 */ /* 0x000fe20000000000 */
[----:B------:R-:W-:Y:S01]  /*72f0*/  UMOV UR28, UR20 ;  /* 0x00000014001c7c82 */ /* 0x000fe20008000000 */
[----:B------:R-:W-:-:S02]  /*7300*/  UIADD3 UR17, UR22, 0x26830, URZ ;  /* 0x0002683016117890 */ /* 0x000fc4000fffe03f */
[----:B------:R-:W-:Y:S02]  /*7310*/  UIADD3 UR16, UR22, 0x18000, URZ ;  /* 0x0001800016107890 */ /* 0x000fe4000fffe03f */
[----:B------:R-:W-:Y:S02]  /*7320*/  UIADD3 UR32, UR22, 0x19000, URZ ;  /* 0x0001900016207890 */ /* 0x000fe4000fffe03f */
[----:B------:R-:W-:Y:S02]  /*7330*/  UIADD3 UR24, UR22, 0x1a000, URZ ;  /* 0x0001a00016187890 */ /* 0x000fe4000fffe03f */
[----:B------:R-:W-:Y:S01]  /*7340*/  UIADD3 UR22, UR22, 0x1e200, URZ ;  /* 0x0001e20016167890 */ /* 0x000fe2000fffe03f */
[----:B--2---:R-:W-:Y:S01]  /*7350*/  LEA R3, P2, R2, R14, 0x2 ;  /* 0x0000000e02037211 */ /* 0x004fe200078410ff */
[----:B------:R-:W-:Y:S01]  /*7360*/  UMOV UR33, UR17 ;  /* 0x0000001100217c82 */ /* 0x000fe20008000000 */
[----:B------:R-:W-:Y:S01]  /*7370*/  UMOV UR35, UR19 ;  /* 0x0000001300237c82 */ /* 0x000fe20008000000 */
[----:B------:R-:W-:Y:S01]  /*7380*/  UMOV UR29, UR21 ;  /* 0x00000015001d7c82 */ /* 0x000fe20008000000 */
[----:B------:R-:W-:Y:S01]  /*7390*/  R2UR UR30, R3 ;  /* 0x00000000031e72ca */ /* 0x000fe200000e0000 */
[----:B------:R-:W-:Y:S01]  /*73a0*/  UMOV UR25, UR17 ;  /* 0x0000001100197c82 */ /* 0x000fe20008000000 */
[----:B------:R-:W-:Y:S01]  /*73b0*/  LEA.HI.X.SX32 R3, R19, R8, 0x1, P1 ;  /* 0x0000000813037211 */ /* 0x000fe200008f0eff */
[----:B------:R-:W-:Y:S01]  /*73c0*/  UMOV UR27, UR19 ;  /* 0x00000013001b7c82 */ /* 0x000fe20008000000 */
[----:B------:R-:W-:Y:S01]  /*73d0*/  IADD3 R4, P1, R10, 0x1f0, RZ ;  /* 0x000001f00a047810 */ /* 0x000fe20007f3e0ff */
[----:B------:R-:W-:Y:S01]  /*73e0*/  UMOV UR5, 0x10 ;  /* 0x0000001000057882 */ /* 0x000fe20000000000 */
[----:B------:R-:W-:Y:S01]  /*73f0*/  LEA.HI.X R2, R2, R15, R3, 0x2, P2 ;  /* 0x0000000f02027211 */ /* 0x000fe200010f1403 */
[----:B------:R-:W-:Y:S01]  /*7400*/  UMOV UR23, UR17 ;  /* 0x0000001100177c82 */ /* 0x000fe20008000000 */
        /* <DEDUP_REMOVED lines=8> */
[----:B------:R-:W3:Y:S02]  /*7490*/  SYNCS.PHASECHK.TRANS64.TRYWAIT P1, [R0+URZ+0x26828], R20 ;  /* 0x02682814000075a7 */ /* 0x000ee4000802017f */
[----:B--23--:R-:W-:Y:S05]  /*74a0*/  @!P1 BRA `(.L_x_180) ;  /* 0x0000001400dc9947 */ /* 0x00cfea0003800000 */
.L_x_215:
[----:B------:R-:W-:Y:S05]  /*74b0*/  @P0 BRA `(.L_x_181) ;  /* 0x0000000000140947 */ /* 0x000fea0003800000 */
[----:B------:R-:W-:Y:S01]  /*74c0*/  ISETP.NE.AND P1, PT, R13, RZ, PT ;  /* 0x000000ff0d00720c */ /* 0x000fe20003f25270 */
[----:B------:R-:W-:-:S04]  /*74d0*/  IMAD.MOV.U32 R3, RZ, RZ, 0x3100 ;  /* 0x00003100ff037424 */ /* 0x000fc800078e00ff */
[----:B------:R3:W-:Y:S08]  /*74e0*/  SYNCS.ARRIVE.TRANS64 RZ, [R0+URZ+0x26818], R3 ;  /* 0x0268180300ff79a7 */ /* 0x0007f0000800003f */
[----:B------:R-:W-:Y:S05]  /*74f0*/  @!P1 BRA `(.L_x_181) ;  /* 0x0000000000049947 */ /* 0x000fea0003800000 */
[----:B------:R-:W-:Y:S01]  /*7500*/  BPT.TRAP 0x1 ;  /* 0x000000040000795c */ /* 0x000fe20000300000 */
.L_x_181:
        /* <DEDUP_REMOVED lines=34> */
.L_x_216:
[----:B-123--:R-:W-:Y:S01]  /*7730*/  SHF.R.S32.HI R20, RZ, 0x1f, R19 ;  /* 0x0000001fff147819 */ /* 0x00efe20000011413 */
[----:B------:R-:W-:Y:S06]  /*7740*/  @P0 BRA `(.L_x_183) ;  /* 0x0000000000140947 */ /* 0x000fec0003800000 */
[----:B------:R-:W-:Y:S02]  /*7750*/  ISETP.NE.AND P1, PT, R13, RZ, PT ;  /* 0x000000ff0d00720c */ /* 0x000fe40003f25270 */
[----:B------:R-:W-:-:S04]  /*7760*/  MOV R21, 0x3100 ;  /* 0x0000310000157802 */ /* 0x000fc80000000f00 */
[----:B------:R1:W-:Y:S07]  /*7770*/  SYNCS.ARRIVE.TRANS64 RZ, [R0+URZ+0x26838], R21 ;  /* 0x0268381500ff79a7 */ /* 0x0003ee000800003f */
[----:B------:R-:W-:Y:S05]  /*7780*/  @!P1 BRA `(.L_x_183) ;  /* 0x0000000000049947 */ /* 0x000fea0003800000 */
[----:B------:R-:W-:Y:S01]  /*7790*/  BPT.TRAP 0x1 ;  /* 0x000000040000795c */ /* 0x000fe20000300000 */
.L_x_183:
        /* <DEDUP_REMOVED lines=38> */
.L_x_218:
[----:B------:R-:W-:Y:S05]  /*7a00*/  @P0 BRA `(.L_x_185) ;  /* 0x0000000000140947 */ /* 0x000fea0003800000 */
[----:B------:R-:W-:Y:S01]  /*7a10*/  ISETP.NE.AND P1, PT, R13, RZ, PT ;  /* 0x000000ff0d00720c */ /* 0x000fe20003f25270 */
[----:B--2---:R-:W-:-:S04]  /*7a20*/  IMAD.MOV.U32 R5, RZ, RZ, 0x3100 ;  /* 0x00003100ff057424 */ /* 0x004fc800078e00ff */
[----:B------:R3:W-:Y:S08]  /*7a30*/  SYNCS.ARRIVE.TRANS64 RZ, [R0+URZ+0x26810], R5 ;  /* 0x0268100500ff79a7 */ /* 0x0007f0000800003f */
[----:B------:R-:W-:Y:S05]  /*7a40*/  @!P1 BRA `(.L_x_185) ;  /* 0x0000000000049947 */ /* 0x000fea0003800000 */
[----:B------:R-:W-:Y:S01]  /*7a50*/  BPT.TRAP 0x1 ;  /* 0x000000040000795c */ /* 0x000fe20000300000 */
.L_x_185:
[----:B------:R-:W-:Y:S01]  /*7a60*/  R2UR UR5, R16 ;  /* 0x00000000100572ca */ /* 0x000fe200000e0000 */
[----:B------:R-:W-:Y:S01]  /*7a70*/  VIADD R18, R18, 0xfffffffe ;  /* 0xfffffffe12127836 */ /* 0x000fe20000000000 */
[----:B------:R-:W-:Y:S01]  /*7a80*/  R2UR UR16, R0 ;  /* 0x00000000001072ca */ /* 0x000fe200000e0000 */
[----:B------:R-:W-:Y:S01]  /*7a90*/  UMOV UR22, 0x0 ;  /* 0x0000000000167882 */ /* 0x000fe20000000000 */
[----:B------:R-:W-:Y:S01]  /*7aa0*/  R2UR UR10, R2 ;  /* 0x00000000020a72ca */ /* 0x000fe200000e0000 */
[----:B------:R-:W-:Y:S01]  /*7ab0*/  UMOV UR23, 0x14f00000 ;  /* 0x14f0000000177882 */ /* 0x000fe20000000000 */
[----:B------:R-:W-:Y:S01]  /*7ac0*/  R2UR UR11, R3 ;  /* 0x00000000030b72ca */ /* 0x000fe200000e0000 */
[----:B------:R-:W-:Y:S01]  /*7ad0*/  UMOV UR34, URZ ;  /* 0x0000003f00227c82 */ /* 0x000fe20008000000 */
[----:B------:R-:W-:Y:S01]  /*7ae0*/  ISETP.NE.AND P1, PT, R18, RZ, PT ;  /* 0x000000ff1200720c */ /* 0x000fe20003f25270 */
[----:B------:R-:W-:Y:S01]  /*7af0*/  UMOV UR36, UR20 ;  /* 0x0000001400247c82 */ /* 0x000fe20008000000 */
[----:B------:R-:W-:Y:S01]  /*7b00*/  UMOV UR37, UR21 ;  /* 0x0000001500257c82 */ /* 0x000fe20008000000 */
[----:B------:R-:W-:Y:S01]  /*7b10*/  UMOV UR26, 0x20 ;  /* 0x00000020001a7882 */ /* 0x000fe20000000000 */
[----:B------:R-:W-:Y:S01]  /*7b20*/  UMOV UR28, UR20 ;  /* 0x00000014001c7c82 */ /* 0x000fe20008000000 */
        /* <DEDUP_REMOVED lines=23> */
.L_x_177:
[----:B------:R-:W-:-:S13]  /*7ca0*/  ISETP.NE.AND P1, PT, R17, RZ, PT ;  /* 0x000000ff1100720c */ /* 0x000fda0003f25270 */
[----:B------:R-:W-:Y:S05]  /*7cb0*/  @!P1 BRA `(.L_x_176) ;  /* 0x0000000400609947 */ /* 0x000fea0003800000 */
[----:B------:R-:W-:-:S04]  /*7cc0*/  SHF.L.U32 R7, R9, 0x1f, RZ ;  /* 0x0000001f09077819 */ /* 0x000fc800000006ff */
[----:B------:R-:W2:Y:S02]  /*7cd0*/  SYNCS.PHASECHK.TRANS64.TRYWAIT P1, [R0+URZ+0x26840], R7 ;  /* 0x02684007000075a7 */ /* 0x000ea4000802017f */
[----:B--2---:R-:W-:Y:S05]  /*7ce0*/  @!P1 BRA `(.L_x_187) ;  /* 0x00000010000c9947 */ /* 0x004fea0003800000 */
.L_x_219:
[----:B------:R-:W-:Y:S05]  /*7cf0*/  @P0 BRA `(.L_x_188) ;  /* 0x0000000000140947 */ /* 0x000fea0003800000 */
[----:B------:R-:W-:Y:S01]  /*7d00*/  ISETP.NE.AND P1, PT, R13, RZ, PT ;  /* 0x000000ff0d00720c */ /* 0x000fe20003f25270 */
[----:B------:R-:W-:-:S04]  /*7d10*/  IMAD.MOV.U32 R5, RZ, RZ, 0x3100 ;  /* 0x00003100ff057424 */ /* 0x000fc800078e00ff */
[----:B------:R3:W-:Y:S08]  /*7d20*/  SYNCS.ARRIVE.TRANS64 RZ, [R0+URZ+0x26830], R5 ;  /* 0x0268300500ff79a7 */ /* 0x0007f0000800003f */
[----:B------:R-:W-:Y:S05]  /*7d30*/  @!P1 BRA `(.L_x_188) ;  /* 0x0000000000049947 */ /* 0x000fea0003800000 */
[----:B------:R-:W-:Y:S01]  /*7d40*/  BPT.TRAP 0x1 ;  /* 0x000000040000795c */ /* 0x000fe20000300000 */
.L_x_188:
        /* <DEDUP_REMOVED lines=40> */
.L_x_220:
[----:B------:R-:W-:Y:S05]  /*7fd0*/  @P0 BRA `(.L_x_190) ;  /* 0x0000000000140947 */ /* 0x000fea0003800000 */
[----:B------:R-:W-:Y:S01]  /*7fe0*/  ISETP.NE.AND P0, PT, R13, RZ, PT ;  /* 0x000000ff0d00720c */ /* 0x000fe20003f05270 */
[----:B------:R-:W-:-:S04]  /*7ff0*/  IMAD.MOV.U32 R5, RZ, RZ, 0x3100 ;  /* 0x00003100ff057424 */ /* 0x000fc800078e00ff */
[----:B------:R4:W-:Y:S08]  /*8000*/  SYNCS.ARRIVE.TRANS64 RZ, [R0+URZ+0x26818], R5 ;  /* 0x0268180500ff79a7 */ /* 0x0009f0000800003f */
[----:B------:R-:W-:Y:S05]  /*8010*/  @!P0 BRA `(.L_x_190) ;  /* 0x0000000000048947 */ /* 0x000fea0003800000 */
[----:B------:R-:W-:Y:S01]  /*8020*/  BPT.TRAP 0x1 ;  /* 0x000000040000795c */ /* 0x000fe20000300000 */
.L_x_190:
        /* <DEDUP_REMOVED lines=33> */
.L_x_176:
[----:B------:R-:W4:Y:S01]  /*8240*/  S2R R2, SR_TID.X ;  /* 0x0000000000027919 */ /* 0x000f220000002100 */
[----:B------:R-:W-:Y:S02]  /*8250*/  LEA R3, R12, R0, 0x3 ;  /* 0x000000000c037211 */ /* 0x000fe400078e18ff */
[----:B----4-:R-:W-:Y:S02]  /*8260*/  LOP3.LUT R4, R2, 0x7f, RZ, 0xc0, !PT ;  /* 0x0000007f02047812 */ /* 0x010fe400078ec0ff */
[----:B------:R-:W-:Y:S02]  /*8270*/  SHF.L.U32 R2, R9, 0x1f, RZ ;  /* 0x0000001f09027819 */ /* 0x000fe400000006ff */
[----:B------:R-:W-:Y:S02]  /*8280*/  ISETP.NE.AND P1, PT, R4, RZ, PT ;  /* 0x000000ff0400720c */ /* 0x000fe40003f25270 */
[----:B------:R-:W4:Y:S02]  /*8290*/  SYNCS.PHASECHK.TRANS64.TRYWAIT P0, [R3+URZ+0x26840], R2 ;  /* 0x02684002030075a7 */ /* 0x000f24000800017f */
[----:B----4-:R-:W-:Y:S09]  /*82a0*/  @!P0 BRA `(.L_x_191) ;  /* 0x0000000800c48947 */ /* 0x010ff20003800000 */
.L_x_221:
[----:B------:R-:W-:Y:S05]  /*82b0*/  @P1 BRA `(.L_x_192) ;  /* 0x0000000000181947 */ /* 0x000fea0003800000 */
[----:B------:R-:W5:Y:S01]  /*82c0*/  S2R R4, SR_TID.X ;  /* 0x0000000000047919 */ /* 0x000f620000002100 */
[----:B----4-:R-:W-:-:S04]  /*82d0*/  IMAD.MOV.U32 R2, RZ, RZ, 0x3100 ;  /* 0x00003100ff027424 */ /* 0x010fc800078e00ff */
[----:B------:R4:W-:Y:S01]  /*82e0*/  SYNCS.ARRIVE.TRANS64 RZ, [R3+URZ+0x26830], R2 ;  /* 0x0268300203ff79a7 */ /* 0x0009e2000800003f */
[----:B-----5:R-:W-:-:S13]  /*82f0*/  LOP3.LUT P0, RZ, R4, 0x1f, RZ, 0xc0, !PT ;  /* 0x0000001f04ff7812 */ /* 0x020fda000780c0ff */
[----:B----4-:R-:W-:Y:S05]  /*8300*/  @!P0 BRA `(.L_x_192) ;  /* 0x0000000000048947 */ /* 0x010fea0003800000 */
[----:B------:R-:W-:Y:S01]  /*8310*/  BPT.TRAP 0x1 ;  /* 0x000000040000795c */ /* 0x000fe20000300000 */
.L_x_192:
        /* <DEDUP_REMOVED lines=47> */
.L_x_173:
[----:B------:R-:W-:Y:S05]  /*8610*/  BSYNC B0 ;  /* 0x0000000000007941 */ /* 0x000fea0003800000 */
.L_x_172:
[----:B------:R-:W-:-:S03]  /*8620*/  UMOV UR5, 0xffffffff ;  /* 0xffffffff00057882 */ /* 0x000fc60000000000 */
[----:B------:R-:W-:Y:S05]  /*8630*/  BRA.DIV UR5, `(.L_x_193) ;  /* 0x0000000605f47947 */ /* 0x000fea000b800000 */
[----:B------:R-:W-:-:S13]  /*8640*/  ELECT P0, URZ, PT ;  /* 0x00000000003f782f */ /* 0x000fda0003800000 */
.L_x_224:
[----:B------:R-:W-:Y:S04]  /*8650*/  BSSY B0, `(.L_x_194) ;  /* 0x0000023000007945 */ /* 0x000fe80003800000 */
[----:B------:R-:W-:Y:S05]  /*8660*/  @!P0 BRA `(.L_x_195) ;  /* 0x0000000000848947 */ /* 0x000fea0003800000 */
[----:B------:R-:W-:-:S06]  /*8670*/  ULOP3.LUT UR5, UR38, 0x2, URZ, 0xfc, !UPT ;  /* 0x0000000226057892 */ /* 0x000fcc000f8efc3f */
[----:B------:R-:W-:-:S05]  /*8680*/  IMAD.U32 R2, RZ, RZ, UR5 ;  /* 0x00000005ff027e24 */ /* 0x000fca000f8e00ff */
[----:B------:R-:W-:-:S13]  /*8690*/  ISETP.NE.AND P0, PT, R2, 0x3, PT ;  /* 0x000000030200780c */ /* 0x000fda0003f05270 */
[----:B------:R-:W-:Y:S05]  /*86a0*/  @!P0 BRA `(.L_x_196) ;  /* 0x0000000000048947 */ /* 0x000fea0003800000 */
[----:B------:R-:W-:Y:S01]  /*86b0*/  BPT.TRAP 0x1 ;  /* 0x000000040000795c */ /* 0x000fe20000300000 */
.L_x_196:
        /* <DEDUP_REMOVED lines=15> */
.L_x_225:
[----:B------:R-:W2:Y:S02]  /*87b0*/  SYNCS.PHASECHK.TRANS64.TRYWAIT P1, [R3+URZ], R2 ;  /* 0x00000002030075a7 */ /* 0x000ea4000802017f */
[----:B--2---:R-:W-:Y:S05]  /*87c0*/  @!P1 BRA `(.L_x_198) ;  /* 0x0000000400c89947 */ /* 0x004fea0003800000 */
.L_x_226:
[----:B------:R-:W-:Y:S05]  /*87d0*/  @!P0 BRA `(.L_x_199) ;  /* 0x0000000000048947 */ /* 0x000fea0003800000 */
[----:B------:R-:W-:Y:S01]  /*87e0*/  BPT.TRAP 0x1 ;  /* 0x000000040000795c */ /* 0x000fe20000300000 */
.L_x_199:
[----:B--2---:R-:W-:-:S04]  /*87f0*/  VIADD R3, R7, 0x26840 ;  /* 0x0002684007037836 */ /* 0x004fc80000000000 */
[----:B------:R-:W-:-:S04]  /*8800*/  IMAD R0, R0, 0x8, R3 ;  /* 0x0000000800007824 */ /* 0x000fc800078e0203 */
[----:B------:R-:W2:Y:S02]  /*8810*/  SYNCS.PHASECHK.TRANS64.TRYWAIT P0, [R0+URZ], R5 ;  /* 0x00000005000075a7 */ /* 0x000ea4000800017f */
[----:B--2---:R-:W-:Y:S05]  /*8820*/  @!P0 BRA `(.L_x_200) ;  /* 0x0000000400c48947 */ /* 0x004fea0003800000 */
.L_x_227:
[----:B------:R-:W-:-:S07]  /*8830*/  LEA R3, R4, R3, 0x3 ;  /* 0x0000000304037211 */ /* 0x000fce00078e18ff */
.L_x_201:
[----:B---3--:R3:W4:Y:S02]  /*8840*/  SYNCS.PHASECHK.TRANS64.TRYWAIT P0, [R3+URZ], R2 ;  /* 0x00000002030075a7 */ /* 0x008724000800017f */
[----:B----4-:R-:W-:Y:S05]  /*8850*/  @!P0 NANOSLEEP.SYNCS 0x989680 ;  /* 0x009896800000895d */ /* 0x010fea0003900000 */
[----:B------:R-:W4:Y:S02]  /*8860*/  @!P0 SYNCS.PHASECHK.TRANS64 P0, [R3+URZ], R2 ;  /* 0x00000002030085a7 */ /* 0x000f24000800007f */
[----:B----4-:R-:W-:Y:S05]  /*8870*/  @!P0 BRA `(.L_x_201) ;  /* 0xfffffffc00f08947 */ /* 0x010fea000383ffff */
.L_x_195:
[----:B------:R-:W-:Y:S05]  /*8880*/  BSYNC B0 ;  /* 0x0000000000007941 */ /* 0x000fea0003800000 */
.L_x_194:
[----:B------:R-:W-:Y:S05]  /*8890*/  EXIT ;  /* 0x000000000000794d */ /* 0x000fea0003800000 */
.L_x_111:
[----:B------:R-:W-:Y:S02]  /*88a0*/  IMAD.MOV.U32 R13, RZ, RZ, R120 ;  /* 0x000000ffff0d7224 */ /* 0x000fe400078e0078 */
[----:B------:R-:W-:Y:S02]  /*88b0*/  IMAD.MOV.U32 R12, RZ, RZ, RZ ;  /* 0x000000ffff0c7224 */ /* 0x000fe400078e00ff */
[----:B------:R-:W-:Y:S02]  /*88c0*/  IMAD.MOV.U32 R11, RZ, RZ, 0x1f ;  /* 0x0000001fff0b7424 */ /* 0x000fe400078e00ff */
[----:B------:R-:W-:-:S07]  /*88d0*/  IMAD.MOV.U32 R15, RZ, RZ, -0x1 ;  /* 0xffffffffff0f7424 */ /* 0x000fce00078e00ff */
[----:B------:R-:W-:Y:S05]  /*88e0*/  WARPSYNC.COLLECTIVE R15, `(.L_x_202) ;  /* 0x000000000f087348 */ /* 0x000fea0003c00000 */
[----:B------:R1:W2:Y:S02]  /*88f0*/  SHFL.IDX P6, R14, R13, R12, R11 ;  /* 0x0000000c0d0e7389 */ /* 0x0002a400000c000b */
[----:B-12---:R-:W-:Y:S01]  /*8900*/  ENDCOLLECTIVE ;  /* 0x000000000000791b */ /* 0x006fe20003800000 */
.L_x_202:
[----:B------:R-:W-:Y:S05]  /*8910*/  BRA `(.L_x_203) ;  /* 0xffffff8000987947 */ /* 0x000fea000383ffff */
.L_x_113:
[----:B--2---:R2:W3:Y:S02]  /*8920*/  SYNCS.PHASECHK.TRANS64.TRYWAIT P0, [R16+URZ+0x26800], R7 ;  /* 0x02680007100075a7 */ /* 0x0044e4000800017f */
[----:B---3--:R-:W-:Y:S05]  /*8930*/  @!P0 NANOSLEEP.SYNCS 0x989680 ;  /* 0x009896800000895d */ /* 0x008fea0003900000 */
[----:B------:R-:W3:Y:S02]  /*8940*/  @!P0 SYNCS.PHASECHK.TRANS64 P0, [R16+URZ+0x26800], R7 ;  /* 0x02680007100085a7 */ /* 0x000ee4000800007f */
[----:B---3--:R-:W-:Y:S05]  /*8950*/  @!P0 BRA `(.L_x_113) ;  /* 0xfffffffc00f08947 */ /* 0x008fea000383ffff */
[----:B------:R-:W-:Y:S05]  /*8960*/  BRA `(.L_x_112) ;  /* 0xffffff8000d87947 */ /* 0x000fea000383ffff */
.L_x_119:
[----:B---3--:R-:W-:-:S04]  /*8970*/  IMAD.U32 R5, RZ, RZ, UR8 ;  /* 0x00000008ff057e24 */ /* 0x008fc8000f8e00ff */
[----:B------:R3:W1:Y:S03]  /*8980*/  SYNCS.PHASECHK.TRANS64.TRYWAIT P1, [R5+URZ+0x26810], R6 ;  /* 0x02681006050075a7 */ /* 0x000666000802017f */
[----:B-1----:R-:W-:Y:S05]  /*8990*/  @!P1 NANOSLEEP.SYNCS 0x989680 ;  /* 0x009896800000995d */ /* 0x002fea0003900000 */
[----:B------:R-:W1:Y:S02]  /*89a0*/  @!P1 SYNCS.PHASECHK.TRANS64 P1, [R5+URZ+0x26810], R6 ;  /* 0x02681006050095a7 */ /* 0x000e64000802007f */
[----:B-1----:R-:W-:Y:S05]  /*89b0*/  @!P1 BRA `(.L_x_119) ;  /* 0xfffffffc00ec9947 */ /* 0x002fea000383ffff */
[----:B------:R-:W-:Y:S05]  /*89c0*/  BRA `(.L_x_118) ;  /* 0xffffff8c00407947 */ /* 0x000fea000383ffff */
.L_x_123:
[----:B------:R-:W-:-:S04]  /*89d0*/  IMAD.U32 R7, RZ, RZ, UR8 ;  /* 0x00000008ff077e24 */ /* 0x000fc8000f8e00ff */
[----:B------:R1:W1:Y:S03]  /*89e0*/  SYNCS.PHASECHK.TRANS64.TRYWAIT P1, [R7+URZ+0x26830], R6 ;  /* 0x02683006070075a7 */ /* 0x000266000802017f */
[----:B-1----:R-:W-:Y:S05]  /*89f0*/  @!P1 NANOSLEEP.SYNCS 0x989680 ;  /* 0x009896800000995d */ /* 0x002fea0003900000 */
[----:B------:R-:W1:Y:S02]  /*8a00*/  @!P1 SYNCS.PHASECHK.TRANS64 P1, [R7+URZ+0x26830], R6 ;  /* 0x02683006070095a7 */ /* 0x000e64000802007f */
[----:B-1----:R-:W-:Y:S05]  /*8a10*/  @!P1 BRA `(.L_x_123) ;  /* 0xfffffffc00ec9947 */ /* 0x002fea000383ffff */
[----:B------:R-:W-:Y:S05]  /*8a20*/  BRA `(.L_x_122) ;  /* 0xffffff90004c7947 */ /* 0x000fea000383ffff */
.L_x_138:
[----:B------:R-:W-:Y:S01]  /*8a30*/  BSSY B0, `(.L_x_204) ;  /* 0x0000005000007945 */ /* 0x000fe20003800000 */
[----:B------:R-:W-:-:S07]  /*8a40*/  IMAD.MOV.U32 R15, RZ, RZ, -0x1 ;  /* 0xffffffffff0f7424 */ /* 0x000fce00078e00ff */
[----:B------:R-:W-:Y:S05]  /*8a50*/  WARPSYNC.COLLECTIVE R15, `(.L_x_205) ;  /* 0x000000000f087348 */ /* 0x000fea0003c00000 */
[----:B------:R-:W-:Y:S01]  /*8a60*/  NOP ;  /* 0x0000000000007918 */ /* 0x000fe20000000000 */
[----:B------:R-:W-:Y:S01]  /*8a70*/  ENDCOLLECTIVE ;  /* 0x000000000000791b */ /* 0x000fe20003800000 */
.L_x_205:
[----:B------:R-:W-:Y:S05]  /*8a80*/  BSYNC B0 ;  /* 0x0000000000007941 */ /* 0x000fea0003800000 */
.L_x_204:
[----:B------:R-:W-:Y:S05]  /*8a90*/  BRA `(.L_x_206) ;  /* 0xffffffcc00407947 */ /* 0x000fea000383ffff */
.L_x_150:
[----:B------:R-:W-:Y:S01]  /*8aa0*/  BSSY B0, `(.L_x_207) ;  /* 0x0000005000007945 */ /* 0x000fe20003800000 */
[----:B------:R-:W-:-:S07]  /*8ab0*/  IMAD.MOV.U32 R15, RZ, RZ, -0x1 ;  /* 0xffffffffff0f7424 */ /* 0x000fce00078e00ff */
[----:B------:R-:W-:Y:S05]  /*8ac0*/  WARPSYNC.COLLECTIVE R15, `(.L_x_208) ;  /* 0x000000000f087348 */ /* 0x000fea0003c00000 */
[----:B------:R-:W-:Y:S01]  /*8ad0*/  NOP ;  /* 0x0000000000007918 */ /* 0x000fe20000000000 */
[----:B------:R-:W-:Y:S01]  /*8ae0*/  ENDCOLLECTIVE ;  /* 0x000000000000791b */ /* 0x000fe20003800000 */
.L_x_208:
[----:B------:R-:W-:Y:S05]  /*8af0*/  BSYNC B0 ;  /* 0x0000000000007941 */ /* 0x000fea0003800000 */
.L_x_207:
[----:B------:R-:W-:Y:S05]  /*8b00*/  BRA `(.L_x_209) ;  /* 0xffffffd000587947 */ /* 0x000fea000383ffff */
.L_x_163:
[----:B------:R-:W-:Y:S01]  /*8b10*/  BSSY B0, `(.L_x_210) ;  /* 0x0000005000007945 */ /* 0x000fe20003800000 */
[----:B------:R-:W-:-:S07]  /*8b20*/  IMAD.MOV.U32 R15, RZ, RZ, -0x1 ;  /* 0xffffffffff0f7424 */ /* 0x000fce00078e00ff */
[----:B------:R-:W-:Y:S05]  /*8b30*/  WARPSYNC.COLLECTIVE R15, `(.L_x_211) ;  /* 0x000000000f087348 */ /* 0x000fea0003c00000 */
[----:B------:R-:W-:Y:S01]  /*8b40*/  NOP ;  /* 0x0000000000007918 */ /* 0x000fe20000000000 */
[----:B------:R-:W-:Y:S01]  /*8b50*/  ENDCOLLECTIVE ;  /* 0x000000000000791b */ /* 0x000fe20003800000 */
.L_x_211:
[----:B------:R-:W-:Y:S05]  /*8b60*/  BSYNC B0 ;  /* 0x0000000000007941 */ /* 0x000fea0003800000 */
.L_x_210:
[----:B------:R-:W-:Y:S05]  /*8b70*/  BRA `(.L_x_212) ;  /* 0xffffffd400747947 */ /* 0x000fea000383ffff */
.L_x_174:
[----:B-1----:R1:W2:Y:S02]  /*8b80*/  SYNCS.PHASECHK.TRANS64.TRYWAIT P0, [R0+URZ+0x26820], R3 ;  /* 0x02682003000075a7 */ /* 0x0022a4000800017f */
[----:B--2---:R-:W-:Y:S05]  /*8b90*/  @!P0 NANOSLEEP.SYNCS 0x989680 ;  /* 0x009896800000895d */ /* 0x004fea0003900000 */
[----:B------:R-:W2:Y:S02]  /*8ba0*/  @!P0 SYNCS.PHASECHK.TRANS64 P0, [R0+URZ+0x26820], R3 ;  /* 0x02682003000085a7 */ /* 0x000ea4000800007f */
[----:B--2---:R-:W-:Y:S05]  /*8bb0*/  @!P0 BRA `(.L_x_174) ;  /* 0xfffffffc00f08947 */ /* 0x004fea000383ffff */
[----:B------:R-:W-:Y:S05]  /*8bc0*/  BRA `(.L_x_213) ;  /* 0xffffffdc00387947 */ /* 0x000fea000383ffff */
.L_x_178:
[----:B-1----:R1:W2:Y:S02]  /*8bd0*/  SYNCS.PHASECHK.TRANS64.TRYWAIT P1, [R0+URZ+0x26840], R20 ;  /* 0x02684014000075a7 */ /* 0x0022a4000802017f */
[----:B--2---:R-:W-:Y:S05]  /*8be0*/  @!P1 NANOSLEEP.SYNCS 0x989680 ;  /* 0x009896800000995d */ /* 0x004fea0003900000 */
[----:B------:R-:W2:Y:S02]  /*8bf0*/  @!P1 SYNCS.PHASECHK.TRANS64 P1, [R0+URZ+0x26840], R20 ;  /* 0x02684014000095a7 */ /* 0x000ea4000802007f */
[----:B--2---:R-:W-:Y:S05]  /*8c00*/  @!P1 BRA `(.L_x_178) ;  /* 0xfffffffc00f09947 */ /* 0x004fea000383ffff */
[----:B------:R-:W-:Y:S05]  /*8c10*/  BRA `(.L_x_214) ;  /* 0xffffffe400647947 */ /* 0x000fea000383ffff */
.L_x_180:
[----:B--2---:R2:W3:Y:S02]  /*8c20*/  SYNCS.PHASECHK.TRANS64.TRYWAIT P1, [R0+URZ+0x26828], R20 ;  /* 0x02682814000075a7 */ /* 0x0044e4000802017f */
[----:B---3--:R-:W-:Y:S05]  /*8c30*/  @!P1 NANOSLEEP.SYNCS 0x989680 ;  /* 0x009896800000995d */ /* 0x008fea0003900000 */
[----:B------:R-:W3:Y:S02]  /*8c40*/  @!P1 SYNCS.PHASECHK.TRANS64 P1, [R0+URZ+0x26828], R20 ;  /* 0x02682814000095a7 */ /* 0x000ee4000802007f */
[----:B---3--:R-:W-:Y:S05]  /*8c50*/  @!P1 BRA `(.L_x_180) ;  /* 0xfffffffc00f09947 */ /* 0x008fea000383ffff */
[----:B------:R-:W-:Y:S05]  /*8c60*/  BRA `(.L_x_215) ;  /* 0xffffffe800107947 */ /* 0x000fea000383ffff */
.L_x_182:
[----:B---3--:R3:W4:Y:S02]  /*8c70*/  SYNCS.PHASECHK.TRANS64.TRYWAIT P1, [R0+URZ+0x26848], R20 ;  /* 0x02684814000075a7 */ /* 0x008724000802017f */
[----:B----4-:R-:W-:Y:S05]  /*8c80*/  @!P1 NANOSLEEP.SYNCS 0x989680 ;  /* 0x009896800000995d */ /* 0x010fea0003900000 */
[----:B------:R-:W4:Y:S02]  /*8c90*/  @!P1 SYNCS.PHASECHK.TRANS64 P1, [R0+URZ+0x26848], R20 ;  /* 0x02684814000095a7 */ /* 0x000f24000802007f */
[----:B----4-:R-:W-:Y:S05]  /*8ca0*/  @!P1 BRA `(.L_x_182) ;  /* 0xfffffffc00f09947 */ /* 0x010fea000383ffff */
[----:B------:R-:W-:Y:S05]  /*8cb0*/  BRA `(.L_x_216) ;  /* 0xffffffe8009c7947 */ /* 0x000fea000383ffff */
.L_x_184:
[----:B------:R-:W-:-:S07]  /*8cc0*/  SHF.L.U32 R5, R9, 0x1f, RZ ;  /* 0x0000001f09057819 */ /* 0x000fce00000006ff */
.L_x_217:
[----:B--2---:R2:W3:Y:S02]  /*8cd0*/  SYNCS.PHASECHK.TRANS64.TRYWAIT P1, [R0+URZ+0x26820], R5 ;  /* 0x02682005000075a7 */ /* 0x0044e4000802017f */
[----:B---3--:R-:W-:Y:S05]  /*8ce0*/  @!P1 NANOSLEEP.SYNCS 0x989680 ;  /* 0x009896800000995d */ /* 0x008fea0003900000 */
[----:B------:R-:W3:Y:S02]  /*8cf0*/  @!P1 SYNCS.PHASECHK.TRANS64 P1, [R0+URZ+0x26820], R5 ;  /* 0x02682005000095a7 */ /* 0x000ee4000802007f */
[----:B---3--:R-:W-:Y:S05]  /*8d00*/  @!P1 BRA `(.L_x_217) ;  /* 0xfffffffc00f09947 */ /* 0x008fea000383ffff */
[----:B------:R-:W-:Y:S05]  /*8d10*/  BRA `(.L_x_218) ;  /* 0xffffffec00387947 */ /* 0x000fea000383ffff */
.L_x_187:
[----:B--2---:R2:W3:Y:S02]  /*8d20*/  SYNCS.PHASECHK.TRANS64.TRYWAIT P1, [R0+URZ+0x26840], R7 ;  /* 0x02684007000075a7 */ /* 0x0044e4000802017f */
[----:B---3--:R-:W-:Y:S05]  /*8d30*/  @!P1 NANOSLEEP.SYNCS 0x989680 ;  /* 0x009896800000995d */ /* 0x008fea0003900000 */
[----:B------:R-:W3:Y:S02]  /*8d40*/  @!P1 SYNCS.PHASECHK.TRANS64 P1, [R0+URZ+0x26840], R7 ;  /* 0x02684007000095a7 */ /* 0x000ee4000802007f */
[----:B---3--:R-:W-:Y:S05]  /*8d50*/  @!P1 BRA `(.L_x_187) ;  /* 0xfffffffc00f09947 */ /* 0x008fea000383ffff */
[----:B------:R-:W-:Y:S05]  /*8d60*/  BRA `(.L_x_219) ;  /* 0xffffffec00e07947 */ /* 0x000fea000383ffff */
.L_x_189:
[----:B---3--:R3:W4:Y:S02]  /*8d70*/  SYNCS.PHASECHK.TRANS64.TRYWAIT P1, [R0+URZ+0x26828], R7 ;  /* 0x02682807000075a7 */ /* 0x008724000802017f */
[----:B----4-:R-:W-:Y:S05]  /*8d80*/  @!P1 NANOSLEEP.SYNCS 0x989680 ;  /* 0x009896800000995d */ /* 0x010fea0003900000 */
[----:B------:R-:W4:Y:S02]  /*8d90*/  @!P1 SYNCS.PHASECHK.TRANS64 P1, [R0+URZ+0x26828], R7 ;  /* 0x02682807000095a7 */ /* 0x000f24000802007f */
[----:B----4-:R-:W-:Y:S05]  /*8da0*/  @!P1 BRA `(.L_x_189) ;  /* 0xfffffffc00f09947 */ /* 0x010fea000383ffff */
[----:B------:R-:W-:Y:S05]  /*8db0*/  BRA `(.L_x_220) ;  /* 0xfffffff000847947 */ /* 0x000fea000383ffff */
.L_x_191:
[----:B----4-:R4:W1:Y:S02]  /*8dc0*/  SYNCS.PHASECHK.TRANS64.TRYWAIT P0, [R3+URZ+0x26840], R2 ;  /* 0x02684002030075a7 */ /* 0x010864000800017f */
[----:B-1----:R-:W-:Y:S05]  /*8dd0*/  @!P0 NANOSLEEP.SYNCS 0x989680 ;  /* 0x009896800000895d */ /* 0x002fea0003900000 */
[----:B------:R-:W1:Y:S02]  /*8de0*/  @!P0 SYNCS.PHASECHK.TRANS64 P0, [R3+URZ+0x26840], R2 ;  /* 0x02684002030085a7 */ /* 0x000e64000800007f */
[----:B-1----:R-:W-:Y:S05]  /*8df0*/  @!P0 BRA `(.L_x_191) ;  /* 0xfffffffc00f08947 */ /* 0x002fea000383ffff */
[----:B------:R-:W-:Y:S05]  /*8e00*/  BRA `(.L_x_221) ;  /* 0xfffffff400287947 */ /* 0x000fea000383ffff */
.L_x_193:
[----:B------:R-:W-:Y:S01]  /*8e10*/  BSSY B0, `(.L_x_222) ;  /* 0x0000006000007945 */ /* 0x000fe20003800000 */
[----:B------:R-:W-:-:S07]  /*8e20*/  IMAD.MOV.U32 R15, RZ, RZ, -0x1 ;  /* 0xffffffffff0f7424 */ /* 0x000fce00078e00ff */
[----:B------:R-:W-:Y:S05]  /*8e30*/  WARPSYNC.COLLECTIVE R15, `(.L_x_223) ;  /* 0x000000000f0c7348 */ /* 0x000fea0003c00000 */
[----:B------:R-:W-:Y:S02]  /*8e40*/  ELECT P6, UR62, PT ;  /* 0x00000000003e782f */ /* 0x000fe400038c0000 */
[----:B------:R-:W-:Y:S01]  /*8e50*/  MOV R14, UR62 ;  /* 0x0000003e000e7c02 */ /* 0x000fe20008000f00 */
[----:B------:R-:W-:Y:S10]  /*8e60*/  ENDCOLLECTIVE ;  /* 0x000000000000791b */ /* 0x000ff40003800000 */
.L_x_223:
[----:B------:R-:W-:Y:S05]  /*8e70*/  BSYNC B0 ;  /* 0x0000000000007941 */ /* 0x000fea0003800000 */
.L_x_222:
[----:B------:R-:W-:Y:S01]  /*8e80*/  PLOP3.LUT P0, PT, P6, PT, PT, 0x80, 0x0 ;  /* 0x000000000000781c */ /* 0x000fe2000370f070 */
[----:B------:R-:W-:-:S12]  /*8e90*/  BRA `(.L_x_224) ;  /* 0xfffffff400ec7947 */ /* 0x000fd8000383ffff */
.L_x_197:
[----:B-1----:R1:W2:Y:S02]  /*8ea0*/  SYNCS.PHASECHK.TRANS64.TRYWAIT P1, [R6+URZ], R5 ;  /* 0x00000005060075a7 */ /* 0x0022a4000802017f */
[----:B--2---:R-:W-:Y:S05]  /*8eb0*/  @!P1 NANOSLEEP.SYNCS 0x989680 ;  /* 0x009896800000995d */ /* 0x004fea0003900000 */
[----:B------:R-:W2:Y:S02]  /*8ec0*/  @!P1 SYNCS.PHASECHK.TRANS64 P1, [R6+URZ], R5 ;  /* 0x00000005060095a7 */ /* 0x000ea4000802007f */
[----:B--2---:R-:W-:Y:S05]  /*8ed0*/  @!P1 BRA `(.L_x_197) ;  /* 0xfffffffc00f09947 */ /* 0x004fea000383ffff */
[----:B------:R-:W-:Y:S05]  /*8ee0*/  BRA `(.L_x_225) ;  /* 0xfffffff800307947 */ /* 0x000fea000383ffff */
.L_x_198:
[----:B--2---:R2:W3:Y:S02]  /*8ef0*/  SYNCS.PHASECHK.TRANS64.TRYWAIT P1, [R3+URZ], R2 ;  /* 0x00000002030075a7 */ /* 0x0044e4000802017f */
[----:B---3--:R-:W-:Y:S05]  /*8f00*/  @!P1 NANOSLEEP.SYNCS 0x989680 ;  /* 0x009896800000995d */ /* 0x008fea0003900000 */
[----:B------:R-:W3:Y:S02]  /*8f10*/  @!P1 SYNCS.PHASECHK.TRANS64 P1, [R3+URZ], R2 ;  /* 0x00000002030095a7 */ /* 0x000ee4000802007f */
[----:B---3--:R-:W-:Y:S05]  /*8f20*/  @!P1 BRA `(.L_x_198) ;  /* 0xfffffffc00f09947 */ /* 0x008fea000383ffff */
[----:B------:R-:W-:Y:S05]  /*8f30*/  BRA `(.L_x_226) ;  /* 0xfffffff800247947 */ /* 0x000fea000383ffff */
.L_x_200:
[----:B--2---:R2:W3:Y:S02]  /*8f40*/  SYNCS.PHASECHK.TRANS64.TRYWAIT P0, [R0+URZ], R5 ;  /* 0x00000005000075a7 */ /* 0x0044e4000800017f */
[----:B---3--:R-:W-:Y:S05]  /*8f50*/  @!P0 NANOSLEEP.SYNCS 0x989680 ;  /* 0x009896800000895d */ /* 0x008fea0003900000 */
[----:B------:R-:W3:Y:S02]  /*8f60*/  @!P0 SYNCS.PHASECHK.TRANS64 P0, [R0+URZ], R5 ;  /* 0x00000005000085a7 */ /* 0x000ee4000800007f */
[----:B---3--:R-:W-:Y:S05]  /*8f70*/  @!P0 BRA `(.L_x_200) ;  /* 0xfffffffc00f08947 */ /* 0x008fea000383ffff */
[----:B------:R-:W-:Y:S05]  /*8f80*/  BRA `(.L_x_227) ;  /* 0xfffffff800287947 */ /* 0x000fea000383ffff */
.L_x_228:
        /* <DEDUP_REMOVED lines=15> */
.L_x_6554:


//--------------------- .text._ZN7cutlass13device_kernelIN5flash11enable_sm90INS1_16FlashAttnBwdSm90INS1_25CollectiveMainloopBwdSm90ILi2ELi2ELi2EN4cute5tupleIJNS5_1CILi1EEES8_S8_EEENS6_IJNS7_ILi64EEENS7_ILi128EEENS7_ILi96EEEEEENS_6half_tEfNS_4arch4Sm90ELb0ELb0ELb1ELb0ELb0ELb1ELb0ELb0ELi2ELi1ELi2ELi1ELb1EEENS1_24CollectiveEpilogueBwdGQAISD_fSG_Li256ELb0ELb0EEENS1_19SingleTileSchedulerILb0ELb0ELb0ELi128EEEEEEEEEvNT_6ParamsE --------------------------
	.section	.text._ZN7cutlass13device_kernelIN5flash11enable_sm90INS1_16FlashAttnBwdSm90INS1_25CollectiveMainloopBwdSm90ILi2ELi2ELi2EN4cute5tupleIJNS5_1CILi1EEES8_S8_EEENS6_IJNS7_ILi64EEENS7_ILi128EEENS7_ILi96EEEEEENS_6half_tEfNS_4arch4Sm90ELb0ELb0ELb1ELb0ELb0ELb1ELb0ELb0ELi2ELi1ELi2ELi1ELb1EEENS1_24CollectiveEpilogueBwdGQAISD_fSG_Li256ELb0ELb0EEENS1_19SingleTileSchedulerILb0ELb0ELb0ELi128EEEEEEEEEvNT_6ParamsE,"ax",@progbits
	.align	128
.text._ZN7cutlass13device_kernelIN5flash11enable_sm90INS1_16FlashAttnBwdSm90INS1_25CollectiveMainloopBwdSm90ILi2ELi2ELi2EN4cute5tupleIJNS5_1CILi1EEES8_S8_EEENS6_IJNS7_ILi64EEENS7_ILi128EEENS7_ILi96EEEEEENS_6half_tEfNS_4arch4Sm90ELb0ELb0ELb1ELb0ELb0ELb1ELb0ELb0ELi2ELi1ELi2ELi1ELb1EEENS1_24CollectiveEpilogueBwdGQAISD_fSG_Li256ELb0ELb0EEENS1_19SingleTileSchedulerILb0ELb0ELb0ELi128EEEEEEEEEvNT_6ParamsE:
        .type           _ZN7cutlass13device_kernelIN5flash11enable_sm90INS1_16FlashAttnBwdSm90INS1_25CollectiveMainloopBwdSm90ILi2ELi2ELi2EN4cute5tupleIJNS5_1CILi1EEES8_S8_EEENS6_IJNS7_ILi64EEENS7_ILi128EEENS7_ILi96EEEEEENS_6half_tEfNS_4arch4Sm90ELb0ELb0ELb1ELb0ELb0ELb1ELb0ELb0ELi2ELi1ELi2ELi1ELb1EEENS1_24CollectiveEpilogueBwdGQAISD_fSG_Li256ELb0ELb0EEENS1_19SingleTileSchedulerILb0ELb0ELb0ELi128EEEEEEEEEvNT_6ParamsE,@function
        .size           _ZN7cutlass13device_kernelIN5flash11enable_sm90INS1_16FlashAttnBwdSm90INS1_25CollectiveMainloopBwdSm90ILi2ELi2ELi2EN4cute5tupleIJNS5_1CILi1EEES8_S8_EEENS6_IJNS7_ILi64EEENS7_ILi128EEENS7_ILi96EEEEEENS_6half_tEfNS_4arch4Sm90ELb0ELb0ELb1ELb0ELb0ELb1ELb0ELb0ELi2ELi1ELi2ELi1ELb1EEENS1_24CollectiveEpilogueBwdGQAISD_fSG_Li256ELb0ELb0EEENS1_19SingleTileSchedulerILb0ELb0ELb0ELi128EEEEEEEEEvNT_6ParamsE,(.L_x_6555 - _ZN7cutlass13device_kernelIN5flash11enable_sm90INS1_16FlashAttnBwdSm90INS1_25CollectiveMainloopBwdSm90ILi2ELi2ELi2EN4cute5tupleIJNS5_1CILi1EEES8_S8_EEENS6_IJNS7_ILi64EEENS7_ILi128EEENS7_ILi96EEEEEENS_6half_tEfNS_4arch4Sm90ELb0ELb0ELb1ELb0ELb0ELb1ELb0ELb0ELi2ELi1ELi2ELi1ELb1EEENS1_24CollectiveEpilogueBwdGQAISD_fSG_Li256ELb0ELb0EEENS1_19SingleTileSchedulerILb0ELb0ELb0ELi128EEEEEEEEEvNT_6ParamsE)
        .other          _ZN7cutlass13device_kernelIN5flash11enable_sm90INS1_16FlashAttnBwdSm90INS1_25CollectiveMainloopBwdSm90ILi2ELi2ELi2EN4cute5tupleIJNS5_1CILi1EEES8_S8_EEENS6_IJNS7_ILi64EEENS7_ILi128EEENS7_ILi96EEEEEENS_6half_tEfNS_4arch4Sm90ELb0ELb0ELb1ELb0ELb0ELb1ELb0ELb0ELi2ELi1ELi2ELi1ELb1EEENS1_24CollectiveEpilogueBwdGQAISD_fSG_Li256ELb0ELb0EEENS1_19SingleTileSchedulerILb0ELb0ELb0ELi128EEEEEEEEEvNT_6ParamsE,@"STO_CUDA_ENTRY STV_DEFAULT"
_ZN7cutlass13device_kernelIN5flash11enable_sm90INS1_16FlashAttnBwdSm90INS1_25CollectiveMainloopBwdSm90ILi2ELi2ELi2EN4cute5tupleIJNS5_1CILi1EEES8_S8_EEENS6_IJNS7_ILi64EEENS7_ILi128EEENS7_ILi96EEEEEENS_6half_tEfNS_4arch4Sm90ELb0ELb0ELb1ELb0ELb0ELb1ELb0ELb0ELi2ELi1ELi2ELi1ELb1EEENS1_24CollectiveEpilogueBwdGQAISD_fSG_Li256ELb0ELb0EEENS1_19SingleTileSchedulerILb0ELb0ELb0ELi128EEEEEEEEEvNT_6ParamsE:
        /* <DEDUP_REMOVED lines=14> */
[----:B------:R-:W-:-:S02]  /*00e0*/  UIADD3.X UR7, URZ, UR5, URZ, UP0, !UPT ;  /* 0x000000053f077290 */ /* 0x000fc400087fe43f */
[----:B------:R-:W-:Y:S02]  /*00f0*/  UIADD3.X UR9, URZ, UR5, URZ, UP1, !UPT ;  /* 0x000000053f097290 */ /* 0x000fe40008ffe43f */
[----:B------:R-:W-:Y:S02]  /*0100*/  UIADD3.X UR11, URZ, UR5, URZ, UP2, !UPT ;  /* 0x000000053f0b7290 */ /* 0x000fe400097fe43f */
[----:B------:R-:W-:-:S03]  /*0110*/  UIADD3.X UR5, URZ, UR5, URZ, UP3, !UPT ;  /* 0x000000053f057290 */ /* 0x000fc60009ffe43f */
[----:B------:R1:W-:Y:S02]  /*0120*/  UTMACCTL.PF [UR6] ;  /* 0x00000000060079b9 */ /* 0x0003e40008040000 */
[----:B------:R1:W-:Y:S02]  /*0130*/  UTMACCTL.PF [UR8] ;  /* 0x00000000080079b9 */ /* 0x0003e40008040000 */
[----:B------:R1:W-:Y:S02]  /*0140*/  UTMACCTL.PF [UR10] ;  /* 0x000000000a0079b9 */ /* 0x0003e40008040000 */
[----:B------:R1:W-:Y:S02]  /*0150*/  UTMACCTL.PF [UR4] ;  /* 0x00000000040079b9 */ /* 0x0003e40008040000 */
[----:B-1----:R-:W-:Y:S01]  /*0160*/  NOP ;  /* 0x0000000000007918 */ /* 0x002fe20000000000 */
.L_x_230:
[----:B------:R-:W-:Y:S05]  /*0170*/  BSYNC B0 ;  /* 0x0000000000007941 */ /* 0x000fea0003800000 */
.L_x_229:
        /* <DEDUP_REMOVED lines=37> */
.L_x_231:
        /* <DEDUP_REMOVED lines=22> */
.L_x_232:
[----:B------:R-:W-:Y:S01]  /*0530*/  PLOP3.LUT P0, PT, PT, PT, UP0, 0x80, 0x0 ;  /* 0x000000000000781c */ /* 0x000fe20003f0f008 */
[----:B------:R-:W-:Y:S01]  /*0540*/  NOP ;  /* 0x0000000000007918 */ /* 0x000fe20000000000 */
[----:B------:R-:W-:Y:S01]  /*0550*/  BSSY B6, `(.L_x_233) ;  /* 0x000078d000067945 */ /* 0x000fe20003800000 */
[----:B-12-45:R-:W-:Y:S10]  /*0560*/  BAR.SYNC.DEFER_BLOCKING 0x0 ;  /* 0x0000000000007b1d */ /* 0x036ff40000010000 */
[----:B------:R-:W-:Y:S05]  /*0570*/  @!P0 BRA `(.L_x_234) ;  /* 0x0000004800988947 */ /* 0x000fea0003800000 */
.L_x_235:
        /* <DEDUP_REMOVED lines=11> */
[----:B--2---:R-:W-:Y:S05]  /*0630*/  @!P0 BRA `(.L_x_236) ;  /* 0x0000007400f88947 */ /* 0x004fea0003800000 */
        /* <DEDUP_REMOVED lines=21> */
.L_x_238:
        /* <DEDUP_REMOVED lines=15> */
.L_x_237:
        /* <DEDUP_REMOVED lines=22> */
.L_x_240:
        /* <DEDUP_REMOVED lines=15> */
.L_x_239:
[----:B------:R-:W-:Y:S01]  /*0ad0*/  SHF.R.S32.HI R41, RZ, 0x1f, R22 ;  /* 0x0000001fff297819 */ /* 0x000fe20000011416 */
[----:B------:R-:W-:-:S03]  /*0ae0*/  UMOV UR4, 0xffffffff ;  /* 0xffffffff00047882 */ /* 0x000fc60000000000 */
[----:B------:R-:W-:-:S04]  /*0af0*/  LEA.HI R0, R41, R22, RZ, 0x7 ;  /* 0x0000001629007211 */ /* 0x000fc800078f38ff */
[----:B------:R-:W-:Y:S01]  /*0b00*/  SHF.R.S32.HI R16, RZ, 0x7, R0 ;  /* 0x00000007ff107819 */ /* 0x000fe20000011400 */
[----:B------:R-:W-:Y:S06]  /*0b10*/  BRA.DIV UR4, `(.L_x_241) ;  /* 0x0000007204c87947 */ /* 0x000fec000b800000 */
[----:B------:R1:W2:Y:S02]  /*0b20*/  SHFL.IDX PT, R14, R16, RZ, 0x1f ;  /* 0x00001fff100e7589 */ /* 0x0002a400000e0000 */
.L_x_311:
[----:B------:R-:W-:Y:S02]  /*0b30*/  SHF.L.U32 R5, RZ, 0x1f, RZ ;  /* 0x0000001fff057819 */ /* 0x000fe400000006ff */
[----:B------:R-:W-:Y:S02]  /*0b40*/  LOP3.LUT R3, R0, 0xffffff80, RZ, 0xc0, !PT ;  /* 0xffffff8000037812 */ /* 0x000fe400078ec0ff */
[----:B------:R-:W3:Y:S01]  /*0b50*/  SYNCS.PHASECHK.TRANS64.TRYWAIT P1, [R18+URZ+0x26800], R5 ;  /* 0x02680005120075a7 */ /* 0x000ee2000802017f */
[----:B--2---:R-:W-:Y:S02]  /*0b60*/  LEA.HI R0, R14, R14, RZ, 0x1 ;  /* 0x0000000e0e007211 */ /* 0x004fe400078f08ff */
[----:B------:R-:W-:Y:S02]  /*0b70*/  IMAD.IADD R40, R22, 0x1, -R3 ;  /* 0x0000000116287824 */ /* 0x000fe400078e0a03 */
[----:B------:R-:W-:Y:S01]  /*0b80*/  VIADD R3, R18, 0x6000 ;  /* 0x0000600012037836 */ /* 0x000fe20000000000 */
[----:B------:R-:W-:-:S02]  /*0b90*/  LOP3.LUT R209, R0, 0xfffffffe, RZ, 0xc0, !PT ;  /* 0xfffffffe00d17812 */ /* 0x000fc400078ec0ff */
[----:B------:R-:W-:Y:S02]  /*0ba0*/  SHF.R.S32.HI R43, RZ, 0x1f, R40 ;  /* 0x0000001fff2b7819 */ /* 0x000fe40000011428 */
[----:B------:R-:W-:Y:S01]  /*0bb0*/  LOP3.LUT P0, RZ, R3, 0x1bf, RZ, 0xc0, !PT ;  /* 0x000001bf03ff7812 */ /* 0x000fe2000780c0ff */
[----:B------:R-:W-:Y:S01]  /*0bc0*/  IMAD.IADD R209, R14, 0x1, -R209 ;  /* 0x000000010ed17824 */ /* 0x000fe200078e0ad1 */
[----:B------:R-:W-:-:S04]  /*0bd0*/  LEA.HI R42, R43, R40, RZ, 0x2 ;  /* 0x000000282b2a7211 */ /* 0x000fc800078f10ff */
[----:B------:R-:W-:Y:S01]  /*0be0*/  LOP3.LUT R17, R42, 0x7ffffffc, RZ, 0xc0, !PT ;  /* 0x7ffffffc2a117812 */ /* 0x000fe200078ec0ff */
[----:B---3--:R-:W-:Y:S06]  /*0bf0*/  @P1 BRA `(.L_x_242) ;  /* 0x0000000000081947 */ /* 0x008fec0003800000 */
[----:B------:R-:W2:Y:S02]  /*0c00*/  SYNCS.PHASECHK.TRANS64.TRYWAIT P1, [R18+URZ+0x26800], R5 ;  /* 0x02680005120075a7 */ /* 0x000ea4000802017f */
[----:B--2---:R-:W-:Y:S05]  /*0c10*/  @!P1 BRA `(.L_x_243) ;  /* 0x0000007000a89947 */ /* 0x004fea0003800000 */
.L_x_242:
[C---:B------:R-:W-:Y:S02]  /*0c20*/  IMAD.SHL.U32 R23, R40.reuse, 0x4, RZ ;  /* 0x0000000428177824 */ /* 0x040fe400078e00ff */
[----:B------:R-:W-:Y:S01]  /*0c30*/  IMAD.IADD R17, R40, 0x1, -R17 ;  /* 0x0000000128117824 */ /* 0x000fe200078e0a11 */
[----:B------:R-:W-:Y:S06]  /*0c40*/  @!P0 BRA `(.L_x_244) ;  /* 0x0000000000408947 */ /* 0x000fec0003800000 */
[----:B------:R-:W-:Y:S01]  /*0c50*/  MOV R0, 0x0 ;  /* 0x0000000000007802 */ /* 0x000fe20000000f00 */
[----:B------:R-:W-:Y:S01]  /*0c60*/  ULDC.64 UR4, c[0x4][0x88] ;  /* 0x0100220000047ab9 */ /* 0x000fe20000000a00 */
[----:B------:R-:W-:Y:S01]  /*0c70*/  ULDC.64 UR6, c[0x4][0x90] ;  /* 0x0100240000067ab9 */ /* 0x000fe20000000a00 */
[----:B------:R-:W-:Y:S01]  /*0c80*/  IMAD.U32 R4, RZ, RZ, UR4 ;  /* 0x00000004ff047e24 */ /* 0x000fe2000f8e00ff */
[----:B------:R3:W4:Y:S01]  /*0c90*/  LDC.64 R14, c[0x4][R0] ;  /* 0x01000000000e7b82 */ /* 0x0007220000000a00 */
[----:B--2---:R-:W-:Y:S01]  /*0ca0*/  IMAD.U32 R5, RZ, RZ, UR5 ;  /* 0x00000005ff057e24 */ /* 0x004fe2000f8e00ff */
[----:B------:R-:W-:Y:S01]  /*0cb0*/  ULDC.64 UR4, c[0x4][0x18] ;  /* 0x0100060000047ab9 */ /* 0x000fe20000000a00 */
[----:B------:R-:W-:Y:S02]  /*0cc0*/  IMAD.U32 R6, RZ, RZ, UR6 ;  /* 0x00000006ff067e24 */ /* 0x000fe4000f8e00ff */
[----:B------:R-:W-:Y:S02]  /*0cd0*/  IMAD.U32 R7, RZ, RZ, UR7 ;  /* 0x00000007ff077e24 */ /* 0x000fe4000f8e00ff */
[----:B------:R-:W-:-:S02]  /*0ce0*/  IMAD.U32 R10, RZ, RZ, UR4 ;  /* 0x00000004ff0a7e24 */ /* 0x000fc4000f8e00ff */
[----:B------:R-:W-:Y:S02]  /*0cf0*/  IMAD.U32 R11, RZ, RZ, UR5 ;  /* 0x00000005ff0b7e24 */ /* 0x000fe4000f8e00ff */
[----:B------:R-:W-:Y:S02]  /*0d00*/  IMAD.MOV.U32 R8, RZ, RZ, 0x70 ;  /* 0x00000070ff087424 */ /* 0x000fe400078e00ff */
[----:B------:R-:W-:Y:S02]  /*0d10*/  IMAD.MOV.U32 R12, RZ, RZ, 0x1 ;  /* 0x00000001ff0c7424 */ /* 0x000fe400078e00ff */
[----:B---3--:R-:W-:-:S07]  /*0d20*/  IMAD.MOV.U32 R13, RZ, RZ, RZ ;  /* 0x000000ffff0d7224 */ /* 0x008fce00078e00ff */
[----:B------:R-:W-:-:S07]  /*0d30*/  LEPC R20, `(.L_x_244) ;  /* 0x000000001014794e */ /* 0x000fce0000000000 */
[----:B-1--4-:R-:W-:Y:S05]  /*0d40*/  CALL.ABS.NOINC R14 ;  /* 0x000000000e007343 */ /* 0x012fea0003c00000 */
.L_x_244:
[----:B------:R-:W-:Y:S01]  /*0d50*/  LEA.HI R0, R41, R22, RZ, 0x4 ;  /* 0x0000001629007211 */ /* 0x000fe200078f20ff */
[----:B------:R-:W-:Y:S05]  /*0d60*/  WARPSYNC.ALL ;  /* 0x0000000000007948 */ /* 0x000fea0003800000 */
[----:B------:R-:W-:Y:S01]  /*0d70*/  LOP3.LUT R3, R0, 0xfffffff0, RZ, 0xc0, !PT ;  /* 0xfffffff000037812 */ /* 0x000fe200078ec0ff */
[----:B------:R-:W-:Y:S01]  /*0d80*/  ULDC UR7, c[0x0][0x280] ;  /* 0x0000a00000077ab9 */ /* 0x000fe20000000800 */
[----:B------:R-:W-:Y:S01]  /*0d90*/  CS2R R24, SRZ ;  /* 0x0000000000187805 */ /* 0x000fe2000001ff00 */
[----:B------:R-:W-:Y:S01]  /*0da0*/  UISETP.GE.AND UP0, UPT, UR7, 0x1, UPT ;  /* 0x000000010700788c */ /* 0x000fe2000bf06270 */
[----:B------:R-:W-:Y:S01]  /*0db0*/  CS2R R72, SRZ ;  /* 0x0000000000487805 */ /* 0x000fe2000001ff00 */
[----:B--2---:R-:W-:Y:S01]  /*0dc0*/  IMAD.IADD R5, R22, 0x1, -R3 ;  /* 0x0000000116057824 */ /* 0x004fe200078e0a03 */
[----:B------:R-:W-:-:S02]  /*0dd0*/  SHF.R.S32.HI R3, RZ, 0x4, R0 ;  /* 0x00000004ff037819 */ /* 0x000fc40000011400 */
[----:B------:R-:W-:Y:S02]  /*0de0*/  CS2R R74, SRZ ;  /* 0x00000000004a7805 */ /* 0x000fe4000001ff00 */
[----:B------:R-:W-:Y:S02]  /*0df0*/  CS2R R76, SRZ ;  /* 0x00000000004c7805 */ /* 0x000fe4000001ff00 */
[----:B------:R-:W-:Y:S02]  /*0e00*/  CS2R R78, SRZ ;  /* 0x00000000004e7805 */ /* 0x000fe4000001ff00 */
[----:B------:R-:W-:Y:S02]  /*0e10*/  LEA.HI R6, R5, R5, RZ, 0x1 ;  /* 0x0000000505067211 */ /* 0x000fe400078f08ff */
[----:B------:R-:W-:Y:S02]  /*0e20*/  CS2R R80, SRZ ;  /* 0x0000000000507805 */ /* 0x000fe4000001ff00 */
[----:B------:R-:W-:-:S02]  /*0e30*/  LEA.HI R0, R0, R3, RZ, 0x1 ;  /* 0x0000000300007211 */ /* 0x000fc400078f08ff */
[----:B------:R-:W-:Y:S02]  /*0e40*/  CS2R R82, SRZ ;  /* 0x0000000000527805 */ /* 0x000fe4000001ff00 */
[--C-:B------:R-:W-:Y:S02]  /*0e50*/  SHF.R.S32.HI R7, RZ, 0x1, R6.reuse ;  /* 0x00000001ff077819 */ /* 0x100fe40000011406 */
[----:B------:R-:W-:Y:S02]  /*0e60*/  CS2R R84, SRZ ;  /* 0x0000000000547805 */ /* 0x000fe4000001ff00 */
[----:B------:R-:W-:Y:S02]  /*0e70*/  SHF.R.S32.HI R4, RZ, 0x1f, R6 ;  /* 0x0000001fff047819 */ /* 0x000fe40000011406 */
[----:B------:R-:W-:Y:S02]  /*0e80*/  CS2R R86, SRZ ;  /* 0x0000000000567805 */ /* 0x000fe4000001ff00 */
[----:B------:R-:W-:-:S02]  /*0e90*/  SHF.R.S32.HI R10, RZ, 0x1f, R5 ;  /* 0x0000001fff0a7819 */ /* 0x000fc40000011405 */
[----:B------:R-:W-:Y:S02]  /*0ea0*/  CS2R R88, SRZ ;  /* 0x0000000000587805 */ /* 0x000fe4000001ff00 */
[----:B------:R-:W-:Y:S02]  /*0eb0*/  LEA.HI R4, R4, R7, RZ, 0x2 ;  /* 0x0000000704047211 */ /* 0x000fe400078f10ff */
[----:B------:R-:W-:Y:S02]  /*0ec0*/  CS2R R90, SRZ ;  /* 0x00000000005a7805 */ /* 0x000fe4000001ff00 */
[----:B------:R-:W-:Y:S02]  /*0ed0*/  LEA.HI R10, R10, R5, RZ, 0x3 ;  /* 0x000000050a0a7211 */ /* 0x000fe400078f18ff */
[----:B------:R-:W-:Y:S02]  /*0ee0*/  CS2R R92, SRZ ;  /* 0x00000000005c7805 */ /* 0x000fe4000001ff00 */
[----:B------:R-:W-:-:S02]  /*0ef0*/  LOP3.LUT R8, R4, 0xfffffffc, RZ, 0xc0, !PT ;  /* 0xfffffffc04087812 */ /* 0x000fc400078ec0ff */
[----:B------:R-:W-:Y:S02]  /*0f00*/  CS2R R94, SRZ ;  /* 0x00000000005e7805 */ /* 0x000fe4000001ff00 */
[----:B------:R-:W-:Y:S01]  /*0f10*/  LOP3.LUT R4, R0, 0xfffffffe, RZ, 0xc0, !PT ;  /* 0xfffffffe00047812 */ /* 0x000fe200078ec0ff */
[----:B------:R-:W-:Y:S01]  /*0f20*/  IMAD.SHL.U32 R10, R10, 0x20, RZ ;  /* 0x000000200a0a7824 */ /* 0x000fe200078e00ff */
[----:B------:R-:W-:Y:S01]  /*0f30*/  LEA.HI R0, R41, R22, RZ, 0x5 ;  /* 0x0000001629007211 */ /* 0x000fe200078f28ff */
[----:B------:R-:W-:Y:S01]  /*0f40*/  IMAD.IADD R8, R7, 0x1, -R8 ;  /* 0x0000000107087824 */ /* 0x000fe200078e0a08 */
[----:B------:R-:W-:Y:S01]  /*0f50*/  LOP3.LUT R6, R6, 0x3fffffe, RZ, 0xc0, !PT ;  /* 0x03fffffe06067812 */ /* 0x000fe200078ec0ff */
[----:B------:R-:W-:Y:S01]  /*0f60*/  IMAD.IADD R3, R3, 0x1, -R4 ;  /* 0x0000000103037824 */ /* 0x000fe200078e0a04 */
[----:B------:R-:W-:Y:S01]  /*0f70*/  SHF.R.S32.HI R0, RZ, 0x5, R0 ;  /* 0x00000005ff007819 */ /* 0x000fe20000011400 */
[----:B------:R-:W-:Y:S01]  /*0f80*/  IMAD.SHL.U32 R4, R8, 0x40, RZ ;  /* 0x0000004008047824 */ /* 0x000fe200078e00ff */
[----:B------:R-:W-:Y:S01]  /*0f90*/  LOP3.LUT R9, R10, 0x7fffff00, RZ, 0xc0, !PT ;  /* 0x7fffff000a097812 */ /* 0x000fe200078ec0ff */
[----:B------:R-:W-:Y:S01]  /*0fa0*/  IMAD.SHL.U32 R7, R3, 0x8, RZ ;  /* 0x0000000803077824 */ /* 0x000fe200078e00ff */
[----:B------:R-:W-:Y:S01]  /*0fb0*/  LOP3.LUT P0, RZ, R8, 0x2, RZ, 0xc0, !PT ;  /* 0x0000000208ff7812 */ /* 0x000fe2000780c0ff */
[----:B------:R-:W-:Y:S01]  /*0fc0*/  IMAD.IADD R6, R5, 0x1, -R6 ;  /* 0x0000000105067824 */ /* 0x000fe200078e0a06 */
[----:B------:R-:W-:Y:S01]  /*0fd0*/  LOP3.LUT R4, R4, 0xc0, RZ, 0xc0, !PT ;  /* 0x000000c004047812 */ /* 0x000fe200078ec0ff */
[----:B------:R-:W-:Y:S01]  /*0fe0*/  IMAD R9, R0, 0x200, R9 ;  /* 0x0000020000097824 */ /* 0x000fe200078e0209 */
[----:B------:R-:W-:-:S02]  /*0ff0*/  CS2R R96, SRZ ;  /* 0x0000000000607805 */ /* 0x000fc4000001ff00 */
[----:B------:R-:W-:Y:S02]  /*1000*/  CS2R R98, SRZ ;  /* 0x0000000000627805 */ /* 0x000fe4000001ff00 */
[----:B------:R-:W-:Y:S01]  /*1010*/  LOP3.LUT R7, R4, 0x8, R7, 0xf8, !PT ;  /* 0x0000000804077812 */ /* 0x000fe200078ef807 */
[----:B------:R-:W-:Y:S01]  /*1020*/  IMAD R9, R6, 0x20, R9 ;  /* 0x0000002006097824 */ /* 0x000fe200078e0209 */
[----:B------:R-:W-:Y:S02]  /*1030*/  SHF.R.U32.HI R4, RZ, 0x3, R4 ;  /* 0x00000003ff047819 */ /* 0x000fe40000011604 */
[----:B------:R-:W-:Y:S02]  /*1040*/  CS2R R100, SRZ ;  /* 0x0000000000647805 */ /* 0x000fe4000001ff00 */
[----:B------:R-:W-:Y:S02]  /*1050*/  CS2R R102, SRZ ;  /* 0x0000000000667805 */ /* 0x000fe4000001ff00 */
[----:B------:R-:W-:-:S02]  /*1060*/  CS2R R104, SRZ ;  /* 0x0000000000687805 */ /* 0x000fc4000001ff00 */
[----:B------:R-:W-:Y:S02]  /*1070*/  LOP3.LUT R4, R7, R4, RZ, 0x3c, !PT ;  /* 0x0000000407047212 */ /* 0x000fe400078e3cff */
[----:B------:R-:W-:Y:S02]  /*1080*/  CS2R R106, SRZ ;  /* 0x00000000006a7805 */ /* 0x000fe4000001ff00 */
[----:B------:R-:W-:Y:S02]  /*1090*/  CS2R R108, SRZ ;  /* 0x00000000006c7805 */ /* 0x000fe4000001ff00 */
[----:B------:R-:W-:Y:S02]  /*10a0*/  CS2R R110, SRZ ;  /* 0x00000000006e7805 */ /* 0x000fe4000001ff00 */
[----:B------:R-:W-:Y:S01]  /*10b0*/  CS2R R112, SRZ ;  /* 0x0000000000707805 */ /* 0x000fe2000001ff00 */
[----:B------:R-:W-:Y:S01]  /*10c0*/  IMAD.IADD R9, R4, 0x1, R9 ;  /* 0x0000000104097824 */ /* 0x000fe200078e0209 */
[----:B------:R-:W-:Y:S01]  /*10d0*/  CS2R R114, SRZ ;  /* 0x0000000000727805 */ /* 0x000fe2000001ff00 */
[----:B------:R-:W-:Y:S01]  /*10e0*/  IMAD.MOV.U32 R4, RZ, RZ, 0x20 ;  /* 0x00000020ff047424 */ /* 0x000fe200078e00ff */
[----:B------:R-:W-:Y:S01]  /*10f0*/  CS2R R116, SRZ ;  /* 0x0000000000747805 */ /* 0x000fe2000001ff00 */
[----:B------:R-:W-:Y:S01]  /*1100*/  IMAD R9, R9, 0x2, R18 ;  /* 0x0000000209097824 */ /* 0x000fe200078e0212 */
[----:B------:R-:W-:-:S02]  /*1110*/  CS2R R118, SRZ ;  /* 0x0000000000767805 */ /* 0x000fc4000001ff00 */
[----:B------:R-:W-:Y:S02]  /*1120*/  CS2R R26, SRZ ;  /* 0x00000000001a7805 */ /* 0x000fe4000001ff00 */
[----:B------:R-:W-:Y:S02]  /*1130*/  SEL R4, R4, 0xffffffe0, !P0 ;  /* 0xffffffe004047807 */ /* 0x000fe40004000000 */
[----:B------:R-:W-:Y:S02]  /*1140*/  CS2R R28, SRZ ;  /* 0x00000000001c7805 */ /* 0x000fe4000001ff00 */
[----:B------:R-:W-:Y:S01]  /*1150*/  PLOP3.LUT P0, PT, PT, PT, UP0, 0x80, 0x0 ;  /* 0x000000000000781c */ /* 0x000fe20003f0f008 */
[----:B------:R2:W3:Y:S01]  /*1160*/  LDSM.16.M88.4 R184, [R9+0x6000] ;  /* 0x0060000009b8783b */ /* 0x0004e20000000200 */
[----:B------:R-:W-:Y:S01]  /*1170*/  CS2R R30, SRZ ;  /* 0x00000000001e7805 */ /* 0x000fe2000001ff00 */
[----:B------:R-:W-:Y:S01]  /*1180*/  IMAD.IADD R8, R9, 0x1, R4 ;  /* 0x0000000109087824 */ /* 0x000fe200078e0204 */
        /* <DEDUP_REMOVED lines=22> */
[----:B------:R-:W-:Y:S02]  /*12f0*/  CS2R R66, SRZ ;  /* 0x0000000000427805 */ /* 0x000fe4000001ff00 */
[----:B------:R-:W-:Y:S02]  /*1300*/  CS2R R68, SRZ ;  /* 0x0000000000447805 */ /* 0x000fe4000001ff00 */
[----:B------:R-:W-:Y:S01]  /*1310*/  CS2R R70, SRZ ;  /* 0x0000000000467805 */ /* 0x000fe2000001ff00 */
[----:B--23--:R-:W-:Y:S06]  /*1320*/  @!P0 BRA `(.L_x_245) ;  /* 0x00000030009c8947 */ /* 0x00cfec0003800000 */
[----:B------:R-:W2:Y:S01]  /*1330*/  S2R R7, SR_CTAID.X ;  /* 0x0000000000077919 */ /* 0x000ea20000002500 */
[----:B------:R-:W2:Y:S01]  /*1340*/  LDC R8, c[0x0][0x290] ;  /* 0x0000a400ff087b82 */ /* 0x000ea20000000800 */
[----:B------:R-:W-:Y:S01]  /*1350*/  LEA.HI R6, R41, R22, RZ, 0x3 ;  /* 0x0000001629067211 */ /* 0x000fe200078f18ff */
[----:B------:R-:W-:Y:S01]  /*1360*/  IMAD.SHL.U32 R22, R22, 0x40, RZ ;  /* 0x0000004016167824 */ /* 0x000fe200078e00ff */
[----:B------:R-:W-:Y:S01]  /*1370*/  LEA.HI R40, R43, R40, RZ, 0x5 ;  /* 0x000000282b287211 */ /* 0x000fe200078f28ff */
[----:B------:R-:W-:Y:S01]  /*1380*/  IMAD.SHL.U32 R9, R0, 0x10, RZ ;  /* 0x0000001000097824 */ /* 0x000fe200078e00ff */
[--C-:B------:R-:W-:Y:S01]  /*1390*/  SHF.R.S32.HI R4, RZ, 0x2, R42.reuse ;  /* 0x00000002ff047819 */ /* 0x100fe2000001142a */
[----:B------:R-:W-:Y:S01]  /*13a0*/  UIADD3 UR7, UR7, 0x3f, URZ ;  /* 0x0000003f07077890 */ /* 0x000fe2000fffe03f */
[----:B------:R-:W-:Y:S02]  /*13b0*/  SHF.R.S32.HI R5, RZ, 0x1f, R42 ;  /* 0x0000001fff057819 */ /* 0x000fe4000001142a */
[----:B------:R-:W-:-:S02]  /*13c0*/  CS2R R118, SRZ ;  /* 0x0000000000767805 */ /* 0x000fc4000001ff00 */
[----:B------:R-:W-:Y:S01]  /*13d0*/  LOP3.LUT R22, R22, 0x1c0, RZ, 0xc0, !PT ;  /* 0x000001c016167812 */ /* 0x000fe200078ec0ff */
[----:B------:R-:W-:Y:S01]  /*13e0*/  USHF.R.S32.HI UR8, URZ, 0x1f, UR7 ;  /* 0x0000001f3f087899 */ /* 0x000fe20008011407 */
[----:B------:R-:W-:Y:S02]  /*13f0*/  SHF.R.S32.HI R40, RZ, 0x5, R40 ;  /* 0x00000005ff287819 */ /* 0x000fe40000011428 */
[----:B------:R-:W-:Y:S02]  /*1400*/  CS2R R116, SRZ ;  /* 0x0000000000747805 */ /* 0x000fe4000001ff00 */
[----:B------:R-:W-:Y:S01]  /*1410*/  LEA.HI R5, R5, R4, RZ, 0x3 ;  /* 0x0000000405057211 */ /* 0x000fe200078f18ff */
[----:B------:R-:W-:Y:S01]  /*1420*/  ULEA.HI UR7, UR8, UR7, URZ, 0x6 ;  /* 0x0000000708077291 */ /* 0x000fe2000f8f303f */
[----:B------:R-:W-:Y:S02]  /*1430*/  LEA.HI R0, R16, R16, RZ, 0x1 ;  /* 0x0000001010007211 */ /* 0x000fe400078f08ff */
[----:B------:R-:W-:-:S02]  /*1440*/  CS2R R114, SRZ ;  /* 0x0000000000727805 */ /* 0x000fc4000001ff00 */
[----:B------:R-:W-:Y:S02]  /*1450*/  LOP3.LUT R9, R22, 0x30, R9, 0xf8, !PT ;  /* 0x0000003016097812 */ /* 0x000fe400078ef809 */
[----:B------:R-:W-:Y:S02]  /*1460*/  CS2R R112, SRZ ;  /* 0x0000000000707805 */ /* 0x000fe4000001ff00 */
[----:B------:R-:W-:Y:S02]  /*1470*/  LOP3.LUT R5, R5, 0xfffffff8, RZ, 0xc0, !PT ;  /* 0xfffffff805057812 */ /* 0x000fe400078ec0ff */
[----:B------:R-:W-:Y:S02]  /*1480*/  CS2R R110, SRZ ;  /* 0x00000000006e7805 */ /* 0x000fe4000001ff00 */
[----:B------:R-:W-:Y:S02]  /*1490*/  LOP3.LUT R9, R9, 0x8, R6, 0xf8, !PT ;  /* 0x0000000809097812 */ /* 0x000fe400078ef806 */
[----:B------:R-:W-:-:S02]  /*14a0*/  CS2R R108, SRZ ;  /* 0x00000000006c7805 */ /* 0x000fc4000001ff00 */
[----:B------:R-:W-:Y:S02]  /*14b0*/  SHF.R.U32.HI R22, RZ, 0x3, R22 ;  /* 0x00000003ff167819 */ /* 0x000fe40000011616 */
[----:B------:R-:W-:Y:S02]  /*14c0*/  CS2R R106, SRZ ;  /* 0x00000000006a7805 */ /* 0x000fe4000001ff00 */
[----:B------:R-:W-:Y:S02]  /*14d0*/  CS2R R104, SRZ ;  /* 0x0000000000687805 */ /* 0x000fe4000001ff00 */
[----:B------:R-:W-:Y:S02]  /*14e0*/  CS2R R102, SRZ ;  /* 0x0000000000667805 */ /* 0x000fe4000001ff00 */
[----:B------:R-:W-:Y:S02]  /*14f0*/  CS2R R100, SRZ ;  /* 0x0000000000647805 */ /* 0x000fe4000001ff00 */
[----:B------:R-:W-:-:S02]  /*1500*/  CS2R R98, SRZ ;  /* 0x0000000000627805 */ /* 0x000fc4000001ff00 */
[----:B------:R-:W-:Y:S02]  /*1510*/  CS2R R96, SRZ ;  /* 0x0000000000607805 */ /* 0x000fe4000001ff00 */
[----:B------:R-:W-:Y:S01]  /*1520*/  CS2R R94, SRZ ;  /* 0x00000000005e7805 */ /* 0x000fe2000001ff00 */
[----:B--2---:R-:W-:Y:S01]  /*1530*/  IMAD R7, R7, -0x80, R8 ;  /* 0xffffff8007077824 */ /* 0x004fe200078e0208 */
[----:B------:R-:W-:Y:S02]  /*1540*/  CS2R R92, SRZ ;  /* 0x00000000005c7805 */ /* 0x000fe4000001ff00 */
[----:B------:R-:W-:Y:S02]  /*1550*/  CS2R R90, SRZ ;  /* 0x00000000005a7805 */ /* 0x000fe4000001ff00 */
[----:B------:R-:W-:Y:S01]  /*1560*/  CS2R R88, SRZ ;  /* 0x0000000000587805 */ /* 0x000fe2000001ff00 */
[----:B------:R-:W-:Y:S01]  /*1570*/  IMAD R40, R40, -0x10, R7 ;  /* 0xfffffff028287824 */ /* 0x000fe200078e0207 */
[----:B------:R-:W-:-:S02]  /*1580*/  LOP3.LUT R7, R0, 0xfffffffe, RZ, 0xc0, !PT ;  /* 0xfffffffe00077812 */ /* 0x000fc400078ec0ff */
[----:B------:R-:W-:Y:S02]  /*1590*/  CS2R R86, SRZ ;  /* 0x0000000000567805 */ /* 0x000fe4000001ff00 */
[----:B------:R-:W-:Y:S02]  /*15a0*/  LOP3.LUT R0, R9, R22, RZ, 0x3c, !PT ;  /* 0x0000001609007212 */ /* 0x000fe400078e3cff */
[----:B------:R-:W-:Y:S02]  /*15b0*/  CS2R R84, SRZ ;  /* 0x0000000000547805 */ /* 0x000fe4000001ff00 */
[----:B------:R-:W-:Y:S01]  /*15c0*/  IADD3 R40, R40, R5, -R4 ;  /* 0x0000000528287210 */ /* 0x000fe20007ffe804 */
[C---:B------:R-:W-:Y:S01]  /*15d0*/  IMAD.IADD R7, R16.reuse, 0x1, -R7 ;  /* 0x0000000110077824 */ /* 0x040fe200078e0a07 */
[----:B------:R-:W-:Y:S01]  /*15e0*/  CS2R R82, SRZ ;  /* 0x0000000000527805 */ /* 0x000fe2000001ff00 */
[----:B------:R-:W-:Y:S01]  /*15f0*/  IMAD R5, R16, 0x8, R3 ;  /* 0x0000000810057824 */ /* 0x000fe200078e0203 */
[----:B------:R-:W-:Y:S01]  /*1600*/  CS2R R80, SRZ ;  /* 0x0000000000507805 */ /* 0x000fe2000001ff00 */
[----:B------:R-:W-:Y:S01]  /*1610*/  IMAD R3, R7, -0x40, R40 ;  /* 0xffffffc007037824 */ /* 0x000fe200078e0228 */
[----:B------:R-:W-:Y:S01]  /*1620*/  CS2R R78, SRZ ;  /* 0x00000000004e7805 */ /* 0x000fe2000001ff00 */
[----:B------:R-:W-:Y:S01]  /*1630*/  IMAD.U32 R0, R5, 0x200, R0 ;  /* 0x0000020005007824 */ /* 0x000fe200078e0000 */
[----:B------:R-:W-:-:S02]  /*1640*/  CS2R R76, SRZ ;  /* 0x00000000004c7805 */ /* 0x000fc4000001ff00 */
[----:B------:R-:W-:Y:S02]  /*1650*/  CS2R R74, SRZ ;  /* 0x00000000004a7805 */ /* 0x000fe4000001ff00 */
[----:B------:R-:W-:Y:S02]  /*1660*/  CS2R R72, SRZ ;  /* 0x0000000000487805 */ /* 0x000fe4000001ff00 */
[----:B------:R-:W-:Y:S02]  /*1670*/  CS2R R70, SRZ ;  /* 0x0000000000467805 */ /* 0x000fe4000001ff00 */
[----:B------:R-:W-:Y:S02]  /*1680*/  CS2R R68, SRZ ;  /* 0x0000000000447805 */ /* 0x000fe4000001ff00 */
[----:B------:R-:W-:Y:S02]  /*1690*/  CS2R R66, SRZ ;  /* 0x0000000000427805 */ /* 0x000fe4000001ff00 */
        /* <DEDUP_REMOVED lines=20> */
[----:B------:R-:W-:Y:S01]  /*17e0*/  CS2R R24, SRZ ;  /* 0x0000000000187805 */ /* 0x000fe2000001ff00 */
[----:B------:R-:W-:Y:S01]  /*17f0*/  ULOP3.LUT UR11, UR38, 0x1, URZ, 0xfc, !UPT ;  /* 0x00000001260b7892 */ /* 0x000fe2000f8efc3f */
[----:B------:R-:W-:Y:S01]  /*1800*/  UMOV UR4, URZ ;  /* 0x0000003f00047c82 */ /* 0x000fe20008000000 */
[----:B------:R-:W-:Y:S01]  /*1810*/  UMOV UR5, URZ ;  /* 0x0000003f00057c82 */ /* 0x000fe20008000000 */
[----:B------:R-:W-:Y:S01]  /*1820*/  UMOV UR6, URZ ;  /* 0x0000003f00067c82 */ /* 0x000fe20008000000 */
[----:B------:R-:W-:Y:S01]  /*1830*/  USHF.R.S32.HI UR7, URZ, 0x6, UR7 ;  /* 0x000000063f077899 */ /* 0x000fe20008011407 */
[----:B------:R-:W-:Y:S01]  /*1840*/  ULDC UR13, c[0x0][0x75c] ;  /* 0x0001d700000d7ab9 */ /* 0x000fe20000000800 */
[----:B------:R-:W-:-:S10]  /*1850*/  ULDC UR14, c[0x0][0x744] ;  /* 0x0001d100000e7ab9 */ /* 0x000fd40000000800 */
.L_x_256:
[----:B------:R-:W-:-:S06]  /*1860*/  UISETP.NE.AND UP0, UPT, UR11, 0x3, UPT ;  /* 0x000000030b00788c */ /* 0x000fcc000bf05270 */
[----:B------:R-:W-:-:S13]  /*1870*/  PLOP3.LUT P0, PT, PT, PT, UP0, 0x80, 0x0 ;  /* 0x000000000000781c */ /* 0x000fda0003f0f008 */
[----:B-1----:R-:W-:Y:S05]  /*1880*/  @!P0 BRA `(.L_x_246) ;  /* 0x0000000000048947 */ /* 0x002fea0003800000 */
[----:B------:R-:W-:Y:S01]  /*1890*/  BPT.TRAP 0x1 ;  /* 0x000000040000795c */ /* 0x000fe20000300000 */
.L_x_246:
[----:B------:R-:W-:Y:S01]  /*18a0*/  R2UR UR8, R18 ;  /* 0x00000000120872ca */ /* 0x000fe200000e0000 */
[----:B------:R-:W-:-:S05]  /*18b0*/  IMAD.U32 R120, RZ, RZ, UR5 ;  /* 0x00000005ff787e24 */ /* 0x000fca000f8e00ff */
[----:B------:R-:W-:-:S07]  /*18c0*/  SHF.L.U32 R120, R120, 0x1f, RZ ;  /* 0x0000001f78787819 */ /* 0x000fce00000006ff */
[----:B------:R-:W-:-:S09]  /*18d0*/  ULEA UR8, UR6, UR8, 0x3 ;  /* 0x0000000806087291 */ /* 0x000fd2000f8e183f */
[----:B------:R2:W3:Y:S01]  /*18e0*/  SYNCS.PHASECHK.TRANS64.TRYWAIT P1, [UR8+0x26810], R120 ;  /* 0x02681078ff0075a7 */ /* 0x0004e20008020148 */
[----:B------:R-:W-:Y:S05]  /*18f0*/  @!P0 BRA `(.L_x_247) ;  /* 0x0000000000048947 */ /* 0x000fea0003800000 */
[----:B------:R-:W-:Y:S01]  /*1900*/  BPT.TRAP 0x1 ;  /* 0x000000040000795c */ /* 0x000fe20000300000 */
.L_x_247:
[----:B---3--:R-:W-:Y:S05]  /*1910*/  @P1 BRA `(.L_x_248) ;  /* 0x0000000000081947 */ /* 0x008fea0003800000 */
[----:B------:R-:W3:Y:S02]  /*1920*/  SYNCS.PHASECHK.TRANS64.TRYWAIT P1, [UR8+0x26810], R120 ;  /* 0x02681078ff0075a7 */ /* 0x000ee40008020148 */
[----:B---3--:R-:W-:Y:S05]  /*1930*/  @!P1 BRA `(.L_x_249) ;  /* 0x0000006400749947 */ /* 0x008fea0003800000 */
.L_x_248:
[----:B------:R-:W-:Y:S01]  /*1940*/  R2UR UR9, R18 ;  /* 0x00000000120972ca */ /* 0x000fe200000e0000 */
[----:B------:R-:W-:Y:S01]  /*1950*/  IMAD R4, R209, 0x800, R18 ;  /* 0x00000800d1047824 */ /* 0x000fe200078e0212 */
[----:B------:R-:W-:Y:S01]  /*1960*/  WARPGROUP.ARRIVE ;  /* 0x00000000000079c5 */ /* 0x000fe20000000000 */
[----:B------:R-:W-:Y:S01]  /*1970*/  UMOV UR17, 0xc0000010 ;  /* 0xc000001000117882 */ /* 0x000fe20000000000 */
[----:B------:R-:W-:Y:S02]  /*1980*/  UMOV UR19, 0x80000020 ;  /* 0x8000002000137882 */ /* 0x000fe40000000000 */
[----:B------:R-:W-:Y:S01]  /*1990*/  R2UR UR10, R4 ;  /* 0x00000000040a72ca */ /* 0x000fe200000e0000 */
[----:B------:R-:W-:-:S04]  /*19a0*/  IMAD.U32 R4, RZ, RZ, UR6 ;  /* 0x00000006ff047e24 */ /* 0x000fc8000f8e00ff */
[----:B---3--:R-:W-:Y:S02]  /*19b0*/  IMAD R5, R4, 0x20, R17 ;  /* 0x0000002004057824 */ /* 0x008fe400078e0211 */
[----:B------:R-:W-:Y:S02]  /*19c0*/  UIADD3 UR9, UR9, 0x12000, URZ ;  /* 0x0001200009097890 */ /* 0x000fe4000fffe03f */
[----:B------:R-:W-:Y:S02]  /*19d0*/  IMAD.SHL.U32 R5, R5, 0x2, RZ ;  /* 0x0000000205057824 */ /* 0x000fe400078e00ff */
[----:B------:R-:W-:Y:S02]  /*19e0*/  USHF.R.U32.HI UR9, URZ, 0x4, UR9 ;  /* 0x000000043f097899 */ /* 0x000fe40008011609 */
[----:B------:R-:W-:Y:S01]  /*19f0*/  USHF.R.U32.HI UR10, URZ, 0x4, UR10 ;  /* 0x000000043f0a7899 */ /* 0x000fe2000801160a */
[----:B------:R-:W-:Y:S01]  /*1a00*/  IMAD R22, R5, 0x4, R18 ;  /* 0x0000000405167824 */ /* 0x000fe200078e0212 */
[----:B------:R-:W-:-:S02]  /*1a10*/  ULOP3.LUT UR9, UR9, 0x3fff, URZ, 0xc0, !UPT ;  /* 0x00003fff09097892 */ /* 0x000fc4000f8ec03f */
[----:B------:R-:W-:Y:S02]  /*1a20*/  ULOP3.LUT UR10, UR10, 0x3fff, URZ, 0xc0, !UPT ;  /* 0x00003fff0a0a7892 */ /* 0x000fe4000f8ec03f */
[----:B------:R-:W-:Y:S02]  /*1a30*/  ULOP3.LUT UR15, UR9, 0x10000, URZ, 0xfc, !UPT ;  /* 0x00010000090f7892 */ /* 0x000fe4000f8efc3f */
[----:B------:R-:W-:Y:S02]  /*1a40*/  ULOP3.LUT UR12, UR10, 0x10000, URZ, 0xfc, !UPT ;  /* 0x000100000a0c7892 */ /* 0x000fe4000f8efc3f */
        /* <DEDUP_REMOVED lines=50> */
.L_x_250:
[----:B------:R1:W1:Y:S01]  /*1d70*/  SYNCS.PHASECHK.TRANS64.TRYWAIT P1, [UR8+0x26830], R120 ;  /* 0x02683078ff0075a7 */ /* 0x0002620008020148 */
[----:B------:R-:W-:Y:S05]  /*1d80*/  @!P0 BRA `(.L_x_251) ;  /* 0x0000000000048947 */ /* 0x000fea0003800000 */
[----:B------:R-:W-:Y:S01]  /*1d90*/  BPT.TRAP 0x1 ;  /* 0x000000040000795c */ /* 0x000fe20000300000 */
.L_x_251:
[----:B-1----:R-:W-:Y:S05]  /*1da0*/  @P1 BRA `(.L_x_252) ;  /* 0x0000000000081947 */ /* 0x002fea0003800000 */
[----:B------:R-:W1:Y:S02]  /*1db0*/  SYNCS.PHASECHK.TRANS64.TRYWAIT P1, [UR8+0x26830], R120 ;  /* 0x02683078ff0075a7 */ /* 0x000e640008020148 */
[----:B-1----:R-:W-:Y:S05]  /*1dc0*/  @!P1 BRA `(.L_x_253) ;  /* 0x0000006000689947 */ /* 0x002fea0003800000 */
.L_x_252:
[----:B------:R-:W-:Y:S01]  /*1dd0*/  R2UR UR10, R18 ;  /* 0x00000000120a72ca */ /* 0x000fe200000e0000 */
[----:B--2---:R-:W-:Y:S01]  /*1de0*/  WARPGROUP.ARRIVE ;  /* 0x00000000000079c5 */ /* 0x004fe20000000000 */
[----:B------:R-:W-:Y:S01]  /*1df0*/  UMOV UR19, 0x80000020 ;  /* 0x8000002000137882 */ /* 0x000fe20000000000 */
[----:B------:R-:W-:Y:S01]  /*1e00*/  FMUL.FTZ R208, R152, UR13 ;  /* 0x0000000d98d07c20 */ /* 0x000fe20008410000 */
[----:B------:R-:W-:Y:S01]  /*1e10*/  FMUL.FTZ R213, R154, UR13 ;  /* 0x0000000d9ad57c20 */ /* 0x000fe20008410000 */
[----:B------:R-:W-:Y:S01]  /*1e20*/  FMUL.FTZ R212, R153, UR13 ;  /* 0x0000000d99d47c20 */ /* 0x000fe20008410000 */
[----:B------:R-:W-:Y:S01]  /*1e30*/  FMUL.FTZ R154, R156, UR13 ;  /* 0x0000000d9c9a7c20 */ /* 0x000fe20008410000 */
[----:B------:R-:W-:Y:S01]  /*1e40*/  ISETP.GT.AND P2, PT, R3, RZ, PT ;  /* 0x000000ff0300720c */ /* 0x000fe20003f44270 */
[----:B------:R-:W-:Y:S01]  /*1e50*/  FMUL.FTZ R214, R155, UR13 ;  /* 0x0000000d9bd67c20 */ /* 0x000fe20008410000 */
[----:B------:R-:W1:Y:S01]  /*1e60*/  MUFU.TANH R208, R208 ;  /* 0x000000d000d07308 */ /* 0x000e620000002400 */
[----:B------:R-:W-:Y:S01]  /*1e70*/  FMUL.FTZ R155, R157, UR13 ;  /* 0x0000000d9d9b7c20 */ /* 0x000fe20008410000 */
[----:B------:R-:W-:Y:S01]  /*1e80*/  FMUL.FTZ R157, R158, UR13 ;  /* 0x0000000d9e9d7c20 */ /* 0x000fe20008410000 */
[----:B------:R-:W-:Y:S01]  /*1e90*/  FMUL.FTZ R156, R160, UR13 ;  /* 0x0000000da09c7c20 */ /* 0x000fe20008410000 */
[----:B------:R-:W-:Y:S01]  /*1ea0*/  UIADD3 UR10, UR10, 0x18000, URZ ;  /* 0x000180000a0a7890 */ /* 0x000fe2000fffe03f */
[----:B------:R-:W-:Y:S01]  /*1eb0*/  FMUL.FTZ R160, R162, UR13 ;  /* 0x0000000da2a07c20 */ /* 0x000fe20008410000 */
[----:B------:R-:W-:Y:S01]  /*1ec0*/  FMUL.FTZ R158, R159, UR13 ;  /* 0x0000000d9f9e7c20 */ /* 0x000fe20008410000 */
[----:B------:R-:W-:Y:S01]  /*1ed0*/  FMUL.FTZ R162, R164, UR13 ;  /* 0x0000000da4a27c20 */ /* 0x000fe20008410000 */
[----:B------:R-:W-:Y:S01]  /*1ee0*/  USHF.R.U32.HI UR10, URZ, 0x4, UR10 ;  /* 0x000000043f0a7899 */ /* 0x000fe2000801160a */
[----:B------:R-:W2:Y:S01]  /*1ef0*/  MUFU.TANH R212, R212 ;  /* 0x000000d400d47308 */ /* 0x000ea20000002400 */
[----:B------:R-:W-:Y:S01]  /*1f00*/  FMUL.FTZ R223, R183, UR13 ;  /* 0x0000000db7df7c20 */ /* 0x000fe20008410000 */
[----:B------:R-:W-:Y:S01]  /*1f10*/  ISETP.GT.AND P1, PT, R3, 0x8, PT ;  /* 0x000000080300780c */ /* 0x000fe20003f24270 */
        /* <DEDUP_REMOVED lines=23> */
[--C-:B------:R-:W-:Y:S01]  /*2090*/  FFMA.FTZ R183, R152, UR14, -R21.reuse ;  /* 0x0000000e98b77c23 */ /* 0x100fe20008010815 */
[----:B------:R-:W-:Y:S01]  /*20a0*/  FMUL.FTZ R219, R172, UR13 ;  /* 0x0000000dacdb7c20 */ /* 0x000fe20008410000 */
[----:B------:R-:W-:Y:S01]  /*20b0*/  FMUL.FTZ R166, R166, UR13 ;  /* 0x0000000da6a67c20 */ /* 0x000fe20008410000 */
[----:B------:R-:W-:Y:S01]  /*20c0*/  FMUL.FTZ R167, R167, UR13 ;  /* 0x0000000da7a77c20 */ /* 0x000fe20008410000 */
[----:B------:R-:W-:Y:S01]  /*20d0*/  FFMA.FTZ R164, R153, UR14, -R210 ;  /* 0x0000000e99a47c23 */ /* 0x000fe200080108d2 */
[----:B------:R-:W-:Y:S01]  /*20e0*/  FFMA.FTZ R208, -R208, R208, 1 ;  /* 0x3f800000d0d07423 */ /* 0x000fe200000101d0 */
[----:B------:R-:W3:Y:S01]  /*20f0*/  MUFU.TANH R157, R157 ;  /* 0x0000009d009d7308 */ /* 0x000ee20000002400 */
[----:B-1----:R-:W-:Y:S01]  /*2100*/  FSEL R169, R213, -INF , P1 ;  /* 0xff800000d5a97808 */ /* 0x002fe20000800000 */
[----:B------:R-:W-:Y:S01]  /*2110*/  FMUL.FTZ R220, R177, UR13 ;  /* 0x0000000db1dc7c20 */ /* 0x000fe20008410000 */
[----:B------:R-:W-:Y:S01]  /*2120*/  FMUL.FTZ R174, R174, UR13 ;  /* 0x0000000daeae7c20 */ /* 0x000fe20008410000 */
[----:B------:R-:W-:Y:S01]  /*2130*/  FMUL.FTZ R221, R178, UR13 ;  /* 0x0000000db2dd7c20 */ /* 0x000fe20008410000 */
[----:B------:R-:W-:Y:S01]  /*2140*/  FMUL.FTZ R222, R182, UR13 ;  /* 0x0000000db6de7c20 */ /* 0x000fe20008410000 */
[----:B------:R-:W-:Y:S01]  /*2150*/  FFMA.FTZ R170, R169, UR14, -R20 ;  /* 0x0000000ea9aa7c23 */ /* 0x000fe20008010814 */
[----:B------:R-:W-:Y:S01]  /*2160*/  FMUL.FTZ R173, R173, UR13 ;  /* 0x0000000dadad7c20 */ /* 0x000fe20008410000 */
[----:B------:R-:W1:Y:S01]  /*2170*/  MUFU.TANH R155, R155 ;  /* 0x0000009b009b7308 */ /* 0x000e620000002400 */
[----:B--2---:R-:W-:Y:S01]  /*2180*/  FSEL R20, R214, -INF , P1 ;  /* 0xff800000d6147808 */ /* 0x004fe20000800000 */
[----:B------:R-:W-:Y:S01]  /*2190*/  FMUL.FTZ R175, R175, UR13 ;  /* 0x0000000dafaf7c20 */ /* 0x000fe20008410000 */
[----:B------:R-:W-:Y:S01]  /*21a0*/  FMUL.FTZ R176, R176, UR13 ;  /* 0x0000000db0b07c20 */ /* 0x000fe20008410000 */
[----:B------:R-:W-:Y:S01]  /*21b0*/  FFMA.FTZ R154, -R154, R154, 1 ;  /* 0x3f8000009a9a7423 */ /* 0x000fe2000001019a */
[----:B------:R-:W-:Y:S01]  /*21c0*/  FMUL.FTZ R179, R179, UR13 ;  /* 0x0000000db3b37c20 */ /* 0x000fe20008410000 */
[----:B------:R-:W-:Y:S01]  /*21d0*/  FFMA.FTZ R171, R20, UR14, -R21 ;  /* 0x0000000e14ab7c23 */ /* 0x000fe20008010815 */
[----:B------:R-:W-:Y:S01]  /*21e0*/  FMUL.FTZ R180, R180, UR13 ;  /* 0x0000000db4b47c20 */ /* 0x000fe20008410000 */
[----:B------:R-:W2:Y:S01]  /*21f0*/  MUFU.TANH R158, R158 ;  /* 0x0000009e009e7308 */ /* 0x000ea20000002400 */
[C---:B---3--:R-:W-:Y:S01]  /*2200*/  FSEL R21, R157.reuse, -INF , P1 ;  /* 0xff8000009d157808 */ /* 0x048fe20000800000 */
[----:B------:R-:W-:Y:S01]  /*2210*/  FFMA.FTZ R157, -R157, R157, 1 ;  /* 0x3f8000009d9d7423 */ /* 0x000fe2000001019d */
[----:B------:R-:W-:Y:S01]  /*2220*/  FMUL.FTZ R181, R181, UR13 ;  /* 0x0000000db5b57c20 */ /* 0x000fe20008410000 */
[----:B------:R-:W-:-:S02]  /*2230*/  ULOP3.LUT UR10, UR10, 0x1000000, URZ, 0xfc, !UPT ;  /* 0x010000000a0a7892 */ /* 0x000fc4000f8efc3f */
[----:B------:R-:W-:Y:S02]  /*2240*/  FFMA.FTZ R169, R21, UR14, -R210 ;  /* 0x0000000e15a97c23 */ /* 0x000fe400080108d2 */
[----:B------:R-:W3:Y:S01]  /*2250*/  MUFU.TANH R156, R156 ;  /* 0x0000009c009c7308 */ /* 0x000ee20000002400 */
[----:B-1----:R-:W-:Y:S01]  /*2260*/  FSEL R168, R155, -INF , P2 ;  /* 0xff8000009ba87808 */ /* 0x002fe20001000000 */
[----:B------:R-:W-:-:S04]  /*2270*/  UIMAD UR10, UR6, 0x300, UR10 ;  /* 0x00000300060a78a4 */ /* 0x000fc8000f8e020a */
[----:B------:R-:W-:Y:S02]  /*2280*/  FFMA.FTZ R165, R168, UR14, -R211 ;  /* 0x0000000ea8a57c23 */ /* 0x000fe400080108d3 */
[----:B------:R-:W-:Y:S01]  /*2290*/  MUFU.TANH R159, R159 ;  /* 0x0000009f009f7308 */ /* 0x000fe20000002400 */
[----:B--2---:R-:W-:-:S05]  /*22a0*/  FSEL R20, R158, -INF , P1 ;  /* 0xff8000009e147808 */ /* 0x004fca0000800000 */
[----:B------:R-:W-:Y:S02]  /*22b0*/  FFMA.FTZ R172, R20, UR14, -R211 ;  /* 0x0000000e14ac7c23 */ /* 0x000fe400080108d3 */
[----:B------:R-:W-:Y:S01]  /*22c0*/  MUFU.EX2 R224, R224 ;  /* 0x000000e000e07308 */ /* 0x000fe20000000800 */
[----:B---3--:R-:W-:-:S05]  /*22d0*/  FSEL R21, R156, -INF , P2 ;  /* 0xff8000009c157808 */ /* 0x008fca0001000000 */
[----:B------:R-:W-:Y:S02]  /*22e0*/  FFMA.FTZ R168, R21, UR14, -R14 ;  /* 0x0000000e15a87c23 */ /* 0x000fe4000801080e */
[----:B------:R-:W1:Y:S08]  /*22f0*/  MUFU.TANH R160, R160 ;  /* 0x000000a000a07308 */ /* 0x000e700000002400 */
[----:B------:R-:W2:Y:S08]  /*2300*/  MUFU.TANH R161, R161 ;  /* 0x000000a100a17308 */ /* 0x000eb00000002400 */
[----:B------:R-:W3:Y:S01]  /*2310*/  MUFU.TANH R162, R162 ;  /* 0x000000a200a27308 */ /* 0x000ee20000002400 */
[----:B-1----:R-:W-:Y:S01]  /*2320*/  FSEL R177, R160, -INF , P1 ;  /* 0xff800000a0b17808 */ /* 0x002fe20000800000 */
[----:B------:R-:W-:-:S02]  /*2330*/  WARPGROUP.DEPBAR.LE gsb0, 0x0 ;  /* 0x00008000000079c5 */ /* 0x000fc40000010000 */
[----:B------:R-:W-:Y:S01]  /*2340*/  WARPGROUP.ARRIVE ;  /* 0x00000000000079c5 */ /* 0x000fe20000000000 */
[----:B------:R-:W-:Y:S01]  /*2350*/  FFMA.FTZ R160, -R160, R160, 1 ;  /* 0x3f800000a0a07423 */ /* 0x000fe200000101a0 */
[----:B------:R-:W-:Y:S02]  /*2360*/  FFMA.FTZ R14, R177, UR14, -R14 ;  /* 0x0000000eb10e7c23 */ /* 0x000fe4000801080e */
[----:B------:R-:W-:Y:S02]  /*2370*/  MUFU.TANH R163, R163 ;  /* 0x000000a300a37308 */ /* 0x000fe40000002400 */
[----:B------:R-:W-:Y:S01]  /*2380*/  HGMMA.64x64x16.F32 R120, R196, gdesc[UR16], R120, gsb0 ;  /* 0x00e00010c4787df0 */ /* 0x000fe20008000878 */
[----:B------:R-:W-:Y:S01]  /*2390*/  UMOV UR18, UR16 ;  /* 0x0000001000127c82 */ /* 0x000fe20008000000 */
[----:B------:R-:W-:Y:S01]  /*23a0*/  UMOV UR19, 0x80000020 ;  /* 0x8000002000137882 */ /* 0x000fe20000000000 */
[----:B------:R-:W-:-:S03]  /*23b0*/  UIADD3 UR16, UR12, 0x102, URZ ;  /* 0x000001020c107890 */ /* 0x000fc6000fffe03f */
[----:B------:R-:W1:Y:S08]  /*23c0*/  MUFU.TANH R166, R166 ;  /* 0x000000a600a67308 */ /* 0x000e700000002400 */
[----:B------:R-:W1:Y:S08]  /*23d0*/  MUFU.TANH R167, R167 ;  /* 0x000000a700a77308 */ /* 0x000e700000002400 */
[----:B------:R-:W-:Y:S08]  /*23e0*/  MUFU.EX2 R183, R183 ;  /* 0x000000b700b77308 */ /* 0x000ff00000000800 */
[----:B------:R-:W1:Y:S08]  /*23f0*/  MUFU.EX2 R170, R170 ;  /* 0x000000aa00aa7308 */ /* 0x000e700000000800 */
[----:B------:R-:W1:Y:S08]  /*2400*/  MUFU.EX2 R171, R171 ;  /* 0x000000ab00ab7308 */ /* 0x000e700000000800 */
[----:B------:R-:W1:Y:S08]  /*2410*/  MUFU.TANH R216, R216 ;  /* 0x000000d800d87308 */ /* 0x000e700000002400 */
[----:B------:R-:W1:Y:S08]  /*2420*/  MUFU.TANH R218, R218 ;  /* 0x000000da00da7308 */ /* 0x000e700000002400 */
[----:B------:R-:W1:Y:S08]  /*2430*/  MUFU.TANH R215, R215 ;  /* 0x000000d700d77308 */ /* 0x000e700000002400 */
[----:B------:R-:W1:Y:S01]  /*2440*/  MUFU.TANH R217, R217 ;  /* 0x000000d900d97308 */ /* 0x000e620000002400 */
[----:B------:R-:W-:-:S02]  /*2450*/  WARPGROUP.DEPBAR.LE gsb0, 0x0 ;  /* 0x00008000000079c5 */ /* 0x000fc40000010000 */
[----:B----4-:R-:W-:-:S05]  /*2460*/  WARPGROUP.ARRIVE ;  /* 0x00000000000079c5 */ /* 0x010fca0000000000 */
[----:B------:R-:W-:Y:S01]  /*2470*/  MUFU.TANH R174, R174 ;  /* 0x000000ae00ae7308 */ /* 0x000fe20000002400 */
[----:B------:R-:W-:Y:S01]  /*2480*/  HGMMA.64x64x16.F32 R120, R188, gdesc[UR16], R120, gsb0 ;  /* 0x00e00010bc787df0 */ /* 0x000fe20008000878 */
[----:B------:R-:W-:Y:S01]  /*2490*/  UMOV UR18, UR16 ;  /* 0x0000001000127c82 */ /* 0x000fe20008000000 */
[----:B------:R-:W-:Y:S01]  /*24a0*/  UMOV UR19, 0x80000020 ;  /* 0x8000002000137882 */ /* 0x000fe20000000000 */
[----:B------:R-:W-:-:S04]  /*24b0*/  UIADD3 UR16, UR12, 0x200, URZ ;  /* 0x000002000c107890 */ /* 0x000fc8000fffe03f */
[----:B------:R-:W4:Y:S01]  /*24c0*/  MUFU.EX2 R164, R164 ;  /* 0x000000a400a47308 */ /* 0x000f220000000800 */
[----:B------:R-:W-:-:S07]  /*24d0*/  UIADD3 UR12, UR12, 0x202, URZ ;  /* 0x000002020c0c7890 */ /* 0x000fce000fffe03f */
[----:B------:R-:W-:Y:S08]  /*24e0*/  MUFU.EX2 R165, R165 ;  /* 0x000000a500a57308 */ /* 0x000ff00000000800 */
[----:B------:R-:W4:Y:S08]  /*24f0*/  MUFU.EX2 R169, R169 ;  /* 0x000000a900a97308 */ /* 0x000f300000000800 */
[----:B------:R-:W-:Y:S08]  /*2500*/  MUFU.EX2 R172, R172 ;  /* 0x000000ac00ac7308 */ /* 0x000ff00000000800 */
[----:B------:R-:W-:Y:S08]  /*2510*/  MUFU.TANH R173, R173 ;  /* 0x000000ad00ad7308 */ /* 0x000ff00000002400 */
[----:B------:R-:W4:Y:S08]  /*2520*/  MUFU.TANH R175, R175 ;  /* 0x000000af00af7308 */ /* 0x000f300000002400 */
[----:B------:R-:W4:Y:S08]  /*2530*/  MUFU.TANH R176, R176 ;  /* 0x000000b000b07308 */ /* 0x000f300000002400 */
        /* <DEDUP_REMOVED lines=11> */
[----:B------:R-:W4:Y:S08]  /*25f0*/  MUFU.EX2 R168, R168 ;  /* 0x000000a800a87308 */ /* 0x000f300000000800 */
[----:B------:R-:W-:Y:S08]  /*2600*/  MUFU.TANH R180, R180 ;  /* 0x000000b400b47308 */ /* 0x000ff00000002400 */
[----:B------:R-:W-:Y:S08]  /*2610*/  MUFU.TANH R222, R222 ;  /* 0x000000de00de7308 */ /* 0x000ff00000002400 */
[----:B------:R-:W-:Y:S08]  /*2620*/  MUFU.TANH R181, R181 ;  /* 0x000000b500b57308 */ /* 0x000ff00000002400 */
[----:B------:R-:W-:Y:S01]  /*2630*/  MUFU.TANH R223, R223 ;  /* 0x000000df00df7308 */ /* 0x000fe20000002400 */
        /* <DEDUP_REMOVED lines=13> */
[----:B------:R-:W1:Y:S01]  /*2710*/  LDS.64 R20, [R22+0x1e220] ;  /* 0x01e2200016147984 */ /* 0x000e620000000a00 */
[--C-:B-----5:R-:W-:Y:S01]  /*2720*/  FADD.FTZ R225, R120, -R152.reuse ;  /* 0x8000009878e17221 */ /* 0x120fe20000010000 */
[----:B------:R-:W-:Y:S01]  /*2730*/  FSEL R120, R159, -INF , P2 ;  /* 0xff8000009f787808 */ /* 0x000fe20001000000 */
[----:B------:R-:W-:Y:S01]  /*2740*/  FADD.FTZ R211, R122, -R152 ;  /* 0x800000987ad37221 */ /* 0x000fe20000010000 */
[--C-:B------:R-:W-:Y:S01]  /*2750*/  FADD.FTZ R210, R121, -R153.reuse ;  /* 0x8000009979d27221 */ /* 0x100fe20000010000 */
[----:B------:R-:W-:Y:S01]  /*2760*/  FMUL.FTZ R225, R224, R225 ;  /* 0x000000e1e0e17220 */ /* 0x000fe20000410000 */
[----:B------:R-:W-:Y:S01]  /*2770*/  FADD.FTZ R226, R123, -R153 ;  /* 0x800000997be27221 */ /* 0x000fe20000010000 */
[--C-:B------:R-:W-:Y:S01]  /*2780*/  FFMA.FTZ R152, R120, UR14, -R15.reuse ;  /* 0x0000000e78987c23 */ /* 0x100fe2000801080f */
[----:B--2---:R-:W-:Y:S01]  /*2790*/  FSEL R122, R161, -INF , P1 ;  /* 0xff800000a17a7808 */ /* 0x004fe20000800000 */
[----:B------:R-:W-:Y:S01]  /*27a0*/  FMUL.FTZ R121, R208, R225 ;  /* 0x000000e1d0797220 */ /* 0x000fe20000410000 */
[----:B---3--:R-:W-:Y:S01]  /*27b0*/  FSEL R123, R162, -INF , P2 ;  /* 0xff800000a27b7808 */ /* 0x008fe20001000000 */
[----:B-1----:R-:W-:Y:S01]  /*27c0*/  FADD.FTZ R126, R126, -R20 ;  /* 0x800000147e7e7221 */ /* 0x002fe20000010000 */
[----:B------:R-:W-:Y:S01]  /*27d0*/  FSEL R153, R166, -INF , P1 ;  /* 0xff800000a6997808 */ /* 0x000fe20000800000 */
[----:B------:R-:W-:Y:S01]  /*27e0*/  FFMA.FTZ R177, R122, UR14, -R15 ;  /* 0x0000000e7ab17c23 */ /* 0x000fe2000801080f */
[----:B------:R-:W-:Y:S01]  /*27f0*/  FSEL R120, R163, -INF , P2 ;  /* 0xff800000a3787808 */ /* 0x000fe20001000000 */
[--C-:B------:R-:W-:Y:S01]  /*2800*/  FFMA.FTZ R178, R123, UR14, -R12.reuse ;  /* 0x0000000e7bb27c23 */ /* 0x100fe2000801080c */
[----:B------:R-:W-:Y:S01]  /*2810*/  FSEL R208, R167, -INF , P1 ;  /* 0xff800000a7d07808 */ /* 0x000fe20000800000 */
[----:B------:R-:W-:Y:S01]  /*2820*/  FFMA.FTZ R182, R153, UR14, -R12 ;  /* 0x0000000e99b67c23 */ /* 0x000fe2000801080c */
[----:B------:R1:W2:Y:S01]  /*2830*/  MUFU.EX2 R15, R152 ;  /* 0x00000098000f7308 */ /* 0x0002a20000000800 */
[--C-:B------:R-:W-:Y:S01]  /*2840*/  FFMA.FTZ R120, R120, UR14, -R13.reuse ;  /* 0x0000000e78787c23 */ /* 0x100fe2000801080d */
[----:B------:R-:W-:Y:S01]  /*2850*/  FMUL.FTZ R12, R170, R211 ;  /* 0x000000d3aa0c7220 */ /* 0x000fe20000410000 */
[----:B------:R-:W-:Y:S01]  /*2860*/  FFMA.FTZ R208, R208, UR14, -R13 ;  /* 0x0000000ed0d07c23 */ /* 0x000fe2000801080d */
[----:B------:R-:W-:Y:S01]  /*2870*/  FMUL.FTZ R13, R183, R210 ;  /* 0x000000d2b70d7220 */ /* 0x000fe20000410000 */
[----:B------:R-:W-:Y:S01]  /*2880*/  FFMA.FTZ R123, -R213, R213, 1 ;  /* 0x3f800000d57b7423 */ /* 0x000fe200000101d5 */
[----:B------:R-:W-:Y:S01]  /*2890*/  FFMA.FTZ R122, -R214, R214, 1 ;  /* 0x3f800000d67a7423 */ /* 0x000fe200000101d6 */
[----:B------:R-:W-:Y:S01]  /*28a0*/  FMUL.FTZ R153, R171, R226 ;  /* 0x000000e2ab997220 */ /* 0x000fe20000410000 */
[----:B------:R-:W-:Y:S01]  /*28b0*/  FSEL R210, R216, -INF , P2 ;  /* 0xff800000d8d27808 */ /* 0x000fe20001000000 */
[----:B-1----:R-:W-:Y:S01]  /*28c0*/  FFMA.FTZ R152, -R212, R212, 1 ;  /* 0x3f800000d4987423 */ /* 0x002fe200000101d4 */
[----:B------:R-:W-:Y:S01]  /*28d0*/  FMUL.FTZ R123, R123, R12 ;  /* 0x0000000c7b7b7220 */ /* 0x000fe20000410000 */
[----:B------:R-:W-:Y:S01]  /*28e0*/  FMUL.FTZ R122, R122, R153 ;  /* 0x000000997a7a7220 */ /* 0x000fe20000410000 */
[----:B------:R-:W-:Y:S01]  /*28f0*/  FADD.FTZ R153, R124, -R20 ;  /* 0x800000147c997221 */ /* 0x000fe20000010000 */
[----:B------:R-:W-:Y:S01]  /*2900*/  FMUL.FTZ R152, R152, R13 ;  /* 0x0000000d98987220 */ /* 0x000fe20000410000 */
[----:B------:R-:W-:Y:S01]  /*2910*/  FSEL R20, R218, -INF , P1 ;  /* 0xff800000da147808 */ /* 0x000fe20000800000 */
[----:B------:R-:W1:Y:S01]  /*2920*/  LDS.64 R12, [R22+0x1e240] ;  /* 0x01e24000160c7984 */ /* 0x000e620000000a00 */
[--C-:B------:R-:W-:Y:S01]  /*2930*/  FADD.FTZ R226, R125, -R21.reuse ;  /* 0x800000157de27221 */ /* 0x100fe20000010000 */
[----:B------:R-:W-:Y:S01]  /*2940*/  FADD.FTZ R125, R127, -R21 ;  /* 0x800000157f7d7221 */ /* 0x000fe20000010000 */
[--C-:B------:R-:W-:Y:S01]  /*2950*/  FFMA.FTZ R210, R210, UR14, -R7.reuse ;  /* 0x0000000ed2d27c23 */ /* 0x100fe20008010807 */
[----:B------:R-:W-:Y:S01]  /*2960*/  FFMA.FTZ R127, R20, UR14, -R7 ;  /* 0x0000000e147f7c23 */ /* 0x000fe20008010807 */
[----:B------:R-:W-:Y:S01]  /*2970*/  FSEL R213, R215, -INF , P2 ;  /* 0xff800000d7d57808 */ /* 0x000fe20001000000 */
[----:B------:R3:W-:Y:S01]  /*2980*/  MUFU.EX2 R211, R120 ;  /* 0x0000007800d37308 */ /* 0x0007e20000000800 */
[----:B------:R-:W-:Y:S01]  /*2990*/  FSEL R225, R217, -INF , P1 ;  /* 0xff800000d9e17808 */ /* 0x000fe20000800000 */
[----:B----4-:R-:W-:Y:S01]  /*29a0*/  FMUL.FTZ R153, R164, R153 ;  /* 0x00000099a4997220 */ /* 0x010fe20000410000 */
[----:B------:R-:W-:Y:S01]  /*29b0*/  FSEL R7, R174, -INF , P1 ;  /* 0xff800000ae077808 */ /* 0x000fe20000800000 */
[--C-:B------:R-:W-:Y:S01]  /*29c0*/  FFMA.FTZ R214, R213, UR14, -R6.reuse ;  /* 0x0000000ed5d67c23 */ /* 0x100fe20008010806 */
[----:B------:R-:W-:Y:S01]  /*29d0*/  FMUL.FTZ R126, R169, R126 ;  /* 0x0000007ea97e7220 */ /* 0x000fe20000410000 */
[----:B------:R-:W-:Y:S01]  /*29e0*/  FFMA.FTZ R124, R225, UR14, -R6 ;  /* 0x0000000ee17c7c23 */ /* 0x000fe20008010806 */
[----:B------:R-:W-:Y:S01]  /*29f0*/  FFMA.FTZ R6, -R155, R155, 1 ;  /* 0x3f8000009b067423 */ /* 0x000fe2000001019b */
[----:B------:R-:W-:Y:S01]  /*2a00*/  FMUL.FTZ R155, R154, R153 ;  /* 0x000000999a9b7220 */ /* 0x000fe20000410000 */
[----:B---3--:R-:W-:Y:S01]  /*2a10*/  FFMA.FTZ R120, R7, UR14, -R8 ;  /* 0x0000000e07787c23 */ /* 0x008fe20008010808 */
[----:B------:R-:W-:Y:S01]  /*2a20*/  FMUL.FTZ R7, R165, R226 ;  /* 0x000000e2a5077220 */ /* 0x000fe20000410000 */
[----:B------:R3:W-:Y:S01]  /*2a30*/  MUFU.EX2 R21, R208 ;  /* 0x000000d000157308 */ /* 0x0007e20000000800 */
[----:B------:R-:W-:Y:S01]  /*2a40*/  FMUL.FTZ R153, R157, R126 ;  /* 0x0000007e9d997220 */ /* 0x000fe20000410000 */
[----:B------:R-:W-:Y:S01]  /*2a50*/  FSEL R126, R175, -INF , P1 ;  /* 0xff800000af7e7808 */ /* 0x000fe20000800000 */
[----:B------:R-:W-:Y:S01]  /*2a60*/  FMUL.FTZ R154, R6, R7 ;  /* 0x00000007069a7220 */ /* 0x000fe20000410000 */
[----:B------:R-:W-:Y:S01]  /*2a70*/  FMUL.FTZ R7, R172, R125 ;  /* 0x0000007dac077220 */ /* 0x000fe20000410000 */
[----:B------:R-:W-:Y:S01]  /*2a80*/  FSEL R157, R176, -INF , P2 ;  /* 0xff800000b09d7808 */ /* 0x000fe20001000000 */
[----:B------:R-:W-:Y:S01]  /*2a90*/  FFMA.FTZ R161, -R161, R161, 1 ;  /* 0x3f800000a1a17423 */ /* 0x000fe200000101a1 */
[----:B------:R-:W-:Y:S01]  /*2aa0*/  FFMA.FTZ R126, R126, UR14, -R9 ;  /* 0x0000000e7e7e7c23 */ /* 0x000fe20008010809 */
[----:B------:R4:W-:Y:S01]  /*2ab0*/  MUFU.EX2 R20, R214 ;  /* 0x000000d600147308 */ /* 0x0009e20000000800 */
[----:B---3--:R-:W-:Y:S01]  /*2ac0*/  FFMA.FTZ R208, -R158, R158, 1 ;  /* 0x3f8000009ed07423 */ /* 0x008fe2000001019e */
[----:B------:R-:W-:Y:S01]  /*2ad0*/  FFMA.FTZ R158, R157, UR14, -R10 ;  /* 0x0000000e9d9e7c23 */ /* 0x000fe2000801080a */
[----:B------:R-:W-:Y:S01]  /*2ae0*/  FSEL R213, R219, -INF , P2 ;  /* 0xff800000dbd57808 */ /* 0x000fe20001000000 */
[----:B------:R-:W-:Y:S01]  /*2af0*/  FFMA.FTZ R162, -R162, R162, 1 ;  /* 0x3f800000a2a27423 */ /* 0x000fe200000101a2 */
[----:B------:R-:W-:Y:S01]  /*2b00*/  FMUL.FTZ R208, R208, R7 ;  /* 0x00000007d0d07220 */ /* 0x000fe20000410000 */
[----:B------:R-:W-:Y:S01]  /*2b10*/  FFMA.FTZ R176, -R176, R176, 1 ;  /* 0x3f800000b0b07423 */ /* 0x000fe200000101b0 */
[----:B------:R-:W3:Y:S01]  /*2b20*/  LDS.64 R6, [R22+0x1e260] ;  /* 0x01e2600016067984 */ /* 0x000ee20000000a00 */
[----:B------:R-:W-:Y:S01]  /*2b30*/  FFMA.FTZ R212, R213, UR14, -R8 ;  /* 0x0000000ed5d47c23 */ /* 0x000fe20008010808 */
[----:B----4-:R-:W-:Y:S01]  /*2b40*/  FSEL R214, R173, -INF , P2 ;  /* 0xff800000add67808 */ /* 0x010fe20001000000 */
[----:B------:R-:W4:Y:S01]  /*2b50*/  MUFU.EX2 R177, R177 ;  /* 0x000000b100b17308 */ /* 0x000f220000000800 */
[----:B------:R-:W-:-:S03]  /*2b60*/  FFMA.FTZ R219, -R219, R219, 1 ;  /* 0x3f800000dbdb7423 */ /* 0x000fc600000101db */
[----:B------:R-:W-:Y:S01]  /*2b70*/  FFMA.FTZ R214, R214, UR14, -R9 ;  /* 0x0000000ed6d67c23 */ /* 0x000fe20008010809 */
[----:B------:R-:W-:Y:S01]  /*2b80*/  FSEL R9, R221, -INF , P1 ;  /* 0xff800000dd097808 */ /* 0x000fe20000800000 */
[----:B-1----:R-:W-:Y:S01]  /*2b90*/  FADD.FTZ R213, R128, -R12 ;  /* 0x8000000c80d57221 */ /* 0x002fe20000010000 */
[----:B------:R-:W-:Y:S01]  /*2ba0*/  FSEL R128, R179, -INF , P1 ;  /* 0xff800000b3807808 */ /* 0x000fe20000800000 */
[----:B------:R1:W-:Y:S01]  /*2bb0*/  MUFU.EX2 R125, R210 ;  /* 0x000000d2007d7308 */ /* 0x0003e20000000800 */
[----:B------:R-:W-:Y:S01]  /*2bc0*/  FFMA.FTZ R221, -R221, R221, 1 ;  /* 0x3f800000dddd7423 */ /* 0x000fe200000101dd */
[----:B------:R-:W-:Y:S01]  /*2bd0*/  FFMA.FTZ R157, R9, UR14, -R10 ;  /* 0x0000000e099d7c23 */ /* 0x000fe2000801080a */
[----:B------:R-:W-:Y:S01]  /*2be0*/  FADD.FTZ R9, R130, -R12 ;  /* 0x8000000c82097221 */ /* 0x000fe20000010000 */
[--C-:B------:R-:W-:Y:S01]  /*2bf0*/  FADD.FTZ R130, R129, -R13.reuse ;  /* 0x8000000d81827221 */ /* 0x100fe20000010000 */
[----:B------:R-:W-:Y:S01]  /*2c00*/  FMUL.FTZ R213, R168, R213 ;  /* 0x000000d5a8d57220 */ /* 0x000fe20000410000 */
[----:B------:R-:W-:Y:S01]  /*2c10*/  FSEL R10, R220, -INF , P2 ;  /* 0xff800000dc0a7808 */ /* 0x000fe20001000000 */
[----:B------:R-:W-:Y:S01]  /*2c20*/  FMUL.FTZ R129, R14, R9 ;  /* 0x000000090e817220 */ /* 0x000fe20000410000 */
[----:B------:R-:W5:Y:S01]  /*2c30*/  MUFU.EX2 R178, R178 ;  /* 0x000000b200b27308 */ /* 0x000f620000000800 */
[----:B------:R-:W5:Y:S01]  /*2c40*/  LDS.64 R8, [R22+0x1e280] ;  /* 0x01e2800016087984 */ /* 0x000f620000000a00 */
[----:B-1----:R-:W-:Y:S01]  /*2c50*/  FFMA.FTZ R210, -R156, R156, 1 ;  /* 0x3f8000009cd27423 */ /* 0x002fe2000001019c */
[----:B------:R-:W-:Y:S01]  /*2c60*/  FADD.FTZ R156, R131, -R13 ;  /* 0x8000000d839c7221 */ /* 0x000fe20000010000 */
[--C-:B------:R-:W-:Y:S01]  /*2c70*/  FFMA.FTZ R131, R10, UR14, -R11.reuse ;  /* 0x0000000e0a837c23 */ /* 0x100fe2000801080b */
[----:B--2---:R-:W-:Y:S01]  /*2c80*/  FMUL.FTZ R130, R15, R130 ;  /* 0x000000820f827220 */ /* 0x004fe20000410000 */
[----:B------:R-:W-:Y:S01]  /*2c90*/  FMUL.FTZ R210, R210, R213 ;  /* 0x000000d5d2d27220 */ /* 0x000fe20000410000 */
[----:B------:R-:W-:Y:S01]  /*2ca0*/  FFMA.FTZ R213, -R159, R159, 1 ;  /* 0x3f8000009fd57423 */ /* 0x000fe2000001019f */
[----:B------:R1:W-:Y:S01]  /*2cb0*/  MUFU.EX2 R12, R212 ;  /* 0x000000d4000c7308 */ /* 0x0003e20000000800 */
[----:B------:R-:W-:Y:S01]  /*2cc0*/  FSEL R159, R222, -INF , P1 ;  /* 0xff800000de9f7808 */ /* 0x000fe20000800000 */
[----:B----4-:R-:W-:Y:S01]  /*2cd0*/  FMUL.FTZ R10, R177, R156 ;  /* 0x0000009cb10a7220 */ /* 0x010fe20000410000 */
[----:B------:R-:W-:Y:S01]  /*2ce0*/  FMUL.FTZ R213, R213, R130 ;  /* 0x00000082d5d57220 */ /* 0x000fe20000410000 */
[----:B------:R-:W-:Y:S01]  /*2cf0*/  FMUL.FTZ R160, R160, R129 ;  /* 0x00000081a0a07220 */ /* 0x000fe20000410000 */
[----:B------:R-:W-:Y:S01]  /*2d00*/  FFMA.FTZ R220, -R220, R220, 1 ;  /* 0x3f800000dcdc7423 */ /* 0x000fe200000101dc */
[----:B------:R-:W-:Y:S01]  /*2d10*/  FFMA.FTZ R156, R159, UR14, -R4 ;  /* 0x0000000e9f9c7c23 */ /* 0x000fe20008010804 */
[----:B------:R-:W-:Y:S01]  /*2d20*/  FMUL.FTZ R161, R161, R10 ;  /* 0x0000000aa1a17220 */ /* 0x000fe20000410000 */
[----:B------:R2:W-:Y:S01]  /*2d30*/  MUFU.EX2 R13, R120 ;  /* 0x00000078000d7308 */ /* 0x0005e20000000800 */
[----:B-1----:R-:W-:Y:S01]  /*2d40*/  FFMA.FTZ R212, R128, UR14, -R11 ;  /* 0x0000000e80d47c23 */ /* 0x002fe2000801080b */
[C---:B------:R-:W-:Y:S01]  /*2d50*/  FSEL R11, R180.reuse, -INF , P2 ;  /* 0xff800000b40b7808 */ /* 0x040fe20001000000 */
[----:B------:R-:W-:Y:S01]  /*2d60*/  FFMA.FTZ R180, -R180, R180, 1 ;  /* 0x3f800000b4b47423 */ /* 0x000fe200000101b4 */
[----:B------:R-:W-:Y:S01]  /*2d70*/  FSEL R128, R223, -INF , P1 ;  /* 0xff800000df807808 */ /* 0x000fe20000800000 */
[--C-:B---3--:R-:W-:Y:S01]  /*2d80*/  FADD.FTZ R225, R132, -R6.reuse ;  /* 0x8000000684e17221 */ /* 0x108fe20000010000 */
[----:B------:R-:W-:Y:S01]  /*2d90*/  FADD.FTZ R227, R134, -R6 ;  /* 0x8000000686e37221 */ /* 0x000fe20000010000 */
[----:B------:R-:W-:Y:S01]  /*2da0*/  FADD.FTZ R6, R135, -R7 ;  /* 0x8000000787067221 */ /* 0x000fe20000010000 */
[----:B------:R-:W-:Y:S01]  /*2db0*/  FFMA.FTZ R135, -R167, R167, 1 ;  /* 0x3f800000a7877423 */ /* 0x000fe200000101a7 */
[----:B--2---:R-:W-:Y:S01]  /*2dc0*/  FFMA.FTZ R120, R11, UR14, -R4 ;  /* 0x0000000e0b787c23 */ /* 0x004fe20008010804 */
[----:B------:R-:W-:Y:S01]  /*2dd0*/  FSEL R4, R181, -INF , P2 ;  /* 0xff800000b5047808 */ /* 0x000fe20001000000 */
[----:B------:R-:W1:Y:S01]  /*2de0*/  LDS.64 R10, [R22+0x1e2a0] ;  /* 0x01e2a000160a7984 */ /* 0x000e620000000a00 */
[----:B-----5:R-:W-:Y:S01]  /*2df0*/  FMUL.FTZ R225, R178, R225 ;  /* 0x000000e1b2e17220 */ /* 0x020fe20000410000 */
[--C-:B------:R-:W-:Y:S01]  /*2e00*/  FFMA.FTZ R159, R128, UR14, -R5.reuse ;  /* 0x0000000e809f7c23 */ /* 0x100fe20008010805 */
[----:B------:R-:W-:Y:S01]  /*2e10*/  FMUL.FTZ R6, R21, R6 ;  /* 0x0000000615067220 */ /* 0x000fe20000410000 */
[----:B------:R-:W-:Y:S01]  /*2e20*/  FFMA.FTZ R134, R4, UR14, -R5 ;  /* 0x0000000e04867c23 */ /* 0x000fe20008010805 */
[----:B------:R-:W-:Y:S01]  /*2e30*/  FADD.FTZ R4, R133, -R7 ;  /* 0x8000000785047221 */ /* 0x000fe20000010000 */
[----:B------:R-:W-:Y:S01]  /*2e40*/  FMUL.FTZ R133, R162, R225 ;  /* 0x000000e1a2857220 */ /* 0x000fe20000410000 */
[----:B------:R-:W-:Y:S01]  /*2e50*/  FFMA.FTZ R162, -R163, R163, 1 ;  /* 0x3f800000a3a27423 */ /* 0x000fe200000101a3 */
[----:B------:R-:W-:Y:S01]  /*2e60*/  FMUL.FTZ R135, R135, R6 ;  /* 0x0000000687877220 */ /* 0x000fe20000410000 */
[----:B------:R-:W-:Y:S01]  /*2e70*/  FMUL.FTZ R5, R211, R4 ;  /* 0x00000004d3057220 */ /* 0x000fe20000410000 */
[----:B------:R2:W-:Y:S01]  /*2e80*/  MUFU.EX2 R128, R158 ;  /* 0x0000009e00807308 */ /* 0x0005e20000000800 */
[----:B------:R-:W-:Y:S01]  /*2e90*/  FFMA.FTZ R132, -R166, R166, 1 ;  /* 0x3f800000a6847423 */ /* 0x000fe200000101a6 */
[----:B------:R-:W-:Y:S01]  /*2ea0*/  FFMA.FTZ R181, -R181, R181, 1 ;  /* 0x3f800000b5b57423 */ /* 0x000fe200000101b5 */
[----:B------:R-:W-:Y:S01]  /*2eb0*/  FMUL.FTZ R162, R162, R5 ;  /* 0x00000005a2a27220 */ /* 0x000fe20000410000 */
[--C-:B------:R-:W-:Y:S01]  /*2ec0*/  FADD.FTZ R7, R136, -R8.reuse ;  /* 0x8000000888077221 */ /* 0x100fe20000010000 */
[----:B------:R-:W3:Y:S01]  /*2ed0*/  LDS.64 R4, [R22+0x1e2c0] ;  /* 0x01e2c00016047984 */ /* 0x000ee20000000a00 */
[--C-:B------:R-:W-:Y:S01]  /*2ee0*/  FADD.FTZ R6, R137, -R9.reuse ;  /* 0x8000000989067221 */ /* 0x100fe20000010000 */
[----:B------:R-:W-:Y:S01]  /*2ef0*/  FFMA.FTZ R136, -R215, R215, 1 ;  /* 0x3f800000d7887423 */ /* 0x000fe200000101d7 */
[----:B------:R-:W-:Y:S01]  /*2f00*/  FMUL.FTZ R7, R20, R7 ;  /* 0x0000000714077220 */ /* 0x000fe20000410000 */
[----:B------:R-:W4:Y:S01]  /*2f10*/  MUFU.EX2 R124, R124 ;  /* 0x0000007c007c7308 */ /* 0x000f220000000800 */
[----:B--2---:R-:W-:Y:S01]  /*2f20*/  FMUL.FTZ R158, R125, R6 ;  /* 0x000000067d9e7220 */ /* 0x004fe20000410000 */
[----:B------:R-:W-:Y:S01]  /*2f30*/  FADD.FTZ R163, R138, -R8 ;  /* 0x800000088aa37221 */ /* 0x000fe20000010000 */
[----:B------:R-:W-:Y:S01]  /*2f40*/  FMUL.FTZ R136, R136, R7 ;  /* 0x0000000788887220 */ /* 0x000fe20000410000 */
[----:B------:R-:W-:Y:S01]  /*2f50*/  FADD.FTZ R166, R139, -R9 ;  /* 0x800000098ba67221 */ /* 0x000fe20000010000 */
[----:B------:R2:W5:Y:S01]  /*2f60*/  LDS.64 R6, [R22+0x1e2e0] ;  /* 0x01e2e00016067984 */ /* 0x0005620000000a00 */
[----:B------:R-:W-:Y:S01]  /*2f70*/  FFMA.FTZ R139, -R216, R216, 1 ;  /* 0x3f800000d88b7423 */ /* 0x000fe200000101d8 */
[----:B------:R-:W-:Y:S01]  /*2f80*/  FFMA.FTZ R137, -R217, R217, 1 ;  /* 0x3f800000d9897423 */ /* 0x000fe200000101d9 */
[----:B------:R-:W2:Y:S01]  /*2f90*/  MUFU.EX2 R127, R127 ;  /* 0x0000007f007f7308 */ /* 0x000ea20000000800 */
[----:B------:R-:W-:Y:S01]  /*2fa0*/  FFMA.FTZ R138, -R218, R218, 1 ;  /* 0x3f800000da8a7423 */ /* 0x000fe200000101da */
[----:B------:R-:W-:Y:S01]  /*2fb0*/  FMUL.FTZ R139, R139, R158 ;  /* 0x0000009e8b8b7220 */ /* 0x000fe20000410000 */
[----:B------:R-:W-:Y:S01]  /*2fc0*/  FFMA.FTZ R179, -R179, R179, 1 ;  /* 0x3f800000b3b37423 */ /* 0x000fe200000101b3 */
[----:B------:R-:W-:Y:S01]  /*2fd0*/  FFMA.FTZ R222, -R222, R222, 1 ;  /* 0x3f800000dede7423 */ /* 0x000fe200000101de */
[----:B------:R-:W-:Y:S01]  /*2fe0*/  FFMA.FTZ R223, -R223, R223, 1 ;  /* 0x3f800000dfdf7423 */ /* 0x000fe200000101df */
[----:B------:R-:W-:-:S02]  /*2ff0*/  F2FP.F16.F32.PACK_AB R177, R177, R14 ;  /* 0x0000000eb1b1723e */ /* 0x000fc400000000ff */
[----:B------:R-:W3:Y:S01]  /*3000*/  MUFU.EX2 R126, R126 ;  /* 0x0000007e007e7308 */ /* 0x000ee20000000800 */
[----:B----4-:R-:W-:Y:S01]  /*3010*/  FMUL.FTZ R8, R124, R163 ;  /* 0x000000a37c087220 */ /* 0x010fe20000410000 */
[----:B------:R-:W-:Y:S01]  /*3020*/  F2FP.F16.F32.PACK_AB R178, R211, R178 ;  /* 0x000000b2d3b2723e */ /* 0x000fe200000000ff */
[----:B-1----:R-:W-:Y:S01]  /*3030*/  FADD.FTZ R142, R142, -R10 ;  /* 0x8000000a8e8e7221 */ /* 0x002fe20000010000 */
[----:B------:R-:W-:Y:S01]  /*3040*/  FADD.FTZ R163, R143, -R11 ;  /* 0x8000000b8fa37221 */ /* 0x000fe20000010000 */
[----:B------:R-:W-:-:S03]  /*3050*/  FMUL.FTZ R137, R137, R8 ;  /* 0x0000000889897220 */ /* 0x000fc60000410000 */
[----:B------:R2:W-:Y:S01]  /*3060*/  MUFU.EX2 R130, R157 ;  /* 0x0000009d00827308 */ /* 0x0005e20000000800 */
[----:B------:R-:W-:Y:S01]  /*3070*/  FADD.FTZ R158, R141, -R11 ;  /* 0x8000000b8d9e7221 */ /* 0x000fe20000010000 */
[----:B------:R-:W-:Y:S01]  /*3080*/  FMUL.FTZ R11, R13, R142 ;  /* 0x0000008e0d0b7220 */ /* 0x000fe20000410000 */
[----:B------:R-:W-:Y:S01]  /*3090*/  FFMA.FTZ R143, -R175, R175, 1 ;  /* 0x3f800000af8f7423 */ /* 0x000fe200000101af */
[----:B------:R-:W-:-:S04]  /*30a0*/  FFMA.FTZ R141, -R173, R173, 1 ;  /* 0x3f800000ad8d7423 */ /* 0x000fc800000101ad */
[----:B------:R1:W4:Y:S01]  /*30b0*/  MUFU.EX2 R8, R120 ;  /* 0x0000007800087308 */ /* 0x0003220000000800 */
[----:B--2---:R-:W-:Y:S01]  /*30c0*/  FMUL.FTZ R157, R127, R166 ;  /* 0x000000a67f9d7220 */ /* 0x004fe20000410000 */
[----:B---3--:R-:W-:-:S03]  /*30d0*/  FADD.FTZ R142, R147, -R5 ;  /* 0x80000005938e7221 */ /* 0x008fc60000010000 */
[----:B------:R-:W-:Y:S01]  /*30e0*/  FMUL.FTZ R138, R138, R157 ;  /* 0x0000009d8a8a7220 */ /* 0x000fe20000410000 */
[----:B------:R-:W-:Y:S01]  /*30f0*/  FADD.FTZ R157, R140, -R10 ;  /* 0x8000000a8c9d7221 */ /* 0x000fe20000010000 */
[----:B------:R-:W-:Y:S01]  /*3100*/  FFMA.FTZ R140, -R174, R174, 1 ;  /* 0x3f800000ae8c7423 */ /* 0x000fe200000101ae */
[----:B------:R-:W2:Y:S01]  /*3110*/  MUFU.EX2 R131, R131 ;  /* 0x0000008300837308 */ /* 0x000ea20000000800 */
[----:B-1----:R-:W-:Y:S01]  /*3120*/  FMUL.FTZ R120, R126, R163 ;  /* 0x000000a37e787220 */ /* 0x002fe20000410000 */
[----:B------:R-:W-:Y:S01]  /*3130*/  FMUL.FTZ R22, R12, R157 ;  /* 0x0000009d0c167220 */ /* 0x000fe20000410000 */
[----:B------:R-:W-:Y:S01]  /*3140*/  FMUL.FTZ R140, R140, R11 ;  /* 0x0000000b8c8c7220 */ /* 0x000fe20000410000 */
[----:B------:R-:W-:Y:S01]  /*3150*/  FADD.FTZ R157, R144, -R4 ;  /* 0x80000004909d7221 */ /* 0x000fe20000010000 */
[----:B------:R-:W-:Y:S01]  /*3160*/  FMUL.FTZ R143, R143, R120 ;  /* 0x000000788f8f7220 */ /* 0x000fe20000410000 */
[----:B------:R-:W-:Y:S01]  /*3170*/  FADD.FTZ R120, R145, -R5 ;  /* 0x8000000591787221 */ /* 0x000fe20000010000 */
[----:B-----5:R-:W-:Y:S01]  /*3180*/  FADD.FTZ R147, R148, -R6 ;  /* 0x8000000694937221 */ /* 0x020fe20000010000 */
[----:B------:R-:W1:Y:S01]  /*3190*/  MUFU.EX2 R182, R182 ;  /* 0x000000b600b67308 */ /* 0x000e620000000800 */
[----:B------:R-:W-:Y:S01]  /*31a0*/  FMUL.FTZ R157, R128, R157 ;  /* 0x0000009d809d7220 */ /* 0x000fe20000410000 */
[----:B------:R-:W-:Y:S01]  /*31b0*/  FADD.FTZ R163, R146, -R4 ;  /* 0x8000000492a37221 */ /* 0x000fe20000010000 */
[----:B----4-:R-:W-:Y:S01]  /*31c0*/  FMUL.FTZ R147, R8, R147 ;  /* 0x0000009308937220 */ /* 0x010fe20000410000 */
[----:B------:R-:W-:Y:S01]  /*31d0*/  FMUL.FTZ R22, R219, R22 ;  /* 0x00000016db167220 */ /* 0x000fe20000410000 */
[----:B------:R-:W-:Y:S01]  /*31e0*/  FMUL.FTZ R144, R176, R157 ;  /* 0x0000009db0907220 */ /* 0x000fe20000410000 */
[----:B------:R-:W-:Y:S01]  /*31f0*/  FADD.FTZ R157, R150, -R6 ;  /* 0x80000006969d7221 */ /* 0x000fe20000010000 */
[--C-:B------:R-:W-:Y:S01]  /*3200*/  FADD.FTZ R6, R149, -R7.reuse ;  /* 0x8000000795067221 */ /* 0x100fe20000010000 */
[----:B------:R-:W3:Y:S01]  /*3210*/  MUFU.EX2 R129, R214 ;  /* 0x000000d600817308 */ /* 0x000ee20000000800 */
[----:B--2---:R-:W-:Y:S01]  /*3220*/  FMUL.FTZ R145, R131, R120 ;  /* 0x0000007883917220 */ /* 0x004fe20000410000 */
[----:B------:R-:W-:Y:S01]  /*3230*/  FADD.FTZ R120, R151, -R7 ;  /* 0x8000000797787221 */ /* 0x000fe20000010000 */
[----:B------:R-:W-:-:S02]  /*3240*/  IMAD.U32 R7, RZ, RZ, UR6 ;  /* 0x00000006ff077e24 */ /* 0x000fc4000f8e00ff */
[----:B------:R-:W-:Y:S01]  /*3250*/  FMUL.FTZ R4, R130, R163 ;  /* 0x000000a382047220 */ /* 0x000fe20000410000 */
[----:B------:R-:W-:Y:S01]  /*3260*/  FMUL.FTZ R145, R220, R145 ;  /* 0x00000091dc917220 */ /* 0x000fe20000410000 */
[----:B------:R-:W-:Y:S01]  /*3270*/  FMUL.FTZ R146, R180, R147 ;  /* 0x00000093b4927220 */ /* 0x000fe20000410000 */
[----:B------:R-:W-:Y:S01]  /*3280*/  F2FP.F16.F32.PACK_AB R148, R139, R136 ;  /* 0x000000888b94723e */ /* 0x000fe200000000ff */
[----:B------:R-:W2:Y:S01]  /*3290*/  MUFU.EX2 R11, R134 ;  /* 0x00000086000b7308 */ /* 0x000ea20000000800 */
[----:B-1----:R-:W-:Y:S01]  /*32a0*/  FMUL.FTZ R227, R182, R227 ;  /* 0x000000e3b6e37220 */ /* 0x002fe20000410000 */
[----:B------:R-:W-:Y:S01]  /*32b0*/  LEA R7, R7, R0, 0xd ;  /* 0x0000000007077211 */ /* 0x000fe200078e68ff */
[----:B------:R-:W-:Y:S01]  /*32c0*/  FMUL.FTZ R4, R221, R4 ;  /* 0x00000004dd047220 */ /* 0x000fe20000410000 */
[----:B------:R-:W-:Y:S01]  /*32d0*/  F2FP.F16.F32.PACK_AB R149, R138, R137 ;  /* 0x000000898a95723e */ /* 0x000fe200000000ff */
[----:B------:R-:W-:Y:S01]  /*32e0*/  FMUL.FTZ R132, R132, R227 ;  /* 0x000000e384847220 */ /* 0x000fe20000410000 */
[----:B------:R-:W-:Y:S01]  /*32f0*/  F2FP.F16.F32.PACK_AB R151, R143, R140 ;  /* 0x0000008c8f97723e */ /* 0x000fe200000000ff */
[----:B------:R-:W-:Y:S01]  /*3300*/  IMAD R7, R7, 0x2, R18 ;  /* 0x0000000207077824 */ /* 0x000fe200078e0212 */
[----:B------:R-:W1:Y:S01]  /*3310*/  MUFU.EX2 R9, R212 ;  /* 0x000000d400097308 */ /* 0x000e620000000800 */
[----:B---3--:R-:W-:Y:S01]  /*3320*/  FMUL.FTZ R158, R129, R158 ;  /* 0x0000009e819e7220 */ /* 0x008fe20000410000 */
[----:B------:R-:W-:-:S02]  /*3330*/  F2FP.F16.F32.PACK_AB R144, R145, R144 ;  /* 0x000000909190723e */ /* 0x000fc400000000ff */
[----:B------:R-:W-:Y:S01]  /*3340*/  F2FP.F16.F32.PACK_AB R176, R15, R168 ;  /* 0x000000a80fb0723e */ /* 0x000fe200000000ff */
[----:B------:R-:W-:Y:S01]  /*3350*/  FMUL.FTZ R141, R141, R158 ;  /* 0x0000009e8d8d7220 */ /* 0x000fe20000410000 */
[----:B------:R-:W-:Y:S02]  /*3360*/  F2FP.F16.F32.PACK_AB R158, R154, R155 ;  /* 0x0000009b9a9e723e */ /* 0x000fe400000000ff */
[----:B------:R3:W4:Y:S01]  /*3370*/  MUFU.EX2 R10, R156 ;  /* 0x0000009c000a7308 */ /* 0x0007220000000800 */
[----:B--2---:R-:W-:Y:S01]  /*3380*/  FMUL.FTZ R6, R11, R6 ;  /* 0x000000060b067220 */ /* 0x004fe20000410000 */
[----:B------:R-:W-:Y:S02]  /*3390*/  F2FP.F16.F32.PACK_AB R154, R162, R133 ;  /* 0x00000085a29a723e */ /* 0x000fe400000000ff */
[----:B------:R-:W-:Y:S01]  /*33a0*/  F2FP.F16.F32.PACK_AB R155, R135, R132 ;  /* 0x00000084879b723e */ /* 0x000fe200000000ff */
[----:B------:R-:W-:Y:S01]  /*33b0*/  FMUL.FTZ R181, R181, R6 ;  /* 0x00000006b5b57220 */ /* 0x000fe20000410000 */
[----:B------:R-:W-:-:S02]  /*33c0*/  F2FP.F16.F32.PACK_AB R150, R141, R22 ;  /* 0x000000168d96723e */ /* 0x000fc400000000ff */
[----:B------:R2:W5:Y:S01]  /*33d0*/  MUFU.EX2 R5, R159 ;  /* 0x0000009f00057308 */ /* 0x0005620000000800 */
[----:B-1----:R-:W-:Y:S01]  /*33e0*/  FMUL.FTZ R142, R9, R142 ;  /* 0x0000008e098e7220 */ /* 0x002fe20000410000 */
[----:B---3--:R-:W-:Y:S02]  /*33f0*/  F2FP.F16.F32.PACK_AB R156, R152, R121 ;  /* 0x00000079989c723e */ /* 0x008fe400000000ff */
[----:B------:R-:W-:Y:S01]  /*3400*/  F2FP.F16.F32.PACK_AB R152, R213, R210 ;  /* 0x000000d2d598723e */ /* 0x000fe200000000ff */
[----:B------:R-:W-:Y:S01]  /*3410*/  FMUL.FTZ R179, R179, R142 ;  /* 0x0000008eb3b37220 */ /* 0x000fe20000410000 */
[----:B------:R-:W-:Y:S02]  /*3420*/  F2FP.F16.F32.PACK_AB R146, R181, R146 ;  /* 0x00000092b592723e */ /* 0x000fe400000000ff */
[----:B------:R-:W-:Y:S01]  /*3430*/  F2FP.F16.F32.PACK_AB R121, R171, R170 ;  /* 0x000000aaab79723e */ /* 0x000fe200000000ff */
[----:B----4-:R-:W-:Y:S01]  /*3440*/  FMUL.FTZ R157, R10, R157 ;  /* 0x0000009d0a9d7220 */ /* 0x010fe20000410000 */
[----:B--2---:R-:W-:-:S02]  /*3450*/  F2FP.F16.F32.PACK_AB R159, R208, R153 ;  /* 0x00000099d09f723e */ /* 0x004fc400000000ff */
[----:B------:R-:W-:Y:S01]  /*3460*/  F2FP.F16.F32.PACK_AB R153, R161, R160 ;  /* 0x000000a0a199723e */ /* 0x000fe200000000ff */
[----:B------:R-:W-:Y:S01]  /*3470*/  FMUL.FTZ R147, R222, R157 ;  /* 0x0000009dde937220 */ /* 0x000fe20000410000 */
[----:B------:R-:W-:Y:S02]  /*3480*/  F2FP.F16.F32.PACK_AB R157, R122, R123 ;  /* 0x0000007b7a9d723e */ /* 0x000fe400000000ff */
[----:B------:R-:W-:Y:S01]  /*3490*/  F2FP.F16.F32.PACK_AB R145, R179, R4 ;  /* 0x00000004b391723e */ /* 0x000fe200000000ff */
[----:B-----5:R-:W-:Y:S01]  /*34a0*/  FMUL.FTZ R120, R5, R120 ;  /* 0x0000007805787220 */ /* 0x020fe20000410000 */
[----:B------:R-:W-:Y:S01]  /*34b0*/  F2FP.F16.F32.PACK_AB R122, R165, R164 ;  /* 0x000000a4a57a723e */ /* 0x000fe200000000ff */
[----:B------:R1:W-:Y:S01]  /*34c0*/  STSM.16.MT88.4 [R7+0x1e800], R156 ;  /* 0x01e8009c07007844 */ /* 0x0003e20000004200 */
[----:B------:R-:W-:Y:S01]  /*34d0*/  F2FP.F16.F32.PACK_AB R123, R172, R169 ;  /* 0x000000a9ac7b723e */ /* 0x000fe200000000ff */
[----:B------:R-:W-:Y:S01]  /*34e0*/  FMUL.FTZ R6, R223, R120 ;  /* 0x00000078df067220 */ /* 0x000fe20000410000 */
[----:B------:R-:W-:Y:S01]  /*34f0*/  F2FP.F16.F32.PACK_AB R120, R183, R224 ;  /* 0x000000e0b778723e */ /* 0x000fe200000000ff */
[----:B------:R1:W-:Y:S01]  /*3500*/  STSM.16.MT88.4 [R7+0x1f000], R152 ;  /* 0x01f0009807007844 */ /* 0x0003e20000004200 */
[----:B------:R-:W-:Y:S01]  /*3510*/  F2FP.F16.F32.PACK_AB R179, R21, R182 ;  /* 0x000000b615b3723e */ /* 0x000fe200000000ff */
[----:B------:R-:W-:Y:S01]  /*3520*/  IMAD R4, R209, 0x1000, R18 ;  /* 0x00001000d1047824 */ /* 0x000fe200078e0212 */
[----:B------:R-:W-:Y:S01]  /*3530*/  F2FP.F16.F32.PACK_AB R147, R6, R147 ;  /* 0x000000930693723e */ /* 0x000fe200000000ff */
[----:B------:R1:W-:Y:S01]  /*3540*/  STSM.16.MT88.4 [R7+0x1f800], R148 ;  /* 0x01f8009407007844 */ /* 0x0003e20000004200 */
[----:B------:R-:W-:-:S02]  /*3550*/  F2FP.F16.F32.PACK_AB R128, R131, R128 ;  /* 0x000000808380723e */ /* 0x000fc400000000ff */
[----:B------:R-:W-:Y:S01]  /*3560*/  F2FP.F16.F32.PACK_AB R131, R5, R10 ;  /* 0x0000000a0583723e */ /* 0x000fe200000000ff */
[----:B------:R1:W-:Y:S01]  /*3570*/  STSM.16.MT88.4 [R7+0x20000], R144 ;  /* 0x0200009007007844 */ /* 0x0003e20000004200 */
[----:B------:R-:W-:Y:S01]  /*3580*/  WARPGROUP.ARRIVE ;  /* 0x00000000000079c5 */ /* 0x000fe20000000000 */
[----:B------:R-:W-:-:S05]  /*3590*/  R2UR UR15, R4 ;  /* 0x00000000040f72ca */ /* 0x000fca00000e0000 */
[----:B------:R-:W-:Y:S01]  /*35a0*/  HGMMA.64x96x16.F32 R24, R120, gdesc[UR16].tnspB, R24, gsb0 ;  /* 0x4160001078187df0 */ /* 0x000fe20008000818 */
[----:B------:R-:W-:Y:S01]  /*35b0*/  UMOV UR18, UR12 ;  /* 0x0000000c00127c82 */ /* 0x000fe20008000000 */
[----:B------:R-:W-:Y:S01]  /*35c0*/  UMOV UR19, 0x80000020 ;  /* 0x8000002000137882 */ /* 0x000fe20000000000 */
[----:B------:R-:W-:-:S05]  /*35d0*/  UIADD3 UR12, UR10, 0x80, URZ ;  /* 0x000000800a0c7890 */ /* 0x000fca000fffe03f */
        /* <DEDUP_REMOVED lines=10> */
[----:B------:R-:W-:-:S02]  /*3680*/  F2FP.F16.F32.PACK_AB R129, R9, R130 ;  /* 0x000000820981723e */ /* 0x000fc400000000ff */
[----:B------:R-:W-:Y:S02]  /*3690*/  F2FP.F16.F32.PACK_AB R130, R11, R8 ;  /* 0x000000080b82723e */ /* 0x000fe400000000ff */
        /* <DEDUP_REMOVED lines=26> */
[----:B--2---:R-:W2:Y:S02]  /*3840*/  FENCE.VIEW.ASYNC.S ;  /* 0x00000000000073c6 */ /* 0x004ea40000000000 */
[----:B--2---:R-:W-:Y:S06]  /*3850*/  BAR.SYNC.DEFER_BLOCKING 0x9, 0x100 ;  /* 0x0244000000007b1d */ /* 0x004fec0000010000 */
        /* <DEDUP_REMOVED lines=146> */
[----:B-1----:R-:W-:Y:S05]  /*4180*/  @!P0 BRA `(.L_x_254) ;  /* 0x0000000000048947 */ /* 0x002fea0003800000 */
[----:B------:R-:W-:Y:S01]  /*4190*/  BPT.TRAP 0x1 ;  /* 0x000000040000795c */ /* 0x000fe20000300000 */
.L_x_254:
[----:B------:R-:W-:Y:S01]  /*41a0*/  UIADD3 UR10, UR8, 0x26840, URZ ;  /* 0x00026840080a7890 */ /* 0x000fe2000fffe03f */
[----:B------:R-:W-:Y:S01]  /*41b0*/  VIADD R6, R2, 0x9 ;  /* 0x0000000902067836 */ /* 0x000fe20000000000 */
[----:B------:R-:W-:Y:S01]  /*41c0*/  ULOP3.LUT UR12, UR9, 0x1000000, URZ, 0xfc, !UPT ;  /* 0x01000000090c7892 */ /* 0x000fe2000f8efc3f */
[----:B------:R-:W-:Y:S01]  /*41d0*/  IMAD R5, R16, 0xc00, R23 ;  /* 0x00000c0010057824 */ /* 0x000fe200078e0217 */
[----:B------:R-:W-:Y:S01]  /*41e0*/  UPRMT UR10, URZ, 0x654, UR10 ;  /* 0x000006543f0a7896 */ /* 0x000fe2000800000a */
[----:B------:R-:W-:Y:S01]  /*41f0*/  VIADD R4, R2, 0xc ;  /* 0x0000000c02047836 */ /* 0x000fe20000000000 */
[----:B------:R-:W-:Y:S01]  /*4200*/  UIMAD UR12, UR6, 0x300, UR12 ;  /* 0x00000300060c78a4 */ /* 0x000fe2000f8e020c */
[----:B------:R-:W-:Y:S01]  /*4210*/  IMAD R5, R5, 0x4, R18 ;  /* 0x0000000405057824 */ /* 0x000fe200078e0212 */
[----:B------:R-:W-:-:S05]  /*4220*/  UMOV UR19, 0x80000020 ;  /* 0x8000002000137882 */ /* 0x000fca0000000000 */
        /* <DEDUP_REMOVED lines=39> */
.L_x_255:
        /* <DEDUP_REMOVED lines=12> */
[----:B-1----:R-:W-:Y:S02]  /*4560*/  IMAD.MOV.U32 R4, RZ, RZ, R40 ;  /* 0x000000ffff047224 */ /* 0x002fe400078e0028 */
[----:B------:R-:W-:Y:S02]  /*4570*/  IMAD.MOV.U32 R5, RZ, RZ, R41 ;  /* 0x000000ffff057224 */ /* 0x000fe400078e0029 */
[----:B------:R-:W-:Y:S02]  /*4580*/  IMAD.MOV.U32 R6, RZ, RZ, R42 ;  /* 0x000000ffff067224 */ /* 0x000fe400078e002a */
[----:B------:R-:W-:-:S07]  /*4590*/  IMAD.MOV.U32 R7, RZ, RZ, R43 ;  /* 0x000000ffff077224 */ /* 0x000fce00078e002b */
.L_x_245:
[----:B------:R-:W2:Y:S01]  /*45a0*/  S2UR UR8, SR_CTAID.Y ;  /* 0x00000000000879c3 */ /* 0x000ea20000002600 */
[----:B------:R-:W-:Y:S01]  /*45b0*/  ULDC UR4, c[0x0][0x850] ;  /* 0x0002140000047ab9 */ /* 0x000fe20000000800 */
[----:B------:R-:W3:Y:S01]  /*45c0*/  S2R R0, SR_TID.X ;  /* 0x0000000000007919 */ /* 0x000ee20000002100 */
[----:B------:R-:W-:Y:S01]  /*45d0*/  UISETP.NE.AND UP0, UPT, UR4, 0x1, UPT ;  /* 0x000000010400788c */ /* 0x000fe2000bf05270 */
[----:B------:R-:W-:Y:S01]  /*45e0*/  IMAD R23, R16, 0x1800, R23 ;  /* 0x0000180010177824 */ /* 0x000fe200078e0217 */
[----:B------:R-:W-:Y:S01]  /*45f0*/  ULDC.64 UR12, c[0x0][0x818] ;  /* 0x00020600000c7ab9 */ /* 0x000fe20000000a00 */
[----:B------:R-:W-:Y:S01]  /*4600*/  ULDC.64 UR14, c[0x0][0x848] ;  /* 0x00021200000e7ab9 */ /* 0x000fe20000000a00 */
[----:B------:R-:W-:Y:S01]  /*4610*/  BSSY B0, `(.L_x_257) ;  /* 0x0000078000007945 */ /* 0x000fe20003800000 */
[----:B------:R-:W4:Y:S01]  /*4620*/  S2UR UR6, SR_CTAID.X ;  /* 0x00000000000679c3 */ /* 0x000f220000002500 */
[----:B------:R-:W-:-:S07]  /*4630*/  IMAD R23, R23, 0x4, R18 ;  /* 0x0000000417177824 */ /* 0x000fce00078e0212 */
[----:B------:R-:W-:Y:S06]  /*4640*/  BAR.SYNC.DEFER_BLOCKING 0x1, 0x100 ;  /* 0x0044000000007b1d */ /* 0x000fec0000010000 */
[----:B------:R-:W-:Y:S02]  /*4650*/  @UP0 ULDC UR4, c[0x0][0x854] ;  /* 0x0002150000040ab9 */ /* 0x000fe40000000800 */
[----:B------:R-:W5:Y:S01]  /*4660*/  S2UR UR16, SR_CTAID.Z ;  /* 0x00000000001079c3 */ /* 0x000f620000002700 */
[----:B------:R-:W-:Y:S01]  /*4670*/  @UP0 ULDC UR7, c[0x0][0x858] ;  /* 0x0002160000070ab9 */ /* 0x000fe20000000800 */
[----:B--2---:R-:W-:-:S04]  /*4680*/  UIMAD.WIDE.U32 UR4, UR8, UR4, URZ ;  /* 0x00000004080472a5 */ /* 0x004fc8000f8e003f */
[----:B------:R-:W-:Y:S02]  /*4690*/  @UP0 USHF.R.U32.HI UR8, URZ, UR7, UR5 ;  /* 0x000000073f080299 */ /* 0x000fe40008011605 */
[----:B----4-:R-:W-:Y:S02]  /*46a0*/  UIMAD UR6, UR6, 0x3000, URZ ;  /* 0x00003000060678a4 */ /* 0x010fe4000f8e023f */
[----:B------:R-:W-:Y:S01]  /*46b0*/  USHF.R.S32.HI UR9, URZ, 0x1f, UR8 ;  /* 0x0000001f3f097899 */ /* 0x000fe20008011408 */
[----:B------:R2:W-:Y:S01]  /*46c0*/  STS.128 [R23], R24 ;  /* 0x0000001817007388 */ /* 0x0005e20000000c00 */
[----:B------:R-:W-:Y:S01]  /*46d0*/  USHF.R.S32.HI UR7, URZ, 0x1f, UR6 ;  /* 0x0000001f3f077899 */ /* 0x000fe20008011406 */
[----:B---3--:R-:W-:Y:S01]  /*46e0*/  ISETP.NE.AND P1, PT, R0, 0x80, PT ;  /* 0x000000800000780c */ /* 0x008fe20003f25270 */
[----:B------:R-:W-:Y:S01]  /*46f0*/  UIMAD UR10, UR9, UR12, URZ ;  /* 0x0000000c090a72a4 */ /* 0x000fe2000f8e023f */
[----:B------:R2:W-:Y:S01]  /*4700*/  STS.128 [R23+0x800], R28 ;  /* 0x0008001c17007388 */ /* 0x0005e20000000c00 */
[----:B------:R-:W-:-:S02]  /*4710*/  UIMAD.WIDE.U32 UR4, UR8, UR12, UR6 ;  /* 0x0000000c080472a5 */ /* 0x000fc4000f8e0006 */
[----:B------:R-:W-:Y:S01]  /*4720*/  UIMAD UR10, UR8, UR13, UR10 ;  /* 0x0000000d080a72a4 */ /* 0x000fe2000f8e020a */
[----:B------:R2:W-:Y:S02]  /*4730*/  STS.128 [R23+0x1000], R32 ;  /* 0x0010002017007388 */ /* 0x0005e40000000c00 */
[----:B------:R-:W-:Y:S01]  /*4740*/  ULDC.64 UR12, c[0x0][0x840] ;  /* 0x00021000000c7ab9 */ /* 0x000fe20000000a00 */
[----:B------:R-:W-:Y:S01]  /*4750*/  UIADD3 UR5, UR5, UR10, URZ ;  /* 0x0000000a05057290 */ /* 0x000fe2000fffe03f */
[----:B------:R2:W-:Y:S01]  /*4760*/  STS.128 [R23+0x1800], R36 ;  /* 0x0018002417007388 */ /* 0x0005e20000000c00 */
[----:B------:R-:W-:Y:S02]  /*4770*/  UIMAD UR9, UR9, UR12, URZ ;  /* 0x0000000c090972a4 */ /* 0x000fe4000f8e023f */
[----:B------:R-:W-:Y:S01]  /*4780*/  UIMAD.WIDE.U32 UR6, UR8, UR12, UR6 ;  /* 0x0000000c080672a5 */ /* 0x000fe2000f8e0006 */
[----:B------:R2:W-:Y:S01]  /*4790*/  STS.128 [R23+0x2000], R4 ;  /* 0x0020000417007388 */ /* 0x0005e20000000c00 */
[----:B------:R-:W-:-:S02]  /*47a0*/  UIMAD UR11, UR8, UR13, UR9 ;  /* 0x0000000d080b72a4 */ /* 0x000fc4000f8e0209 */
[----:B-----5:R-:W-:Y:S01]  /*47b0*/  USHF.R.S32.HI UR8, URZ, 0x1f, UR16 ;  /* 0x0000001f3f087899 */ /* 0x020fe20008011410 */
[----:B------:R2:W-:Y:S01]  /*47c0*/  STS.128 [R23+0x2800], R44 ;  /* 0x0028002c17007388 */ /* 0x0005e20000000c00 */
[----:B------:R-:W-:Y:S01]  /*47d0*/  ULDC.64 UR12, c[0x0][0x820] ;  /* 0x00020800000c7ab9 */ /* 0x000fe20000000a00 */
[----:B------:R-:W-:Y:S02]  /*47e0*/  UIADD3 UR7, UR7, UR11, URZ ;  /* 0x0000000b07077290 */ /* 0x000fe4000fffe03f */
[----:B------:R2:W-:Y:S01]  /*47f0*/  STS.128 [R23+0x3000], R48 ;  /* 0x0030003017007388 */ /* 0x0005e20000000c00 */
[----:B------:R-:W-:Y:S02]  /*4800*/  UIMAD UR9, UR8, UR12, URZ ;  /* 0x0000000c080972a4 */ /* 0x000fe4000f8e023f */
[----:B------:R-:W-:Y:S01]  /*4810*/  UIMAD UR10, UR8, UR14, URZ ;  /* 0x0000000e080a72a4 */ /* 0x000fe2000f8e023f */
[----:B------:R2:W-:Y:S01]  /*4820*/  STS.128 [R23+0x3800], R52 ;  /* 0x0038003417007388 */ /* 0x0005e20000000c00 */
[----:B------:R-:W-:-:S02]  /*4830*/  UIMAD UR8, UR16, UR13, UR9 ;  /* 0x0000000d100872a4 */ /* 0x000fc4000f8e0209 */
[----:B------:R-:W-:Y:S01]  /*4840*/  UIMAD.WIDE.U32 UR4, UR16, UR12, UR4 ;  /* 0x0000000c100472a5 */ /* 0x000fe2000f8e0004 */
[----:B------:R2:W-:Y:S01]  /*4850*/  STS.128 [R23+0x4000], R56 ;  /* 0x0040003817007388 */ /* 0x0005e20000000c00 */
[----:B------:R-:W-:Y:S01]  /*4860*/  UIMAD UR10, UR16, UR15, UR10 ;  /* 0x0000000f100a72a4 */ /* 0x000fe2000f8e020a */
[----:B------:R-:W-:Y:S02]  /*4870*/  ULDC.64 UR12, c[0x0][0x800] ;  /* 0x00020000000c7ab9 */ /* 0x000fe40000000a00 */
[----:B------:R2:W-:Y:S01]  /*4880*/  STS.128 [R23+0x4800], R60 ;  /* 0x0048003c17007388 */ /* 0x0005e20000000c00 */
[----:B------:R-:W-:Y:S02]  /*4890*/  UIMAD.WIDE.U32 UR6, UR16, UR14, UR6 ;  /* 0x0000000e100672a5 */ /* 0x000fe4000f8e0006 */
[----:B------:R-:W-:Y:S01]  /*48a0*/  UIADD3 UR8, UR5, UR8, URZ ;  /* 0x0000000805087290 */ /* 0x000fe2000fffe03f */
[----:B------:R2:W-:Y:S01]  /*48b0*/  STS.128 [R23+0x5000], R64 ;  /* 0x0050004017007388 */ /* 0x0005e20000000c00 */
[----:B------:R-:W-:Y:S01]  /*48c0*/  ULEA UR12, UP0, UR4, UR12, 0x2 ;  /* 0x0000000c040c7291 */ /* 0x000fe2000f80103f */
[----:B------:R-:W-:-:S02]  /*48d0*/  ULDC.64 UR14, c[0x0][0x828] ;  /* 0x00020a00000e7ab9 */ /* 0x000fc40000000a00 */
[----:B------:R2:W-:Y:S01]  /*48e0*/  STS.128 [R23+0x5800], R68 ;  /* 0x0058004417007388 */ /* 0x0005e20000000c00 */
[----:B------:R-:W-:Y:S02]  /*48f0*/  UIADD3 UR5, UR7, UR10, URZ ;  /* 0x0000000a07057290 */ /* 0x000fe4000fffe03f */
[----:B------:R-:W-:Y:S01]  /*4900*/  ULEA UR14, UP1, UR6, UR14, 0x2 ;  /* 0x0000000e060e7291 */ /* 0x000fe2000f82103f */
[----:B------:R-:W-:Y:S01]  /*4910*/  @!PT LDS RZ, [RZ] ;  /* 0x00000000fffff984 */ /* 0x000fe20000000800 */
[----:B------:R-:W-:Y:S01]  /*4920*/  @!PT LDS RZ, [RZ] ;  /* 0x00000000fffff984 */ /* 0x000fe20000000800 */
[----:B------:R-:W-:Y:S01]  /*4930*/  @!PT LDS RZ, [RZ] ;  /* 0x00000000fffff984 */ /* 0x000fe20000000800 */
[----:B------:R-:W-:Y:S01]  /*4940*/  @!PT LDS RZ, [RZ] ;  /* 0x00000000fffff984 */ /* 0x000fe20000000800 */
[----:B------:R3:W-:Y:S06]  /*4950*/  MEMBAR.ALL.CTA ;  /* 0x0000000000007992 */ /* 0x0007ec0000008000 */
[----:B---3--:R-:W3:Y:S01]  /*4960*/  FENCE.VIEW.ASYNC.S ;  /* 0x00000000000073c6 */ /* 0x008ee20000000000 */
[----:B------:R-:W-:-:S02]  /*4970*/  ULEA.HI.X UR13, UR4, UR13, UR8, 0x2, UP0 ;  /* 0x0000000d040d7291 */ /* 0x000fc400080f1408 */
[----:B------:R-:W-:Y:S01]  /*4980*/  ULEA.HI.X UR5, UR6, UR15, UR5, 0x2, UP1 ;  /* 0x0000000f06057291 */ /* 0x000fe200088f1405 */
        /* <DEDUP_REMOVED lines=49> */
[----:B---3--:R-:W-:Y:S06]  /*4ca0*/  BAR.SYNC.DEFER_BLOCKING 0x1, 0x100 ;  /* 0x0044000000007b1d */ /* 0x008fec0000010000 */
[----:B--2---:R-:W-:Y:S05]  /*4cb0*/  @P1 BRA `(.L_x_258) ;  /* 0x0000000000341947 */ /* 0x004fea0003800000 */
[----:B------:R-:W-:Y:S01]  /*4cc0*/  R2UR UR6, R18 ;  /* 0x00000000120672ca */ /* 0x000fe200000e0000 */
[----:B------:R-:W-:Y:S01]  /*4cd0*/  UMOV UR7, 0xc00 ;  /* 0x00000c0000077882 */ /* 0x000fe20000000000 */
[----:B------:R-:W-:Y:S01]  /*4ce0*/  PLOP3.LUT P0, PT, PT, PT, PT, 0x80, 0x0 ;  /* 0x000000000000781c */ /* 0x000fe20003f0f070 */
[----:B------:R-:W-:Y:S01]  /*4cf0*/  UMOV UR8, 0x0 ;  /* 0x0000000000087882 */ /* 0x000fe20000000000 */
[----:B------:R-:W-:Y:S01]  /*4d00*/  UMOV UR9, 0x14f00000 ;  /* 0x14f0000000097882 */ /* 0x000fe20000000000 */
[----:B------:R-:W-:-:S10]  /*4d10*/  UMOV UR4, UR14 ;  /* 0x0000000e00047c82 */ /* 0x000fd40008000000 */
.L_x_259:
[----:B------:R-:W-:Y:S01]  /*4d20*/  @P0 ELECT P2, URZ, PT ;  /* 0x00000000003f082f */ /* 0x000fe20003840000 */
[----:B------:R2:W-:-:S12]  /*4d30*/  UBLKRED.G.S.ADD.F32.RN [UR4], [UR6], UR7, desc[UR8] ;  /* 0x00000804060073bb */ /* 0x0005d800080a1407 */
[----:B------:R-:W-:Y:S02]  /*4d40*/  @P2 PLOP3.LUT P0, PT, P2, PT, PT, 0x8, 0x0 ;  /* 0x000000000000281c */ /* 0x000fe4000170e170 */
[----:B------:R-:W-:-:S11]  /*4d50*/  PLOP3.LUT P2, PT, PT, PT, PT, 0x8, 0x0 ;  /* 0x000000000000781c */ /* 0x000fd60003f4e170 */
[----:B--2---:R-:W-:Y:S05]  /*4d60*/  @P0 BRA.U.ANY `(.L_x_259) ;  /* 0xfffffffd00ec0947 */ /* 0x004fea000393ffff */
[----:B------:R0:W-:Y:S01]  /*4d70*/  UTMACMDFLUSH ;  /* 0x00000000000079b7 */ /* 0x0001e20000000000 */
[----:B------:R-:W-:-:S04]  /*4d80*/  DEPBAR.LE SB0, 0x0 ;  /* 0x000080000000791a */ /* 0x000fc80000000000 */
.L_x_258:
[----:B------:R-:W-:Y:S05]  /*4d90*/  BSYNC B0 ;  /* 0x0000000000007941 */ /* 0x000fea0003800000 */
.L_x_257:
[----:B------:R-:W-:Y:S06]  /*4da0*/  BAR.SYNC.DEFER_BLOCKING 0x1, 0x100 ;  /* 0x0044000000007b1d */ /* 0x000fec0000010000 */
[----:B------:R2:W-:Y:S04]  /*4db0*/  STS.128 [R23], R72 ;  /* 0x0000004817007388 */ /* 0x0005e80000000c00 */
[----:B------:R2:W-:Y:S04]  /*4dc0*/  STS.128 [R23+0x800], R76 ;  /* 0x0008004c17007388 */ /* 0x0005e80000000c00 */
        /* <DEDUP_REMOVED lines=15> */
[----:B---3--:R-:W3:Y:S02]  /*4ec0*/  FENCE.VIEW.ASYNC.S ;  /* 0x00000000000073c6 */ /* 0x008ee40000000000 */
[----:B---3--:R-:W-:Y:S06]  /*4ed0*/  BAR.SYNC.DEFER_BLOCKING 0x1, 0x100 ;  /* 0x0044000000007b1d */ /* 0x008fec0000010000 */
[----:B------:R-:W-:Y:S05]  /*4ee0*/  @P1 BRA `(.L_x_236) ;  /* 0x0000002c00cc1947 */ /* 0x000fea0003800000 */
[----:B------:R-:W-:Y:S01]  /*4ef0*/  R2UR UR6, R18 ;  /* 0x00000000120672ca */ /* 0x000fe200000e0000 */
[----:B------:R-:W-:Y:S01]  /*4f00*/  UMOV UR7, 0xc00 ;  /* 0x00000c0000077882 */ /* 0x000fe20000000000 */
[----:B------:R-:W-:Y:S01]  /*4f10*/  PLOP3.LUT P0, PT, PT, PT, PT, 0x80, 0x0 ;  /* 0x000000000000781c */ /* 0x000fe20003f0f070 */
[----:B------:R-:W-:Y:S01]  /*4f20*/  UMOV UR8, 0x0 ;  /* 0x0000000000087882 */ /* 0x000fe20000000000 */
[----:B------:R-:W-:Y:S01]  /*4f30*/  UMOV UR9, 0x14f00000 ;  /* 0x14f0000000097882 */ /* 0x000fe20000000000 */
[----:B------:R-:W-:Y:S01]  /*4f40*/  UMOV UR4, UR12 ;  /* 0x0000000c00047c82 */ /* 0x000fe20008000000 */
[----:B------:R-:W-:-:S09]  /*4f50*/  UMOV UR5, UR13 ;  /* 0x0000000d00057c82 */ /* 0x000fd20008000000 */
.L_x_260:
[----:B------:R-:W-:Y:S01]  /*4f60*/  @P0 ELECT P1, URZ, PT ;  /* 0x00000000003f082f */ /* 0x000fe20003820000 */
[----:B------:R3:W-:-:S12]  /*4f70*/  UBLKRED.G.S.ADD.F32.RN [UR4], [UR6], UR7, desc[UR8] ;  /* 0x00000804060073bb */ /* 0x0007d800080a1407 */
[----:B------:R-:W-:Y:S02]  /*4f80*/  @P1 PLOP3.LUT P0, PT, P1, PT, PT, 0x8, 0x0 ;  /* 0x000000000000181c */ /* 0x000fe40000f0e170 */
[----:B------:R-:W-:-:S11]  /*4f90*/  PLOP3.LUT P1, PT, PT, PT, PT, 0x8, 0x0 ;  /* 0x000000000000781c */ /* 0x000fd60003f2e170 */
[----:B---3--:R-:W-:Y:S05]  /*4fa0*/  @P0 BRA.U.ANY `(.L_x_260) ;  /* 0xfffffffd00ec0947 */ /* 0x008fea000393ffff */
[----:B------:R0:W-:Y:S01]  /*4fb0*/  UTMACMDFLUSH ;  /* 0x00000000000079b7 */ /* 0x0001e20000000000 */
[----:B------:R-:W-:-:S04]  /*4fc0*/  DEPBAR.LE SB0, 0x0 ;  /* 0x000080000000791a */ /* 0x000fc80000000000 */
[----:B------:R-:W-:Y:S05]  /*4fd0*/  BRA `(.L_x_236) ;  /* 0x0000002c00907947 */ /* 0x000fea0003800000 */
.L_x_234:
        /* <DEDUP_REMOVED lines=8> */
[----:B------:R-:W-:Y:S05]  /*5060*/  @P0 BRA `(.L_x_236) ;  /* 0x0000002c006c0947 */ /* 0x000fea0003800000 */
[----:B------:R-:W1:Y:S02]  /*5070*/  S2UR UR7, SR_CTAID.Z ;  /* 0x00000000000779c3 */ /* 0x000e640000002700 */
[----:B-1----:R-:W-:-:S13]  /*5080*/  ISETP.LE.AND P0, PT, RZ, UR7, PT ;  /* 0x00000007ff007c0c */ /* 0x002fda000bf03270 */
[----:B------:R-:W-:Y:S05]  /*5090*/  @!P0 BRA `(.L_x_236) ;  /* 0x0000002c00608947 */ /* 0x000fea0003800000 */
        /* <DEDUP_REMOVED lines=15> */
[----:B------:R-:W-:Y:S11]  /*5190*/  @!P1 BRA `(.L_x_236) ;  /* 0x0000002c00209947 */ /* 0x000ff60003800000 */
        /* <DEDUP_REMOVED lines=23> */
.L_x_275:
        /* <DEDUP_REMOVED lines=21> */
.L_x_264:
[----:B------:R-:W-:Y:S05]  /*5460*/  BSYNC B0 ;  /* 0x0000000000007941 */ /* 0x000fea0003800000 */
.L_x_263:
        /* <DEDUP_REMOVED lines=13> */
.L_x_266:
[----:B------:R-:W-:Y:S05]  /*5540*/  BSYNC B0 ;  /* 0x0000000000007941 */ /* 0x000fea0003800000 */
.L_x_265:
[----:B------:R-:W-:Y:S06]  /*5550*/  BAR.ARV 0xa, 0xa0 ;  /* 0x0282800000007b1d */ /* 0x000fec0000002000 */
[----:B------:R-:W-:Y:S04]  /*5560*/  BSSY B0, `(.L_x_267) ;  /* 0x0000003000007945 */ /* 0x000fe80003800000 */
[----:B------:R-:W-:Y:S05]  /*5570*/  @!P0 BRA `(.L_x_268) ;  /* 0x0000000000048947 */ /* 0x000fea0003800000 */
[----:B------:R-:W-:-:S04]  /*5580*/  DEPBAR.LE SB0, 0x0 ;  /* 0x000080000000791a */ /* 0x000fc80000000000 */
.L_x_268:
[----:B------:R-:W-:Y:S05]  /*5590*/  BSYNC B0 ;  /* 0x0000000000007941 */ /* 0x000fea0003800000 */
.L_x_267:
        /* <DEDUP_REMOVED lines=13> */
.L_x_270:
[----:B------:R-:W-:Y:S05]  /*5670*/  BSYNC B0 ;  /* 0x0000000000007941 */ /* 0x000fea0003800000 */
.L_x_269:
        /* <DEDUP_REMOVED lines=13> */
.L_x_272:
[----:B------:R-:W-:Y:S05]  /*5750*/  BSYNC B0 ;  /* 0x0000000000007941 */ /* 0x000fea0003800000 */
.L_x_271:
[----:B------:R-:W-:Y:S01]  /*5760*/  VIADD R0, R0, 0xfffffffe ;  /* 0xfffffffe00007836 */ /* 0x000fe20000000000 */
[----:B------:R-:W-:Y:S06]  /*5770*/  BAR.ARV 0xa, 0xa0 ;  /* 0x0282800000007b1d */ /* 0x000fec0000002000 */
[----:B------:R-:W-:Y:S01]  /*5780*/  BSSY B0, `(.L_x_273) ;  /* 0x0000004000007945 */ /* 0x000fe20003800000 */
[----:B------:R-:W-:-:S03]  /*5790*/  ISETP.NE.AND P1, PT, R0, RZ, PT ;  /* 0x000000ff0000720c */ /* 0x000fc60003f25270 */
[----:B------:R-:W-:Y:S10]  /*57a0*/  @!P0 BRA `(.L_x_274) ;  /* 0x0000000000048947 */ /* 0x000ff40003800000 */
[----:B------:R-:W-:-:S04]  /*57b0*/  DEPBAR.LE SB0, 0x0 ;  /* 0x000080000000791a */ /* 0x000fc80000000000 */
.L_x_274:
[----:B------:R-:W-:Y:S05]  /*57c0*/  BSYNC B0 ;  /* 0x0000000000007941 */ /* 0x000fea0003800000 */
.L_x_273:
[----:B------:R-:W-:Y:S06]  /*57d0*/  BAR.ARV 0xb, 0xa0 ;  /* 0x02c2800000007b1d */ /* 0x000fec0000002000 */
[----:B------:R-:W-:Y:S02]  /*57e0*/  UIADD3 UR5, UR5, 0x2, URZ ;  /* 0x0000000205057890 */ /* 0x000fe4000fffe03f */
[----:B------:R-:W-:Y:S01]  /*57f0*/  UIADD3 UR4, UR4, 0x1, URZ ;  /* 0x0000000104047890 */ /* 0x000fe2000fffe03f */
[----:B------:R-:W-:Y:S11]  /*5800*/  @P1 BRA `(.L_x_275) ;  /* 0xfffffff800c01947 */ /* 0x000ff6000383ffff */
[----:B------:R-:W-:-:S12]  /*5810*/  UIADD3 UR4, UR11, 0x3000, URZ ;  /* 0x000030000b047890 */ /* 0x000fd8000fffe03f */
.L_x_262:
[----:B------:R-:W-:-:S13]  /*5820*/  ISETP.NE.AND P1, PT, R3, RZ, PT ;  /* 0x000000ff0300720c */ /* 0x000fda0003f25270 */
[----:B------:R-:W-:Y:S05]  /*5830*/  @!P1 BRA `(.L_x_236) ;  /* 0x0000002400789947 */ /* 0x000fea0003800000 */
        /* <DEDUP_REMOVED lines=17> */
.L_x_277:
[----:B------:R-:W-:Y:S05]  /*5950*/  BSYNC B0 ;  /* 0x0000000000007941 */ /* 0x000fea0003800000 */
.L_x_276:
        /* <DEDUP_REMOVED lines=19> */
.L_x_279:
[----:B------:R-:W-:Y:S05]  /*5a90*/  BSYNC B0 ;  /* 0x0000000000007941 */ /* 0x000fea0003800000 */
.L_x_278:
[----:B------:R-:W-:Y:S06]  /*5aa0*/  BAR.ARV 0xa, 0xa0 ;  /* 0x0282800000007b1d */ /* 0x000fec0000002000 */
[----:B------:R-:W-:Y:S04]  /*5ab0*/  BSSY B0, `(.L_x_280) ;  /* 0x0000003000007945 */ /* 0x000fe80003800000 */
[----:B------:R-:W-:Y:S05]  /*5ac0*/  @!P0 BRA `(.L_x_281) ;  /* 0x0000000000048947 */ /* 0x000fea0003800000 */
[----:B------:R-:W-:-:S04]  /*5ad0*/  DEPBAR.LE SB0, 0x0 ;  /* 0x000080000000791a */ /* 0x000fc80000000000 */
.L_x_281:
[----:B------:R-:W-:Y:S05]  /*5ae0*/  BSYNC B0 ;  /* 0x0000000000007941 */ /* 0x000fea0003800000 */
.L_x_280:
[----:B------:R-:W-:Y:S06]  /*5af0*/  BAR.ARV 0xb, 0xa0 ;  /* 0x02c2800000007b1d */ /* 0x000fec0000002000 */
[----:B------:R-:W-:Y:S05]  /*5b00*/  BRA `(.L_x_236) ;  /* 0x0000002000c47947 */ /* 0x000fea0003800000 */
.L_x_261:
        /* <DEDUP_REMOVED lines=48> */
.L_x_312:
        /* <DEDUP_REMOVED lines=14> */
.L_x_285:
        /* <DEDUP_REMOVED lines=38> */
[--C-:B------:R-:W-:Y:S01]  /*6150*/  IMAD.X R2, RZ, RZ, R11.reuse, P1 ;  /* 0x000000ffff027224 */ /* 0x100fe200008e060b */
[----:B------:R-:W-:Y:S01]  /*6160*/  UMOV UR46, 0x0 ;  /* 0x00000000002e7882 */ /* 0x000fe20000000000 */
[----:B------:R-:W-:Y:S01]  /*6170*/  UMOV UR47, 0x10000000 ;  /* 0x10000000002f7882 */ /* 0x000fe20000000000 */
[----:B------:R-:W-:Y:S01]  /*6180*/  UIADD3 UR48, UR8, 0x2000, URZ ;  /* 0x0000200008307890 */ /* 0x000fe2000fffe03f */
[----:B------:R-:W-:Y:S01]  /*6190*/  MOV R14, UR53 ;  /* 0x00000035000e7c02 */ /* 0x000fe20008000f00 */
[----:B------:R-:W-:Y:S01]  /*61a0*/  UMOV UR50, 0x40 ;  /* 0x0000004000327882 */ /* 0x000fe20000000000 */
[----:B------:R-:W-:Y:S01]  /*61b0*/  R2UR UR31, R2 ;  /* 0x00000000021f72ca */ /* 0x000fe200000e0000 */
[----:B------:R-:W-:Y:S01]  /*61c0*/  IMAD.X R2, RZ, RZ, R11, P2 ;  /* 0x000000ffff027224 */ /* 0x000fe200010e060b */
[----:B------:R-:W-:Y:S01]  /*61d0*/  UMOV UR52, UR12 ;  /* 0x0000000c00347c82 */ /* 0x000fe20008000000 */
[----:B------:R-:W-:Y:S01]  /*61e0*/  MOV R16, UR50 ;  /* 0x0000003200107c02 */ /* 0x000fe20008000f00 */
[----:B------:R-:W-:Y:S01]  /*61f0*/  UMOV UR50, 0x20 ;  /* 0x0000002000327882 */ /* 0x000fe20000000000 */
[----:B------:R-:W-:Y:S01]  /*6200*/  MOV R15, UR52 ;  /* 0x00000034000f7c02 */ /* 0x000fe20008000f00 */
[----:B------:R-:W-:Y:S01]  /*6210*/  UMOV UR51, UR11 ;  /* 0x0000000b00337c82 */ /* 0x000fe20008000000 */
[----:B------:R-:W-:Y:S01]  /*6220*/  R2UR UR23, R2 ;  /* 0x00000000021772ca */ /* 0x000fe200000e0000 */
[----:B------:R-:W-:Y:S01]  /*6230*/  UMOV UR49, UR9 ;  /* 0x0000000900317c82 */ /* 0x000fe20008000000 */
[----:B------:R-:W-:Y:S01]  /*6240*/  IADD3 R2, P1, R10, 0xf0, RZ ;  /* 0x000000f00a027810 */ /* 0x000fe20007f3e0ff */
[----:B------:R-:W-:Y:S01]  /*6250*/  UIADD3 UR56, UR8, 0x3000, URZ ;  /* 0x0000300008387890 */ /* 0x000fe2000fffe03f */
[----:B------:R-:W-:-:S02]  /*6260*/  UMOV UR58, 0x30 ;  /* 0x00000030003a7882 */ /* 0x000fc40000000000 */
[----:B------:R-:W-:Y:S01]  /*6270*/  R2UR UR40, R2 ;  /* 0x00000000022872ca */ /* 0x000fe200000e0000 */
[----:B-1----:R-:W-:Y:S01]  /*6280*/  IMAD.X R3, RZ, RZ, R11, P1 ;  /* 0x000000ffff037224 */ /* 0x002fe200008e060b */
[----:B------:R-:W-:Y:S01]  /*6290*/  UMOV UR60, UR12 ;  /* 0x0000000c003c7c82 */ /* 0x000fe20008000000 */
[----:B------:R-:W-:Y:S01]  /*62a0*/  UMOV UR59, UR11 ;  /* 0x0000000b003b7c82 */ /* 0x000fe20008000000 */
[----:B------:R-:W-:Y:S02]  /*62b0*/  UMOV UR57, UR9 ;  /* 0x0000000900397c82 */ /* 0x000fe40008000000 */
        /* <DEDUP_REMOVED lines=35> */
[----:B------:R4:W-:Y:S01]  /*64f0*/  UTMALDG.4D [UR56], [UR30], desc[UR46] ;  /* 0x00002e381e0075b4 */ /* 0x0009e20008019000 */
[----:B-1----:R-:W-:Y:S01]  /*6500*/  UMOV UR10, 0x40 ;  /* 0x00000040000a7882 */ /* 0x002fe20000000000 */
[----:B--2---:R-:W-:-:S02]  /*6510*/  R2UR UR20, R13 ;  /* 0x000000000d1472ca */ /* 0x004fc400000e0000 */
[----:B------:R-:W1:Y:S01]  /*6520*/  LDC R13, c[0x0][0x280] ;  /* 0x0000a000ff0d7b82 */ /* 0x000e620000000800 */
[----:B------:R-:W-:Y:S01]  /*6530*/  R2UR UR21, R12 ;  /* 0x000000000c1572ca */ /* 0x000fe200000e0000 */
[----:B------:R-:W-:Y:S01]  /*6540*/  IMAD.MOV.U32 R12, RZ, RZ, RZ ;  /* 0x000000ffff0c7224 */ /* 0x000fe200078e00ff */
[----:B---3--:R-:W-:Y:S01]  /*6550*/  R2UR UR53, R14 ;  /* 0x000000000e3572ca */ /* 0x008fe200000e0000 */
[----:B------:R-:W-:Y:S01]  /*6560*/  UIADD3 UR48, UR8, 0x4000, URZ ;  /* 0x0000400008307890 */ /* 0x000fe2000fffe03f */
[----:B------:R-:W-:Y:S01]  /*6570*/  R2UR UR52, R15 ;  /* 0x000000000f3472ca */ /* 0x000fe200000e0000 */
[----:B------:R-:W-:Y:S01]  /*6580*/  UIADD3 UR8, UR8, 0xa000, URZ ;  /* 0x0000a00008087890 */ /* 0x000fe2000fffe03f */
[----:B------:R-:W-:-:S07]  /*6590*/  R2UR UR50, R16 ;  /* 0x00000000103272ca */ /* 0x000fce00000e0000 */
[----:B------:R-:W-:Y:S01]  /*65a0*/  UMOV UR37, UR21 ;  /* 0x0000001500257c82 */ /* 0x000fe20008000000 */
[----:B------:R-:W-:-:S05]  /*65b0*/  UMOV UR13, UR21 ;  /* 0x00000015000d7c82 */ /* 0x000fca0008000000 */
[----:B------:R4:W-:Y:S01]  /*65c0*/  UTMALDG.4D [UR48], [UR30], desc[UR46] ;  /* 0x00002e301e0075b4 */ /* 0x0009e20008019000 */
[----:B-1----:R-:W-:Y:S01]  /*65d0*/  ISETP.GE.AND P1, PT, R13, 0x41, PT ;  /* 0x000000410d00780c */ /* 0x002fe20003f26270 */
[----:B------:R4:W-:Y:S01]  /*65e0*/  UTMALDG.4D [UR40], [UR30], desc[UR46] ;  /* 0x00002e281e0075b4 */ /* 0x0009e20008019000 */
[----:B------:R4:W-:Y:S01]  /*65f0*/  UTMALDG.4D [UR24], [UR22], desc[UR46] ;  /* 0x00002e18160075b4 */ /* 0x0009e20008019000 */
[----:B------:R4:W-:Y:S01]  /*6600*/  UTMALDG.4D [UR32], [UR22], desc[UR46] ;  /* 0x00002e20160075b4 */ /* 0x0009e20008019000 */
[----:B------:R4:W-:Y:S09]  /*6610*/  UTMALDG.4D [UR8], [UR22], desc[UR46] ;  /* 0x00002e08160075b4 */ /* 0x0009f20008019000 */
[----:B----4-:R-:W-:Y:S05]  /*6620*/  @!P1 BRA `(.L_x_286) ;  /* 0x0000001000709947 */ /* 0x010fea0003800000 */
        /* <DEDUP_REMOVED lines=9> */
[----:B------:R-:W-:Y:S02]  /*66c0*/  VIMNMX R4, R4, 0x1, !PT ;  /* 0x0000000104047848 */ /* 0x000fe40007fe0100 */
[----:B-1----:R-:W-:Y:S02]  /*66d0*/  LOP3.LUT R13, R17, 0x1f, RZ, 0xc0, !PT ;  /* 0x0000001f110d7812 */ /* 0x002fe400078ec0ff */
[----:B------:R-:W-:Y:S01]  /*66e0*/  LOP3.LUT R17, R4, 0x1, RZ, 0xc0, !PT ;  /* 0x0000000104117812 */ /* 0x000fe200078ec0ff */
[----:B------:R-:W-:Y:S06]  /*66f0*/  @!P1 BRA `(.L_x_287) ;  /* 0x0000000800d49947 */ /* 0x000fec0003800000 */
[----:B------:R-:W-:Y:S02]  /*6700*/  IMAD.IADD R18, R4, 0x1, -R17 ;  /* 0x0000000104127824 */ /* 0x000fe400078e0a11 */
[----:B------:R-:W-:Y:S02]  /*6710*/  IMAD.MOV.U32 R9, RZ, RZ, 0x1 ;  /* 0x00000001ff097424 */ /* 0x000fe400078e00ff */
[----:B------:R-:W-:-:S07]  /*6720*/  IMAD.MOV.U32 R16, RZ, RZ, RZ ;  /* 0x000000ffff107224 */ /* 0x000fce00078e00ff */
.L_x_296:
[----:B------:R-:W-:-:S04]  /*6730*/  SHF.L.U32 R20, R9, 0x1f, RZ ;  /* 0x0000001f09147819 */ /* 0x000fc800000006ff */
[----:B-1----:R-:W1:Y:S02]  /*6740*/  SYNCS.PHASECHK.TRANS64.TRYWAIT P1, [R0+URZ+0x26840], R20 ;  /* 0x02684014000075a7 */ /* 0x002e64000802017f */
[----:B-123--:R-:W-:Y:S05]  /*6750*/  @!P1 BRA `(.L_x_288) ;  /* 0x0000001800309947 */ /* 0x00efea0003800000 */
.L_x_313:
[----:B------:R-:W-:Y:S05]  /*6760*/  @P0 BRA `(.L_x_289) ;  /* 0x0000000000140947 */ /* 0x000fea0003800000 */
[----:B------:R-:W-:Y:S01]  /*6770*/  ISETP.NE.AND P1, PT, R13, RZ, PT ;  /* 0x000000ff0d00720c */ /* 0x000fe20003f25270 */
[----:B------:R-:W-:-:S04]  /*6780*/  IMAD.MOV.U32 R3, RZ, RZ, 0x3100 ;  /* 0x00003100ff037424 */ /* 0x000fc800078e00ff */
[----:B------:R2:W-:Y:S08]  /*6790*/  SYNCS.ARRIVE.TRANS64 RZ, [R0+URZ+0x26830], R3 ;  /* 0x0268300300ff79a7 */ /* 0x0005f0000800003f */
[----:B------:R-:W-:Y:S05]  /*67a0*/  @!P1 BRA `(.L_x_289) ;  /* 0x0000000000049947 */ /* 0x000fea0003800000 */
[----:B------:R-:W-:Y:S01]  /*67b0*/  BPT.TRAP 0x1 ;  /* 0x000000040000795c */ /* 0x000fe20000300000 */
.L_x_289:
[----:B------:R-:W2:Y:S01]  /*67c0*/  LDC.64 R14, c[0x0][0x728] ;  /* 0x0001ca00ff0e7b82 */ /* 0x000ea20000000a00 */
[----:B------:R-:W-:Y:S01]  /*67d0*/  IMAD.SHL.U32 R19, R16, 0x40, RZ ;  /* 0x0000004010137824 */ /* 0x000fe200078e00ff */
[----:B------:R-:W-:Y:S01]  /*67e0*/  MOV R10, R6 ;  /* 0x00000006000a7202 */ /* 0x000fe20000000f00 */
[----:B------:R-:W-:Y:S01]  /*67f0*/  IMAD.MOV.U32 R11, RZ, RZ, R7 ;  /* 0x000000ffff0b7224 */ /* 0x000fe200078e0007 */
[----:B------:R-:W-:Y:S01]  /*6800*/  R2UR UR22, R0 ;  /* 0x00000000001672ca */ /* 0x000fe200000e0000 */
[----:B------:R-:W-:Y:S01]  /*6810*/  UMOV UR10, 0x0 ;  /* 0x00000000000a7882 */ /* 0x000fe20000000000 */
        /* <DEDUP_REMOVED lines=9> */
[----:B------:R-:W-:Y:S01]  /*68b0*/  UMOV UR29, UR21 ;  /* 0x00000015001d7c82 */ /* 0x000fe20008000000 */
[----:B------:R-:W-:Y:S01]  /*68c0*/  UMOV UR5, 0x10 ;  /* 0x0000001000057882 */ /* 0x000fe20000000000 */
        /* <DEDUP_REMOVED lines=25> */
.L_x_314:
[----:B------:R-:W-:Y:S05]  /*6a60*/  @P0 BRA `(.L_x_291) ;  /* 0x0000000000140947 */ /* 0x000fea0003800000 */
[----:B------:R-:W-:Y:S01]  /*6a70*/  ISETP.NE.AND P1, PT, R13, RZ, PT ;  /* 0x000000ff0d00720c */ /* 0x000fe20003f25270 */
[----:B------:R-:W-:-:S04]  /*6a80*/  IMAD.MOV.U32 R3, RZ, RZ, 0x3100 ;  /* 0x00003100ff037424 */ /* 0x000fc800078e00ff */
[----:B------:R3:W-:Y:S08]  /*6a90*/  SYNCS.ARRIVE.TRANS64 RZ, [R0+URZ+0x26818], R3 ;  /* 0x0268180300ff79a7 */ /* 0x0007f0000800003f */
[----:B------:R-:W-:Y:S05]  /*6aa0*/  @!P1 BRA `(.L_x_291) ;  /* 0x0000000000049947 */ /* 0x000fea0003800000 */
[----:B------:R-:W-:Y:S01]  /*6ab0*/  BPT.TRAP 0x1 ;  /* 0x000000040000795c */ /* 0x000fe20000300000 */
.L_x_291:
        /* <DEDUP_REMOVED lines=34> */
.L_x_315:
[----:B-123--:R-:W-:Y:S01]  /*6ce0*/  SHF.R.S32.HI R20, RZ, 0x1f, R19 ;  /* 0x0000001fff147819 */ /* 0x00efe20000011413 */
[----:B------:R-:W-:Y:S06]  /*6cf0*/  @P0 BRA `(.L_x_293) ;  /* 0x0000000000140947 */ /* 0x000fec0003800000 */
[----:B------:R-:W-:Y:S01]  /*6d00*/  ISETP.NE.AND P1, PT, R13, RZ, PT ;  /* 0x000000ff0d00720c */ /* 0x000fe20003f25270 */
[----:B------:R-:W-:-:S04]  /*6d10*/  IMAD.MOV.U32 R21, RZ, RZ, 0x3100 ;  /* 0x00003100ff157424 */ /* 0x000fc800078e00ff */
[----:B------:R1:W-:Y:S08]  /*6d20*/  SYNCS.ARRIVE.TRANS64 RZ, [R0+URZ+0x26838], R21 ;  /* 0x0268381500ff79a7 */ /* 0x0003f0000800003f */
[----:B------:R-:W-:Y:S05]  /*6d30*/  @!P1 BRA `(.L_x_293) ;  /* 0x0000000000049947 */ /* 0x000fea0003800000 */
[----:B------:R-:W-:Y:S01]  /*6d40*/  BPT.TRAP 0x1 ;  /* 0x000000040000795c */ /* 0x000fe20000300000 */
.L_x_293:
        /* <DEDUP_REMOVED lines=38> */
.L_x_317:
[----:B------:R-:W-:Y:S05]  /*6fb0*/  @P0 BRA `(.L_x_295) ;  /* 0x0000000000140947 */ /* 0x000fea0003800000 */
[----:B------:R-:W-:Y:S01]  /*6fc0*/  ISETP.NE.AND P1, PT, R13, RZ, PT ;  /* 0x000000ff0d00720c */ /* 0x000fe20003f25270 */
[----:B--2---:R-:W-:-:S04]  /*6fd0*/  IMAD.MOV.U32 R5, RZ, RZ, 0x3100 ;  /* 0x00003100ff057424 */ /* 0x004fc800078e00ff */
[----:B------:R3:W-:Y:S08]  /*6fe0*/  SYNCS.ARRIVE.TRANS64 RZ, [R0+URZ+0x26810], R5 ;  /* 0x0268100500ff79a7 */ /* 0x0007f0000800003f */
[----:B------:R-:W-:Y:S05]  /*6ff0*/  @!P1 BRA `(.L_x_295) ;  /* 0x0000000000049947 */ /* 0x000fea0003800000 */
[----:B------:R-:W-:Y:S01]  /*7000*/  BPT.TRAP 0x1 ;  /* 0x000000040000795c */ /* 0x000fe20000300000 */
.L_x_295:
        /* <DEDUP_REMOVED lines=36> */
.L_x_287:
[----:B------:R-:W-:-:S13]  /*7250*/  ISETP.NE.AND P1, PT, R17, RZ, PT ;  /* 0x000000ff1100720c */ /* 0x000fda0003f25270 */
[----:B------:R-:W-:Y:S05]  /*7260*/  @!P1 BRA `(.L_x_286) ;  /* 0x0000000400609947 */ /* 0x000fea0003800000 */
[----:B------:R-:W-:-:S04]  /*7270*/  SHF.L.U32 R7, R9, 0x1f, RZ ;  /* 0x0000001f09077819 */ /* 0x000fc800000006ff */
[----:B------:R-:W2:Y:S02]  /*7280*/  SYNCS.PHASECHK.TRANS64.TRYWAIT P1, [R0+URZ+0x26840], R7 ;  /* 0x02684007000075a7 */ /* 0x000ea4000802017f */
[----:B--2---:R-:W-:Y:S05]  /*7290*/  @!P1 BRA `(.L_x_297) ;  /* 0x0000000c00b49947 */ /* 0x004fea0003800000 */
.L_x_318:
[----:B------:R-:W-:Y:S05]  /*72a0*/  @P0 BRA `(.L_x_298) ;  /* 0x0000000000140947 */ /* 0x000fea0003800000 */
[----:B------:R-:W-:Y:S01]  /*72b0*/  ISETP.NE.AND P1, PT, R13, RZ, PT ;  /* 0x000000ff0d00720c */ /* 0x000fe20003f25270 */
[----:B------:R-:W-:-:S04]  /*72c0*/  IMAD.MOV.U32 R5, RZ, RZ, 0x3100 ;  /* 0x00003100ff057424 */ /* 0x000fc800078e00ff */
[----:B------:R3:W-:Y:S08]  /*72d0*/  SYNCS.ARRIVE.TRANS64 RZ, [R0+URZ+0x26830], R5 ;  /* 0x0268300500ff79a7 */ /* 0x0007f0000800003f */
[----:B------:R-:W-:Y:S05]  /*72e0*/  @!P1 BRA `(.L_x_298) ;  /* 0x0000000000049947 */ /* 0x000fea0003800000 */
[----:B------:R-:W-:Y:S01]  /*72f0*/  BPT.TRAP 0x1 ;  /* 0x000000040000795c */ /* 0x000fe20000300000 */
.L_x_298:
        /* <DEDUP_REMOVED lines=40> */
.L_x_319:
[----:B------:R-:W-:Y:S05]  /*7580*/  @P0 BRA `(.L_x_300) ;  /* 0x0000000000140947 */ /* 0x000fea0003800000 */
[----:B------:R-:W-:Y:S01]  /*7590*/  ISETP.NE.AND P0, PT, R13, RZ, PT ;  /* 0x000000ff0d00720c */ /* 0x000fe20003f05270 */
[----:B------:R-:W-:-:S04]  /*75a0*/  IMAD.MOV.U32 R5, RZ, RZ, 0x3100 ;  /* 0x00003100ff057424 */ /* 0x000fc800078e00ff */
[----:B------:R4:W-:Y:S08]  /*75b0*/  SYNCS.ARRIVE.TRANS64 RZ, [R0+URZ+0x26818], R5 ;  /* 0x0268180500ff79a7 */ /* 0x0009f0000800003f */
[----:B------:R-:W-:Y:S05]  /*75c0*/  @!P0 BRA `(.L_x_300) ;  /* 0x0000000000048947 */ /* 0x000fea0003800000 */
[----:B------:R-:W-:Y:S01]  /*75d0*/  BPT.TRAP 0x1 ;  /* 0x000000040000795c */ /* 0x000fe20000300000 */
.L_x_300:
        /* <DEDUP_REMOVED lines=33> */
.L_x_286:
[----:B------:R-:W4:Y:S01]  /*77f0*/  S2R R2, SR_TID.X ;  /* 0x0000000000027919 */ /* 0x000f220000002100 */
[----:B------:R-:W-:Y:S01]  /*7800*/  IMAD R3, R12, 0x8, R0 ;  /* 0x000000080c037824 */ /* 0x000fe200078e0200 */
[----:B----4-:R-:W-:Y:S02]  /*7810*/  LOP3.LUT R4, R2, 0x7f, RZ, 0xc0, !PT ;  /* 0x0000007f02047812 */ /* 0x010fe400078ec0ff */
[----:B------:R-:W-:Y:S02]  /*7820*/  SHF.L.U32 R2, R9, 0x1f, RZ ;  /* 0x0000001f09027819 */ /* 0x000fe400000006ff */
[----:B------:R-:W-:Y:S02]  /*7830*/  ISETP.NE.AND P1, PT, R4, RZ, PT ;  /* 0x000000ff0400720c */ /* 0x000fe40003f25270 */
[----:B------:R-:W4:Y:S02]  /*7840*/  SYNCS.PHASECHK.TRANS64.TRYWAIT P0, [R3+URZ+0x26840], R2 ;  /* 0x02684002030075a7 */ /* 0x000f24000800017f */
[----:B----4-:R-:W-:Y:S09]  /*7850*/  @!P0 BRA `(.L_x_301) ;  /* 0x00000008006c8947 */ /* 0x010ff20003800000 */
.L_x_320:
[----:B------:R-:W-:Y:S05]  /*7860*/  @P1 BRA `(.L_x_302) ;  /* 0x0000000000181947 */ /* 0x000fea0003800000 */
[----:B------:R-:W5:Y:S01]  /*7870*/  S2R R4, SR_TID.X ;  /* 0x0000000000047919 */ /* 0x000f620000002100 */
[----:B----4-:R-:W-:-:S04]  /*7880*/  IMAD.MOV.U32 R2, RZ, RZ, 0x3100 ;  /* 0x00003100ff027424 */ /* 0x010fc800078e00ff */
[----:B------:R4:W-:Y:S01]  /*7890*/  SYNCS.ARRIVE.TRANS64 RZ, [R3+URZ+0x26830], R2 ;  /* 0x0268300203ff79a7 */ /* 0x0009e2000800003f */
[----:B-----5:R-:W-:-:S13]  /*78a0*/  LOP3.LUT P0, RZ, R4, 0x1f, RZ, 0xc0, !PT ;  /* 0x0000001f04ff7812 */ /* 0x020fda000780c0ff */
[----:B----4-:R-:W-:Y:S05]  /*78b0*/  @!P0 BRA `(.L_x_302) ;  /* 0x0000000000048947 */ /* 0x010fea0003800000 */
[----:B------:R-:W-:Y:S01]  /*78c0*/  BPT.TRAP 0x1 ;  /* 0x000000040000795c */ /* 0x000fe20000300000 */
.L_x_302:
        /* <DEDUP_REMOVED lines=47> */
.L_x_283:
[----:B------:R-:W-:Y:S05]  /*7bc0*/  BSYNC B0 ;  /* 0x0000000000007941 */ /* 0x000fea0003800000 */
.L_x_282:
[----:B------:R-:W-:-:S03]  /*7bd0*/  UMOV UR5, 0xffffffff ;  /* 0xffffffff00057882 */ /* 0x000fc60000000000 */
[----:B------:R-:W-:Y:S05]  /*7be0*/  BRA.DIV UR5, `(.L_x_303) ;  /* 0x00000006059c7947 */ /* 0x000fea000b800000 */
[----:B------:R-:W-:-:S13]  /*7bf0*/  ELECT P0, URZ, PT ;  /* 0x00000000003f782f */ /* 0x000fda0003800000 */
.L_x_323:
[----:B------:R-:W-:Y:S05]  /*7c00*/  @!P0 BRA `(.L_x_236) ;  /* 0x0000000000848947 */ /* 0x000fea0003800000 */
[----:B------:R-:W-:-:S06]  /*7c10*/  ULOP3.LUT UR5, UR38, 0x2, URZ, 0xfc, !UPT ;  /* 0x0000000226057892 */ /* 0x000fcc000f8efc3f */
[----:B------:R-:W-:-:S05]  /*7c20*/  IMAD.U32 R2, RZ, RZ, UR5 ;  /* 0x00000005ff027e24 */ /* 0x000fca000f8e00ff */
[----:B------:R-:W-:-:S13]  /*7c30*/  ISETP.NE.AND P0, PT, R2, 0x3, PT ;  /* 0x000000030200780c */ /* 0x000fda0003f05270 */
[----:B------:R-:W-:Y:S05]  /*7c40*/  @!P0 BRA `(.L_x_304) ;  /* 0x0000000000048947 */ /* 0x000fea0003800000 */
[----:B------:R-:W-:Y:S01]  /*7c50*/  BPT.TRAP 0x1 ;  /* 0x000000040000795c */ /* 0x000fe20000300000 */
.L_x_304:
        /* <DEDUP_REMOVED lines=15> */
.L_x_324:
[----:B------:R-:W2:Y:S02]  /*7d50*/  SYNCS.PHASECHK.TRANS64.TRYWAIT P1, [R3+URZ], R2 ;  /* 0x00000002030075a7 */ /* 0x000ea4000802017f */
[----:B--2---:R-:W-:Y:S05]  /*7d60*/  @!P1 BRA `(.L_x_306) ;  /* 0x0000000400749947 */ /* 0x004fea0003800000 */
.L_x_325:
[----:B------:R-:W-:Y:S05]  /*7d70*/  @!P0 BRA `(.L_x_307) ;  /* 0x0000000000048947 */ /* 0x000fea0003800000 */
[----:B------:R-:W-:Y:S01]  /*7d80*/  BPT.TRAP 0x1 ;  /* 0x000000040000795c */ /* 0x000fe20000300000 */
.L_x_307:
[----:B--2---:R-:W-:-:S04]  /*7d90*/  VIADD R3, R7, 0x26840 ;  /* 0x0002684007037836 */ /* 0x004fc80000000000 */
[----:B------:R-:W-:-:S04]  /*7da0*/  IMAD R0, R0, 0x8, R3 ;  /* 0x0000000800007824 */ /* 0x000fc800078e0203 */
[----:B------:R-:W2:Y:S02]  /*7db0*/  SYNCS.PHASECHK.TRANS64.TRYWAIT P0, [R0+URZ], R5 ;  /* 0x00000005000075a7 */ /* 0x000ea4000800017f */
[----:B--2---:R-:W-:Y:S05]  /*7dc0*/  @!P0 BRA `(.L_x_308) ;  /* 0x0000000400708947 */ /* 0x004fea0003800000 */
.L_x_326:
[----:B------:R-:W-:-:S07]  /*7dd0*/  IMAD R3, R4, 0x8, R3 ;  /* 0x0000000804037824 */ /* 0x000fce00078e0203 */
.L_x_309:
[----:B---3--:R3:W4:Y:S02]  /*7de0*/  SYNCS.PHASECHK.TRANS64.TRYWAIT P0, [R3+URZ], R2 ;  /* 0x00000002030075a7 */ /* 0x008724000800017f */
[----:B----4-:R-:W-:Y:S05]  /*7df0*/  @!P0 NANOSLEEP.SYNCS 0x989680 ;  /* 0x009896800000895d */ /* 0x010fea0003900000 */
[----:B------:R-:W4:Y:S02]  /*7e00*/  @!P0 SYNCS.PHASECHK.TRANS64 P0, [R3+URZ], R2 ;  /* 0x00000002030085a7 */ /* 0x000f24000800007f */
[----:B----4-:R-:W-:Y:S05]  /*7e10*/  @!P0 BRA `(.L_x_309) ;  /* 0xfffffffc00f08947 */ /* 0x010fea000383ffff */
.L_x_236:
[----:B------:R-:W-:Y:S05]  /*7e20*/  BSYNC B6 ;  /* 0x0000000000067941 */ /* 0x000fea0003800000 */
.L_x_233:
[----:B------:R-:W-:Y:S05]  /*7e30*/  EXIT ;  /* 0x000000000000794d */ /* 0x000fea0003800000 */
.L_x_241:
[----:B------:R-:W-:Y:S02]  /*7e40*/  IMAD.MOV.U32 R13, RZ, RZ, R16 ;  /* 0x000000ffff0d7224 */ /* 0x000fe400078e0010 */
[----:B------:R-:W-:Y:S02]  /*7e50*/  IMAD.MOV.U32 R12, RZ, RZ, RZ ;  /* 0x000000ffff0c7224 */ /* 0x000fe400078e00ff */
[----:B------:R-:W-:Y:S02]  /*7e60*/  IMAD.MOV.U32 R11, RZ, RZ, 0x1f ;  /* 0x0000001fff0b7424 */ /* 0x000fe400078e00ff */
[----:B------:R-:W-:-:S07]  /*7e70*/  IMAD.MOV.U32 R15, RZ, RZ, -0x1 ;  /* 0xffffffffff0f7424 */ /* 0x000fce00078e00ff */
[----:B------:R-:W-:Y:S05]  /*7e80*/  WARPSYNC.COLLECTIVE R15, `(.L_x_310) ;  /* 0x000000000f087348 */ /* 0x000fea0003c00000 */
[----:B------:R1:W2:Y:S02]  /*7e90*/  SHFL.IDX P6, R14, R13, R12, R11 ;  /* 0x0000000c0d0e7389 */ /* 0x0002a400000c000b */
[----:B-12---:R-:W-:Y:S01]  /*7ea0*/  ENDCOLLECTIVE ;  /* 0x000000000000791b */ /* 0x006fe20003800000 */
.L_x_310:
[----:B------:R-:W-:Y:S05]  /*7eb0*/  BRA `(.L_x_311) ;  /* 0xffffff8c001c7947 */ /* 0x000fea000383ffff */
.L_x_243:
[----:B--2---:R2:W3:Y:S02]  /*7ec0*/  SYNCS.PHASECHK.TRANS64.TRYWAIT P1, [R18+URZ+0x26800], R5 ;  /* 0x02680005120075a7 */ /* 0x0044e4000802017f */
[----:B---3--:R-:W-:Y:S05]  /*7ed0*/  @!P1 NANOSLEEP.SYNCS 0x989680 ;  /* 0x009896800000995d */ /* 0x008fea0003900000 */
[----:B------:R-:W3:Y:S02]  /*7ee0*/  @!P1 SYNCS.PHASECHK.TRANS64 P1, [R18+URZ+0x26800], R5 ;  /* 0x02680005120095a7 */ /* 0x000ee4000802007f */
[----:B---3--:R-:W-:Y:S05]  /*7ef0*/  @!P1 BRA `(.L_x_243) ;  /* 0xfffffffc00f09947 */ /* 0x008fea000383ffff */
[----:B------:R-:W-:Y:S05]  /*7f00*/  BRA `(.L_x_242) ;  /* 0xffffff8c00447947 */ /* 0x000fea000383ffff */
.L_x_249:
[----:B---3--:R-:W-:-:S04]  /*7f10*/  IMAD.U32 R5, RZ, RZ, UR8 ;  /* 0x00000008ff057e24 */ /* 0x008fc8000f8e00ff */
[----:B------:R3:W1:Y:S03]  /*7f20*/  SYNCS.PHASECHK.TRANS64.TRYWAIT P1, [R5+URZ+0x26810], R120 ;  /* 0x02681078050075a7 */ /* 0x000666000802017f */
[----:B-1----:R-:W-:Y:S05]  /*7f30*/  @!P1 NANOSLEEP.SYNCS 0x989680 ;  /* 0x009896800000995d */ /* 0x002fea0003900000 */
[----:B------:R-:W1:Y:S02]  /*7f40*/  @!P1 SYNCS.PHASECHK.TRANS64 P1, [R5+URZ+0x26810], R120 ;  /* 0x02681078050095a7 */ /* 0x000e64000802007f */
[----:B-1----:R-:W-:Y:S05]  /*7f50*/  @!P1 BRA `(.L_x_249) ;  /* 0xfffffffc00ec9947 */ /* 0x002fea000383ffff */
[----:B------:R-:W-:Y:S05]  /*7f60*/  BRA `(.L_x_248) ;  /* 0xffffff9800747947 */ /* 0x000fea000383ffff */
.L_x_253:
[----:B------:R-:W-:-:S04]  /*7f70*/  IMAD.U32 R121, RZ, RZ, UR8 ;  /* 0x00000008ff797e24 */ /* 0x000fc8000f8e00ff */
[----:B------:R1:W1:Y:S03]  /*7f80*/  SYNCS.PHASECHK.TRANS64.TRYWAIT P1, [R121+URZ+0x26830], R120 ;  /* 0x02683078790075a7 */ /* 0x000266000802017f */
[----:B-1----:R-:W-:Y:S05]  /*7f90*/  @!P1 NANOSLEEP.SYNCS 0x989680 ;  /* 0x009896800000995d */ /* 0x002fea0003900000 */
[----:B------:R-:W1:Y:S02]  /*7fa0*/  @!P1 SYNCS.PHASECHK.TRANS64 P1, [R121+URZ+0x26830], R120 ;  /* 0x02683078790095a7 */ /* 0x000e64000802007f */
[----:B-1----:R-:W-:Y:S05]  /*7fb0*/  @!P1 BRA `(.L_x_253) ;  /* 0xfffffffc00ec9947 */ /* 0x002fea000383ffff */
[----:B------:R-:W-:Y:S05]  /*7fc0*/  BRA `(.L_x_252) ;  /* 0xffffff9c00807947 */ /* 0x000fea000383ffff */
.L_x_284:
[----:B-1----:R1:W2:Y:S02]  /*7fd0*/  SYNCS.PHASECHK.TRANS64.TRYWAIT P0, [R0+URZ+0x26820], R3 ;  /* 0x02682003000075a7 */ /* 0x0022a4000800017f */
[----:B--2---:R-:W-:Y:S05]  /*7fe0*/  @!P0 NANOSLEEP.SYNCS 0x989680 ;  /* 0x009896800000895d */ /* 0x004fea0003900000 */
[----:B------:R-:W2:Y:S02]  /*7ff0*/  @!P0 SYNCS.PHASECHK.TRANS64 P0, [R0+URZ+0x26820], R3 ;  /* 0x02682003000085a7 */ /* 0x000ea4000800007f */
[----:B--2---:R-:W-:Y:S05]  /*8000*/  @!P0 BRA `(.L_x_284) ;  /* 0xfffffffc00f08947 */ /* 0x004fea000383ffff */
[----:B------:R-:W-:Y:S05]  /*8010*/  BRA `(.L_x_312) ;  /* 0xffffffdc007c7947 */ /* 0x000fea000383ffff */
.L_x_288:
[----:B-1----:R1:W2:Y:S02]  /*8020*/  SYNCS.PHASECHK.TRANS64.TRYWAIT P1, [R0+URZ+0x26840], R20 ;  /* 0x02684014000075a7 */ /* 0x0022a4000802017f */
[----:B--2---:R-:W-:Y:S05]  /*8030*/  @!P1 NANOSLEEP.SYNCS 0x989680 ;  /* 0x009896800000995d */ /* 0x004fea0003900000 */
[----:B------:R-:W2:Y:S02]  /*8040*/  @!P1 SYNCS.PHASECHK.TRANS64 P1, [R0+URZ+0x26840], R20 ;  /* 0x02684014000095a7 */ /* 0x000ea4000802007f */
[----:B--2---:R-:W-:Y:S05]  /*8050*/  @!P1 BRA `(.L_x_288) ;  /* 0xfffffffc00f09947 */ /* 0x004fea000383ffff */
[----:B------:R-:W-:Y:S05]  /*8060*/  BRA `(.L_x_313) ;  /* 0xffffffe400bc7947 */ /* 0x000fea000383ffff */
.L_x_290:
[----:B--2---:R2:W3:Y:S02]  /*8070*/  SYNCS.PHASECHK.TRANS64.TRYWAIT P1, [R0+URZ+0x26828], R20 ;  /* 0x02682814000075a7 */ /* 0x0044e4000802017f */
[----:B---3--:R-:W-:Y:S05]  /*8080*/  @!P1 NANOSLEEP.SYNCS 0x989680 ;  /* 0x009896800000995d */ /* 0x008fea0003900000 */
[----:B------:R-:W3:Y:S02]  /*8090*/  @!P1 SYNCS.PHASECHK.TRANS64 P1, [R0+URZ+0x26828], R20 ;  /* 0x02682814000095a7 */ /* 0x000ee4000802007f */
[----:B---3--:R-:W-:Y:S05]  /*80a0*/  @!P1 BRA `(.L_x_290) ;  /* 0xfffffffc00f09947 */ /* 0x008fea000383ffff */
[----:B------:R-:W-:Y:S05]  /*80b0*/  BRA `(.L_x_314) ;  /* 0xffffffe800687947 */ /* 0x000fea000383ffff */
.L_x_292:
[----:B---3--:R3:W4:Y:S02]  /*80c0*/  SYNCS.PHASECHK.TRANS64.TRYWAIT P1, [R0+URZ+0x26848], R20 ;  /* 0x02684814000075a7 */ /* 0x008724000802017f */
[----:B----4-:R-:W-:Y:S05]  /*80d0*/  @!P1 NANOSLEEP.SYNCS 0x989680 ;  /* 0x009896800000995d */ /* 0x010fea0003900000 */
[----:B------:R-:W4:Y:S02]  /*80e0*/  @!P1 SYNCS.PHASECHK.TRANS64 P1, [R0+URZ+0x26848], R20 ;  /* 0x02684814000095a7 */ /* 0x000f24000802007f */
[----:B----4-:R-:W-:Y:S05]  /*80f0*/  @!P1 BRA `(.L_x_292) ;  /* 0xfffffffc00f09947 */ /* 0x010fea000383ffff */
[----:B------:R-:W-:Y:S05]  /*8100*/  BRA `(.L_x_315) ;  /* 0xffffffe800f47947 */ /* 0x000fea000383ffff */
.L_x_294:
[----:B------:R-:W-:-:S07]  /*8110*/  SHF.L.U32 R5, R9, 0x1f, RZ ;  /* 0x0000001f09057819 */ /* 0x000fce00000006ff */
.L_x_316:
[----:B--2---:R2:W3:Y:S02]  /*8120*/  SYNCS.PHASECHK.TRANS64.TRYWAIT P1, [R0+URZ+0x26820], R5 ;  /* 0x02682005000075a7 */ /* 0x0044e4000802017f */
[----:B---3--:R-:W-:Y:S05]  /*8130*/  @!P1 NANOSLEEP.SYNCS 0x989680 ;  /* 0x009896800000995d */ /* 0x008fea0003900000 */
[----:B------:R-:W3:Y:S02]  /*8140*/  @!P1 SYNCS.PHASECHK.TRANS64 P1, [R0+URZ+0x26820], R5 ;  /* 0x02682005000095a7 */ /* 0x000ee4000802007f */
[----:B---3--:R-:W-:Y:S05]  /*8150*/  @!P1 BRA `(.L_x_316) ;  /* 0xfffffffc00f09947 */ /* 0x008fea000383ffff */
[----:B------:R-:W-:Y:S05]  /*8160*/  BRA `(.L_x_317) ;  /* 0xffffffec00907947 */ /* 0x000fea000383ffff */
.L_x_297:
[----:B--2---:R2:W3:Y:S02]  /*8170*/  SYNCS.PHASECHK.TRANS64.TRYWAIT P1, [R0+URZ+0x26840], R7 ;  /* 0x02684007000075a7 */ /* 0x0044e4000802017f */
[----:B---3--:R-:W-:Y:S05]  /*8180*/  @!P1 NANOSLEEP.SYNCS 0x989680 ;  /* 0x009896800000995d */ /* 0x008fea0003900000 */
[----:B------:R-:W3:Y:S02]  /*8190*/  @!P1 SYNCS.PHASECHK.TRANS64 P1, [R0+URZ+0x26840], R7 ;  /* 0x02684007000095a7 */ /* 0x000ee4000802007f */
[----:B---3--:R-:W-:Y:S05]  /*81a0*/  @!P1 BRA `(.L_x_297) ;  /* 0xfffffffc00f09947 */ /* 0x008fea000383ffff */
[----:B------:R-:W-:Y:S05]  /*81b0*/  BRA `(.L_x_318) ;  /* 0xfffffff000387947 */ /* 0x000fea000383ffff */
.L_x_299:
[----:B---3--:R3:W4:Y:S02]  /*81c0*/  SYNCS.PHASECHK.TRANS64.TRYWAIT P1, [R0+URZ+0x26828], R7 ;  /* 0x02682807000075a7 */ /* 0x008724000802017f */
[----:B----4-:R-:W-:Y:S05]  /*81d0*/  @!P1 NANOSLEEP.SYNCS 0x989680 ;  /* 0x009896800000995d */ /* 0x010fea0003900000 */
[----:B------:R-:W4:Y:S02]  /*81e0*/  @!P1 SYNCS.PHASECHK.TRANS64 P1, [R0+URZ+0x26828], R7 ;  /* 0x02682807000095a7 */ /* 0x000f24000802007f */
[----:B----4-:R-:W-:Y:S05]  /*81f0*/  @!P1 BRA `(.L_x_299) ;  /* 0xfffffffc00f09947 */ /* 0x010fea000383ffff */
[----:B------:R-:W-:Y:S05]  /*8200*/  BRA `(.L_x_319) ;  /* 0xfffffff000dc7947 */ /* 0x000fea000383ffff */
.L_x_301:
[----:B----4-:R4:W5:Y:S02]  /*8210*/  SYNCS.PHASECHK.TRANS64.TRYWAIT P0, [R3+URZ+0x26840], R2 ;  /* 0x02684002030075a7 */ /* 0x010964000800017f */
[----:B-----5:R-:W-:Y:S05]  /*8220*/  @!P0 NANOSLEEP.SYNCS 0x989680 ;  /* 0x009896800000895d */ /* 0x020fea0003900000 */
[----:B------:R-:W5:Y:S02]  /*8230*/  @!P0 SYNCS.PHASECHK.TRANS64 P0, [R3+URZ+0x26840], R2 ;  /* 0x02684002030085a7 */ /* 0x000f64000800007f */
[----:B-----5:R-:W-:Y:S05]  /*8240*/  @!P0 BRA `(.L_x_301) ;  /* 0xfffffffc00f08947 */ /* 0x020fea000383ffff */
[----:B------:R-:W-:Y:S05]  /*8250*/  BRA `(.L_x_320) ;  /* 0xfffffff400807947 */ /* 0x000fea000383ffff */
.L_x_303:
[----:B------:R-:W-:Y:S01]  /*8260*/  BSSY B0, `(.L_x_321) ;  /* 0x0000006000007945 */ /* 0x000fe20003800000 */
[----:B------:R-:W-:-:S07]  /*8270*/  IMAD.MOV.U32 R15, RZ, RZ, -0x1 ;  /* 0xffffffffff0f7424 */ /* 0x000fce00078e00ff */
[----:B------:R-:W-:Y:S05]  /*8280*/  WARPSYNC.COLLECTIVE R15, `(.L_x_322) ;  /* 0x000000000f0c7348 */ /* 0x000fea0003c00000 */
[----:B------:R-:W-:Y:S02]  /*8290*/  ELECT P6, UR62, PT ;  /* 0x00000000003e782f */ /* 0x000fe400038c0000 */
[----:B------:R-:W-:Y:S01]  /*82a0*/  MOV R14, UR62 ;  /* 0x0000003e000e7c02 */ /* 0x000fe20008000f00 */
[----:B------:R-:W-:Y:S10]  /*82b0*/  ENDCOLLECTIVE ;  /* 0x000000000000791b */ /* 0x000ff40003800000 */
.L_x_322:
[----:B------:R-:W-:Y:S05]  /*82c0*/  BSYNC B0 ;  /* 0x0000000000007941 */ /* 0x000fea0003800000 */
.L_x_321:
[----:B------:R-:W-:Y:S01]  /*82d0*/  PLOP3.LUT P0, PT, P6, PT, PT, 0x80, 0x0 ;  /* 0x000000000000781c */ /* 0x000fe2000370f070 */
[----:B------:R-:W-:-:S12]  /*82e0*/  BRA `(.L_x_323) ;  /* 0xfffffff800447947 */ /* 0x000fd8000383ffff */
.L_x_305:
[----:B-1----:R1:W2:Y:S02]  /*82f0*/  SYNCS.PHASECHK.TRANS64.TRYWAIT P1, [R6+URZ], R5 ;  /* 0x00000005060075a7 */ /* 0x0022a4000802017f */
[----:B--2---:R-:W-:Y:S05]  /*8300*/  @!P1 NANOSLEEP.SYNCS 0x989680 ;  /* 0x009896800000995d */ /* 0x004fea0003900000 */
[----:B------:R-:W2:Y:S02]  /*8310*/  @!P1 SYNCS.PHASECHK.TRANS64 P1, [R6+URZ], R5 ;  /* 0x00000005060095a7 */ /* 0x000ea4000802007f */
[----:B--2---:R-:W-:Y:S05]  /*8320*/  @!P1 BRA `(.L_x_305) ;  /* 0xfffffffc00f09947 */ /* 0x004fea000383ffff */
[----:B------:R-:W-:Y:S05]  /*8330*/  BRA `(.L_x_324) ;  /* 0xfffffff800847947 */ /* 0x000fea000383ffff */
.L_x_306:
[----:B--2---:R2:W3:Y:S02]  /*8340*/  SYNCS.PHASECHK.TRANS64.TRYWAIT P1, [R3+URZ], R2 ;  /* 0x00000002030075a7 */ /* 0x0044e4000802017f */
[----:B---3--:R-:W-:Y:S05]  /*8350*/  @!P1 NANOSLEEP.SYNCS 0x989680 ;  /* 0x009896800000995d */ /* 0x008fea0003900000 */
[----:B------:R-:W3:Y:S02]  /*8360*/  @!P1 SYNCS.PHASECHK.TRANS64 P1, [R3+URZ], R2 ;  /* 0x00000002030095a7 */ /* 0x000ee4000802007f */
[----:B---3--:R-:W-:Y:S05]  /*8370*/  @!P1 BRA `(.L_x_306) ;  /* 0xfffffffc00f09947 */ /* 0x008fea000383ffff */
[----:B------:R-:W-:Y:S05]  /*8380*/  BRA `(.L_x_325) ;  /* 0xfffffff800787947 */ /* 0x000fea000383ffff */
.L_x_308:
[----:B--2---:R2:W3:Y:S02]  /*8390*/  SYNCS.PHASECHK.TRANS64.TRYWAIT P0, [R0+URZ], R5 ;  /* 0x00000005000075a7 */ /* 0x0044e4000800017f */
[----:B---3--:R-:W-:Y:S05]  /*83a0*/  @!P0 NANOSLEEP.SYNCS 0x989680 ;  /* 0x009896800000895d */ /* 0x008fea0003900000 */
[----:B------:R-:W3:Y:S02]  /*83b0*/  @!P0 SYNCS.PHASECHK.TRANS64 P0, [R0+URZ], R5 ;  /* 0x00000005000085a7 */ /* 0x000ee4000800007f */
[----:B---3--:R-:W-:Y:S05]  /*83c0*/  @!P0 BRA `(.L_x_308) ;  /* 0xfffffffc00f08947 */ /* 0x008fea000383ffff */
[----:B------:R-:W-:Y:S05]  /*83d0*/  BRA `(.L_x_326) ;  /* 0xfffffff8007c7947 */ /* 0x000fea000383ffff */
.L_x_327:
        /* <DEDUP_REMOVED lines=10> */
.L_x_6555:


//--------------------- .text._ZN7cutlass13device_kernelIN5flash11enable_sm90INS1_16FlashAttnBwdSm90INS1_25CollectiveMainloopBwdSm90ILi2ELi2ELi2EN4cute5tupleIJNS5_1CILi1EEES8_S8_EEENS6_IJNS7_ILi64EEENS7_ILi128EEENS7_ILi96EEEEEENS_6half_tEfNS_4arch4Sm90ELb0ELb0ELb1ELb0ELb1ELb1ELb0ELb0ELi2ELi1ELi2ELi1ELb1EEENS1_24CollectiveEpilogueBwdGQAISD_fSG_Li256ELb0ELb1EEENS1_19SingleTileSchedulerILb0ELb0ELb0ELi128EEEEEEEEEvNT_6ParamsE --------------------------
	.section	.text._ZN7cutlass13device_kernelIN5flash11enable_sm90INS1_16FlashAttnBwdSm90INS1_25CollectiveMainloopBwdSm90ILi2ELi2ELi2EN4cute5tupleIJNS5_1CILi1EEES8_S8_EEENS6_IJNS7_ILi64EEENS7_ILi128EEENS7_ILi96EEEEEENS_6half_tEfNS_4arch4Sm90ELb0ELb0ELb1ELb0ELb1ELb1ELb0ELb0ELi2ELi1ELi2ELi1ELb1EEENS1_24CollectiveEpilogueBwdGQAISD_fSG_Li256ELb0ELb1EEENS1_19SingleTileSchedulerILb0ELb0ELb0ELi128EEEEEEEEEvNT_6ParamsE,"ax",@progbits
	.align	128
.text._ZN7cutlass13device_kernelIN5flash11enable_sm90INS1_16FlashAttnBwdSm90INS1_25CollectiveMainloopBwdSm90ILi2ELi2ELi2EN4cute5tupleIJNS5_1CILi1EEES8_S8_EEENS6_IJNS7_ILi64EEENS7_ILi128EEENS7_ILi96EEEEEENS_6half_tEfNS_4arch4Sm90ELb0ELb0ELb1ELb0ELb1ELb1ELb0ELb0ELi2ELi1ELi2ELi1ELb1EEENS1_24CollectiveEpilogueBwdGQAISD_fSG_Li256ELb0ELb1EEENS1_19SingleTileSchedulerILb0ELb0ELb0ELi128EEEEEEEEEvNT_6ParamsE:
        .type           _ZN7cutlass13device_kernelIN5flash11enable_sm90INS1_16FlashAttnBwdSm90INS1_25CollectiveMainloopBwdSm90ILi2ELi2ELi2EN4cute5tupleIJNS5_1CILi1EEES8_S8_EEENS6_IJNS7_ILi64EEENS7_ILi128EEENS7_ILi96EEEEEENS_6half_tEfNS_4arch4Sm90ELb0ELb0ELb1ELb0ELb1ELb1ELb0ELb0ELi2ELi1ELi2ELi1ELb1EEENS1_24CollectiveEpilogueBwdGQAISD_fSG_Li256ELb0ELb1EEENS1_19SingleTileSchedulerILb0ELb0ELb0ELi128EEEEEEEEEvNT_6ParamsE,@function
        .size           _ZN7cutlass13device_kernelIN5flash11enable_sm90INS1_16FlashAttnBwdSm90INS1_25CollectiveMainloopBwdSm90ILi2ELi2ELi2EN4cute5tupleIJNS5_1CILi1EEES8_S8_EEENS6_IJNS7_ILi64EEENS7_ILi128EEENS7_ILi96EEEEEENS_6half_tEfNS_4arch4Sm90ELb0ELb0ELb1ELb0ELb1ELb1ELb0ELb0ELi2ELi1ELi2ELi1ELb1EEENS1_24CollectiveEpilogueBwdGQAISD_fSG_Li256ELb0ELb1EEENS1_19SingleTileSchedulerILb0ELb0ELb0ELi128EEEEEEEEEvNT_6ParamsE,(.L_x_6556 - _ZN7cutlass13device_kernelIN5flash11enable_sm90INS1_16FlashAttnBwdSm90INS1_25CollectiveMainloopBwdSm90ILi2ELi2ELi2EN4cute5tupleIJNS5_1CILi1EEES8_S8_EEENS6_IJNS7_ILi64EEENS7_ILi128EEENS7_ILi96EEEEEENS_6half_tEfNS_4arch4Sm90ELb0ELb0ELb1ELb0ELb1ELb1ELb0ELb0ELi2ELi1ELi2ELi1ELb1EEENS1_24CollectiveEpilogueBwdGQAISD_fSG_Li256ELb0ELb1EEENS1_19SingleTileSchedulerILb0ELb0ELb0ELi128EEEEEEEEEvNT_6ParamsE)
        .other          _ZN7cutlass13device_kernelIN5flash11enable_sm90INS1_16FlashAttnBwdSm90INS1_25CollectiveMainloopBwdSm90ILi2ELi2ELi2EN4cute5tupleIJNS5_1CILi1EEES8_S8_EEENS6_IJNS7_ILi64EEENS7_ILi128EEENS7_ILi96EEEEEENS_6half_tEfNS_4arch4Sm90ELb0ELb0ELb1ELb0ELb1ELb1ELb0ELb0ELi2ELi1ELi2ELi1ELb1EEENS1_24CollectiveEpilogueBwdGQAISD_fSG_Li256ELb0ELb1EEENS1_19SingleTileSchedulerILb0ELb0ELb0ELi128EEEEEEEEEvNT_6ParamsE,@"STO_CUDA_ENTRY STV_DEFAULT"
_ZN7cutlass13device_kernelIN5flash11enable_sm90INS1_16FlashAttnBwdSm90INS1_25CollectiveMainloopBwdSm90ILi2ELi2ELi2EN4cute5tupleIJNS5_1CILi1EEES8_S8_EEENS6_IJNS7_ILi64EEENS7_ILi128EEENS7_ILi96EEEEEENS_6half_tEfNS_4arch4Sm90ELb0ELb0ELb1ELb0ELb1ELb1ELb0ELb0ELi2ELi1ELi2ELi1ELb1EEENS1_24CollectiveEpilogueBwdGQAISD_fSG_Li256ELb0ELb1EEENS1_19SingleTileSchedulerILb0ELb0ELb0ELi128EEEEEEEEEvNT_6ParamsE:
        /* <DEDUP_REMOVED lines=23> */
.L_x_329:
[----:B------:R-:W-:Y:S05]  /*0170*/  BSYNC B0 ;  /* 0x0000000000007941 */ /* 0x000fea0003800000 */
.L_x_328:
        /* <DEDUP_REMOVED lines=37> */
.L_x_330:
        /* <DEDUP_REMOVED lines=22> */
.L_x_331:
[----:B------:R-:W-:Y:S01]  /*0530*/  PLOP3.LUT P0, PT, PT, PT, UP0, 0x80, 0x0 ;  /* 0x000000000000781c */ /* 0x000fe20003f0f008 */
[----:B------:R-:W-:Y:S01]  /*0540*/  NOP ;  /* 0x0000000000007918 */ /* 0x000fe20000000000 */
[----:B------:R-:W-:Y:S01]  /*0550*/  ULDC.64 UR46, c[0x0][0x208] ;  /* 0x00008200002e7ab9 */ /* 0x000fe20000000a00 */
[----:B------:R-:W-:Y:S01]  /*0560*/  BSSY B6, `(.L_x_332) ;  /* 0x0000863000067945 */ /* 0x000fe20003800000 */
[----:B-12-4-:R-:W-:Y:S09]  /*0570*/  BAR.SYNC.DEFER_BLOCKING 0x0 ;  /* 0x0000000000007b1d */ /* 0x016ff20000010000 */
[----:B------:R-:W-:Y:S05]  /*0580*/  @!P0 BRA `(.L_x_333) ;  /* 0x0000004c00d08947 */ /* 0x000fea0003800000 */
.L_x_334:
        /* <DEDUP_REMOVED lines=33> */
.L_x_337:
        /* <DEDUP_REMOVED lines=15> */
.L_x_336:
        /* <DEDUP_REMOVED lines=22> */
.L_x_339:
        /* <DEDUP_REMOVED lines=15> */
.L_x_338:
[----:B------:R-:W-:Y:S01]  /*0ae0*/  SHF.R.S32.HI R41, RZ, 0x1f, R22 ;  /* 0x0000001fff297819 */ /* 0x000fe20000011416 */
[----:B------:R-:W-:-:S03]  /*0af0*/  UMOV UR4, 0xffffffff ;  /* 0xffffffff00047882 */ /* 0x000fc60000000000 */
[----:B------:R-:W-:-:S04]  /*0b00*/  LEA.HI R0, R41, R22, RZ, 0x7 ;  /* 0x0000001629007211 */ /* 0x000fc800078f38ff */
[----:B------:R-:W-:Y:S01]  /*0b10*/  SHF.R.S32.HI R16, RZ, 0x7, R0 ;  /* 0x00000007ff107819 */ /* 0x000fe20000011400 */
[----:B------:R-:W-:Y:S06]  /*0b20*/  BRA.DIV UR4, `(.L_x_340) ;  /* 0x0000008204207947 */ /* 0x000fec000b800000 */
[----:B------:R1:W2:Y:S02]  /*0b30*/  SHFL.IDX PT, R14, R16, RZ, 0x1f ;  /* 0x00001fff100e7589 */ /* 0x0002a400000e0000 */
.L_x_438:
        /* <DEDUP_REMOVED lines=15> */
.L_x_341:
        /* <DEDUP_REMOVED lines=19> */
.L_x_343:
        /* <DEDUP_REMOVED lines=177> */
.L_x_355:
[----:B------:R-:W-:-:S06]  /*1870*/  UISETP.NE.AND UP0, UPT, UR11, 0x3, UPT ;  /* 0x000000030b00788c */ /* 0x000fcc000bf05270 */
[----:B------:R-:W-:-:S13]  /*1880*/  PLOP3.LUT P0, PT, PT, PT, UP0, 0x80, 0x0 ;  /* 0x000000000000781c */ /* 0x000fda0003f0f008 */
[----:B-1----:R-:W-:Y:S05]  /*1890*/  @!P0 BRA `(.L_x_345) ;  /* 0x0000000000048947 */ /* 0x002fea0003800000 */
[----:B------:R-:W-:Y:S01]  /*18a0*/  BPT.TRAP 0x1 ;  /* 0x000000040000795c */ /* 0x000fe20000300000 */
.L_x_345:
[----:B------:R-:W-:Y:S01]  /*18b0*/  R2UR UR8, R18 ;  /* 0x00000000120872ca */ /* 0x000fe200000e0000 */
[----:B------:R-:W-:-:S05]  /*18c0*/  IMAD.U32 R120, RZ, RZ, UR5 ;  /* 0x00000005ff787e24 */ /* 0x000fca000f8e00ff */
[----:B------:R-:W-:-:S07]  /*18d0*/  SHF.L.U32 R120, R120, 0x1f, RZ ;  /* 0x0000001f78787819 */ /* 0x000fce00000006ff */
[----:B------:R-:W-:-:S09]  /*18e0*/  ULEA UR8, UR6, UR8, 0x3 ;  /* 0x0000000806087291 */ /* 0x000fd2000f8e183f */
[----:B------:R2:W3:Y:S01]  /*18f0*/  SYNCS.PHASECHK.TRANS64.TRYWAIT P1, [UR8+0x26810], R120 ;  /* 0x02681078ff0075a7 */ /* 0x0004e20008020148 */
[----:B------:R-:W-:Y:S05]  /*1900*/  @!P0 BRA `(.L_x_346) ;  /* 0x0000000000048947 */ /* 0x000fea0003800000 */
[----:B------:R-:W-:Y:S01]  /*1910*/  BPT.TRAP 0x1 ;  /* 0x000000040000795c */ /* 0x000fe20000300000 */
.L_x_346:
[----:B---3--:R-:W-:Y:S05]  /*1920*/  @P1 BRA `(.L_x_347) ;  /* 0x0000000000081947 */ /* 0x008fea0003800000 */
[----:B------:R-:W3:Y:S02]  /*1930*/  SYNCS.PHASECHK.TRANS64.TRYWAIT P1, [UR8+0x26810], R120 ;  /* 0x02681078ff0075a7 */ /* 0x000ee40008020148 */
[----:B---3--:R-:W-:Y:S05]  /*1940*/  @!P1 BRA `(.L_x_348) ;  /* 0x0000007000cc9947 */ /* 0x008fea0003800000 */
.L_x_347:
        /* <DEDUP_REMOVED lines=67> */
.L_x_349:
[----:B------:R1:W1:Y:S01]  /*1d80*/  SYNCS.PHASECHK.TRANS64.TRYWAIT P1, [UR8+0x26830], R120 ;  /* 0x02683078ff0075a7 */ /* 0x0002620008020148 */
[----:B------:R-:W-:Y:S05]  /*1d90*/  @!P0 BRA `(.L_x_350) ;  /* 0x0000000000048947 */ /* 0x000fea0003800000 */
[----:B------:R-:W-:Y:S01]  /*1da0*/  BPT.TRAP 0x1 ;  /* 0x000000040000795c */ /* 0x000fe20000300000 */
.L_x_350:
[----:B-1----:R-:W-:Y:S05]  /*1db0*/  @P1 BRA `(.L_x_351) ;  /* 0x0000000000081947 */ /* 0x002fea0003800000 */
[----:B------:R-:W1:Y:S02]  /*1dc0*/  SYNCS.PHASECHK.TRANS64.TRYWAIT P1, [UR8+0x26830], R120 ;  /* 0x02683078ff0075a7 */ /* 0x000e640008020148 */
[----:B-1----:R-:W-:Y:S05]  /*1dd0*/  @!P1 BRA `(.L_x_352) ;  /* 0x0000006c00c09947 */ /* 0x002fea0003800000 */
.L_x_351:
[----:B------:R-:W-:Y:S01]  /*1de0*/  R2UR UR10, R18 ;  /* 0x00000000120a72ca */ /* 0x000fe200000e0000 */
[----:B--2---:R-:W-:Y:S01]  /*1df0*/  WARPGROUP.ARRIVE ;  /* 0x00000000000079c5 */ /* 0x004fe20000000000 */
[----:B------:R-:W-:Y:S01]  /*1e00*/  UMOV UR19, 0x80000020 ;  /* 0x8000002000137882 */ /* 0x000fe20000000000 */
[----:B------:R-:W-:Y:S01]  /*1e10*/  FMUL.FTZ R208, R152, UR13 ;  /* 0x0000000d98d07c20 */ /* 0x000fe20008410000 */
[----:B------:R-:W-:Y:S01]  /*1e20*/  FMUL.FTZ R212, R153, UR13 ;  /* 0x0000000d99d47c20 */ /* 0x000fe20008410000 */
[----:B------:R-:W-:Y:S01]  /*1e30*/  FMUL.FTZ R213, R154, UR13 ;  /* 0x0000000d9ad57c20 */ /* 0x000fe20008410000 */
[----:B------:R-:W-:Y:S01]  /*1e40*/  FMUL.FTZ R214, R155, UR13 ;  /* 0x0000000d9bd67c20 */ /* 0x000fe20008410000 */
[----:B------:R-:W-:Y:S01]  /*1e50*/  FMUL.FTZ R154, R156, UR13 ;  /* 0x0000000d9c9a7c20 */ /* 0x000fe20008410000 */
[----:B------:R-:W-:Y:S01]  /*1e60*/  FMUL.FTZ R155, R157, UR13 ;  /* 0x0000000d9d9b7c20 */ /* 0x000fe20008410000 */
[----:B------:R-:W1:Y:S01]  /*1e70*/  MUFU.TANH R208, R208 ;  /* 0x000000d000d07308 */ /* 0x000e620000002400 */
[----:B------:R-:W-:Y:S01]  /*1e80*/  ISETP.GT.AND P2, PT, R3, RZ, PT ;  /* 0x000000ff0300720c */ /* 0x000fe20003f44270 */
        /* <DEDUP_REMOVED lines=9> */
[----:B------:R-:W-:Y:S01]  /*1f20*/  FMUL.FTZ R216, R167, UR13 ;  /* 0x0000000da7d87c20 */ /* 0x000fe20008410000 */
[----:B------:R-:W-:Y:S01]  /*1f30*/  ULOP3.LUT UR10, UR10, 0x3fff, URZ, 0xc0, !UPT ;  /* 0x00003fff0a0a7892 */ /* 0x000fe2000f8ec03f */
[----:B------:R-:W-:Y:S01]  /*1f40*/  ISETP.GT.AND P1, PT, R3, 0x8, PT ;  /* 0x000000080300780c */ /* 0x000fe20003f24270 */
        /* <DEDUP_REMOVED lines=20> */
[----:B------:R-:W-:Y:S01]  /*2090*/  FFMA.FTZ R183, R152, UR14, -R21 ;  /* 0x0000000e98b77c23 */ /* 0x000fe20008010815 */
[----:B-----5:R-:W-:Y:S01]  /*20a0*/  FSEL R153, R154, -INF , P2 ;  /* 0xff8000009a997808 */ /* 0x020fe20001000000 */
[----:B------:R-:W-:Y:S01]  /*20b0*/  FMUL.FTZ R165, R165, UR13 ;  /* 0x0000000da5a57c20 */ /* 0x000fe20008410000 */
[----:B------:R-:W-:Y:S01]  /*20c0*/  FMUL.FTZ R220, R171, UR13 ;  /* 0x0000000dabdc7c20 */ /* 0x000fe20008410000 */
[----:B------:R-:W-:Y:S01]  /*20d0*/  FMUL.FTZ R221, R174, UR13 ;  /* 0x0000000daedd7c20 */ /* 0x000fe20008410000 */
[----:B------:R-:W-:Y:S01]  /*20e0*/  FMUL.FTZ R222, R177, UR13 ;  /* 0x0000000db1de7c20 */ /* 0x000fe20008410000 */
[----:B------:R-:W-:Y:S01]  /*20f0*/  FFMA.FTZ R166, R153, UR14, -R210 ;  /* 0x0000000e99a67c23 */ /* 0x000fe200080108d2 */
[----:B------:R-:W5:Y:S01]  /*2100*/  MUFU.TANH R214, R214 ;  /* 0x000000d600d67308 */ /* 0x000f620000002400 */
[----:B-1----:R-:W-:Y:S01]  /*2110*/  FSEL R152, R155, -INF , P2 ;  /* 0xff8000009b987808 */ /* 0x002fe20001000000 */
[----:B------:R-:W-:Y:S01]  /*2120*/  FMUL.FTZ R172, R172, UR13 ;  /* 0x0000000dacac7c20 */ /* 0x000fe20008410000 */
[----:B------:R-:W-:Y:S01]  /*2130*/  FMUL.FTZ R173, R173, UR13 ;  /* 0x0000000dadad7c20 */ /* 0x000fe20008410000 */
[----:B------:R-:W-:Y:S01]  /*2140*/  FMUL.FTZ R175, R175, UR13 ;  /* 0x0000000dafaf7c20 */ /* 0x000fe20008410000 */
[----:B------:R-:W-:Y:S01]  /*2150*/  FFMA.FTZ R208, -R208, R208, 1 ;  /* 0x3f800000d0d07423 */ /* 0x000fe200000101d0 */
[----:B------:R-:W-:Y:S01]  /*2160*/  FFMA.FTZ R167, R152, UR14, -R211 ;  /* 0x0000000e98a77c23 */ /* 0x000fe200080108d3 */
[----:B------:R-:W-:Y:S01]  /*2170*/  FFMA.FTZ R154, -R154, R154, 1 ;  /* 0x3f8000009a9a7423 */ /* 0x000fe2000001019a */
        /* <DEDUP_REMOVED lines=11> */
[----:B------:R-:W-:Y:S01]  /*2230*/  FMUL.FTZ R181, R181, UR13 ;  /* 0x0000000db5b57c20 */ /* 0x000fe20008410000 */
[----:B------:R-:W-:-:S02]  /*2240*/  ULOP3.LUT UR10, UR10, 0x1000000, URZ, 0xfc, !UPT ;  /* 0x010000000a0a7892 */ /* 0x000fc4000f8efc3f */
[----:B------:R-:W-:Y:S02]  /*2250*/  FFMA.FTZ R170, R20, UR14, -R21 ;  /* 0x0000000e14aa7c23 */ /* 0x000fe40008010815 */
[----:B------:R-:W5:Y:S01]  /*2260*/  MUFU.TANH R157, R157 ;  /* 0x0000009d009d7308 */ /* 0x000f620000002400 */
[C---:B-1----:R-:W-:Y:S01]  /*2270*/  FSEL R163, R156.reuse, -INF , P2 ;  /* 0xff8000009ca37808 */ /* 0x042fe20001000000 */
[----:B------:R-:W-:Y:S01]  /*2280*/  FFMA.FTZ R156, -R156, R156, 1 ;  /* 0x3f8000009c9c7423 */ /* 0x000fe2000001019c */
[----:B------:R-:W-:-:S03]  /*2290*/  UIMAD UR10, UR6, 0x300, UR10 ;  /* 0x00000300060a78a4 */ /* 0x000fc6000f8e020a */
[----:B------:R-:W-:Y:S02]  /*22a0*/  FFMA.FTZ R162, R163, UR14, -R12 ;  /* 0x0000000ea3a27c23 */ /* 0x000fe4000801080c */
[----:B------:R-:W1:Y:S01]  /*22b0*/  MUFU.TANH R159, R159 ;  /* 0x0000009f009f7308 */ /* 0x000e620000002400 */
[----:B--2---:R-:W-:-:S05]  /*22c0*/  FSEL R168, R158, -INF , P2 ;  /* 0xff8000009ea87808 */ /* 0x004fca0001000000 */
[----:B------:R-:W-:Y:S02]  /*22d0*/  FFMA.FTZ R163, R168, UR14, -R13 ;  /* 0x0000000ea8a37c23 */ /* 0x000fe4000801080d */
[----:B------:R-:W2:Y:S01]  /*22e0*/  MUFU.TANH R160, R160 ;  /* 0x000000a000a07308 */ /* 0x000ea20000002400 */
[C---:B-----5:R-:W-:Y:S01]  /*22f0*/  FSEL R21, R157.reuse, -INF , P1 ;  /* 0xff8000009d157808 */ /* 0x060fe20000800000 */
[----:B------:R-:W-:-:S04]  /*2300*/  FFMA.FTZ R157, -R157, R157, 1 ;  /* 0x3f8000009d9d7423 */ /* 0x000fc8000001019d */
[----:B------:R-:W-:Y:S02]  /*2310*/  FFMA.FTZ R168, R21, UR14, -R210 ;  /* 0x0000000e15a87c23 */ /* 0x000fe400080108d2 */
[----:B------:R-:W5:Y:S01]  /*2320*/  MUFU.TANH R161, R161 ;  /* 0x000000a100a17308 */ /* 0x000f620000002400 */
[----:B-1----:R-:W-:-:S05]  /*2330*/  FSEL R20, R159, -INF , P1 ;  /* 0xff8000009f147808 */ /* 0x002fca0000800000 */
[----:B------:R-:W-:Y:S02]  /*2340*/  FFMA.FTZ R211, R20, UR14, -R211 ;  /* 0x0000000e14d37c23 */ /* 0x000fe400080108d3 */
[----:B------:R-:W1:Y:S01]  /*2350*/  MUFU.TANH R164, R164 ;  /* 0x000000a400a47308 */ /* 0x000e620000002400 */
[C---:B--2---:R-:W-:Y:S01]  /*2360*/  FSEL R171, R160.reuse, -INF , P1 ;  /* 0xff800000a0ab7808 */ /* 0x044fe20000800000 */
[----:B------:R-:W-:-:S04]  /*2370*/  FFMA.FTZ R160, -R160, R160, 1 ;  /* 0x3f800000a0a07423 */ /* 0x000fc800000101a0 */
[----:B------:R-:W-:Y:S02]  /*2380*/  FFMA.FTZ R174, R171, UR14, -R12 ;  /* 0x0000000eabae7c23 */ /* 0x000fe4000801080c */
[----:B------:R-:W-:Y:S01]  /*2390*/  MUFU.TANH R215, R215 ;  /* 0x000000d700d77308 */ /* 0x000fe20000002400 */
[----:B-----5:R-:W-:Y:S01]  /*23a0*/  FSEL R12, R161, -INF , P1 ;  /* 0xff800000a10c7808 */ /* 0x020fe20000800000 */
[----:B------:R-:W-:Y:S02]  /*23b0*/  WARPGROUP.DEPBAR.LE gsb0, 0x0 ;  /* 0x00008000000079c5 */ /* 0x000fe40000010000 */
[----:B------:R-:W-:Y:S02]  /*23c0*/  WARPGROUP.ARRIVE ;  /* 0x00000000000079c5 */ /* 0x000fe40000000000 */
[----:B------:R-:W-:Y:S02]  /*23d0*/  FFMA.FTZ R177, R12, UR14, -R13 ;  /* 0x0000000e0cb17c23 */ /* 0x000fe4000801080d */
[----:B------:R-:W2:Y:S01]  /*23e0*/  MUFU.TANH R165, R165 ;  /* 0x000000a500a57308 */ /* 0x000ea20000002400 */
[----:B-1----:R-:W-:Y:S01]  /*23f0*/  FSEL R13, R164, -INF , P2 ;  /* 0xff800000a40d7808 */ /* 0x002fe20001000000 */
[----:B------:R-:W-:Y:S01]  /*2400*/  HGMMA.64x64x16.F32 R120, R196, gdesc[UR16], R120, gsb0 ;  /* 0x00e00010c4787df0 */ /* 0x000fe20008000878 */
[----:B------:R-:W-:Y:S01]  /*2410*/  UMOV UR18, UR16 ;  /* 0x0000001000127c82 */ /* 0x000fe20008000000 */
[----:B------:R-:W-:Y:S01]  /*2420*/  UMOV UR19, 0x80000020 ;  /* 0x8000002000137882 */ /* 0x000fe20000000000 */
[----:B------:R-:W-:Y:S01]  /*2430*/  UIADD3 UR16, UR12, 0x102, URZ ;  /* 0x000001020c107890 */ /* 0x000fe2000fffe03f */
[----:B------:R-:W-:-:S02]  /*2440*/  FFMA.FTZ R13, R13, UR14, -R14 ;  /* 0x0000000e0d0d7c23 */ /* 0x000fc4000801080e */
[----:B------:R-:W1:Y:S08]  /*2450*/  MUFU.EX2 R183, R183 ;  /* 0x000000b700b77308 */ /* 0x000e700000000800 */
[----:B------:R-:W5:Y:S01]  /*2460*/  MUFU.EX2 R224, R224 ;  /* 0x000000e000e07308 */ /* 0x000f620000000800 */
[----:B--2---:R-:W-:-:S07]  /*2470*/  FSEL R12, R165, -INF , P2 ;  /* 0xff800000a50c7808 */ /* 0x004fce0001000000 */
[----:B------:R-:W-:Y:S08]  /*2480*/  MUFU.TANH R218, R218 ;  /* 0x000000da00da7308 */ /* 0x000ff00000002400 */
[----:B------:R-:W-:Y:S08]  /*2490*/  MUFU.TANH R220, R220 ;  /* 0x000000dc00dc7308 */ /* 0x000ff00000002400 */
[----:B------:R-:W2:Y:S08]  /*24a0*/  MUFU.EX2 R169, R169 ;  /* 0x000000a900a97308 */ /* 0x000eb00000000800 */
[----:B------:R-:W3:Y:S08]  /*24b0*/  MUFU.EX2 R170, R170 ;  /* 0x000000aa00aa7308 */ /* 0x000ef00000000800 */
[----:B------:R4:W-:Y:S08]  /*24c0*/  MUFU.EX2 R171, R211 ;  /* 0x000000d300ab7308 */ /* 0x0009f00000000800 */
[----:B------:R-:W3:Y:S01]  /*24d0*/  MUFU.TANH R216, R216 ;  /* 0x000000d800d87308 */ /* 0x000ee20000002400 */
[----:B----4-:R-:W-:-:S07]  /*24e0*/  FFMA.FTZ R211, R12, UR14, -R15 ;  /* 0x0000000e0cd37c23 */ /* 0x010fce000801080f */
[----:B------:R-:W4:Y:S01]  /*24f0*/  MUFU.TANH R217, R217 ;  /* 0x000000d900d97308 */ /* 0x000f220000002400 */
[----:B------:R-:W-:Y:S02]  /*2500*/  WARPGROUP.DEPBAR.LE gsb0, 0x0 ;  /* 0x00008000000079c5 */ /* 0x000fe40000010000 */
[----:B------:R-:W-:-:S05]  /*2510*/  WARPGROUP.ARRIVE ;  /* 0x00000000000079c5 */ /* 0x000fca0000000000 */
[----:B------:R-:W4:Y:S01]  /*2520*/  MUFU.TANH R219, R219 ;  /* 0x000000db00db7308 */ /* 0x000f220000002400 */
[----:B------:R-:W-:Y:S01]  /*2530*/  HGMMA.64x64x16.F32 R120, R188, gdesc[UR16], R120, gsb0 ;  /* 0x00e00010bc787df0 */ /* 0x000fe20008000878 */
[----:B------:R-:W-:Y:S01]  /*2540*/  UMOV UR18, UR16 ;  /* 0x0000001000127c82 */ /* 0x000fe20008000000 */
[----:B------:R-:W-:Y:S01]  /*2550*/  UMOV UR19, 0x80000020 ;  /* 0x8000002000137882 */ /* 0x000fe20000000000 */
[----:B------:R-:W-:-:S04]  /*2560*/  UIADD3 UR16, UR12, 0x200, URZ ;  /* 0x000002000c107890 */ /* 0x000fc8000fffe03f */
[----:B------:R-:W4:Y:S01]  /*2570*/  MUFU.TANH R221, R221 ;  /* 0x000000dd00dd7308 */ /* 0x000f220000002400 */
[----:B------:R-:W-:-:S07]  /*2580*/  UIADD3 UR12, UR12, 0x202, URZ ;  /* 0x000002020c0c7890 */ /* 0x000fce000fffe03f */
[----:B------:R-:W4:Y:S08]  /*2590*/  MUFU.TANH R172, R172 ;  /* 0x000000ac00ac7308 */ /* 0x000f300000002400 */
[----:B------:R-:W4:Y:S08]  /*25a0*/  MUFU.EX2 R166, R166 ;  /* 0x000000a600a67308 */ /* 0x000f300000000800 */
[----:B------:R-:W-:Y:S08]  /*25b0*/  MUFU.EX2 R167, R167 ;  /* 0x000000a700a77308 */ /* 0x000ff00000000800 */
[----:B------:R-:W-:Y:S08]  /*25c0*/  MUFU.EX2 R168, R168 ;  /* 0x000000a800a87308 */ /* 0x000ff00000000800 */
[----:B------:R-:W-:Y:S08]  /*25d0*/  MUFU.TANH R173, R173 ;  /* 0x000000ad00ad7308 */ /* 0x000ff00000002400 */
[----:B------:R-:W-:Y:S08]  /*25e0*/  MUFU.TANH R175, R175 ;  /* 0x000000af00af7308 */ /* 0x000ff00000002400 */
[----:B------:R-:W-:Y:S08]  /*25f0*/  MUFU.EX2 R162, R162 ;  /* 0x000000a200a27308 */ /* 0x000ff00000000800 */
[----:B------:R-:W-:Y:S08]  /*2600*/  MUFU.EX2 R163, R163 ;  /* 0x000000a300a37308 */ /* 0x000ff00000000800 */
[----:B------:R-:W-:Y:S01]  /*2610*/  MUFU.TANH R176, R176 ;  /* 0x000000b000b07308 */ /* 0x000fe20000002400 */
        /* <DEDUP_REMOVED lines=9> */
[----:B------:R-:W4:Y:S08]  /*26b0*/  MUFU.TANH R180, R180 ;  /* 0x000000b400b47308 */ /* 0x000f300000002400 */
[----:B------:R-:W4:Y:S08]  /*26c0*/  MUFU.TANH R182, R182 ;  /* 0x000000b600b67308 */ /* 0x000f300000002400 */
[----:B------:R-:W-:Y:S08]  /*26d0*/  MUFU.TANH R223, R223 ;  /* 0x000000df00df7308 */ /* 0x000ff00000002400 */
[----:B------:R-:W4:Y:S08]  /*26e0*/  MUFU.EX2 R174, R174 ;  /* 0x000000ae00ae7308 */ /* 0x000f300000000800 */
[----:B------:R-:W4:Y:S08]  /*26f0*/  MUFU.EX2 R177, R177 ;  /* 0x000000b100b17308 */ /* 0x000f300000000800 */
[----:B------:R-:W4:Y:S08]  /*2700*/  MUFU.TANH R181, R181 ;  /* 0x000000b500b57308 */ /* 0x000f300000002400 */
        /* <DEDUP_REMOVED lines=14> */
[----:B------:R-:W2:Y:S01]  /*27f0*/  LDS.64 R20, [R22+0x1e220] ;  /* 0x01e2200016147984 */ /* 0x000ea20000000a00 */
[--C-:B-1----:R-:W-:Y:S01]  /*2800*/  FADD.FTZ R227, R123, -R153.reuse ;  /* 0x800000997be37221 */ /* 0x102fe20000010000 */
[----:B------:R-:W-:Y:S01]  /*2810*/  FSEL R123, R215, -INF , P1 ;  /* 0xff800000d77b7808 */ /* 0x000fe20000800000 */
[--C-:B------:R-:W-:Y:S01]  /*2820*/  FADD.FTZ R225, R120, -R152.reuse ;  /* 0x8000009878e17221 */ /* 0x100fe20000010000 */
[----:B------:R-:W-:Y:S01]  /*2830*/  FADD.FTZ R210, R121, -R153 ;  /* 0x8000009979d27221 */ /* 0x000fe20000010000 */
[----:B------:R-:W-:Y:S01]  /*2840*/  FADD.FTZ R122, R122, -R152 ;  /* 0x800000987a7a7221 */ /* 0x000fe20000010000 */
[----:B------:R-:W-:Y:S01]  /*2850*/  FFMA.FTZ R152, -R212, R212, 1 ;  /* 0x3f800000d4987423 */ /* 0x000fe200000101d4 */
[----:B------:R-:W-:Y:S01]  /*2860*/  FFMA.FTZ R120, R123, UR14, -R14 ;  /* 0x0000000e7b787c23 */ /* 0x000fe2000801080e */
[----:B------:R-:W-:Y:S01]  /*2870*/  FMUL.FTZ R153, R183, R210 ;  /* 0x000000d2b7997220 */ /* 0x000fe20000410000 */
[----:B------:R1:W-:Y:S01]  /*2880*/  MUFU.EX2 R14, R13 ;  /* 0x0000000d000e7308 */ /* 0x0003e20000000800 */
[----:B------:R-:W-:Y:S01]  /*2890*/  FFMA.FTZ R123, -R213, R213, 1 ;  /* 0x3f800000d57b7423 */ /* 0x000fe200000101d5 */
[----:B-----5:R-:W-:Y:S01]  /*28a0*/  FMUL.FTZ R225, R224, R225 ;  /* 0x000000e1e0e17220 */ /* 0x020fe20000410000 */
[----:B------:R-:W-:Y:S01]  /*28b0*/  FMUL.FTZ R152, R152, R153 ;  /* 0x0000009998987220 */ /* 0x000fe20000410000 */
[--C-:B--2---:R-:W-:Y:S01]  /*28c0*/  FADD.FTZ R153, R124, -R20.reuse ;  /* 0x800000147c997221 */ /* 0x104fe20000010000 */
[----:B------:R-:W-:Y:S01]  /*28d0*/  FADD.FTZ R213, R126, -R20 ;  /* 0x800000147ed57221 */ /* 0x000fe20000010000 */
[----:B------:R-:W-:Y:S01]  /*28e0*/  FMUL.FTZ R122, R169, R122 ;  /* 0x0000007aa97a7220 */ /* 0x000fe20000410000 */
[----:B------:R-:W-:Y:S01]  /*28f0*/  FSEL R20, R218, -INF , P2 ;  /* 0xff800000da147808 */ /* 0x000fe20001000000 */
[----:B---3--:R-:W-:Y:S01]  /*2900*/  FMUL.FTZ R227, R170, R227 ;  /* 0x000000e3aae37220 */ /* 0x008fe20000410000 */
[----:B-1----:R-:W1:Y:S01]  /*2910*/  LDS.64 R12, [R22+0x1e240] ;  /* 0x01e24000160c7984 */ /* 0x002e620000000a00 */
[----:B------:R-:W-:Y:S01]  /*2920*/  FSEL R126, R220, -INF , P1 ;  /* 0xff800000dc7e7808 */ /* 0x000fe20000800000 */
[----:B------:R-:W-:Y:S01]  /*2930*/  FMUL.FTZ R121, R208, R225 ;  /* 0x000000e1d0797220 */ /* 0x000fe20000410000 */
[----:B------:R-:W-:Y:S01]  /*2940*/  FSEL R208, R216, -INF , P1 ;  /* 0xff800000d8d07808 */ /* 0x000fe20000800000 */
[----:B------:R-:W-:Y:S01]  /*2950*/  FMUL.FTZ R123, R123, R122 ;  /* 0x0000007a7b7b7220 */ /* 0x000fe20000410000 */
[----:B------:R-:W-:Y:S01]  /*2960*/  FADD.FTZ R212, R125, -R21 ;  /* 0x800000157dd47221 */ /* 0x000fe20000010000 */
[----:B------:R-:W-:Y:S01]  /*2970*/  FMUL.FTZ R122, R214, R227 ;  /* 0x000000e3d67a7220 */ /* 0x000fe20000410000 */
[--C-:B------:R-:W-:Y:S01]  /*2980*/  FFMA.FTZ R125, R20, UR14, -R7.reuse ;  /* 0x0000000e147d7c23 */ /* 0x100fe20008010807 */
[----:B------:R-:W-:Y:S01]  /*2990*/  FFMA.FTZ R126, R126, UR14, -R7 ;  /* 0x0000000e7e7e7c23 */ /* 0x000fe20008010807 */
[----:B----4-:R-:W-:Y:S01]  /*29a0*/  FSEL R225, R217, -INF , P2 ;  /* 0xff800000d9e17808 */ /* 0x010fe20001000000 */
[----:B------:R-:W-:Y:S01]  /*29b0*/  FFMA.FTZ R208, R208, UR14, -R15 ;  /* 0x0000000ed0d07c23 */ /* 0x000fe2000801080f */
[----:B------:R-:W-:Y:S01]  /*29c0*/  FSEL R227, R219, -INF , P1 ;  /* 0xff800000dbe37808 */ /* 0x000fe20000800000 */
[----:B------:R-:W-:Y:S01]  /*29d0*/  FADD.FTZ R210, R127, -R21 ;  /* 0x800000157fd27221 */ /* 0x000fe20000010000 */
[----:B------:R-:W-:Y:S01]  /*29e0*/  FSEL R7, R221, -INF , P1 ;  /* 0xff800000dd077808 */ /* 0x000fe20000800000 */
[----:B------:R2:W-:Y:S01]  /*29f0*/  MUFU.EX2 R15, R120 ;  /* 0x00000078000f7308 */ /* 0x0005e20000000800 */
[----:B------:R-:W-:Y:S01]  /*2a00*/  FSEL R127, R172, -INF , P2 ;  /* 0xff800000ac7f7808 */ /* 0x000fe20001000000 */
[--C-:B------:R-:W-:Y:S01]  /*2a10*/  FFMA.FTZ R225, R225, UR14, -R6.reuse ;  /* 0x0000000ee1e17c23 */ /* 0x100fe20008010806 */
[----:B------:R-:W-:Y:S01]  /*2a20*/  FFMA.FTZ R21, R227, UR14, -R6 ;  /* 0x0000000ee3157c23 */ /* 0x000fe20008010806 */
[----:B------:R-:W-:Y:S01]  /*2a30*/  FMUL.FTZ R153, R166, R153 ;  /* 0x00000099a6997220 */ /* 0x000fe20000410000 */
[----:B------:R-:W-:Y:S01]  /*2a40*/  FFMA.FTZ R6, -R155, R155, 1 ;  /* 0x3f8000009b067423 */ /* 0x000fe2000001019b */
[--C-:B------:R-:W-:Y:S01]  /*2a50*/  FFMA.FTZ R127, R127, UR14, -R10.reuse ;  /* 0x0000000e7f7f7c23 */ /* 0x100fe2000801080a */
[----:B------:R-:W-:Y:S01]  /*2a60*/  FSEL R214, R222, -INF , P2 ;  /* 0xff800000ded67808 */ /* 0x000fe20001000000 */
[----:B------:R-:W-:Y:S01]  /*2a70*/  FMUL.FTZ R155, R154, R153 ;  /* 0x000000999a9b7220 */ /* 0x000fe20000410000 */
[----:B--2---:R-:W-:Y:S01]  /*2a80*/  FFMA.FTZ R120, R7, UR14, -R10 ;  /* 0x0000000e07787c23 */ /* 0x004fe2000801080a */
[----:B------:R-:W-:Y:S01]  /*2a90*/  FMUL.FTZ R7, R167, R212 ;  /* 0x000000d4a7077220 */ /* 0x000fe20000410000 */
[----:B------:R-:W-:Y:S01]  /*2aa0*/  FMUL.FTZ R10, R168, R213 ;  /* 0x000000d5a80a7220 */ /* 0x000fe20000410000 */
[----:B------:R2:W3:Y:S01]  /*2ab0*/  MUFU.EX2 R124, R208 ;  /* 0x000000d0007c7308 */ /* 0x0004e20000000800 */
[----:B------:R-:W-:Y:S01]  /*2ac0*/  FSEL R212, R173, -INF , P2 ;  /* 0xff800000add47808 */ /* 0x000fe20001000000 */
[----:B------:R-:W-:Y:S01]  /*2ad0*/  FMUL.FTZ R154, R6, R7 ;  /* 0x00000007069a7220 */ /* 0x000fe20000410000 */
[----:B------:R-:W-:Y:S01]  /*2ae0*/  FMUL.FTZ R7, R171, R210 ;  /* 0x000000d2ab077220 */ /* 0x000fe20000410000 */
[----:B------:R-:W-:Y:S01]  /*2af0*/  FMUL.FTZ R153, R157, R10 ;  /* 0x0000000a9d997220 */ /* 0x000fe20000410000 */
[----:B------:R-:W-:Y:S01]  /*2b00*/  FSEL R10, R175, -INF , P1 ;  /* 0xff800000af0a7808 */ /* 0x000fe20000800000 */
[----:B------:R-:W-:Y:S01]  /*2b10*/  FFMA.FTZ R212, R212, UR14, -R11 ;  /* 0x0000000ed4d47c23 */ /* 0x000fe2000801080b */
[----:B------:R-:W-:Y:S01]  /*2b20*/  FSEL R157, R178, -INF , P1 ;  /* 0xff800000b29d7808 */ /* 0x000fe20000800000 */
[----:B------:R4:W5:Y:S01]  /*2b30*/  MUFU.EX2 R20, R225 ;  /* 0x000000e100147308 */ /* 0x0009620000000800 */
[----:B--2---:R-:W-:Y:S01]  /*2b40*/  FFMA.FTZ R208, -R159, R159, 1 ;  /* 0x3f8000009fd07423 */ /* 0x004fe2000001019f */
[----:B------:R-:W-:Y:S01]  /*2b50*/  FSEL R159, R176, -INF , P2 ;  /* 0xff800000b09f7808 */ /* 0x000fe20001000000 */
[----:B------:R-:W-:Y:S01]  /*2b60*/  FFMA.FTZ R210, -R158, R158, 1 ;  /* 0x3f8000009ed27423 */ /* 0x000fe2000001019e */
[--C-:B------:R-:W-:Y:S01]  /*2b70*/  FFMA.FTZ R157, R157, UR14, -R8.reuse ;  /* 0x0000000e9d9d7c23 */ /* 0x100fe20008010808 */
[----:B------:R-:W-:Y:S01]  /*2b80*/  FMUL.FTZ R208, R208, R7 ;  /* 0x00000007d0d07220 */ /* 0x000fe20000410000 */
[----:B------:R-:W-:Y:S01]  /*2b90*/  FFMA.FTZ R214, R214, UR14, -R9 ;  /* 0x0000000ed6d67c23 */ /* 0x000fe20008010809 */
[----:B------:R-:W2:Y:S01]  /*2ba0*/  LDS.64 R6, [R22+0x1e260] ;  /* 0x01e2600016067984 */ /* 0x000ea20000000a00 */
[----:B------:R-:W-:Y:S01]  /*2bb0*/  FFMA.FTZ R159, R159, UR14, -R8 ;  /* 0x0000000e9f9f7c23 */ /* 0x000fe20008010808 */
[----:B----4-:R-:W-:Y:S01]  /*2bc0*/  FFMA.FTZ R225, R10, UR14, -R11 ;  /* 0x0000000e0ae17c23 */ /* 0x010fe2000801080b */
[--C-:B-1----:R-:W-:Y:S01]  /*2bd0*/  FADD.FTZ R11, R128, -R12.reuse ;  /* 0x8000000c800b7221 */ /* 0x102fe20000010000 */
[--C-:B------:R-:W-:Y:S01]  /*2be0*/  FADD.FTZ R10, R129, -R13.reuse ;  /* 0x8000000d810a7221 */ /* 0x100fe20000010000 */
[----:B------:R-:W-:Y:S01]  /*2bf0*/  FADD.FTZ R128, R131, -R13 ;  /* 0x8000000d83807221 */ /* 0x000fe20000010000 */
[----:B------:R-:W-:Y:S01]  /*2c00*/  FSEL R8, R179, -INF , P1 ;  /* 0xff800000b3087808 */ /* 0x000fe20000800000 */
[----:B------:R-:W-:Y:S01]  /*2c10*/  FMUL.FTZ R11, R162, R11 ;  /* 0x0000000ba20b7220 */ /* 0x000fe20000410000 */
[----:B------:R-:W-:Y:S01]  /*2c20*/  FMUL.FTZ R129, R163, R10 ;  /* 0x0000000aa3817220 */ /* 0x000fe20000410000 */
[----:B------:R-:W-:Y:S01]  /*2c30*/  FADD.FTZ R227, R130, -R12 ;  /* 0x8000000c82e37221 */ /* 0x000fe20000010000 */
[----:B------:R1:W-:Y:S01]  /*2c40*/  MUFU.EX2 R13, R120 ;  /* 0x00000078000d7308 */ /* 0x0003e20000000800 */
[----:B------:R-:W-:Y:S01]  /*2c50*/  FMUL.FTZ R131, R156, R11 ;  /* 0x0000000b9c837220 */ /* 0x000fe20000410000 */
[----:B------:R-:W-:Y:S01]  /*2c60*/  FFMA.FTZ R213, R8, UR14, -R9 ;  /* 0x0000000e08d57c23 */ /* 0x000fe20008010809 */
[----:B------:R-:W4:Y:S01]  /*2c70*/  LDS.64 R10, [R22+0x1e280] ;  /* 0x01e28000160a7984 */ /* 0x000f220000000a00 */
[----:B------:R-:W-:Y:S01]  /*2c80*/  FMUL.FTZ R210, R210, R129 ;  /* 0x00000081d2d27220 */ /* 0x000fe20000410000 */
[----:B------:R-:W-:Y:S01]  /*2c90*/  FSEL R9, R180, -INF , P2 ;  /* 0xff800000b4097808 */ /* 0x000fe20001000000 */
[----:B------:R-:W-:Y:S01]  /*2ca0*/  FFMA.FTZ R8, -R161, R161, 1 ;  /* 0x3f800000a1087423 */ /* 0x000fe200000101a1 */
[----:B------:R-:W-:Y:S01]  /*2cb0*/  FSEL R129, R182, -INF , P1 ;  /* 0xff800000b6817808 */ /* 0x000fe20000800000 */
[----:B------:R-:W-:Y:S01]  /*2cc0*/  FMUL.FTZ R161, R174, R227 ;  /* 0x000000e3aea17220 */ /* 0x000fe20000410000 */
[----:B------:R-:W-:Y:S01]  /*2cd0*/  FMUL.FTZ R227, R177, R128 ;  /* 0x00000080b1e37220 */ /* 0x000fe20000410000 */
[--C-:B-1----:R-:W-:Y:S01]  /*2ce0*/  FFMA.FTZ R120, R9, UR14, -R4.reuse ;  /* 0x0000000e09787c23 */ /* 0x102fe20008010804 */
[----:B------:R-:W-:Y:S01]  /*2cf0*/  MUFU.EX2 R12, R127 ;  /* 0x0000007f000c7308 */ /* 0x000fe20000000800 */
[----:B------:R-:W-:Y:S01]  /*2d00*/  FFMA.FTZ R156, R129, UR14, -R4 ;  /* 0x0000000e819c7c23 */ /* 0x000fe20008010804 */
[----:B------:R-:W-:Y:S01]  /*2d10*/  FSEL R4, R223, -INF , P1 ;  /* 0xff800000df047808 */ /* 0x000fe20000800000 */
[----:B------:R-:W-:Y:S01]  /*2d20*/  FMUL.FTZ R161, R160, R161 ;  /* 0x000000a1a0a17220 */ /* 0x000fe20000410000 */
[----:B------:R-:W-:Y:S01]  /*2d30*/  FMUL.FTZ R160, R8, R227 ;  /* 0x000000e308a07220 */ /* 0x000fe20000410000 */
[----:B------:R-:W-:Y:S01]  /*2d40*/  FSEL R158, R181, -INF , P2 ;  /* 0xff800000b59e7808 */ /* 0x000fe20001000000 */
[----:B------:R-:W1:Y:S01]  /*2d50*/  LDS.64 R8, [R22+0x1e2a0] ;  /* 0x01e2a00016087984 */ /* 0x000e620000000a00 */
[----:B------:R-:W-:Y:S01]  /*2d60*/  FFMA.FTZ R215, -R215, R215, 1 ;  /* 0x3f800000d7d77423 */ /* 0x000fe200000101d7 */
[----:B------:R3:W-:Y:S01]  /*2d70*/  MUFU.EX2 R127, R212 ;  /* 0x000000d4007f7308 */ /* 0x0007e20000000800 */
[----:B------:R-:W-:Y:S01]  /*2d80*/  FFMA.FTZ R216, -R216, R216, 1 ;  /* 0x3f800000d8d87423 */ /* 0x000fe200000101d8 */
[--C-:B------:R-:W-:Y:S01]  /*2d90*/  FFMA.FTZ R158, R158, UR14, -R5.reuse ;  /* 0x0000000e9e9e7c23 */ /* 0x100fe20008010805 */
[----:B------:R-:W-:Y:S01]  /*2da0*/  FFMA.FTZ R217, -R217, R217, 1 ;  /* 0x3f800000d9d97423 */ /* 0x000fe200000101d9 */
[----:B------:R-:W-:Y:S01]  /*2db0*/  FFMA.FTZ R172, -R172, R172, 1 ;  /* 0x3f800000acac7423 */ /* 0x000fe200000101ac */
[----:B------:R-:W-:Y:S01]  /*2dc0*/  FFMA.FTZ R176, -R176, R176, 1 ;  /* 0x3f800000b0b07423 */ /* 0x000fe200000101b0 */
[----:B------:R-:W-:Y:S01]  /*2dd0*/  FFMA.FTZ R178, -R178, R178, 1 ;  /* 0x3f800000b2b27423 */ /* 0x000fe200000101b2 */
[----:B------:R-:W-:Y:S01]  /*2de0*/  FFMA.FTZ R222, -R222, R222, 1 ;  /* 0x3f800000dede7423 */ /* 0x000fe200000101de */
[----:B------:R-:W5:Y:S01]  /*2df0*/  MUFU.EX2 R21, R21 ;  /* 0x0000001500157308 */ /* 0x000f620000000800 */
[----:B---3--:R-:W-:Y:S01]  /*2e00*/  FFMA.FTZ R212, R4, UR14, -R5 ;  /* 0x0000000e04d47c23 */ /* 0x008fe20008010805 */
[----:B------:R-:W-:Y:S01]  /*2e10*/  FFMA.FTZ R179, -R179, R179, 1 ;  /* 0x3f800000b3b37423 */ /* 0x000fe200000101b3 */
[--C-:B--2---:R-:W-:Y:S01]  /*2e20*/  FADD.FTZ R4, R133, -R7.reuse ;  /* 0x8000000785047221 */ /* 0x104fe20000010000 */
[----:B------:R-:W-:Y:S01]  /*2e30*/  FADD.FTZ R7, R135, -R7 ;  /* 0x8000000787077221 */ /* 0x000fe20000010000 */
[----:B------:R-:W-:Y:S01]  /*2e40*/  FFMA.FTZ R135, -R165, R165, 1 ;  /* 0x3f800000a5877423 */ /* 0x000fe200000101a5 */
[--C-:B------:R-:W-:Y:S01]  /*2e50*/  FADD.FTZ R227, R132, -R6.reuse ;  /* 0x8000000684e37221 */ /* 0x100fe20000010000 */
[----:B------:R-:W-:Y:S01]  /*2e60*/  FMUL.FTZ R4, R211, R4 ;  /* 0x00000004d3047220 */ /* 0x000fe20000410000 */
[----:B------:R-:W2:Y:S01]  /*2e70*/  MUFU.EX2 R126, R126 ;  /* 0x0000007e007e7308 */ /* 0x000ea20000000800 */
[----:B------:R-:W-:Y:S01]  /*2e80*/  FADD.FTZ R6, R134, -R6 ;  /* 0x8000000686067221 */ /* 0x000fe20000010000 */
[----:B------:R-:W-:Y:S01]  /*2e90*/  FMUL.FTZ R7, R124, R7 ;  /* 0x000000077c077220 */ /* 0x000fe20000410000 */
[----:B------:R-:W-:Y:S01]  /*2ea0*/  FMUL.FTZ R135, R135, R4 ;  /* 0x0000000487877220 */ /* 0x000fe20000410000 */
[----:B------:R-:W-:Y:S01]  /*2eb0*/  FFMA.FTZ R134, -R164, R164, 1 ;  /* 0x3f800000a4867423 */ /* 0x000fe200000101a4 */
[----:B------:R-:W3:Y:S01]  /*2ec0*/  LDS.64 R4, [R22+0x1e2c0] ;  /* 0x01e2c00016047984 */ /* 0x000ee20000000a00 */
[----:B------:R-:W-:Y:S01]  /*2ed0*/  FMUL.FTZ R6, R15, R6 ;  /* 0x000000060f067220 */ /* 0x000fe20000410000 */
[----:B------:R-:W-:Y:S01]  /*2ee0*/  FFMA.FTZ R164, -R218, R218, 1 ;  /* 0x3f800000daa47423 */ /* 0x000fe200000101da */
[----:B------:R4:W-:Y:S01]  /*2ef0*/  MUFU.EX2 R129, R159 ;  /* 0x0000009f00817308 */ /* 0x0009e20000000800 */
[----:B------:R-:W-:Y:S01]  /*2f00*/  FMUL.FTZ R227, R14, R227 ;  /* 0x000000e30ee37220 */ /* 0x000fe20000410000 */
[----:B------:R-:W-:Y:S01]  /*2f10*/  FMUL.FTZ R133, R215, R6 ;  /* 0x00000006d7857220 */ /* 0x000fe20000410000 */
[----:B------:R-:W-:Y:S01]  /*2f20*/  FFMA.FTZ R180, -R180, R180, 1 ;  /* 0x3f800000b4b47423 */ /* 0x000fe200000101b4 */
[----:B------:R-:W-:Y:S01]  /*2f30*/  FFMA.FTZ R182, -R182, R182, 1 ;  /* 0x3f800000b6b67423 */ /* 0x000fe200000101b6 */
[----:B------:R-:W-:Y:S01]  /*2f40*/  FFMA.FTZ R181, -R181, R181, 1 ;  /* 0x3f800000b5b57423 */ /* 0x000fe200000101b5 */
[----:B------:R-:W-:Y:S01]  /*2f50*/  FFMA.FTZ R223, -R223, R223, 1 ;  /* 0x3f800000dfdf7423 */ /* 0x000fe200000101df */
[----:B------:R-:W-:Y:S01]  /*2f60*/  FMUL.FTZ R134, R134, R227 ;  /* 0x000000e386867220 */ /* 0x000fe20000410000 */
[----:B------:R2:W-:Y:S01]  /*2f70*/  MUFU.EX2 R130, R157 ;  /* 0x0000009d00827308 */ /* 0x0005e20000000800 */
[--C-:B----4-:R-:W-:Y:S01]  /*2f80*/  FADD.FTZ R159, R136, -R10.reuse ;  /* 0x8000000a889f7221 */ /* 0x110fe20000010000 */
[----:B------:R-:W-:Y:S01]  /*2f90*/  FMUL.FTZ R136, R216, R7 ;  /* 0x00000007d8887220 */ /* 0x000fe20000410000 */
[----:B------:R-:W-:Y:S01]  /*2fa0*/  FADD.FTZ R10, R138, -R10 ;  /* 0x8000000a8a0a7221 */ /* 0x000fe20000010000 */
[--C-:B------:R-:W-:Y:S01]  /*2fb0*/  FADD.FTZ R7, R139, -R11.reuse ;  /* 0x8000000b8b077221 */ /* 0x100fe20000010000 */
[----:B-----5:R-:W-:Y:S01]  /*2fc0*/  FMUL.FTZ R6, R20, R159 ;  /* 0x0000009f14067220 */ /* 0x020fe20000410000 */
[----:B------:R-:W-:Y:S01]  /*2fd0*/  FADD.FTZ R216, R137, -R11 ;  /* 0x8000000b89d87221 */ /* 0x000fe20000010000 */
[----:B------:R-:W-:Y:S01]  /*2fe0*/  FFMA.FTZ R138, -R219, R219, 1 ;  /* 0x3f800000db8a7423 */ /* 0x000fe200000101db */
[----:B------:R-:W4:Y:S01]  /*2ff0*/  MUFU.EX2 R125, R125 ;  /* 0x0000007d007d7308 */ /* 0x000f220000000800 */
[----:B--2---:R-:W-:Y:S01]  /*3000*/  FMUL.FTZ R157, R21, R10 ;  /* 0x0000000a159d7220 */ /* 0x004fe20000410000 */
[----:B------:R-:W-:Y:S01]  /*3010*/  FMUL.FTZ R137, R217, R6 ;  /* 0x00000006d9897220 */ /* 0x000fe20000410000 */
[----:B------:R-:W-:Y:S01]  /*3020*/  FMUL.FTZ R10, R126, R7 ;  /* 0x000000077e0a7220 */ /* 0x000fe20000410000 */
[--C-:B-1----:R-:W-:Y:S01]  /*3030*/  FADD.FTZ R142, R142, -R8.reuse ;  /* 0x800000088e8e7221 */ /* 0x102fe20000010000 */
[----:B------:R1:W2:Y:S01]  /*3040*/  LDS.64 R6, [R22+0x1e2e0] ;  /* 0x01e2e00016067984 */ /* 0x0002a20000000a00 */
[----:B------:R-:W-:Y:S01]  /*3050*/  FMUL.FTZ R138, R138, R157 ;  /* 0x0000009d8a8a7220 */ /* 0x000fe20000410000 */
[----:B------:R-:W-:Y:S01]  /*3060*/  FADD.FTZ R157, R140, -R8 ;  /* 0x800000088c9d7221 */ /* 0x000fe20000010000 */
[----:B------:R-:W5:Y:S01]  /*3070*/  MUFU.EX2 R128, R225 ;  /* 0x000000e100807308 */ /* 0x000f620000000800 */
[----:B------:R-:W-:Y:S01]  /*3080*/  FFMA.FTZ R139, -R220, R220, 1 ;  /* 0x3f800000dc8b7423 */ /* 0x000fe200000101dc */
[----:B------:R-:W-:Y:S01]  /*3090*/  FFMA.FTZ R140, -R221, R221, 1 ;  /* 0x3f800000dd8c7423 */ /* 0x000fe200000101dd */
[----:B------:R-:W-:Y:S01]  /*30a0*/  FMUL.FTZ R157, R12, R157 ;  /* 0x0000009d0c9d7220 */ /* 0x000fe20000410000 */
[----:B------:R-:W-:Y:S01]  /*30b0*/  F2FP.F16.F32.PACK_AB R177, R177, R174 ;  /* 0x000000aeb1b1723e */ /* 0x000fe200000000ff */
[----:B------:R-:W-:-:S02]  /*30c0*/  FMUL.FTZ R139, R139, R10 ;  /* 0x0000000a8b8b7220 */ /* 0x000fc40000410000 */
[----:B-1----:R-:W-:Y:S01]  /*30d0*/  FMUL.FTZ R22, R172, R157 ;  /* 0x0000009dac167220 */ /* 0x002fe20000410000 */
[----:B------:R1:W5:Y:S01]  /*30e0*/  MUFU.EX2 R132, R214 ;  /* 0x000000d600847308 */ /* 0x0003620000000800 */
[----:B----4-:R-:W-:-:S04]  /*30f0*/  FMUL.FTZ R159, R125, R216 ;  /* 0x000000d87d9f7220 */ /* 0x010fc80000410000 */
[----:B------:R-:W-:Y:S01]  /*3100*/  FMUL.FTZ R164, R164, R159 ;  /* 0x0000009fa4a47220 */ /* 0x000fe20000410000 */
[--C-:B------:R-:W-:Y:S01]  /*3110*/  FADD.FTZ R159, R143, -R9.reuse ;  /* 0x800000098f9f7221 */ /* 0x100fe20000010000 */
[--C-:B---3--:R-:W-:Y:S01]  /*3120*/  FADD.FTZ R144, R144, -R4.reuse ;  /* 0x8000000490907221 */ /* 0x108fe20000010000 */
[----:B------:R5:W-:Y:S01]  /*3130*/  MUFU.EX2 R10, R120 ;  /* 0x00000078000a7308 */ /* 0x000be20000000800 */
[----:B-1----:R-:W-:Y:S01]  /*3140*/  FADD.FTZ R214, R141, -R9 ;  /* 0x800000098dd67221 */ /* 0x002fe20000010000 */
[----:B------:R-:W-:Y:S01]  /*3150*/  FMUL.FTZ R9, R13, R142 ;  /* 0x0000008e0d097220 */ /* 0x000fe20000410000 */
[----:B------:R-:W-:Y:S01]  /*3160*/  FADD.FTZ R157, R146, -R4 ;  /* 0x80000004929d7221 */ /* 0x000fe20000010000 */
[--C-:B------:R-:W-:Y:S01]  /*3170*/  FADD.FTZ R4, R147, -R5.reuse ;  /* 0x8000000593047221 */ /* 0x100fe20000010000 */
[----:B------:R-:W-:Y:S01]  /*3180*/  FFMA.FTZ R143, -R175, R175, 1 ;  /* 0x3f800000af8f7423 */ /* 0x000fe200000101af */
[----:B------:R-:W-:Y:S01]  /*3190*/  FMUL.FTZ R140, R140, R9 ;  /* 0x000000098c8c7220 */ /* 0x000fe20000410000 */
[----:B------:R-:W-:Y:S01]  /*31a0*/  FMUL.FTZ R157, R130, R157 ;  /* 0x0000009d829d7220 */ /* 0x000fe20000410000 */
[----:B------:R-:W1:Y:S01]  /*31b0*/  MUFU.EX2 R11, R213 ;  /* 0x000000d5000b7308 */ /* 0x000e620000000800 */
[----:B-----5:R-:W-:Y:S01]  /*31c0*/  FMUL.FTZ R120, R128, R159 ;  /* 0x0000009f80787220 */ /* 0x020fe20000410000 */
[----:B------:R-:W-:Y:S01]  /*31d0*/  FADD.FTZ R159, R145, -R5 ;  /* 0x80000005919f7221 */ /* 0x000fe20000010000 */
[----:B------:R-:W-:Y:S01]  /*31e0*/  FMUL.FTZ R145, R129, R144 ;  /* 0x0000009081917220 */ /* 0x000fe20000410000 */
[----:B------:R-:W-:Y:S01]  /*31f0*/  FFMA.FTZ R141, -R173, R173, 1 ;  /* 0x3f800000ad8d7423 */ /* 0x000fe200000101ad */
[----:B------:R-:W-:Y:S01]  /*3200*/  FMUL.FTZ R143, R143, R120 ;  /* 0x000000788f8f7220 */ /* 0x000fe20000410000 */
[----:B------:R-:W-:Y:S01]  /*3210*/  FMUL.FTZ R159, R132, R159 ;  /* 0x0000009f849f7220 */ /* 0x000fe20000410000 */
[----:B------:R-:W-:Y:S01]  /*3220*/  FMUL.FTZ R144, R176, R145 ;  /* 0x00000091b0907220 */ /* 0x000fe20000410000 */
[----:B------:R-:W3:Y:S01]  /*3230*/  MUFU.EX2 R8, R156 ;  /* 0x0000009c00087308 */ /* 0x000ee20000000800 */
[----:B------:R-:W-:Y:S01]  /*3240*/  FMUL.FTZ R145, R178, R157 ;  /* 0x0000009db2917220 */ /* 0x000fe20000410000 */
[----:B------:R-:W-:Y:S01]  /*3250*/  FMUL.FTZ R147, R222, R159 ;  /* 0x0000009fde937220 */ /* 0x000fe20000410000 */
[----:B------:R-:W-:Y:S01]  /*3260*/  FMUL.FTZ R214, R127, R214 ;  /* 0x000000d67fd67220 */ /* 0x000fe20000410000 */
[----:B------:R-:W-:Y:S01]  /*3270*/  F2FP.F16.F32.PACK_AB R176, R163, R162 ;  /* 0x000000a2a3b0723e */ /* 0x000fe200000000ff */
[--C-:B--2---:R-:W-:Y:S01]  /*3280*/  FADD.FTZ R157, R148, -R6.reuse ;  /* 0x80000006949d7221 */ /* 0x104fe20000010000 */
[----:B------:R-:W-:Y:S01]  /*3290*/  FADD.FTZ R159, R150, -R6 ;  /* 0x80000006969f7221 */ /* 0x000fe20000010000 */
[--C-:B------:R-:W-:Y:S01]  /*32a0*/  FADD.FTZ R6, R149, -R7.reuse ;  /* 0x8000000795067221 */ /* 0x100fe20000010000 */
[----:B------:R2:W4:Y:S01]  /*32b0*/  MUFU.EX2 R9, R158 ;  /* 0x0000009e00097308 */ /* 0x0005220000000800 */
[----:B------:R-:W-:Y:S01]  /*32c0*/  FADD.FTZ R120, R151, -R7 ;  /* 0x8000000797787221 */ /* 0x000fe20000010000 */
[----:B------:R-:W-:-:S02]  /*32d0*/  IMAD.U32 R7, RZ, RZ, UR6 ;  /* 0x00000006ff077e24 */ /* 0x000fc4000f8e00ff */
[----:B-1----:R-:W-:Y:S01]  /*32e0*/  FMUL.FTZ R4, R11, R4 ;  /* 0x000000040b047220 */ /* 0x002fe20000410000 */
[----:B------:R-:W-:Y:S01]  /*32f0*/  FMUL.FTZ R157, R10, R157 ;  /* 0x0000009d0a9d7220 */ /* 0x000fe20000410000 */
[----:B------:R-:W-:Y:S01]  /*3300*/  FMUL.FTZ R141, R141, R214 ;  /* 0x000000d68d8d7220 */ /* 0x000fe20000410000 */
[----:B------:R-:W-:Y:S02]  /*3310*/  IMAD R7, R7, 0x2000, R0 ;  /* 0x0000200007077824 */ /* 0x000fe400078e0200 */
[----:B------:R-:W-:Y:S01]  /*3320*/  FMUL.FTZ R4, R179, R4 ;  /* 0x00000004b3047220 */ /* 0x000fe20000410000 */
[----:B------:R-:W1:Y:S01]  /*3330*/  MUFU.EX2 R5, R212 ;  /* 0x000000d400057308 */ /* 0x000e620000000800 */
[----:B---3--:R-:W-:Y:S01]  /*3340*/  FMUL.FTZ R159, R8, R159 ;  /* 0x0000009f089f7220 */ /* 0x008fe20000410000 */
[----:B------:R-:W-:Y:S01]  /*3350*/  FMUL.FTZ R146, R180, R157 ;  /* 0x0000009db4927220 */ /* 0x000fe20000410000 */
[----:B------:R-:W-:Y:S01]  /*3360*/  F2FP.F16.F32.PACK_AB R156, R152, R121 ;  /* 0x00000079989c723e */ /* 0x000fe200000000ff */
[----:B------:R-:W-:-:S02]  /*3370*/  IMAD R7, R7, 0x2, R18 ;  /* 0x0000000207077824 */ /* 0x000fc400078e0212 */
[----:B------:R-:W-:Y:S01]  /*3380*/  FMUL.FTZ R182, R182, R159 ;  /* 0x0000009fb6b67220 */ /* 0x000fe20000410000 */
[----:B------:R-:W-:Y:S02]  /*3390*/  F2FP.F16.F32.PACK_AB R157, R122, R123 ;  /* 0x0000007b7a9d723e */ /* 0x000fe400000000ff */
[----:B--2---:R-:W-:Y:S01]  /*33a0*/  F2FP.F16.F32.PACK_AB R158, R154, R155 ;  /* 0x0000009b9a9e723e */ /* 0x004fe200000000ff */
[----:B----4-:R-:W-:Y:S01]  /*33b0*/  FMUL.FTZ R6, R9, R6 ;  /* 0x0000000609067220 */ /* 0x010fe20000410000 */
[----:B------:R-:W-:Y:S02]  /*33c0*/  F2FP.F16.F32.PACK_AB R159, R208, R153 ;  /* 0x00000099d09f723e */ /* 0x000fe400000000ff */
[----:B------:R-:W-:Y:S01]  /*33d0*/  F2FP.F16.F32.PACK_AB R152, R210, R131 ;  /* 0x00000083d298723e */ /* 0x000fe200000000ff */
[----:B------:R-:W-:Y:S01]  /*33e0*/  FMUL.FTZ R181, R181, R6 ;  /* 0x00000006b5b57220 */ /* 0x000fe20000410000 */
[----:B------:R-:W-:Y:S01]  /*33f0*/  F2FP.F16.F32.PACK_AB R153, R160, R161 ;  /* 0x000000a1a099723e */ /* 0x000fe200000000ff */
[----:B------:R2:W-:Y:S01]  /*3400*/  STSM.16.MT88.4 [R7+0x1e800], R156 ;  /* 0x01e8009c07007844 */ /* 0x0005e20000004200 */
[----:B------:R-:W-:Y:S01]  /*3410*/  F2FP.F16.F32.PACK_AB R154, R135, R134 ;  /* 0x00000086879a723e */ /* 0x000fe200000000ff */
[----:B-1----:R-:W-:Y:S01]  /*3420*/  FMUL.FTZ R120, R5, R120 ;  /* 0x0000007805787220 */ /* 0x002fe20000410000 */
[----:B------:R-:W-:-:S02]  /*3430*/  F2FP.F16.F32.PACK_AB R155, R136, R133 ;  /* 0x00000085889b723e */ /* 0x000fc400000000ff */
[----:B------:R-:W-:Y:S01]  /*3440*/  F2FP.F16.F32.PACK_AB R148, R164, R137 ;  /* 0x00000089a494723e */ /* 0x000fe200000000ff */
[----:B------:R-:W-:Y:S01]  /*3450*/  FMUL.FTZ R223, R223, R120 ;  /* 0x00000078dfdf7220 */ /* 0x000fe20000410000 */
[----:B------:R-:W-:Y:S01]  /*3460*/  F2FP.F16.F32.PACK_AB R149, R139, R138 ;  /* 0x0000008a8b95723e */ /* 0x000fe200000000ff */
[----:B------:R2:W-:Y:S01]  /*3470*/  STSM.16.MT88.4 [R7+0x1f000], R152 ;  /* 0x01f0009807007844 */ /* 0x0005e20000004200 */
[----:B------:R-:W-:Y:S02]  /*3480*/  F2FP.F16.F32.PACK_AB R150, R141, R22 ;  /* 0x000000168d96723e */ /* 0x000fe400000000ff */
[----:B------:R-:W-:Y:S02]  /*3490*/  F2FP.F16.F32.PACK_AB R151, R143, R140 ;  /* 0x0000008c8f97723e */ /* 0x000fe400000000ff */
[----:B------:R-:W-:Y:S02]  /*34a0*/  F2FP.F16.F32.PACK_AB R144, R147, R144 ;  /* 0x000000909390723e */ /* 0x000fe400000000ff */
[----:B------:R-:W-:Y:S01]  /*34b0*/  F2FP.F16.F32.PACK_AB R145, R4, R145 ;  /* 0x000000910491723e */ /* 0x000fe200000000ff */
[----:B------:R2:W-:Y:S01]  /*34c0*/  STSM.16.MT88.4 [R7+0x1f800], R148 ;  /* 0x01f8009407007844 */ /* 0x0005e20000004200 */
[----:B------:R-:W-:Y:S01]  /*34d0*/  F2FP.F16.F32.PACK_AB R146, R181, R146 ;  /* 0x00000092b592723e */ /* 0x000fe200000000ff */
[----:B------:R-:W-:Y:S01]  /*34e0*/  IMAD R4, R209, 0x1000, R18 ;  /* 0x00001000d1047824 */ /* 0x000fe200078e0212 */
[----:B------:R-:W-:-:S02]  /*34f0*/  F2FP.F16.F32.PACK_AB R147, R223, R182 ;  /* 0x000000b6df93723e */ /* 0x000fc400000000ff */
[----:B------:R-:W-:Y:S02]  /*3500*/  F2FP.F16.F32.PACK_AB R120, R183, R224 ;  /* 0x000000e0b778723e */ /* 0x000fe400000000ff */
[----:B------:R-:W-:Y:S01]  /*3510*/  F2FP.F16.F32.PACK_AB R121, R170, R169 ;  /* 0x000000a9aa79723e */ /* 0x000fe200000000ff */
[----:B------:R2:W-:Y:S01]  /*3520*/  STSM.16.MT88.4 [R7+0x20000], R144 ;  /* 0x0200009007007844 */ /* 0x0005e20000004200 */
[----:B------:R-:W-:Y:S02]  /*3530*/  F2FP.F16.F32.PACK_AB R122, R167, R166 ;  /* 0x000000a6a77a723e */ /* 0x000fe400000000ff */
[----:B------:R-:W-:Y:S02]  /*3540*/  F2FP.F16.F32.PACK_AB R123, R171, R168 ;  /* 0x000000a8ab7b723e */ /* 0x000fe400000000ff */
[----:B------:R-:W-:Y:S02]  /*3550*/  F2FP.F16.F32.PACK_AB R178, R211, R14 ;  /* 0x0000000ed3b2723e */ /* 0x000fe400000000ff */
[----:B------:R-:W-:Y:S01]  /*3560*/  WARPGROUP.ARRIVE ;  /* 0x00000000000079c5 */ /* 0x000fe20000000000 */
[----:B------:R-:W-:-:S02]  /*3570*/  F2FP.F16.F32.PACK_AB R179, R124, R15 ;  /* 0x0000000f7cb3723e */ /* 0x000fc400000000ff */
[----:B------:R-:W-:Y:S02]  /*3580*/  F2FP.F16.F32.PACK_AB R132, R132, R129 ;  /* 0x000000818484723e */ /* 0x000fe400000000ff */
[----:B------:R-:W-:Y:S01]  /*3590*/  F2FP.F16.F32.PACK_AB R133, R11, R130 ;  /* 0x000000820b85723e */ /* 0x000fe200000000ff */
[----:B------:R-:W-:Y:S01]  /*35a0*/  HGMMA.64x96x16.F32 R24, R120, gdesc[UR16].tnspB, R24, gsb0 ;  /* 0x4160001078187df0 */ /* 0x000fe20008000818 */
[----:B------:R-:W-:Y:S01]  /*35b0*/  UMOV UR18, UR12 ;  /* 0x0000000c00127c82 */ /* 0x000fe20008000000 */
[----:B------:R-:W-:Y:S01]  /*35c0*/  UMOV UR19, 0x80000020 ;  /* 0x8000002000137882 */ /* 0x000fe20000000000 */
[----:B------:R-:W-:Y:S01]  /*35d0*/  UIADD3 UR12, UR10, 0x80, URZ ;  /* 0x000000800a0c7890 */ /* 0x000fe2000fffe03f */
[----:B------:R-:W-:Y:S02]  /*35e0*/  F2FP.F16.F32.PACK_AB R134, R9, R10 ;  /* 0x0000000a0986723e */ /* 0x000fe400000000ff */
[----:B------:R-:W-:Y:S02]  /*35f0*/  F2FP.F16.F32.PACK_AB R135, R5, R8 ;  /* 0x000000080587723e */ /* 0x000fe400000000ff */
        /* <DEDUP_REMOVED lines=185> */
[----:B--2---:R-:W-:Y:S05]  /*4190*/  @!P0 BRA `(.L_x_353) ;  /* 0x0000000000048947 */ /* 0x004fea0003800000 */
[----:B------:R-:W-:Y:S01]  /*41a0*/  BPT.TRAP 0x1 ;  /* 0x000000040000795c */ /* 0x000fe20000300000 */
.L_x_353:
        /* <DEDUP_REMOVED lines=48> */
.L_x_354:
        /* <DEDUP_REMOVED lines=16> */
.L_x_344:
[----:B------:R-:W2:Y:S01]  /*45b0*/  S2UR UR7, SR_CTAID.Y ;  /* 0x00000000000779c3 */ /* 0x000ea20000002600 */
[----:B------:R-:W-:Y:S01]  /*45c0*/  ULDC UR6, c[0x0][0x850] ;  /* 0x0002140000067ab9 */ /* 0x000fe20000000800 */
[----:B------:R-:W3:Y:S01]  /*45d0*/  S2R R0, SR_TID.X ;  /* 0x0000000000007919 */ /* 0x000ee20000002100 */
[----:B------:R-:W-:Y:S01]  /*45e0*/  UISETP.NE.AND UP0, UPT, UR6, 0x1, UPT ;  /* 0x000000010600788c */ /* 0x000fe2000bf05270 */
[----:B------:R-:W-:Y:S01]  /*45f0*/  IMAD R23, R16, 0x1800, R23 ;  /* 0x0000180010177824 */ /* 0x000fe200078e0217 */
[----:B------:R-:W-:Y:S01]  /*4600*/  ULDC.64 UR14, c[0x0][0x818] ;  /* 0x00020600000e7ab9 */ /* 0x000fe20000000a00 */
[----:B------:R-:W-:Y:S01]  /*4610*/  ULDC UR12, c[0x0][0x870] ;  /* 0x00021c00000c7ab9 */ /* 0x000fe20000000800 */
[----:B------:R-:W-:Y:S01]  /*4620*/  ULDC.64 UR18, c[0x0][0x840] ;  /* 0x0002100000127ab9 */ /* 0x000fe20000000a00 */
[----:B------:R-:W5:Y:S01]  /*4630*/  S2UR UR17, SR_CTAID.X ;  /* 0x00000000001179c3 */ /* 0x000f620000002500 */
[----:B------:R-:W-:Y:S01]  /*4640*/  ULDC.64 UR20, c[0x0][0x868] ;  /* 0x00021a0000147ab9 */ /* 0x000fe20000000a00 */
[----:B------:R-:W-:-:S06]  /*4650*/  IMAD R23, R23, 0x4, R18 ;  /* 0x0000000417177824 */ /* 0x000fcc00078e0212 */
[----:B------:R-:W-:Y:S08]  /*4660*/  BAR.SYNC.DEFER_BLOCKING 0x1, 0x100 ;  /* 0x0044000000007b1d */ /* 0x000ff00000010000 */
[----:B------:R-:W4:Y:S01]  /*4670*/  S2UR UR24, SR_CTAID.Z ;  /* 0x00000000001879c3 */ /* 0x000f220000002700 */
[----:B------:R-:W-:Y:S01]  /*4680*/  @UP0 ULDC UR4, c[0x0][0x854] ;  /* 0x0002150000040ab9 */ /* 0x000fe20000000800 */
[----:B------:R-:W-:Y:S01]  /*4690*/  @UP0 ULDC UR9, c[0x0][0x858] ;  /* 0x0002160000090ab9 */ /* 0x000fe20000000800 */
[----:B------:R-:W-:Y:S01]  /*46a0*/  ULDC.64 UR22, c[0x0][0x848] ;  /* 0x0002120000167ab9 */ /* 0x000fe20000000a00 */
[----:B------:R-:W-:Y:S01]  /*46b0*/  BSSY B0, `(.L_x_356) ;  /* 0x0000073000007945 */ /* 0x000fe20003800000 */
[----:B--2---:R-:W-:-:S02]  /*46c0*/  UIMAD.WIDE.U32 UR4, UR7, UR4, URZ ;  /* 0x00000004070472a5 */ /* 0x004fc4000f8e003f */
[----:B------:R-:W-:Y:S02]  /*46d0*/  UMOV UR8, UR7 ;  /* 0x0000000700087c82 */ /* 0x000fe40008000000 */
[----:B------:R-:W-:Y:S02]  /*46e0*/  @UP0 USHF.R.U32.HI UR8, URZ, UR9, UR5 ;  /* 0x000000093f080299 */ /* 0x000fe40008011605 */
[----:B-----5:R-:W-:Y:S02]  /*46f0*/  UIMAD UR10, UR17, 0x3000, URZ ;  /* 0x00003000110a78a4 */ /* 0x020fe4000f8e023f */
[----:B------:R-:W-:Y:S01]  /*4700*/  USHF.R.S32.HI UR13, URZ, 0x1f, UR8 ;  /* 0x0000001f3f0d7899 */ /* 0x000fe20008011408 */
[----:B------:R2:W-:Y:S01]  /*4710*/  STS.128 [R23], R24 ;  /* 0x0000001817007388 */ /* 0x0005e20000000c00 */
[----:B------:R-:W-:Y:S01]  /*4720*/  USHF.R.S32.HI UR11, URZ, 0x1f, UR10 ;  /* 0x0000001f3f0b7899 */ /* 0x000fe2000801140a */
[----:B---3--:R-:W-:Y:S01]  /*4730*/  ISETP.NE.AND P1, PT, R0, 0x80, PT ;  /* 0x000000800000780c */ /* 0x008fe20003f25270 */
[----:B------:R-:W-:Y:S01]  /*4740*/  UIMAD UR9, UR13, UR14, URZ ;  /* 0x0000000e0d0972a4 */ /* 0x000fe2000f8e023f */
[----:B------:R2:W-:Y:S01]  /*4750*/  STS.128 [R23+0x800], R28 ;  /* 0x0008001c17007388 */ /* 0x0005e20000000c00 */
[----:B------:R-:W-:-:S02]  /*4760*/  UIMAD UR12, UR17, UR12, URZ ;  /* 0x0000000c110c72a4 */ /* 0x000fc4000f8e023f */
[----:B------:R-:W-:Y:S01]  /*4770*/  UIMAD.WIDE.U32 UR4, UR8, UR14, UR10 ;  /* 0x0000000e080472a5 */ /* 0x000fe2000f8e000a */
[----:B------:R2:W-:Y:S01]  /*4780*/  STS.128 [R23+0x1000], R32 ;  /* 0x0010002017007388 */ /* 0x0005e20000000c00 */
[----:B------:R-:W-:Y:S01]  /*4790*/  UIMAD UR16, UR8, UR15, UR9 ;  /* 0x0000000f081072a4 */ /* 0x000fe2000f8e0209 */
[----:B------:R-:W-:Y:S01]  /*47a0*/  ULDC UR14, c[0x0][0x80c] ;  /* 0x00020300000e7ab9 */ /* 0x000fe20000000800 */
[----:B------:R-:W-:Y:S01]  /*47b0*/  UIMAD.WIDE.U32 UR10, UR8, UR18, UR10 ;  /* 0x00000012080a72a5 */ /* 0x000fe2000f8e000a */
[----:B------:R2:W-:Y:S01]  /*47c0*/  STS.128 [R23+0x1800], R36 ;  /* 0x0018002417007388 */ /* 0x0005e20000000c00 */
[----:B------:R-:W-:Y:S02]  /*47d0*/  UIMAD UR12, UR12, UR14, URZ ;  /* 0x0000000e0c0c72a4 */ /* 0x000fe4000f8e023f */
[----:B----4-:R-:W-:Y:S01]  /*47e0*/  UIMAD UR9, UR24, UR14, URZ ;  /* 0x0000000e180972a4 */ /* 0x010fe2000f8e023f */
[----:B------:R2:W-:Y:S01]  /*47f0*/  STS.128 [R23+0x2000], R4 ;  /* 0x0020000417007388 */ /* 0x0005e20000000c00 */
[----:B------:R-:W-:-:S02]  /*4800*/  USHF.R.S32.HI UR15, URZ, 0x1f, UR12 ;  /* 0x0000001f3f0f7899 */ /* 0x000fc4000801140c */
[----:B------:R-:W-:Y:S01]  /*4810*/  USHF.R.S32.HI UR14, URZ, 0x1f, UR9 ;  /* 0x0000001f3f0e7899 */ /* 0x000fe20008011409 */
[----:B------:R2:W-:Y:S01]  /*4820*/  STS.128 [R23+0x2800], R44 ;  /* 0x0028002c17007388 */ /* 0x0005e20000000c00 */
[----:B------:R-:W-:Y:S02]  /*4830*/  UIADD3 UR12, UP0, UP1, UR12, UR9, UR8 ;  /* 0x000000090c0c7290 */ /* 0x000fe4000f91e008 */
[----:B------:R-:W-:Y:S01]  /*4840*/  UIMAD UR17, UR13, UR18, URZ ;  /* 0x000000120d1172a4 */ /* 0x000fe2000f8e023f */
[----:B------:R2:W-:Y:S01]  /*4850*/  STS.128 [R23+0x3000], R48 ;  /* 0x0030003017007388 */ /* 0x0005e20000000c00 */
[----:B------:R-:W-:Y:S02]  /*4860*/  UIADD3.X UR14, UR15, UR14, UR13, UP0, UP1 ;  /* 0x0000000e0f0e7290 */ /* 0x000fe400087e240d */
[----:B------:R-:W-:Y:S01]  /*4870*/  USHF.L.U32 UR9, UR12, 0x2, URZ ;  /* 0x000000020c097899 */ /* 0x000fe2000800063f */
[----:B------:R2:W-:Y:S01]  /*4880*/  STS.128 [R23+0x3800], R52 ;  /* 0x0038003417007388 */ /* 0x0005e20000000c00 */
[----:B------:R-:W-:-:S02]  /*4890*/  USHF.L.U64.HI UR12, UR12, 0x2, UR14 ;  /* 0x000000020c0c7899 */ /* 0x000fc4000801020e */
[----:B------:R-:W-:Y:S01]  /*48a0*/  UIADD3 UR18, UP0, UR9, UR20, URZ ;  /* 0x0000001409127290 */ /* 0x000fe2000ff1e03f */
[----:B------:R2:W-:Y:S01]  /*48b0*/  STS.128 [R23+0x4000], R56 ;  /* 0x0040003817007388 */ /* 0x0005e20000000c00 */
[----:B------:R-:W-:Y:S02]  /*48c0*/  UIMAD UR17, UR8, UR19, UR17 ;  /* 0x00000013081172a4 */ /* 0x000fe4000f8e0211 */
[----:B------:R-:W-:Y:S01]  /*48d0*/  USHF.R.S32.HI UR13, URZ, 0x1f, UR24 ;  /* 0x0000001f3f0d7899 */ /* 0x000fe20008011418 */
[----:B------:R2:W-:Y:S01]  /*48e0*/  STS.128 [R23+0x4800], R60 ;  /* 0x0048003c17007388 */ /* 0x0005e20000000c00 */
[----:B------:R-:W-:Y:S01]  /*48f0*/  UIADD3.X UR19, UR12, UR21, URZ, UP0, !UPT ;  /* 0x000000150c137290 */ /* 0x000fe200087fe43f */
[----:B------:R-:W-:Y:S01]  /*4900*/  IMAD.U32 R2, RZ, RZ, UR18 ;  /* 0x00000012ff027e24 */ /* 0x000fe2000f8e00ff */
[----:B------:R-:W-:Y:S01]  /*4910*/  UIADD3 UR5, UR5, UR16, URZ ;  /* 0x0000001005057290 */ /* 0x000fe2000fffe03f */
[----:B------:R2:W-:Y:S01]  /*4920*/  STS.128 [R23+0x5000], R64 ;  /* 0x0050004017007388 */ /* 0x0005e20000000c00 */
[----:B------:R-:W-:Y:S01]  /*4930*/  ULDC.64 UR20, c[0x0][0x820] ;  /* 0x0002080000147ab9 */ /* 0x000fe20000000a00 */
[----:B------:R-:W-:Y:S01]  /*4940*/  UIMAD UR15, UR13, UR22, URZ ;  /* 0x000000160d0f72a4 */ /* 0x000fe2000f8e023f */
[----:B------:R-:W-:Y:S01]  /*4950*/  IMAD.U32 R3, RZ, RZ, UR19 ;  /* 0x00000013ff037e24 */ /* 0x000fe2000f8e00ff */
[----:B------:R-:W-:Y:S01]  /*4960*/  UIMAD UR14, UR13, UR20, URZ ;  /* 0x000000140d0e72a4 */ /* 0x000fe2000f8e023f */
[----:B------:R2:W-:Y:S01]  /*4970*/  STS.128 [R23+0x5800], R68 ;  /* 0x0058004417007388 */ /* 0x0005e20000000c00 */
[----:B------:R-:W-:-:S02]  /*4980*/  UIADD3 UR11, UR11, UR17, URZ ;  /* 0x000000110b0b7290 */ /* 0x000fc4000fffe03f */
[----:B------:R-:W-:Y:S02]  /*4990*/  UIMAD UR13, UR24, UR21, UR14 ;  /* 0x00000015180d72a4 */ /* 0x000fe4000f8e020e */
[----:B------:R-:W-:Y:S01]  /*49a0*/  UIMAD.WIDE.U32 UR4, UR24, UR20, UR4 ;  /* 0x00000014180472a5 */ /* 0x000fe2000f8e0004 */
[----:B------:R-:W-:Y:S01]  /*49b0*/  ULDC.64 UR16, c[0x0][0x800] ;  /* 0x0002000000107ab9 */ /* 0x000fe20000000a00 */
[----:B------:R-:W-:Y:S02]  /*49c0*/  UIMAD.WIDE.U32 UR10, UR24, UR22, UR10 ;  /* 0x00000016180a72a5 */ /* 0x000fe4000f8e000a */
[----:B------:R-:W-:Y:S02]  /*49d0*/  UIADD3 UR13, UR5, UR13, URZ ;  /* 0x0000000d050d7290 */ /* 0x000fe4000fffe03f */
[----:B------:R-:W-:Y:S02]  /*49e0*/  ULEA UR16, UP0, UR4, UR16, 0x2 ;  /* 0x0000001004107291 */ /* 0x000fe4000f80103f */
[----:B------:R-:W-:Y:S01]  /*49f0*/  UIMAD UR15, UR24, UR23, UR15 ;  /* 0x00000017180f72a4 */ /* 0x000fe2000f8e020f */
[----:B------:R-:W-:Y:S01]  /*4a00*/  ULDC.64 UR20, c[0x0][0x828] ;  /* 0x00020a0000147ab9 */ /* 0x000fe20000000a00 */
[----:B------:R-:W-:-:S02]  /*4a10*/  ULEA.HI.X UR17, UR4, UR17, UR13, 0x2, UP0 ;  /* 0x0000001104117291 */ /* 0x000fc400080f140d */
[----:B------:R-:W-:Y:S02]  /*4a20*/  UIADD3 UR5, UR11, UR15, URZ ;  /* 0x0000000f0b057290 */ /* 0x000fe4000fffe03f */
[----:B------:R-:W-:Y:S02]  /*4a30*/  ULEA UR20, UP1, UR10, UR20, 0x2 ;  /* 0x000000140a147291 */ /* 0x000fe4000f82103f */
[----:B------:R-:W-:Y:S01]  /*4a40*/  UIADD3 UR4, -UR8, URZ, URZ ;  /* 0x0000003f08047290 */ /* 0x000fe2000fffe13f */
[----:B------:R-:W-:Y:S01]  /*4a50*/  ULDC UR11, c[0x0][0x740] ;  /* 0x0001d000000b7ab9 */ /* 0x000fe20000000800 */
[----:B------:R-:W-:Y:S01]  /*4a60*/  ULEA.HI.X UR5, UR10, UR21, UR5, 0x2, UP1 ;  /* 0x000000150a057291 */ /* 0x000fe200088f1405 */
        /* <DEDUP_REMOVED lines=48> */
[----:B------:R-:W-:Y:S01]  /*4d70*/  UIMAD UR6, UR6, UR4, UR7 ;  /* 0x00000004060672a4 */ /* 0x000fe2000f8e0207 */
[----:B--2---:R-:W-:Y:S11]  /*4d80*/  @P1 BRA `(.L_x_357) ;  /* 0x0000000000141947 */ /* 0x004ff60003800000 */
.L_x_358:
[----:B------:R-:W2:Y:S04]  /*4d90*/  LDG.E.STRONG.GPU R0, desc[UR46][R2.64] ;  /* 0x0000002e02007981 */ /* 0x000ea8000c1ef900 */
[----:B--2---:R-:W-:Y:S01]  /*4da0*/  CCTL.IVALL ;  /* 0x00000000ff00798f */ /* 0x004fe20002000000 */
[----:B------:R-:W-:Y:S05]  /*4db0*/  YIELD ;  /* 0x0000000000007946 */ /* 0x000fea0003800000 */
[----:B------:R-:W-:-:S13]  /*4dc0*/  ISETP.NE.AND P0, PT, R0, UR6, PT ;  /* 0x0000000600007c0c */ /* 0x000fda000bf05270 */
[----:B------:R-:W-:Y:S05]  /*4dd0*/  @P0 BRA `(.L_x_358) ;  /* 0xfffffffc00ec0947 */ /* 0x000fea000383ffff */
.L_x_357:
[----:B------:R-:W-:Y:S05]  /*4de0*/  BSYNC B0 ;  /* 0x0000000000007941 */ /* 0x000fea0003800000 */
.L_x_356:
[----:B------:R-:W-:-:S03]  /*4df0*/  UMOV UR4, 0xffffffff ;  /* 0xffffffff00047882 */ /* 0x000fc60000000000 */
[----:B------:R-:W-:Y:S05]  /*4e00*/  BRA.DIV UR4, `(.L_x_359) ;  /* 0x0000003e04cc7947 */ /* 0x000fea000b800000 */
[----:B------:R-:W-:Y:S01]  /*4e10*/  NOP ;  /* 0x0000000000007918 */ /* 0x000fe20000000000 */
.L_x_441:
[----:B------:R-:W-:Y:S01]  /*4e20*/  @!PT LDS RZ, [RZ] ;  /* 0x00000000fffff984 */ /* 0x000fe20000000800 */
[----:B------:R-:W-:Y:S01]  /*4e30*/  @!PT LDS RZ, [RZ] ;  /* 0x00000000fffff984 */ /* 0x000fe20000000800 */
[----:B------:R-:W-:Y:S01]  /*4e40*/  @!PT LDS RZ, [RZ] ;  /* 0x00000000fffff984 */ /* 0x000fe20000000800 */
[----:B------:R-:W-:Y:S01]  /*4e50*/  @!PT LDS RZ, [RZ] ;  /* 0x00000000fffff984 */ /* 0x000fe20000000800 */
[----:B------:R2:W-:Y:S06]  /*4e60*/  MEMBAR.ALL.CTA ;  /* 0x0000000000007992 */ /* 0x0005ec0000008000 */
[----:B--2---:R-:W2:Y:S01]  /*4e70*/  FENCE.VIEW.ASYNC.S ;  /* 0x00000000000073c6 */ /* 0x004ea20000000000 */
[----:B------:R-:W-:Y:S05]  /*4e80*/  WARPSYNC.ALL ;  /* 0x0000000000007948 */ /* 0x000fea0003800000 */
[----:B------:R-:W-:Y:S01]  /*4e90*/  BSSY B0, `(.L_x_360) ;  /* 0x0000010000007945 */ /* 0x000fe20003800000 */
[----:B--2---:R-:W-:Y:S06]  /*4ea0*/  BAR.SYNC.DEFER_BLOCKING 0x1, 0x100 ;  /* 0x0044000000007b1d */ /* 0x004fec0000010000 */
[----:B------:R-:W-:Y:S05]  /*4eb0*/  @P1 BRA `(.L_x_361) ;  /* 0x0000000000341947 */ /* 0x000fea0003800000 */
[----:B------:R-:W-:Y:S01]  /*4ec0*/  R2UR UR7, R18 ;  /* 0x00000000120772ca */ /* 0x000fe200000e0000 */
[----:B------:R-:W-:Y:S01]  /*4ed0*/  UMOV UR8, 0xc00 ;  /* 0x00000c0000087882 */ /* 0x000fe20000000000 */
[----:B------:R-:W-:Y:S01]  /*4ee0*/  PLOP3.LUT P0, PT, PT, PT, PT, 0x80, 0x0 ;  /* 0x000000000000781c */ /* 0x000fe20003f0f070 */
[----:B------:R-:W-:Y:S01]  /*4ef0*/  UMOV UR10, 0x0 ;  /* 0x00000000000a7882 */ /* 0x000fe20000000000 */
[----:B------:R-:W-:Y:S01]  /*4f00*/  UMOV UR11, 0x14f00000 ;  /* 0x14f00000000b7882 */ /* 0x000fe20000000000 */
[----:B------:R-:W-:-:S10]  /*4f10*/  UMOV UR4, UR20 ;  /* 0x0000001400047c82 */ /* 0x000fd40008000000 */
.L_x_362:
[----:B------:R-:W-:Y:S01]  /*4f20*/  @P0 ELECT P2, URZ, PT ;  /* 0x00000000003f082f */ /* 0x000fe20003840000 */
[----:B------:R2:W-:-:S12]  /*4f30*/  UBLKRED.G.S.ADD.F32.RN [UR4], [UR7], UR8, desc[UR10] ;  /* 0x00000a04070073bb */ /* 0x0005d800080a1408 */
[----:B------:R-:W-:Y:S02]  /*4f40*/  @P2 PLOP3.LUT P0, PT, P2, PT, PT, 0x8, 0x0 ;  /* 0x000000000000281c */ /* 0x000fe4000170e170 */
[----:B------:R-:W-:-:S11]  /*4f50*/  PLOP3.LUT P2, PT, PT, PT, PT, 0x8, 0x0 ;  /* 0x000000000000781c */ /* 0x000fd60003f4e170 */
[----:B--2---:R-:W-:Y:S05]  /*4f60*/  @P0 BRA.U.ANY `(.L_x_362) ;  /* 0xfffffffd00ec0947 */ /* 0x004fea000393ffff */
[----:B------:R0:W-:Y:S01]  /*4f70*/  UTMACMDFLUSH ;  /* 0x00000000000079b7 */ /* 0x0001e20000000000 */
[----:B------:R-:W-:-:S04]  /*4f80*/  DEPBAR.LE SB0, 0x0 ;  /* 0x000080000000791a */ /* 0x000fc80000000000 */
.L_x_361:
[----:B------:R-:W-:Y:S05]  /*4f90*/  BSYNC B0 ;  /* 0x0000000000007941 */ /* 0x000fea0003800000 */
.L_x_360:
        /* <DEDUP_REMOVED lines=12> */
[----:B------:R-:W-:-:S05]  /*5060*/  IMAD.MOV.U32 R5, RZ, RZ, 0x1 ;  /* 0x00000001ff057424 */ /* 0x000fca00078e00ff */
[----:B------:R2:W-:Y:S02]  /*5070*/  REDG.E.ADD.S32.STRONG.GPU desc[UR46][R2.64], R5 ;  /* 0x000000050200798e */ /* 0x0005e4000c10e3ae */
.L_x_364:
[----:B------:R-:W-:Y:S05]  /*5080*/  BSYNC B0 ;  /* 0x0000000000007941 */ /* 0x000fea0003800000 */
.L_x_363:
[----:B------:R-:W-:Y:S06]  /*5090*/  BAR.SYNC.DEFER_BLOCKING 0x1, 0x100 ;  /* 0x0044000000007b1d */ /* 0x000fec0000010000 */
[----:B------:R-:W-:Y:S01]  /*50a0*/  ULDC.64 UR4, c[0x0][0x860] ;  /* 0x0002180000047ab9 */ /* 0x000fe20000000a00 */
[----:B------:R-:W-:Y:S01]  /*50b0*/  BSSY B0, `(.L_x_365) ;  /* 0x0000017000007945 */ /* 0x000fe20003800000 */
[----:B------:R-:W-:-:S04]  /*50c0*/  UIADD3 UR9, UP0, UR9, UR4, URZ ;  /* 0x0000000409097290 */ /* 0x000fc8000ff1e03f */
[----:B------:R-:W-:Y:S02]  /*50d0*/  UIADD3.X UR12, UR12, UR5, URZ, UP0, !UPT ;  /* 0x000000050c0c7290 */ /* 0x000fe400087fe43f */
[----:B--2---:R-:W-:-:S04]  /*50e0*/  IMAD.U32 R2, RZ, RZ, UR9 ;  /* 0x00000009ff027e24 */ /* 0x004fc8000f8e00ff */
[----:B------:R-:W-:Y:S01]  /*50f0*/  IMAD.U32 R3, RZ, RZ, UR12 ;  /* 0x0000000cff037e24 */ /* 0x000fe2000f8e00ff */
        /* <DEDUP_REMOVED lines=12> */
[----:B------:R-:W-:Y:S05]  /*51c0*/  @P1 BRA `(.L_x_366) ;  /* 0x0000000000141947 */ /* 0x000fea0003800000 */
.L_x_367:
[----:B------:R-:W3:Y:S04]  /*51d0*/  LDG.E.STRONG.GPU R0, desc[UR46][R2.64] ;  /* 0x0000002e02007981 */ /* 0x000ee8000c1ef900 */
[----:B---3--:R-:W-:Y:S01]  /*51e0*/  CCTL.IVALL ;  /* 0x00000000ff00798f */ /* 0x008fe20002000000 */
[----:B------:R-:W-:Y:S05]  /*51f0*/  YIELD ;  /* 0x0000000000007946 */ /* 0x000fea0003800000 */
[----:B------:R-:W-:-:S13]  /*5200*/  ISETP.NE.AND P0, PT, R0, UR6, PT ;  /* 0x0000000600007c0c */ /* 0x000fda000bf05270 */
[----:B------:R-:W-:Y:S05]  /*5210*/  @P0 BRA `(.L_x_367) ;  /* 0xfffffffc00ec0947 */ /* 0x000fea000383ffff */
.L_x_366:
[----:B------:R-:W-:Y:S05]  /*5220*/  BSYNC B0 ;  /* 0x0000000000007941 */ /* 0x000fea0003800000 */
.L_x_365:
[----:B------:R-:W-:-:S03]  /*5230*/  UMOV UR4, 0xffffffff ;  /* 0xffffffff00047882 */ /* 0x000fc60000000000 */
[----:B------:R-:W-:Y:S05]  /*5240*/  BRA.DIV UR4, `(.L_x_368) ;  /* 0x0000003a04d87947 */ /* 0x000fea000b800000 */
[----:B------:R-:W-:Y:S01]  /*5250*/  NOP ;  /* 0x0000000000007918 */ /* 0x000fe20000000000 */
.L_x_444:
[----:B------:R-:W-:Y:S01]  /*5260*/  @!PT LDS RZ, [RZ] ;  /* 0x00000000fffff984 */ /* 0x000fe20000000800 */
[----:B------:R-:W-:Y:S01]  /*5270*/  @!PT LDS RZ, [RZ] ;  /* 0x00000000fffff984 */ /* 0x000fe20000000800 */
[----:B------:R-:W-:Y:S01]  /*5280*/  @!PT LDS RZ, [RZ] ;  /* 0x00000000fffff984 */ /* 0x000fe20000000800 */
[----:B------:R-:W-:Y:S01]  /*5290*/  @!PT LDS RZ, [RZ] ;  /* 0x00000000fffff984 */ /* 0x000fe20000000800 */
[----:B------:R3:W-:Y:S06]  /*52a0*/  MEMBAR.ALL.CTA ;  /* 0x0000000000007992 */ /* 0x0007ec0000008000 */
[----:B---3--:R-:W3:Y:S01]  /*52b0*/  FENCE.VIEW.ASYNC.S ;  /* 0x00000000000073c6 */ /* 0x008ee20000000000 */
[----:B------:R-:W-:Y:S05]  /*52c0*/  WARPSYNC.ALL ;  /* 0x0000000000007948 */ /* 0x000fea0003800000 */
[----:B------:R-:W-:Y:S01]  /*52d0*/  BSSY B0, `(.L_x_369) ;  /* 0x0000011000007945 */ /* 0x000fe20003800000 */
        /* <DEDUP_REMOVED lines=9> */
.L_x_371:
[----:B------:R-:W-:Y:S01]  /*5370*/  @P0 ELECT P2, URZ, PT ;  /* 0x00000000003f082f */ /* 0x000fe20003840000 */
[----:B------:R3:W-:-:S12]  /*5380*/  UBLKRED.G.S.ADD.F32.RN [UR4], [UR7], UR8, desc[UR10] ;  /* 0x00000a04070073bb */ /* 0x0007d800080a1408 */
[----:B------:R-:W-:Y:S02]  /*5390*/  @P2 PLOP3.LUT P0, PT, P2, PT, PT, 0x8, 0x0 ;  /* 0x000000000000281c */ /* 0x000fe4000170e170 */
[----:B------:R-:W-:-:S11]  /*53a0*/  PLOP3.LUT P2, PT, PT, PT, PT, 0x8, 0x0 ;  /* 0x000000000000781c */ /* 0x000fd60003f4e170 */
[----:B---3--:R-:W-:Y:S05]  /*53b0*/  @P0 BRA.U.ANY `(.L_x_371) ;  /* 0xfffffffd00ec0947 */ /* 0x008fea000393ffff */
[----:B------:R0:W-:Y:S01]  /*53c0*/  UTMACMDFLUSH ;  /* 0x00000000000079b7 */ /* 0x0001e20000000000 */
[----:B------:R-:W-:-:S04]  /*53d0*/  DEPBAR.LE SB0, 0x0 ;  /* 0x000080000000791a */ /* 0x000fc80000000000 */
.L_x_370:
[----:B------:R-:W-:Y:S05]  /*53e0*/  BSYNC B0 ;  /* 0x0000000000007941 */ /* 0x000fea0003800000 */
.L_x_369:
[----:B------:R-:W-:Y:S01]  /*53f0*/  NOP ;  /* 0x0000000000007918 */ /* 0x000fe20000000000 */
[----:B------:R-:W-:Y:S05]  /*5400*/  @P1 BRA `(.L_x_335) ;  /* 0x0000003400e01947 */ /* 0x000fea0003800000 */
[----:B------:R-:W-:Y:S01]  /*5410*/  IMAD.MOV.U32 R5, RZ, RZ, 0x1 ;  /* 0x00000001ff057424 */ /* 0x000fe200078e00ff */
[----:B------:R-:W-:Y:S01]  /*5420*/  @!PT LDS RZ, [RZ] ;  /* 0x00000000fffff984 */ /* 0x000fe20000000800 */
[----:B------:R-:W-:Y:S01]  /*5430*/  @!PT LDS RZ, [RZ] ;  /* 0x00000000fffff984 */ /* 0x000fe20000000800 */
[----:B------:R-:W-:Y:S01]  /*5440*/  @!PT LDS RZ, [RZ] ;  /* 0x00000000fffff984 */ /* 0x000fe20000000800 */
[----:B------:R-:W-:Y:S01]  /*5450*/  @!PT LDS RZ, [RZ] ;  /* 0x00000000fffff984 */ /* 0x000fe20000000800 */
[----:B------:R3:W-:Y:S06]  /*5460*/  MEMBAR.ALL.CTA ;  /* 0x0000000000007992 */ /* 0x0007ec0000008000 */
[----:B---3--:R-:W-:Y:S06]  /*5470*/  MEMBAR.ALL.GPU ;  /* 0x0000000000007992 */ /* 0x008fec000000a000 */
[----:B------:R-:W-:-:S00]  /*5480*/  ERRBAR ;  /* 0x00000000000079ab */ /* 0x000fc00000000000 */
[----:B------:R-:W-:Y:S06]  /*5490*/  CGAERRBAR ;  /* 0x00000000000075ab */ /* 0x000fec0000000000 */
[----:B012345:R-:W-:Y:S04]  /*54a0*/  CCTL.IVALL ;  /* 0x00000000ff00798f */ /* 0x03ffe80002000000 */
[----:B------:R3:W-:Y:S01]  /*54b0*/  REDG.E.ADD.S32.STRONG.GPU desc[UR46][R2.64], R5 ;  /* 0x000000050200798e */ /* 0x0007e2000c10e3ae */
[----:B------:R-:W-:Y:S05]  /*54c0*/  BRA `(.L_x_335) ;  /* 0x0000003400b07947 */ /* 0x000fea0003800000 */
.L_x_333:
        /* <DEDUP_REMOVED lines=13> */
[----:B------:R-:W-:Y:S01]  /*55a0*/  ULDC UR16, c[0x0][0x280] ;  /* 0x0000a00000107ab9 */ /* 0x000fe20000000800 */
[----:B------:R-:W-:Y:S01]  /*55b0*/  ULDC.64 UR10, c[0x0][0x2d8] ;  /* 0x0000b600000a7ab9 */ /* 0x000fe20000000a00 */
[----:B------:R-:W-:Y:S01]  /*55c0*/  UISETP.GE.AND UP1, UPT, UR16, 0x1, UPT ;  /* 0x000000011000788c */ /* 0x000fe2000bf26270 */
[----:B------:R-:W-:Y:S01]  /*55d0*/  ULDC UR15, c[0x0][0x288] ;  /* 0x0000a200000f7ab9 */ /* 0x000fe20000000800 */
[----:B------:R-:W-:Y:S01]  /*55e0*/  USHF.R.S32.HI UR14, URZ, 0x1f, UR7 ;  /* 0x0000001f3f0e7899 */ /* 0x000fe20008011407 */
[----:B------:R-:W-:-:S03]  /*55f0*/  ULDC.64 UR12, c[0x0][0x2e0] ;  /* 0x0000b800000c7ab9 */ /* 0x000fc60000000a00 */
[----:B------:R-:W-:Y:S02]  /*5600*/  PLOP3.LUT P1, PT, PT, PT, UP1, 0x80, 0x0 ;  /* 0x000000000000781c */ /* 0x000fe40003f2f018 */
[----:B------:R-:W-:Y:S01]  /*5610*/  ELECT P0, URZ, PT ;  /* 0x00000000003f782f */ /* 0x000fe20003800000 */
[----:B-1----:R-:W-:Y:S02]  /*5620*/  USHF.R.S32.HI UR8, URZ, 0x1f, UR9 ;  /* 0x0000001f3f087899 */ /* 0x002fe40008011409 */
[----:B------:R-:W-:Y:S02]  /*5630*/  UIMAD.WIDE.U32 UR4, UR9, UR10, URZ ;  /* 0x0000000a090472a5 */ /* 0x000fe4000f8e003f */
[----:B------:R-:W-:-:S04]  /*5640*/  UIMAD UR6, UR8, UR10, URZ ;  /* 0x0000000a080672a4 */ /* 0x000fc8000f8e023f */
[----:B------:R-:W-:Y:S02]  /*5650*/  UIMAD UR6, UR9, UR11, UR6 ;  /* 0x0000000b090672a4 */ /* 0x000fe4000f8e0206 */
[----:B------:R-:W-:Y:S02]  /*5660*/  UIMAD UR11, UR7, UR15, URZ ;  /* 0x0000000f070b72a4 */ /* 0x000fe4000f8e023f */
[----:B------:R-:W-:Y:S02]  /*5670*/  UIADD3 UR5, UR5, UR6, URZ ;  /* 0x0000000605057290 */ /* 0x000fe4000fffe03f */
[----:B------:R-:W-:Y:S02]  /*5680*/  UIMAD UR6, UR14, UR12, URZ ;  /* 0x0000000c0e0672a4 */ /* 0x000fe4000f8e023f */
[----:B------:R-:W-:Y:S02]  /*5690*/  UIADD3 UR10, UP0, UR11, UR9, URZ ;  /* 0x000000090b0a7290 */ /* 0x000fe4000ff1e03f */
[----:B------:R-:W-:-:S02]  /*56a0*/  UIMAD UR14, UR7, UR13, UR6 ;  /* 0x0000000d070e72a4 */ /* 0x000fc4000f8e0206 */
[----:B------:R-:W-:Y:S02]  /*56b0*/  UIMAD.WIDE.U32 UR6, UR7, UR12, UR4 ;  /* 0x0000000c070672a5 */ /* 0x000fe4000f8e0004 */
[----:B------:R-:W-:Y:S01]  /*56c0*/  ULEA.HI.X.SX32 UR11, UR11, UR8, 0x1, UP0 ;  /* 0x000000080b0b7291 */ /* 0x000fe200080f0e3f */
[----:B------:R-:W-:Y:S11]  /*56d0*/  @!P1 BRA `(.L_x_335) ;  /* 0x00000034002c9947 */ /* 0x000ff60003800000 */
[----:B------:R-:W1:Y:S01]  /*56e0*/  S2R R3, SR_TID.X ;  /* 0x0000000000037919 */ /* 0x000e620000002100 */
[----:B------:R-:W-:Y:S01]  /*56f0*/  UIADD3 UR4, UR16, 0x3f, URZ ;  /* 0x0000003f10047890 */ /* 0x000fe2000fffe03f */
[----:B------:R-:W2:Y:S01]  /*5700*/  S2UR UR27, SR_CTAID.X ;  /* 0x00000000001b79c3 */ /* 0x000ea20000002500 */
[----:B------:R-:W-:Y:S02]  /*5710*/  UISETP.GE.AND UP0, UPT, UR16, 0x41, UPT ;  /* 0x000000411000788c */ /* 0x000fe4000bf06270 */
[----:B------:R-:W-:Y:S02]  /*5720*/  USHF.R.S32.HI UR5, URZ, 0x1f, UR4 ;  /* 0x0000001f3f057899 */ /* 0x000fe40008011404 */
[----:B------:R-:W-:Y:S02]  /*5730*/  UIADD3 UR14, UR7, UR14, URZ ;  /* 0x0000000e070e7290 */ /* 0x000fe4000fffe03f */
[----:B------:R-:W-:Y:S01]  /*5740*/  ULEA.HI UR5, UR5, UR4, URZ, 0x6 ;  /* 0x0000000405057291 */ /* 0x000fe2000f8f303f */
[----:B------:R-:W-:-:S02]  /*5750*/  PLOP3.LUT P1, PT, PT, PT, UP0, 0x80, 0x0 ;  /* 0x000000000000781c */ /* 0x000fc40003f2f008 */
[----:B------:R-:W-:Y:S01]  /*5760*/  ULDC UR4, c[0x0][0x760] ;  /* 0x0001d80000047ab9 */ /* 0x000fe20000000800 */
[----:B------:R-:W-:Y:S02]  /*5770*/  USHF.R.S32.HI UR5, URZ, 0x6, UR5 ;  /* 0x000000063f057899 */ /* 0x000fe40008011405 */
        /* <DEDUP_REMOVED lines=19> */
.L_x_398:
        /* <DEDUP_REMOVED lines=17> */
.L_x_376:
[----:B------:R-:W2:Y:S04]  /*59c0*/  LDG.E.STRONG.GPU R4, desc[UR46][R2.64] ;  /* 0x0000002e02047981 */ /* 0x000ea8000c1ef900 */
[----:B--2---:R-:W-:Y:S01]  /*59d0*/  CCTL.IVALL ;  /* 0x00000000ff00798f */ /* 0x004fe20002000000 */
[----:B------:R-:W-:Y:S05]  /*59e0*/  YIELD ;  /* 0x0000000000007946 */ /* 0x000fea0003800000 */
[----:B------:R-:W-:-:S13]  /*59f0*/  ISETP.NE.AND P3, PT, R4, UR27, PT ;  /* 0x0000001b04007c0c */ /* 0x000fda000bf65270 */
[----:B------:R-:W-:Y:S05]  /*5a00*/  @P3 BRA `(.L_x_376) ;  /* 0xfffffffc00ec3947 */ /* 0x000fea000383ffff */
.L_x_375:
[----:B------:R-:W-:Y:S05]  /*5a10*/  BSYNC B0 ;  /* 0x0000000000007941 */ /* 0x000fea0003800000 */
.L_x_374:
[----:B------:R-:W-:-:S03]  /*5a20*/  UMOV UR16, 0xffffffff ;  /* 0xffffffff00107882 */ /* 0x000fc60000000000 */
[----:B------:R-:W-:Y:S05]  /*5a30*/  BRA.DIV UR16, `(.L_x_377) ;  /* 0x0000003210f87947 */ /* 0x000fea000b800000 */
[----:B------:R-:W-:Y:S01]  /*5a40*/  NOP ;  /* 0x0000000000007918 */ /* 0x000fe20000000000 */
.L_x_447:
        /* <DEDUP_REMOVED lines=19> */
.L_x_379:
[----:B------:R-:W-:Y:S05]  /*5b80*/  BSYNC B0 ;  /* 0x0000000000007941 */ /* 0x000fea0003800000 */
.L_x_378:
        /* <DEDUP_REMOVED lines=13> */
.L_x_381:
[----:B------:R-:W-:Y:S05]  /*5c60*/  BSYNC B0 ;  /* 0x0000000000007941 */ /* 0x000fea0003800000 */
.L_x_380:
[----:B------:R-:W-:Y:S06]  /*5c70*/  BAR.ARV 0xa, 0xa0 ;  /* 0x0282800000007b1d */ /* 0x000fec0000002000 */
[----:B------:R-:W-:Y:S04]  /*5c80*/  BSSY B0, `(.L_x_382) ;  /* 0x0000003000007945 */ /* 0x000fe80003800000 */
[----:B------:R-:W-:Y:S05]  /*5c90*/  @!P0 BRA `(.L_x_383) ;  /* 0x0000000000048947 */ /* 0x000fea0003800000 */
[----:B------:R-:W-:-:S04]  /*5ca0*/  DEPBAR.LE SB0, 0x0 ;  /* 0x000080000000791a */ /* 0x000fc80000000000 */
.L_x_383:
[----:B------:R-:W-:Y:S05]  /*5cb0*/  BSYNC B0 ;  /* 0x0000000000007941 */ /* 0x000fea0003800000 */
.L_x_382:
        /* <DEDUP_REMOVED lines=19> */
.L_x_385:
[----:B------:R-:W-:Y:S05]  /*5df0*/  BSYNC B0 ;  /* 0x0000000000007941 */ /* 0x000fea0003800000 */
.L_x_384:
[----:B------:R-:W-:Y:S01]  /*5e00*/  UIADD3 UR19, UR15, UR19, URZ ;  /* 0x000000130f137290 */ /* 0x000fe2000fffe03f */
[----:B------:R-:W-:Y:S03]  /*5e10*/  BSSY B0, `(.L_x_386) ;  /* 0x000000d000007945 */ /* 0x000fe60003800000 */
[----:B------:R-:W-:-:S04]  /*5e20*/  UIADD3 UR16, UP0, UR19, UR10, URZ ;  /* 0x0000000a13107290 */ /* 0x000fc8000ff1e03f */
[----:B------:R-:W-:Y:S02]  /*5e30*/  ULEA.HI.X.SX32 UR19, UR19, UR11, 0x1, UP0 ;  /* 0x0000000b13137291 */ /* 0x000fe400080f0e3f */
[----:B------:R-:W-:-:S04]  /*5e40*/  ULEA UR8, UP0, UR16, UR8, 0x2 ;  /* 0x0000000810087291 */ /* 0x000fc8000f80103f */
[----:B------:R-:W-:Y:S02]  /*5e50*/  ULEA.HI.X UR19, UR16, UR9, UR19, 0x2, UP0 ;  /* 0x0000000910137291 */ /* 0x000fe400080f1413 */
[----:B-1----:R-:W-:-:S04]  /*5e60*/  IMAD.U32 R2, RZ, RZ, UR8 ;  /* 0x00000008ff027e24 */ /* 0x002fc8000f8e00ff */
[----:B------:R-:W-:Y:S01]  /*5e70*/  IMAD.U32 R3, RZ, RZ, UR19 ;  /* 0x00000013ff037e24 */ /* 0x000fe2000f8e00ff */
[----:B------:R-:W-:Y:S06]  /*5e80*/  @P1 BRA `(.L_x_387) ;  /* 0x0000000000141947 */ /* 0x000fec0003800000 */
.L_x_388:
[----:B------:R-:W2:Y:S04]  /*5e90*/  LDG.E.STRONG.GPU R4, desc[UR46][R2.64] ;  /* 0x0000002e02047981 */ /* 0x000ea8000c1ef900 */
[----:B--2---:R-:W-:Y:S01]  /*5ea0*/  CCTL.IVALL ;  /* 0x00000000ff00798f */ /* 0x004fe20002000000 */
[----:B------:R-:W-:Y:S05]  /*5eb0*/  YIELD ;  /* 0x0000000000007946 */ /* 0x000fea0003800000 */
[----:B------:R-:W-:-:S13]  /*5ec0*/  ISETP.NE.AND P3, PT, R4, UR27, PT ;  /* 0x0000001b04007c0c */ /* 0x000fda000bf65270 */
[----:B------:R-:W-:Y:S05]  /*5ed0*/  @P3 BRA `(.L_x_388) ;  /* 0xfffffffc00ec3947 */ /* 0x000fea000383ffff */
.L_x_387:
[----:B------:R-:W-:Y:S05]  /*5ee0*/  BSYNC B0 ;  /* 0x0000000000007941 */ /* 0x000fea0003800000 */
.L_x_386:
[----:B------:R-:W-:-:S03]  /*5ef0*/  UMOV UR8, 0xffffffff ;  /* 0xffffffff00087882 */ /* 0x000fc60000000000 */
[----:B------:R-:W-:Y:S05]  /*5f00*/  BRA.DIV UR8, `(.L_x_389) ;  /* 0x0000002e08e07947 */ /* 0x000fea000b800000 */
[----:B------:R-:W-:Y:S01]  /*5f10*/  NOP ;  /* 0x0000000000007918 */ /* 0x000fe20000000000 */
.L_x_450:
        /* <DEDUP_REMOVED lines=13> */
.L_x_391:
[----:B------:R-:W-:Y:S05]  /*5ff0*/  BSYNC B0 ;  /* 0x0000000000007941 */ /* 0x000fea0003800000 */
.L_x_390:
        /* <DEDUP_REMOVED lines=13> */
.L_x_393:
[----:B------:R-:W-:Y:S05]  /*60d0*/  BSYNC B0 ;  /* 0x0000000000007941 */ /* 0x000fea0003800000 */
.L_x_392:
[----:B------:R-:W-:Y:S06]  /*60e0*/  BAR.ARV 0xa, 0xa0 ;  /* 0x0282800000007b1d */ /* 0x000fec0000002000 */
[----:B------:R-:W-:Y:S04]  /*60f0*/  BSSY B0, `(.L_x_394) ;  /* 0x0000003000007945 */ /* 0x000fe80003800000 */
[----:B------:R-:W-:Y:S05]  /*6100*/  @!P0 BRA `(.L_x_395) ;  /* 0x0000000000048947 */ /* 0x000fea0003800000 */
[----:B------:R-:W-:-:S04]  /*6110*/  DEPBAR.LE SB0, 0x0 ;  /* 0x000080000000791a */ /* 0x000fc80000000000 */
.L_x_395:
[----:B------:R-:W-:Y:S05]  /*6120*/  BSYNC B0 ;  /* 0x0000000000007941 */ /* 0x000fea0003800000 */
.L_x_394:
        /* <DEDUP_REMOVED lines=19> */
.L_x_397:
[----:B------:R-:W-:Y:S05]  /*6260*/  BSYNC B0 ;  /* 0x0000000000007941 */ /* 0x000fea0003800000 */
.L_x_396:
[----:B------:R-:W-:Y:S02]  /*6270*/  UIADD3 UR4, UR4, 0x2, URZ ;  /* 0x0000000204047890 */ /* 0x000fe4000fffe03f */
[----:B------:R-:W-:Y:S01]  /*6280*/  UIADD3 UR5, UR5, 0x1, URZ ;  /* 0x0000000105057890 */ /* 0x000fe2000fffe03f */
[----:B------:R-:W-:Y:S11]  /*6290*/  @P2 BRA `(.L_x_398) ;  /* 0xfffffff400842947 */ /* 0x000ff6000383ffff */
.L_x_373:
[----:B------:R-:W-:-:S13]  /*62a0*/  ISETP.NE.AND P1, PT, RZ, UR33, PT ;  /* 0x00000021ff007c0c */ /* 0x000fda000bf25270 */
[----:B------:R-:W-:Y:S05]  /*62b0*/  @!P1 BRA `(.L_x_335) ;  /* 0x0000002800349947 */ /* 0x000fea0003800000 */
        /* <DEDUP_REMOVED lines=11> */
.L_x_401:
[----:B------:R-:W2:Y:S04]  /*6370*/  LDG.E.STRONG.GPU R0, desc[UR46][R2.64] ;  /* 0x0000002e02007981 */ /* 0x000ea8000c1ef900 */
[----:B--2---:R-:W-:Y:S01]  /*6380*/  CCTL.IVALL ;  /* 0x00000000ff00798f */ /* 0x004fe20002000000 */
[----:B------:R-:W-:Y:S05]  /*6390*/  YIELD ;  /* 0x0000000000007946 */ /* 0x000fea0003800000 */
[----:B------:R-:W-:-:S13]  /*63a0*/  ISETP.NE.AND P2, PT, R0, UR27, PT ;  /* 0x0000001b00007c0c */ /* 0x000fda000bf45270 */
[----:B------:R-:W-:Y:S05]  /*63b0*/  @P2 BRA `(.L_x_401) ;  /* 0xfffffffc00ec2947 */ /* 0x000fea000383ffff */
.L_x_400:
[----:B------:R-:W-:Y:S05]  /*63c0*/  BSYNC B0 ;  /* 0x0000000000007941 */ /* 0x000fea0003800000 */
.L_x_399:
[----:B------:R-:W-:-:S03]  /*63d0*/  UMOV UR5, 0xffffffff ;  /* 0xffffffff00057882 */ /* 0x000fc60000000000 */
[----:B------:R-:W-:Y:S05]  /*63e0*/  BRA.DIV UR5, `(.L_x_402) ;  /* 0x0000002a05c47947 */ /* 0x000fea000b800000 */
[----:B------:R-:W-:Y:S01]  /*63f0*/  NOP ;  /* 0x0000000000007918 */ /* 0x000fe20000000000 */
.L_x_453:
        /* <DEDUP_REMOVED lines=22> */
.L_x_404:
[----:B------:R-:W-:Y:S05]  /*6560*/  BSYNC B0 ;  /* 0x0000000000007941 */ /* 0x000fea0003800000 */
.L_x_403:
        /* <DEDUP_REMOVED lines=20> */
.L_x_406:
[----:B------:R-:W-:Y:S05]  /*66b0*/  BSYNC B0 ;  /* 0x0000000000007941 */ /* 0x000fea0003800000 */
.L_x_405:
[----:B------:R-:W-:Y:S06]  /*66c0*/  BAR.ARV 0xa, 0xa0 ;  /* 0x0282800000007b1d */ /* 0x000fec0000002000 */
[----:B------:R-:W-:Y:S04]  /*66d0*/  BSSY B0, `(.L_x_407) ;  /* 0x0000003000007945 */ /* 0x000fe80003800000 */
[----:B------:R-:W-:Y:S05]  /*66e0*/  @!P0 BRA `(.L_x_408) ;  /* 0x0000000000048947 */ /* 0x000fea0003800000 */
[----:B------:R-:W-:-:S04]  /*66f0*/  DEPBAR.LE SB0, 0x0 ;  /* 0x000080000000791a */ /* 0x000fc80000000000 */
.L_x_408:
[----:B------:R-:W-:Y:S05]  /*6700*/  BSYNC B0 ;  /* 0x0000000000007941 */ /* 0x000fea0003800000 */
.L_x_407:
[----:B------:R-:W-:Y:S06]  /*6710*/  BAR.ARV 0xb, 0xa0 ;  /* 0x02c2800000007b1d */ /* 0x000fec0000002000 */
[----:B------:R-:W-:Y:S01]  /*6720*/  NOP ;  /* 0x0000000000007918 */ /* 0x000fe20000000000 */
        /* <DEDUP_REMOVED lines=15> */
[----:B--2---:R4:W-:Y:S01]  /*6820*/  @P0 REDG.E.ADD.S32.STRONG.GPU desc[UR46][R2.64], R5 ;  /* 0x000000050200098e */ /* 0x0049e2000c10e3ae */
[----:B------:R-:W-:Y:S05]  /*6830*/  BRA `(.L_x_335) ;  /* 0x0000002000d47947 */ /* 0x000fea0003800000 */
.L_x_372:
        /* <DEDUP_REMOVED lines=48> */
.L_x_454:
        /* <DEDUP_REMOVED lines=14> */
.L_x_412:
        /* <DEDUP_REMOVED lines=23> */
[----:B------:R-:W-:Y:S01]  /*6d90*/  MOV R14, UR47 ;  /* 0x0000002f000e7c02 */ /* 0x000fe20008000f00 */
[----:B--2---:R-:W-:Y:S01]  /*6da0*/  IMAD.MOV.U32 R10, RZ, RZ, R6 ;  /* 0x000000ffff0a7224 */ /* 0x004fe200078e0006 */
[----:B------:R-:W-:Y:S01]  /*6db0*/  UIADD3 UR44, UR8, 0x1e000, URZ ;  /* 0x0001e000082c7890 */ /* 0x000fe2000fffe03f */
[----:B------:R-:W-:Y:S01]  /*6dc0*/  IMAD.MOV.U32 R11, RZ, RZ, R7 ;  /* 0x000000ffff0b7224 */ /* 0x000fe200078e0007 */
[----:B------:R-:W-:Y:S01]  /*6dd0*/  UMOV UR33, UR25 ;  /* 0x0000001900217c82 */ /* 0x000fe20008000000 */
[----:B------:R-:W-:Y:S01]  /*6de0*/  UMOV UR17, UR25 ;  /* 0x0000001900117c82 */ /* 0x000fe20008000000 */
[----:B------:R-:W-:Y:S01]  /*6df0*/  IADD3 R2, P1, R10, 0x2f0, RZ ;  /* 0x000002f00a027810 */ /* 0x000fe20007f3e0ff */
[----:B------:R-:W-:Y:S01]  /*6e00*/  UIADD3 UR9, UR8, 0x26800, URZ ;  /* 0x0002680008097890 */ /* 0x000fe2000fffe03f */
[----:B------:R-:W-:Y:S01]  /*6e10*/  MOV R15, UR46 ;  /* 0x0000002e000f7c02 */ /* 0x000fe20008000f00 */
[----:B------:R-:W-:Y:S01]  /*6e20*/  UMOV UR45, UR25 ;  /* 0x00000019002d7c82 */ /* 0x000fe20008000000 */
        /* <DEDUP_REMOVED lines=11> */
[----:B------:R-:W-:Y:S01]  /*6ee0*/  R2UR UR47, R14 ;  /* 0x000000000e2f72ca */ /* 0x000fe200000e0000 */
[----:B------:R-:W-:Y:S01]  /*6ef0*/  UIADD3 UR48, UR8, 0x4000, URZ ;  /* 0x0000400008307890 */ /* 0x000fe2000fffe03f */
[----:B------:R-:W-:Y:S01]  /*6f00*/  R2UR UR31, R2 ;  /* 0x00000000021f72ca */ /* 0x000fe200000e0000 */
[--C-:B------:R-:W-:Y:S01]  /*6f10*/  IMAD.X R2, RZ, RZ, R11.reuse, P2 ;  /* 0x000000ffff027224 */ /* 0x100fe200010e060b */
[----:B------:R-:W-:Y:S01]  /*6f20*/  UMOV UR58, 0x30 ;  /* 0x00000030003a7882 */ /* 0x000fe20000000000 */
[----:B------:R-:W-:Y:S01]  /*6f30*/  UMOV UR60, UR12 ;  /* 0x0000000c003c7c82 */ /* 0x000fe20008000000 */
[----:B------:R-:W-:Y:S01]  /*6f40*/  UMOV UR59, UR11 ;  /* 0x0000000b003b7c82 */ /* 0x000fe20008000000 */
[----:B------:R-:W-:Y:S01]  /*6f50*/  UMOV UR57, UR9 ;  /* 0x0000000900397c82 */ /* 0x000fe20008000000 */
[----:B------:R-:W-:Y:S01]  /*6f60*/  R2UR UR23, R2 ;  /* 0x00000000021772ca */ /* 0x000fe200000e0000 */
[----:B------:R-:W-:Y:S01]  /*6f70*/  UMOV UR50, 0x40 ;  /* 0x0000004000327882 */ /* 0x000fe20000000000 */
[----:B------:R-:W-:Y:S01]  /*6f80*/  IADD3 R2, P1, R10, 0xf0, RZ ;  /* 0x000000f00a027810 */ /* 0x000fe20007f3e0ff */
[----:B------:R-:W-:Y:S01]  /*6f90*/  UMOV UR52, UR12 ;  /* 0x0000000c00347c82 */ /* 0x000fe20008000000 */
[----:B------:R-:W-:Y:S01]  /*6fa0*/  UMOV UR51, UR11 ;  /* 0x0000000b00337c82 */ /* 0x000fe20008000000 */
[----:B------:R-:W-:Y:S01]  /*6fb0*/  UMOV UR49, UR9 ;  /* 0x0000000900317c82 */ /* 0x000fe20008000000 */
[----:B------:R-:W-:Y:S01]  /*6fc0*/  R2UR UR40, R2 ;  /* 0x00000000022872ca */ /* 0x000fe200000e0000 */
[----:B-1----:R-:W-:Y:S01]  /*6fd0*/  IMAD.X R3, RZ, RZ, R11, P1 ;  /* 0x000000ffff037224 */ /* 0x002fe200008e060b */
[----:B------:R-:W-:-:S04]  /*6fe0*/  R2UR UR46, R15 ;  /* 0x000000000f2e72ca */ /* 0x000fc800000e0000 */
        /* <DEDUP_REMOVED lines=21> */
[----:B------:R-:W-:Y:S01]  /*7140*/  MOV R16, UR45 ;  /* 0x0000002d00107c02 */ /* 0x000fe20008000f00 */
        /* <DEDUP_REMOVED lines=8> */
[----:B------:R-:W-:Y:S01]  /*71d0*/  MOV R17, UR44 ;  /* 0x0000002c00117c02 */ /* 0x000fe20008000f00 */
[----:B------:R-:W-:Y:S01]  /*71e0*/  UMOV UR42, 0x50 ;  /* 0x00000050002a7882 */ /* 0x000fe20000000000 */
[----:B------:R-:W-:Y:S01]  /*71f0*/  UMOV UR43, UR11 ;  /* 0x0000000b002b7c82 */ /* 0x000fe20008000000 */
[----:B------:R-:W-:Y:S01]  /*7200*/  MOV R18, UR42 ;  /* 0x0000002a00127c02 */ /* 0x000fe20008000f00 */
[----:B------:R-:W-:Y:S01]  /*7210*/  UMOV UR42, 0x20 ;  /* 0x00000020002a7882 */ /* 0x000fe20000000000 */
[----:B------:R-:W-:Y:S01]  /*7220*/  UMOV UR41, UR9 ;  /* 0x0000000900297c82 */ /* 0x000fe20008000000 */
[----:B------:R2:W-:Y:S01]  /*7230*/  UTMALDG.4D [UR16], [UR30], desc[UR54] ;  /* 0x000036101e0075b4 */ /* 0x0005e20008019000 */
[----:B------:R-:W-:Y:S01]  /*7240*/  IMAD.MOV.U32 R5, RZ, RZ, RZ ;  /* 0x000000ffff057224 */ /* 0x000fe200078e00ff */
[----:B------:R3:W-:Y:S01]  /*7250*/  UTMALDG.4D [UR40], [UR30], desc[UR54] ;  /* 0x000036281e0075b4 */ /* 0x0007e20008019000 */
[----:B------:R4:W-:Y:S01]  /*7260*/  UTMALDG.4D [UR56], [UR30], desc[UR54] ;  /* 0x000036381e0075b4 */ /* 0x0009e20008019000 */
[----:B-1----:R-:W-:Y:S01]  /*7270*/  UMOV UR10, 0x40 ;  /* 0x00000040000a7882 */ /* 0x002fe20000000000 */
[----:B------:R4:W-:Y:S01]  /*7280*/  UTMALDG.4D [UR48], [UR30], desc[UR54] ;  /* 0x000036301e0075b4 */ /* 0x0009e20008019000 */
        /* <DEDUP_REMOVED lines=15> */
[----:B------:R4:W-:Y:S10]  /*7380*/  UTMALDG.4D [UR8], [UR22], desc[UR54] ;  /* 0x00003608160075b4 */ /* 0x0009f40008019000 */
        /* <DEDUP_REMOVED lines=17> */
.L_x_423:
[----:B------:R-:W-:-:S04]  /*74a0*/  SHF.L.U32 R20, R9, 0x1f, RZ ;  /* 0x0000001f09147819 */ /* 0x000fc800000006ff */
[----:B-1----:R-:W1:Y:S02]  /*74b0*/  SYNCS.PHASECHK.TRANS64.TRYWAIT P1, [R0+URZ+0x26840], R20 ;  /* 0x02684014000075a7 */ /* 0x002e64000802017f */
[----:B-123--:R-:W-:Y:S05]  /*74c0*/  @!P1 BRA `(.L_x_415) ;  /* 0x0000001800bc9947 */ /* 0x00efea0003800000 */
.L_x_455:
[----:B------:R-:W-:Y:S05]  /*74d0*/  @P0 BRA `(.L_x_416) ;  /* 0x0000000000140947 */ /* 0x000fea0003800000 */
[----:B------:R-:W-:Y:S01]  /*74e0*/  ISETP.NE.AND P1, PT, R13, RZ, PT ;  /* 0x000000ff0d00720c */ /* 0x000fe20003f25270 */
[----:B------:R-:W-:-:S04]  /*74f0*/  IMAD.MOV.U32 R3, RZ, RZ, 0x3100 ;  /* 0x00003100ff037424 */ /* 0x000fc800078e00ff */
[----:B------:R2:W-:Y:S08]  /*7500*/  SYNCS.ARRIVE.TRANS64 RZ, [R0+URZ+0x26830], R3 ;  /* 0x0268300300ff79a7 */ /* 0x0005f0000800003f */
[----:B------:R-:W-:Y:S05]  /*7510*/  @!P1 BRA `(.L_x_416) ;  /* 0x0000000000049947 */ /* 0x000fea0003800000 */
[----:B------:R-:W-:Y:S01]  /*7520*/  BPT.TRAP 0x1 ;  /* 0x000000040000795c */ /* 0x000fe20000300000 */
.L_x_416:
        /* <DEDUP_REMOVED lines=42> */
.L_x_456:
[----:B------:R-:W-:Y:S05]  /*77d0*/  @P0 BRA `(.L_x_418) ;  /* 0x0000000000140947 */ /* 0x000fea0003800000 */
[----:B------:R-:W-:Y:S01]  /*77e0*/  ISETP.NE.AND P1, PT, R13, RZ, PT ;  /* 0x000000ff0d00720c */ /* 0x000fe20003f25270 */
[----:B------:R-:W-:-:S04]  /*77f0*/  IMAD.MOV.U32 R3, RZ, RZ, 0x3100 ;  /* 0x00003100ff037424 */ /* 0x000fc800078e00ff */
[----:B------:R3:W-:Y:S08]  /*7800*/  SYNCS.ARRIVE.TRANS64 RZ, [R0+URZ+0x26818], R3 ;  /* 0x0268180300ff79a7 */ /* 0x0007f0000800003f */
[----:B------:R-:W-:Y:S05]  /*7810*/  @!P1 BRA `(.L_x_418) ;  /* 0x0000000000049947 */ /* 0x000fea0003800000 */
[----:B------:R-:W-:Y:S01]  /*7820*/  BPT.TRAP 0x1 ;  /* 0x000000040000795c */ /* 0x000fe20000300000 */
.L_x_418:
        /* <DEDUP_REMOVED lines=34> */
.L_x_457:
[----:B-123--:R-:W-:Y:S01]  /*7a50*/  SHF.R.S32.HI R20, RZ, 0x1f, R19 ;  /* 0x0000001fff147819 */ /* 0x00efe20000011413 */
[----:B------:R-:W-:Y:S06]  /*7a60*/  @P0 BRA `(.L_x_420) ;  /* 0x0000000000140947 */ /* 0x000fec0003800000 */
[----:B------:R-:W-:Y:S01]  /*7a70*/  ISETP.NE.AND P1, PT, R13, RZ, PT ;  /* 0x000000ff0d00720c */ /* 0x000fe20003f25270 */
[----:B------:R-:W-:-:S04]  /*7a80*/  IMAD.MOV.U32 R21, RZ, RZ, 0x3100 ;  /* 0x00003100ff157424 */ /* 0x000fc800078e00ff */
[----:B------:R1:W-:Y:S08]  /*7a90*/  SYNCS.ARRIVE.TRANS64 RZ, [R0+URZ+0x26838], R21 ;  /* 0x0268381500ff79a7 */ /* 0x0003f0000800003f */
[----:B------:R-:W-:Y:S05]  /*7aa0*/  @!P1 BRA `(.L_x_420) ;  /* 0x0000000000049947 */ /* 0x000fea0003800000 */
[----:B------:R-:W-:Y:S01]  /*7ab0*/  BPT.TRAP 0x1 ;  /* 0x000000040000795c */ /* 0x000fe20000300000 */
.L_x_420:
        /* <DEDUP_REMOVED lines=38> */
.L_x_459:
[----:B------:R-:W-:Y:S05]  /*7d20*/  @P0 BRA `(.L_x_422) ;  /* 0x0000000000140947 */ /* 0x000fea0003800000 */
[----:B------:R-:W-:Y:S01]  /*7d30*/  ISETP.NE.AND P1, PT, R13, RZ, PT ;  /* 0x000000ff0d00720c */ /* 0x000fe20003f25270 */
[----:B--2---:R-:W-:-:S04]  /*7d40*/  IMAD.MOV.U32 R5, RZ, RZ, 0x3100 ;  /* 0x00003100ff057424 */ /* 0x004fc800078e00ff */
[----:B------:R3:W-:Y:S08]  /*7d50*/  SYNCS.ARRIVE.TRANS64 RZ, [R0+URZ+0x26810], R5 ;  /* 0x0268100500ff79a7 */ /* 0x0007f0000800003f */
[----:B------:R-:W-:Y:S05]  /*7d60*/  @!P1 BRA `(.L_x_422) ;  /* 0x0000000000049947 */ /* 0x000fea0003800000 */
[----:B------:R-:W-:Y:S01]  /*7d70*/  BPT.TRAP 0x1 ;  /* 0x000000040000795c */ /* 0x000fe20000300000 */
.L_x_422:
        /* <DEDUP_REMOVED lines=36> */
.L_x_414:
[----:B------:R-:W-:-:S13]  /*7fc0*/  ISETP.NE.AND P1, PT, R17, RZ, PT ;  /* 0x000000ff1100720c */ /* 0x000fda0003f25270 */
[----:B------:R-:W-:Y:S05]  /*7fd0*/  @!P1 BRA `(.L_x_413) ;  /* 0x0000000400609947 */ /* 0x000fea0003800000 */
[----:B------:R-:W-:-:S04]  /*7fe0*/  SHF.L.U32 R7, R9, 0x1f, RZ ;  /* 0x0000001f09077819 */ /* 0x000fc800000006ff */
[----:B------:R-:W2:Y:S02]  /*7ff0*/  SYNCS.PHASECHK.TRANS64.TRYWAIT P1, [R0+URZ+0x26840], R7 ;  /* 0x02684007000075a7 */ /* 0x000ea4000802017f */
[----:B--2---:R-:W-:Y:S05]  /*8000*/  @!P1 BRA `(.L_x_424) ;  /* 0x0000001000409947 */ /* 0x004fea0003800000 */
.L_x_460:
[----:B------:R-:W-:Y:S05]  /*8010*/  @P0 BRA `(.L_x_425) ;  /* 0x0000000000140947 */ /* 0x000fea0003800000 */
[----:B------:R-:W-:Y:S01]  /*8020*/  ISETP.NE.AND P1, PT, R13, RZ, PT ;  /* 0x000000ff0d00720c */ /* 0x000fe20003f25270 */
[----:B------:R-:W-:-:S04]  /*8030*/  IMAD.MOV.U32 R5, RZ, RZ, 0x3100 ;  /* 0x00003100ff057424 */ /* 0x000fc800078e00ff */
[----:B------:R3:W-:Y:S08]  /*8040*/  SYNCS.ARRIVE.TRANS64 RZ, [R0+URZ+0x26830], R5 ;  /* 0x0268300500ff79a7 */ /* 0x0007f0000800003f */
[----:B------:R-:W-:Y:S05]  /*8050*/  @!P1 BRA `(.L_x_425) ;  /* 0x0000000000049947 */ /* 0x000fea0003800000 */
[----:B------:R-:W-:Y:S01]  /*8060*/  BPT.TRAP 0x1 ;  /* 0x000000040000795c */ /* 0x000fe20000300000 */
.L_x_425:
        /* <DEDUP_REMOVED lines=40> */
.L_x_461:
[----:B------:R-:W-:Y:S05]  /*82f0*/  @P0 BRA `(.L_x_427) ;  /* 0x0000000000140947 */ /* 0x000fea0003800000 */
[----:B------:R-:W-:Y:S01]  /*8300*/  ISETP.NE.AND P0, PT, R13, RZ, PT ;  /* 0x000000ff0d00720c */ /* 0x000fe20003f05270 */
[----:B------:R-:W-:-:S04]  /*8310*/  IMAD.MOV.U32 R5, RZ, RZ, 0x3100 ;  /* 0x00003100ff057424 */ /* 0x000fc800078e00ff */
[----:B------:R4:W-:Y:S08]  /*8320*/  SYNCS.ARRIVE.TRANS64 RZ, [R0+URZ+0x26818], R5 ;  /* 0x0268180500ff79a7 */ /* 0x0009f0000800003f */
[----:B------:R-:W-:Y:S05]  /*8330*/  @!P0 BRA `(.L_x_427) ;  /* 0x0000000000048947 */ /* 0x000fea0003800000 */
[----:B------:R-:W-:Y:S01]  /*8340*/  BPT.TRAP 0x1 ;  /* 0x000000040000795c */ /* 0x000fe20000300000 */
.L_x_427:
        /* <DEDUP_REMOVED lines=33> */
.L_x_413:
[----:B------:R-:W4:Y:S01]  /*8560*/  S2R R2, SR_TID.X ;  /* 0x0000000000027919 */ /* 0x000f220000002100 */
[----:B------:R-:W-:Y:S01]  /*8570*/  IMAD R3, R12, 0x8, R0 ;  /* 0x000000080c037824 */ /* 0x000fe200078e0200 */
[----:B----4-:R-:W-:Y:S02]  /*8580*/  LOP3.LUT R4, R2, 0x7f, RZ, 0xc0, !PT ;  /* 0x0000007f02047812 */ /* 0x010fe400078ec0ff */
[----:B------:R-:W-:Y:S02]  /*8590*/  SHF.L.U32 R2, R9, 0x1f, RZ ;  /* 0x0000001f09027819 */ /* 0x000fe400000006ff */
[----:B------:R-:W-:Y:S02]  /*85a0*/  ISETP.NE.AND P1, PT, R4, RZ, PT ;  /* 0x000000ff0400720c */ /* 0x000fe40003f25270 */
[----:B------:R-:W4:Y:S02]  /*85b0*/  SYNCS.PHASECHK.TRANS64.TRYWAIT P0, [R3+URZ+0x26840], R2 ;  /* 0x02684002030075a7 */ /* 0x000f24000800017f */
[----:B----4-:R-:W-:Y:S09]  /*85c0*/  @!P0 BRA `(.L_x_428) ;  /* 0x0000000800f88947 */ /* 0x010ff20003800000 */
.L_x_462:
[----:B------:R-:W-:Y:S05]  /*85d0*/  @P1 BRA `(.L_x_429) ;  /* 0x0000000000181947 */ /* 0x000fea0003800000 */
[----:B------:R-:W5:Y:S01]  /*85e0*/  S2R R4, SR_TID.X ;  /* 0x0000000000047919 */ /* 0x000f620000002100 */
[----:B----4-:R-:W-:-:S04]  /*85f0*/  IMAD.MOV.U32 R2, RZ, RZ, 0x3100 ;  /* 0x00003100ff027424 */ /* 0x010fc800078e00ff */
[----:B------:R4:W-:Y:S01]  /*8600*/  SYNCS.ARRIVE.TRANS64 RZ, [R3+URZ+0x26830], R2 ;  /* 0x0268300203ff79a7 */ /* 0x0009e2000800003f */
[----:B-----5:R-:W-:-:S13]  /*8610*/  LOP3.LUT P0, RZ, R4, 0x1f, RZ, 0xc0, !PT ;  /* 0x0000001f04ff7812 */ /* 0x020fda000780c0ff */
[----:B----4-:R-:W-:Y:S05]  /*8620*/  @!P0 BRA `(.L_x_429) ;  /* 0x0000000000048947 */ /* 0x010fea0003800000 */
[----:B------:R-:W-:Y:S01]  /*8630*/  BPT.TRAP 0x1 ;  /* 0x000000040000795c */ /* 0x000fe20000300000 */
.L_x_429:
        /* <DEDUP_REMOVED lines=47> */
.L_x_410:
[----:B------:R-:W-:Y:S05]  /*8930*/  BSYNC B0 ;  /* 0x0000000000007941 */ /* 0x000fea0003800000 */
.L_x_409:
[----:B------:R-:W-:-:S03]  /*8940*/  UMOV UR5, 0xffffffff ;  /* 0xffffffff00057882 */ /* 0x000fc60000000000 */
[----:B------:R-:W-:Y:S05]  /*8950*/  BRA.DIV UR5, `(.L_x_430) ;  /* 0x0000000a05287947 */ /* 0x000fea000b800000 */
[----:B------:R-:W-:-:S13]  /*8960*/  ELECT P0, URZ, PT ;  /* 0x00000000003f782f */ /* 0x000fda0003800000 */
.L_x_465:
[----:B------:R-:W-:Y:S05]  /*8970*/  @!P0 BRA `(.L_x_335) ;  /* 0x0000000000848947 */ /* 0x000fea0003800000 */
[----:B------:R-:W-:-:S06]  /*8980*/  ULOP3.LUT UR5, UR38, 0x2, URZ, 0xfc, !UPT ;  /* 0x0000000226057892 */ /* 0x000fcc000f8efc3f */
[----:B------:R-:W-:-:S05]  /*8990*/  IMAD.U32 R2, RZ, RZ, UR5 ;  /* 0x00000005ff027e24 */ /* 0x000fca000f8e00ff */
[----:B------:R-:W-:-:S13]  /*89a0*/  ISETP.NE.AND P0, PT, R2, 0x3, PT ;  /* 0x000000030200780c */ /* 0x000fda0003f05270 */
[----:B------:R-:W-:Y:S05]  /*89b0*/  @!P0 BRA `(.L_x_431) ;  /* 0x0000000000048947 */ /* 0x000fea0003800000 */
[----:B------:R-:W-:Y:S01]  /*89c0*/  BPT.TRAP 0x1 ;  /* 0x000000040000795c */ /* 0x000fe20000300000 */
.L_x_431:
        /* <DEDUP_REMOVED lines=15> */
.L_x_466:
[----:B------:R-:W2:Y:S02]  /*8ac0*/  SYNCS.PHASECHK.TRANS64.TRYWAIT P1, [R3+URZ], R2 ;  /* 0x00000002030075a7 */ /* 0x000ea4000802017f */
[----:B--2---:R-:W-:Y:S05]  /*8ad0*/  @!P1 BRA `(.L_x_433) ;  /* 0x0000000800009947 */ /* 0x004fea0003800000 */
.L_x_467:
[----:B------:R-:W-:Y:S05]  /*8ae0*/  @!P0 BRA `(.L_x_434) ;  /* 0x0000000000048947 */ /* 0x000fea0003800000 */
[----:B------:R-:W-:Y:S01]  /*8af0*/  BPT.TRAP 0x1 ;  /* 0x000000040000795c */ /* 0x000fe20000300000 */
.L_x_434:
[----:B--2---:R-:W-:-:S04]  /*8b00*/  VIADD R3, R7, 0x26840 ;  /* 0x0002684007037836 */ /* 0x004fc80000000000 */
[----:B------:R-:W-:-:S04]  /*8b10*/  IMAD R0, R0, 0x8, R3 ;  /* 0x0000000800007824 */ /* 0x000fc800078e0203 */
[----:B------:R-:W2:Y:S02]  /*8b20*/  SYNCS.PHASECHK.TRANS64.TRYWAIT P0, [R0+URZ], R5 ;  /* 0x00000005000075a7 */ /* 0x000ea4000800017f */
[----:B--2---:R-:W-:Y:S05]  /*8b30*/  @!P0 BRA `(.L_x_435) ;  /* 0x0000000400fc8947 */ /* 0x004fea0003800000 */
.L_x_468:
[----:B------:R-:W-:-:S07]  /*8b40*/  IMAD R3, R4, 0x8, R3 ;  /* 0x0000000804037824 */ /* 0x000fce00078e0203 */
.L_x_436:
[----:B---3--:R3:W4:Y:S02]  /*8b50*/  SYNCS.PHASECHK.TRANS64.TRYWAIT P0, [R3+URZ], R2 ;  /* 0x00000002030075a7 */ /* 0x008724000800017f */
[----:B----4-:R-:W-:Y:S05]  /*8b60*/  @!P0 NANOSLEEP.SYNCS 0x989680 ;  /* 0x009896800000895d */ /* 0x010fea0003900000 */
[----:B------:R-:W4:Y:S02]  /*8b70*/  @!P0 SYNCS.PHASECHK.TRANS64 P0, [R3+URZ], R2 ;  /* 0x00000002030085a7 */ /* 0x000f24000800007f */
[----:B----4-:R-:W-:Y:S05]  /*8b80*/  @!P0 BRA `(.L_x_436) ;  /* 0xfffffffc00f08947 */ /* 0x010fea000383ffff */
.L_x_335:
[----:B------:R-:W-:Y:S05]  /*8b90*/  BSYNC B6 ;  /* 0x0000000000067941 */ /* 0x000fea0003800000 */
.L_x_332:
[----:B------:R-:W-:Y:S05]  /*8ba0*/  EXIT ;  /* 0x000000000000794d */ /* 0x000fea0003800000 */
.L_x_340:
[----:B------:R-:W-:Y:S02]  /*8bb0*/  IMAD.MOV.U32 R13, RZ, RZ, R16 ;  /* 0x000000ffff0d7224 */ /* 0x000fe400078e0010 */
[----:B------:R-:W-:Y:S02]  /*8bc0*/  IMAD.MOV.U32 R12, RZ, RZ, RZ ;  /* 0x000000ffff0c7224 */ /* 0x000fe400078e00ff */
[----:B------:R-:W-:Y:S02]  /*8bd0*/  IMAD.MOV.U32 R11, RZ, RZ, 0x1f ;  /* 0x0000001fff0b7424 */ /* 0x000fe400078e00ff */
[----:B------:R-:W-:-:S07]  /*8be0*/  IMAD.MOV.U32 R15, RZ, RZ, -0x1 ;  /* 0xffffffffff0f7424 */ /* 0x000fce00078e00ff */
[----:B------:R-:W-:Y:S05]  /*8bf0*/  WARPSYNC.COLLECTIVE R15, `(.L_x_437) ;  /* 0x000000000f087348 */ /* 0x000fea0003c00000 */
[----:B------:R1:W2:Y:S02]  /*8c00*/  SHFL.IDX P6, R14, R13, R12, R11 ;  /* 0x0000000c0d0e7389 */ /* 0x0002a400000c000b */
[----:B-12---:R-:W-:Y:S01]  /*8c10*/  ENDCOLLECTIVE ;  /* 0x000000000000791b */ /* 0x006fe20003800000 */
.L_x_437:
[----:B------:R-:W-:Y:S05]  /*8c20*/  BRA `(.L_x_438) ;  /* 0xffffff7c00c47947 */ /* 0x000fea000383ffff */
.L_x_342:
[----:B--2---:R2:W3:Y:S02]  /*8c30*/  SYNCS.PHASECHK.TRANS64.TRYWAIT P0, [R18+URZ+0x26800], R5 ;  /* 0x02680005120075a7 */ /* 0x0044e4000800017f */
[----:B---3--:R-:W-:Y:S05]  /*8c40*/  @!P0 NANOSLEEP.SYNCS 0x989680 ;  /* 0x009896800000895d */ /* 0x008fea0003900000 */
[----:B------:R-:W3:Y:S02]  /*8c50*/  @!P0 SYNCS.PHASECHK.TRANS64 P0, [R18+URZ+0x26800], R5 ;  /* 0x02680005120085a7 */ /* 0x000ee4000800007f */
[----:B---3--:R-:W-:Y:S05]  /*8c60*/  @!P0 BRA `(.L_x_342) ;  /* 0xfffffffc00f08947 */ /* 0x008fea000383ffff */
[----:B------:R-:W-:Y:S05]  /*8c70*/  BRA `(.L_x_341) ;  /* 0xffffff7c00ec7947 */ /* 0x000fea000383ffff */
.L_x_348:
[----:B---3--:R-:W-:-:S04]  /*8c80*/  IMAD.U32 R5, RZ, RZ, UR8 ;  /* 0x00000008ff057e24 */ /* 0x008fc8000f8e00ff */
[----:B------:R3:W1:Y:S03]  /*8c90*/  SYNCS.PHASECHK.TRANS64.TRYWAIT P1, [R5+URZ+0x26810], R120 ;  /* 0x02681078050075a7 */ /* 0x000666000802017f */
[----:B-1----:R-:W-:Y:S05]  /*8ca0*/  @!P1 NANOSLEEP.SYNCS 0x989680 ;  /* 0x009896800000995d */ /* 0x002fea0003900000 */
[----:B------:R-:W1:Y:S02]  /*8cb0*/  @!P1 SYNCS.PHASECHK.TRANS64 P1, [R5+URZ+0x26810], R120 ;  /* 0x02681078050095a7 */ /* 0x000e64000802007f */
[----:B-1----:R-:W-:Y:S05]  /*8cc0*/  @!P1 BRA `(.L_x_348) ;  /* 0xfffffffc00ec9947 */ /* 0x002fea000383ffff */
[----:B------:R-:W-:Y:S05]  /*8cd0*/  BRA `(.L_x_347) ;  /* 0xffffff8c001c7947 */ /* 0x000fea000383ffff */
.L_x_352:
[----:B------:R-:W-:-:S04]  /*8ce0*/  IMAD.U32 R121, RZ, RZ, UR8 ;  /* 0x00000008ff797e24 */ /* 0x000fc8000f8e00ff */
[----:B------:R1:W1:Y:S03]  /*8cf0*/  SYNCS.PHASECHK.TRANS64.TRYWAIT P1, [R121+URZ+0x26830], R120 ;  /* 0x02683078790075a7 */ /* 0x000266000802017f */
[----:B-1----:R-:W-:Y:S05]  /*8d00*/  @!P1 NANOSLEEP.SYNCS 0x989680 ;  /* 0x009896800000995d */ /* 0x002fea0003900000 */
[----:B------:R-:W1:Y:S02]  /*8d10*/  @!P1 SYNCS.PHASECHK.TRANS64 P1, [R121+URZ+0x26830], R120 ;  /* 0x02683078790095a7 */ /* 0x000e64000802007f */
[----:B-1----:R-:W-:Y:S05]  /*8d20*/  @!P1 BRA `(.L_x_352) ;  /* 0xfffffffc00ec9947 */ /* 0x002fea000383ffff */
[----:B------:R-:W-:Y:S05]  /*8d30*/  BRA `(.L_x_351) ;  /* 0xffffff9000287947 */ /* 0x000fea000383ffff */
.L_x_359:
[----:B------:R-:W-:Y:S01]  /*8d40*/  BSSY B0, `(.L_x_439) ;  /* 0x0000005000007945 */ /* 0x000fe20003800000 */
[----:B------:R-:W-:-:S07]  /*8d50*/  IMAD.MOV.U32 R15, RZ, RZ, -0x1 ;  /* 0xffffffffff0f7424 */ /* 0x000fce00078e00ff */
[----:B-1----:R-:W-:Y:S05]  /*8d60*/  WARPSYNC.COLLECTIVE R15, `(.L_x_440) ;  /* 0x000000000f087348 */ /* 0x002fea0003c00000 */
[----:B------:R-:W-:Y:S01]  /*8d70*/  NOP ;  /* 0x0000000000007918 */ /* 0x000fe20000000000 */
[----:B-1----:R-:W-:Y:S01]  /*8d80*/  ENDCOLLECTIVE ;  /* 0x000000000000791b */ /* 0x002fe20003800000 */
.L_x_440:
[----:B------:R-:W-:Y:S05]  /*8d90*/  BSYNC B0 ;  /* 0x0000000000007941 */ /* 0x000fea0003800000 */
.L_x_439:
[----:B------:R-:W-:Y:S05]  /*8da0*/  BRA `(.L_x_441) ;  /* 0xffffffc0001c7947 */ /* 0x000fea000383ffff */
.L_x_368:
[----:B------:R-:W-:Y:S01]  /*8db0*/  BSSY B0, `(.L_x_442) ;  /* 0x0000005000007945 */ /* 0x000fe20003800000 */
[----:B------:R-:W-:-:S07]  /*8dc0*/  IMAD.MOV.U32 R15, RZ, RZ, -0x1 ;  /* 0xffffffffff0f7424 */ /* 0x000fce00078e00ff */
[----:B-12---:R-:W-:Y:S05]  /*8dd0*/  WARPSYNC.COLLECTIVE R15, `(.L_x_443) ;  /* 0x000000000f087348 */ /* 0x006fea0003c00000 */
[----:B------:R-:W-:Y:S01]  /*8de0*/  NOP ;  /* 0x0000000000007918 */ /* 0x000fe20000000000 */
[----:B-12---:R-:W-:Y:S01]  /*8df0*/  ENDCOLLECTIVE ;  /* 0x000000000000791b */ /* 0x006fe20003800000 */
.L_x_443:
[----:B------:R-:W-:Y:S05]  /*8e00*/  BSYNC B0 ;  /* 0x0000000000007941 */ /* 0x000fea0003800000 */
.L_x_442:
[----:B------:R-:W-:Y:S05]  /*8e10*/  BRA `(.L_x_444) ;  /* 0xffffffc400107947 */ /* 0x000fea000383ffff */
.L_x_377:
[----:B------:R-:W-:Y:S01]  /*8e20*/  BSSY B0, `(.L_x_445) ;  /* 0x0000005000007945 */ /* 0x000fe20003800000 */
[----:B------:R-:W-:-:S07]  /*8e30*/  IMAD.MOV.U32 R15, RZ, RZ, -0x1 ;  /* 0xffffffffff0f7424 */ /* 0x000fce00078e00ff */
[----:B------:R-:W-:Y:S05]  /*8e40*/  WARPSYNC.COLLECTIVE R15, `(.L_x_446) ;  /* 0x000000000f087348 */ /* 0x000fea0003c00000 */
[----:B------:R-:W-:Y:S01]  /*8e50*/  NOP ;  /* 0x0000000000007918 */ /* 0x000fe20000000000 */
[----:B------:R-:W-:Y:S01]  /*8e60*/  ENDCOLLECTIVE ;  /* 0x000000000000791b */ /* 0x000fe20003800000 */
.L_x_446:
[----:B------:R-:W-:Y:S05]  /*8e70*/  BSYNC B0 ;  /* 0x0000000000007941 */ /* 0x000fea0003800000 */
.L_x_445:
[----:B------:R-:W-:Y:S05]  /*8e80*/  BRA `(.L_x_447) ;  /* 0xffffffc800f07947 */ /* 0x000fea000383ffff */
.L_x_389:
[----:B------:R-:W-:Y:S01]  /*8e90*/  BSSY B0, `(.L_x_448) ;  /* 0x0000005000007945 */ /* 0x000fe20003800000 */
[----:B------:R-:W-:-:S07]  /*8ea0*/  IMAD.MOV.U32 R15, RZ, RZ, -0x1 ;  /* 0xffffffffff0f7424 */ /* 0x000fce00078e00ff */
[----:B------:R-:W-:Y:S05]  /*8eb0*/  WARPSYNC.COLLECTIVE R15, `(.L_x_449) ;  /* 0x000000000f087348 */ /* 0x000fea0003c00000 */
[----:B------:R-:W-:Y:S01]  /*8ec0*/  NOP ;  /* 0x0000000000007918 */ /* 0x000fe20000000000 */
[----:B------:R-:W-:Y:S01]  /*8ed0*/  ENDCOLLECTIVE ;  /* 0x000000000000791b */ /* 0x000fe20003800000 */
.L_x_449:
[----:B------:R-:W-:Y:S05]  /*8ee0*/  BSYNC B0 ;  /* 0x0000000000007941 */ /* 0x000fea0003800000 */
.L_x_448:
[----:B------:R-:W-:Y:S05]  /*8ef0*/  BRA `(.L_x_450) ;  /* 0xffffffd000087947 */ /* 0x000fea000383ffff */
.L_x_402:
[----:B------:R-:W-:Y:S01]  /*8f00*/  BSSY B0, `(.L_x_451) ;  /* 0x0000005000007945 */ /* 0x000fe20003800000 */
[----:B------:R-:W-:-:S07]  /*8f10*/  IMAD.MOV.U32 R15, RZ, RZ, -0x1 ;  /* 0xffffffffff0f7424 */ /* 0x000fce00078e00ff */
[----:B------:R-:W-:Y:S05]  /*8f20*/  WARPSYNC.COLLECTIVE R15, `(.L_x_452) ;  /* 0x000000000f087348 */ /* 0x000fea0003c00000 */
[----:B------:R-:W-:Y:S01]  /*8f30*/  NOP ;  /* 0x0000000000007918 */ /* 0x000fe20000000000 */
[----:B------:R-:W-:Y:S01]  /*8f40*/  ENDCOLLECTIVE ;  /* 0x000000000000791b */ /* 0x000fe20003800000 */
.L_x_452:
[----:B------:R-:W-:Y:S05]  /*8f50*/  BSYNC B0 ;  /* 0x0000000000007941 */ /* 0x000fea0003800000 */
.L_x_451:
[----:B------:R-:W-:Y:S05]  /*8f60*/  BRA `(.L_x_453) ;  /* 0xffffffd400247947 */ /* 0x000fea000383ffff */
.L_x_411:
[----:B-1----:R1:W2:Y:S02]  /*8f70*/  SYNCS.PHASECHK.TRANS64.TRYWAIT P0, [R0+URZ+0x26820], R3 ;  /* 0x02682003000075a7 */ /* 0x0022a4000800017f */
[----:B--2---:R-:W-:Y:S05]  /*8f80*/  @!P0 NANOSLEEP.SYNCS 0x989680 ;  /* 0x009896800000895d */ /* 0x004fea0003900000 */
[----:B------:R-:W2:Y:S02]  /*8f90*/  @!P0 SYNCS.PHASECHK.TRANS64 P0, [R0+URZ+0x26820], R3 ;  /* 0x02682003000085a7 */ /* 0x000ea4000800007f */
[----:B--2---:R-:W-:Y:S05]  /*8fa0*/  @!P0 BRA `(.L_x_411) ;  /* 0xfffffffc00f08947 */ /* 0x004fea000383ffff */
[----:B------:R-:W-:Y:S05]  /*8fb0*/  BRA `(.L_x_454) ;  /* 0xffffffd800e07947 */ /* 0x000fea000383ffff */
.L_x_415:
[----:B-1----:R1:W2:Y:S02]  /*8fc0*/  SYNCS.PHASECHK.TRANS64.TRYWAIT P1, [R0+URZ+0x26840], R20 ;  /* 0x02684014000075a7 */ /* 0x0022a4000802017f */
[----:B--2---:R-:W-:Y:S05]  /*8fd0*/  @!P1 NANOSLEEP.SYNCS 0x989680 ;  /* 0x009896800000995d */ /* 0x004fea0003900000 */
[----:B------:R-:W2:Y:S02]  /*8fe0*/  @!P1 SYNCS.PHASECHK.TRANS64 P1, [R0+URZ+0x26840], R20 ;  /* 0x02684014000095a7 */ /* 0x000ea4000802007f */
[----:B--2---:R-:W-:Y:S05]  /*8ff0*/  @!P1 BRA `(.L_x_415) ;  /* 0xfffffffc00f09947 */ /* 0x004fea000383ffff */
[----:B------:R-:W-:Y:S05]  /*9000*/  BRA `(.L_x_455) ;  /* 0xffffffe400307947 */ /* 0x000fea000383ffff */
.L_x_417:
[----:B--2---:R2:W3:Y:S02]  /*9010*/  SYNCS.PHASECHK.TRANS64.TRYWAIT P1, [R0+URZ+0x26828], R20 ;  /* 0x02682814000075a7 */ /* 0x0044e4000802017f */
[----:B---3--:R-:W-:Y:S05]  /*9020*/  @!P1 NANOSLEEP.SYNCS 0x989680 ;  /* 0x009896800000995d */ /* 0x008fea0003900000 */
[----:B------:R-:W3:Y:S02]  /*9030*/  @!P1 SYNCS.PHASECHK.TRANS64 P1, [R0+URZ+0x26828], R20 ;  /* 0x02682814000095a7 */ /* 0x000ee4000802007f */
[----:B---3--:R-:W-:Y:S05]  /*9040*/  @!P1 BRA `(.L_x_417) ;  /* 0xfffffffc00f09947 */ /* 0x008fea000383ffff */
[----:B------:R-:W-:Y:S05]  /*9050*/  BRA `(.L_x_456) ;  /* 0xffffffe400dc7947 */ /* 0x000fea000383ffff */
.L_x_419:
[----:B---3--:R3:W4:Y:S02]  /*9060*/  SYNCS.PHASECHK.TRANS64.TRYWAIT P1, [R0+URZ+0x26848], R20 ;  /* 0x02684814000075a7 */ /* 0x008724000802017f */
[----:B----4-:R-:W-:Y:S05]  /*9070*/  @!P1 NANOSLEEP.SYNCS 0x989680 ;  /* 0x009896800000995d */ /* 0x010fea0003900000 */
[----:B------:R-:W4:Y:S02]  /*9080*/  @!P1 SYNCS.PHASECHK.TRANS64 P1, [R0+URZ+0x26848], R20 ;  /* 0x02684814000095a7 */ /* 0x000f24000802007f */
[----:B----4-:R-:W-:Y:S05]  /*9090*/  @!P1 BRA `(.L_x_419) ;  /* 0xfffffffc00f09947 */ /* 0x010fea000383ffff */
[----:B------:R-:W-:Y:S05]  /*90a0*/  BRA `(.L_x_457) ;  /* 0xffffffe800687947 */ /* 0x000fea000383ffff */
.L_x_421:
[----:B------:R-:W-:-:S07]  /*90b0*/  SHF.L.U32 R5, R9, 0x1f, RZ ;  /* 0x0000001f09057819 */ /* 0x000fce00000006ff */
.L_x_458:
[----:B--2---:R2:W3:Y:S02]  /*90c0*/  SYNCS.PHASECHK.TRANS64.TRYWAIT P1, [R0+URZ+0x26820], R5 ;  /* 0x02682005000075a7 */ /* 0x0044e4000802017f */
[----:B---3--:R-:W-:Y:S05]  /*90d0*/  @!P1 NANOSLEEP.SYNCS 0x989680 ;  /* 0x009896800000995d */ /* 0x008fea0003900000 */
[----:B------:R-:W3:Y:S02]  /*90e0*/  @!P1 SYNCS.PHASECHK.TRANS64 P1, [R0+URZ+0x26820], R5 ;  /* 0x02682005000095a7 */ /* 0x000ee4000802007f */
[----:B---3--:R-:W-:Y:S05]  /*90f0*/  @!P1 BRA `(.L_x_458) ;  /* 0xfffffffc00f09947 */ /* 0x008fea000383ffff */
[----:B------:R-:W-:Y:S05]  /*9100*/  BRA `(.L_x_459) ;  /* 0xffffffec00047947 */ /* 0x000fea000383ffff */
.L_x_424:
[----:B--2---:R2:W3:Y:S02]  /*9110*/  SYNCS.PHASECHK.TRANS64.TRYWAIT P1, [R0+URZ+0x26840], R7 ;  /* 0x02684007000075a7 */ /* 0x0044e4000802017f */
[----:B---3--:R-:W-:Y:S05]  /*9120*/  @!P1 NANOSLEEP.SYNCS 0x989680 ;  /* 0x009896800000995d */ /* 0x008fea0003900000 */
[----:B------:R-:W3:Y:S02]  /*9130*/  @!P1 SYNCS.PHASECHK.TRANS64 P1, [R0+URZ+0x26840], R7 ;  /* 0x02684007000095a7 */ /* 0x000ee4000802007f */
[----:B---3--:R-:W-:Y:S05]  /*9140*/  @!P1 BRA `(.L_x_424) ;  /* 0xfffffffc00f09947 */ /* 0x008fea000383ffff */
[----:B------:R-:W-:Y:S05]  /*9150*/  BRA `(.L_x_460) ;  /* 0xffffffec00ac7947 */ /* 0x000fea000383ffff */
.L_x_426:
[----:B---3--:R3:W4:Y:S02]  /*9160*/  SYNCS.PHASECHK.TRANS64.TRYWAIT P1, [R0+URZ+0x26828], R7 ;  /* 0x02682807000075a7 */ /* 0x008724000802017f */
[----:B----4-:R-:W-:Y:S05]  /*9170*/  @!P1 NANOSLEEP.SYNCS 0x989680 ;  /* 0x009896800000995d */ /* 0x010fea0003900000 */
[----:B------:R-:W4:Y:S02]  /*9180*/  @!P1 SYNCS.PHASECHK.TRANS64 P1, [R0+URZ+0x26828], R7 ;  /* 0x02682807000095a7 */ /* 0x000f24000802007f */
[----:B----4-:R-:W-:Y:S05]  /*9190*/  @!P1 BRA `(.L_x_426) ;  /* 0xfffffffc00f09947 */ /* 0x010fea000383ffff */
[----:B------:R-:W-:Y:S05]  /*91a0*/  BRA `(.L_x_461) ;  /* 0xfffffff000507947 */ /* 0x000fea000383ffff */
.L_x_428:
[----:B----4-:R4:W1:Y:S02]  /*91b0*/  SYNCS.PHASECHK.TRANS64.TRYWAIT P0, [R3+URZ+0x26840], R2 ;  /* 0x02684002030075a7 */ /* 0x010864000800017f */
[----:B-1----:R-:W-:Y:S05]  /*91c0*/  @!P0 NANOSLEEP.SYNCS 0x989680 ;  /* 0x009896800000895d */ /* 0x002fea0003900000 */
[----:B------:R-:W1:Y:S02]  /*91d0*/  @!P0 SYNCS.PHASECHK.TRANS64 P0, [R3+URZ+0x26840], R2 ;  /* 0x02684002030085a7 */ /* 0x000e64000800007f */
[----:B-1----:R-:W-:Y:S05]  /*91e0*/  @!P0 BRA `(.L_x_428) ;  /* 0xfffffffc00f08947 */ /* 0x002fea000383ffff */
[----:B------:R-:W-:Y:S05]  /*91f0*/  BRA `(.L_x_462) ;  /* 0xfffffff000f47947 */ /* 0x000fea000383ffff */
.L_x_430:
[----:B------:R-:W-:Y:S01]  /*9200*/  BSSY B0, `(.L_x_463) ;  /* 0x0000006000007945 */ /* 0x000fe20003800000 */
[----:B------:R-:W-:-:S07]  /*9210*/  IMAD.MOV.U32 R15, RZ, RZ, -0x1 ;  /* 0xffffffffff0f7424 */ /* 0x000fce00078e00ff */
[----:B------:R-:W-:Y:S05]  /*9220*/  WARPSYNC.COLLECTIVE R15, `(.L_x_464) ;  /* 0x000000000f0c7348 */ /* 0x000fea0003c00000 */
[----:B------:R-:W-:Y:S02]  /*9230*/  ELECT P6, UR62, PT ;  /* 0x00000000003e782f */ /* 0x000fe400038c0000 */
[----:B------:R-:W-:Y:S01]  /*9240*/  MOV R14, UR62 ;  /* 0x0000003e000e7c02 */ /* 0x000fe20008000f00 */
[----:B------:R-:W-:Y:S10]  /*9250*/  ENDCOLLECTIVE ;  /* 0x000000000000791b */ /* 0x000ff40003800000 */
.L_x_464:
[----:B------:R-:W-:Y:S05]  /*9260*/  BSYNC B0 ;  /* 0x0000000000007941 */ /* 0x000fea0003800000 */
.L_x_463:
[----:B------:R-:W-:Y:S01]  /*9270*/  PLOP3.LUT P0, PT, P6, PT, PT, 0x80, 0x0 ;  /* 0x000000000000781c */ /* 0x000fe2000370f070 */
[----:B------:R-:W-:-:S12]  /*9280*/  BRA `(.L_x_465) ;  /* 0xfffffff400b87947 */ /* 0x000fd8000383ffff */
.L_x_432:
[----:B-1----:R1:W2:Y:S02]  /*9290*/  SYNCS.PHASECHK.TRANS64.TRYWAIT P1, [R6+URZ], R5 ;  /* 0x00000005060075a7 */ /* 0x0022a4000802017f */
[----:B--2---:R-:W-:Y:S05]  /*92a0*/  @!P1 NANOSLEEP.SYNCS 0x989680 ;  /* 0x009896800000995d */ /* 0x004fea0003900000 */
[----:B------:R-:W2:Y:S02]  /*92b0*/  @!P1 SYNCS.PHASECHK.TRANS64 P1, [R6+URZ], R5 ;  /* 0x00000005060095a7 */ /* 0x000ea4000802007f */
[----:B--2---:R-:W-:Y:S05]  /*92c0*/  @!P1 BRA `(.L_x_432) ;  /* 0xfffffffc00f09947 */ /* 0x004fea000383ffff */
[----:B------:R-:W-:Y:S05]  /*92d0*/  BRA `(.L_x_466) ;  /* 0xfffffff400f87947 */ /* 0x000fea000383ffff */
.L_x_433:
[----:B--2---:R2:W3:Y:S02]  /*92e0*/  SYNCS.PHASECHK.TRANS64.TRYWAIT P1, [R3+URZ], R2 ;  /* 0x00000002030075a7 */ /* 0x0044e4000802017f */
[----:B---3--:R-:W-:Y:S05]  /*92f0*/  @!P1 NANOSLEEP.SYNCS 0x989680 ;  /* 0x009896800000995d */ /* 0x008fea0003900000 */
[----:B------:R-:W3:Y:S02]  /*9300*/  @!P1 SYNCS.PHASECHK.TRANS64 P1, [R3+URZ], R2 ;  /* 0x00000002030095a7 */ /* 0x000ee4000802007f */
[----:B---3--:R-:W-:Y:S05]  /*9310*/  @!P1 BRA `(.L_x_433) ;  /* 0xfffffffc00f09947 */ /* 0x008fea000383ffff */
[----:B------:R-:W-:Y:S05]  /*9320*/  BRA `(.L_x_467) ;  /* 0xfffffff400ec7947 */ /* 0x000fea000383ffff */
.L_x_435:
[----:B--2---:R2:W3:Y:S02]  /*9330*/  SYNCS.PHASECHK.TRANS64.TRYWAIT P0, [R0+URZ], R5 ;  /* 0x00000005000075a7 */ /* 0x0044e4000800017f */
[----:B---3--:R-:W-:Y:S05]  /*9340*/  @!P0 NANOSLEEP.SYNCS 0x989680 ;  /* 0x009896800000895d */ /* 0x008fea0003900000 */
[----:B------:R-:W3:Y:S02]  /*9350*/  @!P0 SYNCS.PHASECHK.TRANS64 P0, [R0+URZ], R5 ;  /* 0x00000005000085a7 */ /* 0x000ee4000800007f */
[----:B---3--:R-:W-:Y:S05]  /*9360*/  @!P0 BRA `(.L_x_435) ;  /* 0xfffffffc00f08947 */ /* 0x008fea000383ffff */
[----:B------:R-:W-:Y:S05]  /*9370*/  BRA `(.L_x_468) ;  /* 0xfffffff400f07947 */ /* 0x000fea000383ffff */
.L_x_469:
        /* <DEDUP_REMOVED lines=16> */
.L_x_6556:


//--------------------- .text._ZN7cutlass13device_kernelIN5flash11enable_sm90INS1_16FlashAttnBwdSm90INS1_25CollectiveMainloopBwdSm90ILi2ELi2ELi2EN4cute5tupleIJNS5_1CILi1EEES8_S8_EEENS6_IJNS7_ILi64EEENS7_ILi128EEENS7_ILi96EEEEEENS_6half_tEfNS_4arch4Sm90ELb0ELb0ELb1ELb1ELb0ELb1ELb0ELb0ELi2ELi1ELi2ELi1ELb1EEENS1_21CollectiveEpilogueBwdISD_SE_SG_Li256ELb1ELb0ELi1EEENS1_19SingleTileSchedulerILb1ELb0ELb0ELi128EEEEEEEEEvNT_6ParamsE --------------------------
	.section	.text._ZN7cutlass13device_kernelIN5flash11enable_sm90INS1_16FlashAttnBwdSm90INS1_25CollectiveMainloopBwdSm90ILi2ELi2ELi2EN4cute5tupleIJNS5_1CILi1EEES8_S8_EEENS6_IJNS7_ILi64EEENS7_ILi128EEENS7_ILi96EEEEEENS_6half_tEfNS_4arch4Sm90ELb0ELb0ELb1ELb1ELb0ELb1ELb0ELb0ELi2ELi1ELi2ELi1ELb1EEENS1_21CollectiveEpilogueBwdISD_SE_SG_Li256ELb1ELb0ELi1EEENS1_19SingleTileSchedulerILb1ELb0ELb0ELi128EEEEEEEEEvNT_6ParamsE,"ax",@progbits
	.align	128
.text._ZN7cutlass13device_kernelIN5flash11enable_sm90INS1_16FlashAttnBwdSm90INS1_25CollectiveMainloopBwdSm90ILi2ELi2ELi2EN4cute5tupleIJNS5_1CILi1EEES8_S8_EEENS6_IJNS7_ILi64EEENS7_ILi128EEENS7_ILi96EEEEEENS_6half_tEfNS_4arch4Sm90ELb0ELb0ELb1ELb1ELb0ELb1ELb0ELb0ELi2ELi1ELi2ELi1ELb1EEENS1_21CollectiveEpilogueBwdISD_SE_SG_Li256ELb1ELb0ELi1EEENS1_19SingleTileSchedulerILb1ELb0ELb0ELi128EEEEEEEEEvNT_6ParamsE:
        .type           _ZN7cutlass13device_kernelIN5flash11enable_sm90INS1_16FlashAttnBwdSm90INS1_25CollectiveMainloopBwdSm90ILi2ELi2ELi2EN4cute5tupleIJNS5_1CILi1EEES8_S8_EEENS6_IJNS7_ILi64EEENS7_ILi128EEENS7_ILi96EEEEEENS_6half_tEfNS_4arch4Sm90ELb0ELb0ELb1ELb1ELb0ELb1ELb0ELb0ELi2ELi1ELi2ELi1ELb1EEENS1_21CollectiveEpilogueBwdISD_SE_SG_Li256ELb1ELb0ELi1EEENS1_19SingleTileSchedulerILb1ELb0ELb0ELi128EEEEEEEEEvNT_6ParamsE,@function
        .size           _ZN7cutlass13device_kernelIN5flash11enable_sm90INS1_16FlashAttnBwdSm90INS1_25CollectiveMainloopBwdSm90ILi2ELi2ELi2EN4cute5tupleIJNS5_1CILi1EEES8_S8_EEENS6_IJNS7_ILi64EEENS7_ILi128EEENS7_ILi96EEEEEENS_6half_tEfNS_4arch4Sm90ELb0ELb0ELb1ELb1ELb0ELb1ELb0ELb0ELi2ELi1ELi2ELi1ELb1EEENS1_21CollectiveEpilogueBwdISD_SE_SG_Li256ELb1ELb0ELi1EEENS1_19SingleTileSchedulerILb1ELb0ELb0ELi128EEEEEEEEEvNT_6ParamsE,(.L_x_6557 - _ZN7cutlass13device_kernelIN5flash11enable_sm90INS1_16FlashAttnBwdSm90INS1_25CollectiveMainloopBwdSm90ILi2ELi2ELi2EN4cute5tupleIJNS5_1CILi1EEES8_S8_EEENS6_IJNS7_ILi64EEENS7_ILi128EEENS7_ILi96EEEEEENS_6half_tEfNS_4arch4Sm90ELb0ELb0ELb1ELb1ELb0ELb1ELb0ELb0ELi2ELi1ELi2ELi1ELb1EEENS1_21CollectiveEpilogueBwdISD_SE_SG_Li256ELb1ELb0ELi1EEENS1_19SingleTileSchedulerILb1ELb0ELb0ELi128EEEEEEEEEvNT_6ParamsE)
        .other          _ZN7cutlass13device_kernelIN5flash11enable_sm90INS1_16FlashAttnBwdSm90INS1_25CollectiveMainloopBwdSm90ILi2ELi2ELi2EN4cute5tupleIJNS5_1CILi1EEES8_S8_EEENS6_IJNS7_ILi64EEENS7_ILi128EEENS7_ILi96EEEEEENS_6half_tEfNS_4arch4Sm90ELb0ELb0ELb1ELb1ELb0ELb1ELb0ELb0ELi2ELi1ELi2ELi1ELb1EEENS1_21CollectiveEpilogueBwdISD_SE_SG_Li256ELb1ELb0ELi1EEENS1_19SingleTileSchedulerILb1ELb0ELb0ELi128EEEEEEEEEvNT_6ParamsE,@"STO_CUDA_ENTRY STV_DEFAULT"
_ZN7cutlass13device_kernelIN5flash11enable_sm90INS1_16FlashAttnBwdSm90INS1_25CollectiveMainloopBwdSm90ILi2ELi2ELi2EN4cute5tupleIJNS5_1CILi1EEES8_S8_EEENS6_IJNS7_ILi64EEENS7_ILi128EEENS7_ILi96EEEEEENS_6half_tEfNS_4arch4Sm90ELb0ELb0ELb1ELb1ELb0ELb1ELb0ELb0ELi2ELi1ELi2ELi1ELb1EEENS1_21CollectiveEpilogueBwdISD_SE_SG_Li256ELb1ELb0ELi1EEENS1_19SingleTileSchedulerILb1ELb0ELb0ELi128EEEEEEEEEvNT_6ParamsE:
        /* <DEDUP_REMOVED lines=23> */
.L_x_471:
[----:B------:R-:W-:Y:S05]  /*0170*/  BSYNC B0 ;  /* 0x0000000000007941 */ /* 0x000fea0003800000 */
.L_x_470:
        /* <DEDUP_REMOVED lines=37> */
.L_x_472:
        /* <DEDUP_REMOVED lines=22> */
.L_x_473:
[----:B------:R-:W-:Y:S01]  /*0530*/  PLOP3.LUT P0, PT, PT, PT, UP0, 0x80, 0x0 ;  /* 0x000000000000781c */ /* 0x000fe20003f0f008 */
[----:B------:R-:W-:Y:S01]  /*0540*/  NOP ;  /* 0x0000000000007918 */ /* 0x000fe20000000000 */
[----:B------:R-:W-:Y:S01]  /*0550*/  ULDC.64 UR46, c[0x0][0x208] ;  /* 0x00008200002e7ab9 */ /* 0x000fe20000000a00 */
[----:B------:R-:W-:Y:S01]  /*0560*/  BSSY B6, `(.L_x_474) ;  /* 0x00009c1000067945 */ /* 0x000fe20003800000 */
[----:B-12-4-:R-:W-:Y:S09]  /*0570*/  BAR.SYNC.DEFER_BLOCKING 0x0 ;  /* 0x0000000000007b1d */ /* 0x016ff20000010000 */
[----:B------:R-:W-:Y:S05]  /*0580*/  @!P0 BRA `(.L_x_475) ;  /* 0x0000006000b88947 */ /* 0x000fea0003800000 */
.L_x_476:
[----:B------:R-:W-:-:S08]  /*0590*/  NOP ;  /* 0x0000000000007918 */ /* 0x000fd00000000000 */
[----:B------:R-:W1:Y:S02]  /*05a0*/  USETMAXREG.TRY_ALLOC.CTAPOOL UP0, 0xf0 ;  /* 0x000000f0000079c8 */ /* 0x000e640008000600 */
[----:B-1----:R-:W-:-:S13]  /*05b0*/  PLOP3.LUT P0, PT, PT, PT, UP0, 0x80, 0x0 ;  /* 0x000000000000781c */ /* 0x002fda0003f0f008 */
[----:B------:R-:W-:Y:S05]  /*05c0*/  @!P0 BRA `(.L_x_476) ;  /* 0xfffffffc00f08947 */ /* 0x000fea000383ffff */
[----:B------:R-:W-:Y:S01]  /*05d0*/  LOP3.LUT R0, R0, 0x3, RZ, 0xc0, !PT ;  /* 0x0000000300007812 */ /* 0x000fe200078ec0ff */
[----:B------:R-:W-:Y:S01]  /*05e0*/  ULDC.64 UR4, c[0x0][0x8d8] ;  /* 0x0002360000047ab9 */ /* 0x000fe20000000a00 */
[----:B------:R-:W1:Y:S04]  /*05f0*/  S2UR UR36, SR_CTAID.Z ;  /* 0x00000000002479c3 */ /* 0x000e680000002700 */
[----:B------:R-:W2:Y:S02]  /*0600*/  SHFL.IDX PT, R0, R0, RZ, 0x1f ;  /* 0x00001fff00007589 */ /* 0x000ea400000e0000 */
[----:B--2---:R-:W-:-:S13]  /*0610*/  ISETP.NE.AND P0, PT, R0, RZ, PT ;  /* 0x000000ff0000720c */ /* 0x004fda0003f05270 */
[----:B------:R-:W-:-:S05]  /*0620*/  @!P0 VIADD R3, R2, 0x9 ;  /* 0x0000000902038836 */ /* 0x000fca0000000000 */
[----:B------:R2:W-:Y:S06]  /*0630*/  @!P0 BAR.ARV R3, 0xa0 ;  /* 0x000280030000851d */ /* 0x0005ec0000002000 */
[----:B------:R-:W-:-:S04]  /*0640*/  ISETP.NE.U32.AND P0, PT, RZ, UR4, PT ;  /* 0x00000004ff007c0c */ /* 0x000fc8000bf05070 */
[----:B------:R-:W-:-:S13]  /*0650*/  ISETP.NE.AND.EX P0, PT, RZ, UR5, PT, P0 ;  /* 0x00000005ff007c0c */ /* 0x000fda000bf05300 */
[----:B-12---:R-:W-:Y:S05]  /*0660*/  @!P0 BRA `(.L_x_477) ;  /* 0x00000000001c8947 */ /* 0x006fea0003800000 */
[----:B------:R-:W-:Y:S02]  /*0670*/  ULDC.64 UR4, c[0x0][0x8d8] ;  /* 0x0002360000047ab9 */ /* 0x000fe40000000a00 */
[----:B------:R-:W-:-:S06]  /*0680*/  UIMAD.WIDE UR4, UR36, 0x4, UR4 ;  /* 0x00000004240478a5 */ /* 0x000fcc000f8e0204 */
[----:B------:R-:W-:Y:S02]  /*0690*/  IMAD.U32 R4, RZ, RZ, UR4 ;  /* 0x00000004ff047e24 */ /* 0x000fe4000f8e00ff */
[----:B------:R-:W-:-:S05]  /*06a0*/  IMAD.U32 R5, RZ, RZ, UR5 ;  /* 0x00000005ff057e24 */ /* 0x000fca000f8e00ff */
[----:B------:R-:W2:Y:S02]  /*06b0*/  LDG.E R4, desc[UR46][R4.64] ;  /* 0x0000002e04047981 */ /* 0x000ea4000c1e1900 */
[----:B--2---:R-:W-:Y:S01]  /*06c0*/  R2UR UR4, R4 ;  /* 0x00000000040472ca */ /* 0x004fe200000e0000 */
[----:B------:R-:W-:-:S14]  /*06d0*/  BRA `(.L_x_478) ;  /* 0x00000000003c7947 */ /* 0x000fdc0003800000 */
.L_x_477:
[----:B------:R-:W-:Y:S02]  /*06e0*/  ULDC.64 UR4, c[0x0][0x8d0] ;  /* 0x0002340000047ab9 */ /* 0x000fe40000000a00 */
[----:B------:R-:W-:-:S04]  /*06f0*/  ISETP.NE.U32.AND P0, PT, RZ, UR4, PT ;  /* 0x00000004ff007c0c */ /* 0x000fc8000bf05070 */
[----:B------:R-:W-:-:S13]  /*0700*/  ISETP.NE.AND.EX P0, PT, RZ, UR5, PT, P0 ;  /* 0x00000005ff007c0c */ /* 0x000fda000bf05300 */
[----:B------:R-:W-:Y:S05]  /*0710*/  @!P0 BRA `(.L_x_479) ;  /* 0x0000000000288947 */ /* 0x000fea0003800000 */
[----:B------:R-:W-:Y:S02]  /*0720*/  ULDC.64 UR4, c[0x0][0x8d0] ;  /* 0x0002340000047ab9 */ /* 0x000fe40000000a00 */
[----:B------:R-:W-:-:S06]  /*0730*/  UIMAD.WIDE UR4, UR36, 0x4, UR4 ;  /* 0x00000004240478a5 */ /* 0x000fcc000f8e0204 */
[----:B------:R-:W-:Y:S02]  /*0740*/  IMAD.U32 R4, RZ, RZ, UR4 ;  /* 0x00000004ff047e24 */ /* 0x000fe4000f8e00ff */
[----:B------:R-:W-:-:S05]  /*0750*/  IMAD.U32 R5, RZ, RZ, UR5 ;  /* 0x00000005ff057e24 */ /* 0x000fca000f8e00ff */
[----:B------:R-:W2:Y:S04]  /*0760*/  LDG.E R3, desc[UR46][R4.64] ;  /* 0x0000002e04037981 */ /* 0x000ea8000c1e1900 */
[----:B------:R-:W3:Y:S01]  /*0770*/  LDG.E R0, desc[UR46][R4.64+0x4] ;  /* 0x0000042e04007981 */ /* 0x000ee2000c1e1900 */
[----:B--2---:R-:W-:Y:S02]  /*0780*/  R2UR UR4, R3 ;  /* 0x00000000030472ca */ /* 0x004fe400000e0000 */
[----:B---3--:R-:W-:-:S13]  /*0790*/  R2UR UR5, R0 ;  /* 0x00000000000572ca */ /* 0x008fda00000e0000 */
[----:B------:R-:W-:Y:S01]  /*07a0*/  UIADD3 UR4, -UR4, UR5, URZ ;  /* 0x0000000504047290 */ /* 0x000fe2000fffe13f */
[----:B------:R-:W-:Y:S11]  /*07b0*/  BRA `(.L_x_478) ;  /* 0x0000000000047947 */ /* 0x000ff60003800000 */
.L_x_479:
[----:B------:R-:W-:-:S05]  /*07c0*/  ULDC UR4, c[0x0][0x8bc] ;  /* 0x00022f0000047ab9 */ /* 0x000fca0000000800 */
.L_x_478:
[----:B------:R-:W1:Y:S02]  /*07d0*/  S2UR UR37, SR_CTAID.X ;  /* 0x00000000002579c3 */ /* 0x000e640000002500 */
[----:B-1----:R-:W-:-:S04]  /*07e0*/  USHF.L.U32 UR37, UR37, 0x7, URZ ;  /* 0x0000000725257899 */ /* 0x002fc8000800063f */
[----:B------:R-:W-:-:S04]  /*07f0*/  UISETP.GE.AND UP0, UPT, UR37, UR4, UPT ;  /* 0x000000042500728c */ /* 0x000fc8000bf06270 */
[----:B------:R-:W-:-:S06]  /*0800*/  USEL UR36, UR36, 0xffffffff, !UP0 ;  /* 0xffffffff24247887 */ /* 0x000fcc000c000000 */
[----:B------:R-:W-:-:S13]  /*0810*/  ISETP.LE.AND P0, PT, RZ, UR36, PT ;  /* 0x00000024ff007c0c */ /* 0x000fda000bf03270 */
[----:B------:R-:W-:Y:S05]  /*0820*/  @!P0 BRA `(.L_x_480) ;  /* 0x0000009800508947 */ /* 0x000fea0003800000 */
[----:B------:R-:W1:Y:S01]  /*0830*/  S2R R0, SR_TID.X ;  /* 0x0000000000007919 */ /* 0x000e620000002100 */
[----:B------:R-:W-:Y:S02]  /*0840*/  ULDC.64 UR4, c[0x0][0x780] ;  /* 0x0001e00000047ab9 */ /* 0x000fe40000000a00 */
[----:B------:R-:W-:Y:S01]  /*0850*/  ISETP.NE.U32.AND P0, PT, RZ, UR4, PT ;  /* 0x00000004ff007c0c */ /* 0x000fe2000bf05070 */
[----:B------:R-:W-:Y:S02]  /*0860*/  ULDC UR4, c[0x0][0x290] ;  /* 0x0000a40000047ab9 */ /* 0x000fe40000000800 */
[----:B------:R-:W-:Y:S01]  /*0870*/  IMAD.U32 R24, RZ, RZ, UR4 ;  /* 0x00000004ff187e24 */ /* 0x000fe2000f8e00ff */
[----:B------:R-:W-:Y:S01]  /*0880*/  ISETP.NE.AND.EX P0, PT, RZ, UR5, PT, P0 ;  /* 0x00000005ff007c0c */ /* 0x000fe2000bf05300 */
[----:B-1----:R-:W-:-:S12]  /*0890*/  VIADD R22, R0, 0xffffff80 ;  /* 0xffffff8000167836 */ /* 0x002fd80000000000 */
[----:B------:R-:W-:Y:S05]  /*08a0*/  @!P0 BRA `(.L_x_481) ;  /* 0x00000000001c8947 */ /* 0x000fea0003800000 */
[----:B------:R-:W-:Y:S02]  /*08b0*/  ULDC.64 UR4, c[0x0][0x780] ;  /* 0x0001e00000047ab9 */ /* 0x000fe40000000a00 */
[----:B------:R-:W-:-:S06]  /*08c0*/  UIMAD.WIDE UR4, UR36, 0x4, UR4 ;  /* 0x00000004240478a5 */ /* 0x000fcc000f8e0204 */
[----:B------:R-:W-:Y:S02]  /*08d0*/  IMAD.U32 R4, RZ, RZ, UR4 ;  /* 0x00000004ff047e24 */ /* 0x000fe4000f8e00ff */
[----:B------:R-:W-:-:S05]  /*08e0*/  IMAD.U32 R5, RZ, RZ, UR5 ;  /* 0x00000005ff057e24 */ /* 0x000fca000f8e00ff */
[----:B------:R-:W2:Y:S02]  /*08f0*/  LDG.E R4, desc[UR46][R4.64] ;  /* 0x0000002e04047981 */ /* 0x000ea4000c1e1900 */
[----:B--2---:R-:W-:Y:S01]  /*0900*/  R2UR UR39, R4 ;  /* 0x00000000042772ca */ /* 0x004fe200000e0000 */
[----:B------:R-:W-:-:S14]  /*0910*/  BRA `(.L_x_482) ;  /* 0x0000000000387947 */ /* 0x000fdc0003800000 */
.L_x_481:
[----:B------:R-:W-:Y:S01]  /*0920*/  ULDC.64 UR4, c[0x0][0x770] ;  /* 0x0001dc0000047ab9 */ /* 0x000fe20000000a00 */
[----:B------:R-:W-:Y:S01]  /*0930*/  ULDC UR39, c[0x0][0x280] ;  /* 0x0000a00000277ab9 */ /* 0x000fe20000000800 */
        /* <DEDUP_REMOVED lines=11> */
[----:B------:R-:W-:-:S12]  /*09f0*/  UIADD3 UR39, -UR39, UR4, URZ ;  /* 0x0000000427277290 */ /* 0x000fd8000fffe13f */
.L_x_482:
        /* <DEDUP_REMOVED lines=8> */
[----:B------:R1:W5:Y:S01]  /*0a80*/  LDG.E R24, desc[UR46][R4.64] ;  /* 0x0000002e04187981 */ /* 0x000362000c1e1900 */
[----:B------:R-:W-:Y:S05]  /*0a90*/  BRA `(.L_x_484) ;  /* 0x00000000002c7947 */ /* 0x000fea0003800000 */
.L_x_483:
        /* <DEDUP_REMOVED lines=9> */
[----:B------:R-:W2:Y:S02]  /*0b30*/  LDG.E R3, desc[UR46][R4.64+0x4] ;  /* 0x0000042e04037981 */ /* 0x000ea4000c1e1900 */
[----:B--2---:R-:W-:-:S07]  /*0b40*/  IMAD.IADD R24, R3, 0x1, -R24 ;  /* 0x0000000103187824 */ /* 0x004fce00078e0a18 */
.L_x_484:
[----:B------:R-:W-:Y:S01]  /*0b50*/  UISETP.GE.AND UP0, UPT, UR39, 0x1, UPT ;  /* 0x000000012700788c */ /* 0x000fe2000bf06270 */
[----:B------:R-:W-:Y:S02]  /*0b60*/  PLOP3.LUT P0, PT, PT, PT, PT, 0x80, 0x0 ;  /* 0x000000000000781c */ /* 0x000fe40003f0f070 */
[----:B------:R-:W-:Y:S02]  /*0b70*/  CS2R R70, SRZ ;  /* 0x0000000000467805 */ /* 0x000fe4000001ff00 */
[----:B------:R-:W-:Y:S02]  /*0b80*/  CS2R R68, SRZ ;  /* 0x0000000000447805 */ /* 0x000fe4000001ff00 */
[----:B------:R-:W-:Y:S02]  /*0b90*/  CS2R R66, SRZ ;  /* 0x0000000000427805 */ /* 0x000fe4000001ff00 */
[----:B------:R-:W-:Y:S02]  /*0ba0*/  CS2R R64, SRZ ;  /* 0x0000000000407805 */ /* 0x000fe4000001ff00 */
[----:B------:R-:W-:-:S02]  /*0bb0*/  PLOP3.LUT P1, PT, PT, PT, UP0, 0x80, 0x0 ;  /* 0x000000000000781c */ /* 0x000fc40003f2f008 */
        /* <DEDUP_REMOVED lines=18> */
[----:B------:R-:W-:Y:S01]  /*0ce0*/  CS2R R26, SRZ ;  /* 0x00000000001a7805 */ /* 0x000fe2000001ff00 */
[----:B------:R-:W-:Y:S01]  /*0cf0*/  IMAD.MOV.U32 R25, RZ, RZ, RZ ;  /* 0x000000ffff197224 */ /* 0x000fe200078e00ff */
[----:B------:R-:W-:Y:S01]  /*0d00*/  CS2R R118, SRZ ;  /* 0x0000000000767805 */ /* 0x000fe2000001ff00 */
[----:B------:R-:W-:Y:S01]  /*0d10*/  IMAD.MOV.U32 R0, RZ, RZ, RZ ;  /* 0x000000ffff007224 */ /* 0x000fe200078e00ff */
        /* <DEDUP_REMOVED lines=23> */
[----:B------:R-:W-:Y:S06]  /*0e90*/  @!P1 BRA `(.L_x_485) ;  /* 0x0000003c00889947 */ /* 0x000fec0003800000 */
[----:B------:R-:W-:-:S04]  /*0ea0*/  MOV R0, RZ ;  /* 0x000000ff00007202 */ /* 0x000fc80000000f00 */
[----:B------:R-:W-:-:S13]  /*0eb0*/  LOP3.LUT P0, RZ, R0, 0x3ff, RZ, 0xc0, !PT ;  /* 0x000003ff00ff7812 */ /* 0x000fda000780c0ff */
[----:B------:R-:W-:Y:S05]  /*0ec0*/  @!P0 BRA `(.L_x_486) ;  /* 0x00000000007c8947 */ /* 0x000fea0003800000 */
[----:B------:R-:W-:Y:S01]  /*0ed0*/  MOV R16, 0x0 ;  /* 0x0000000000107802 */ /* 0x000fe20000000f00 */
[----:B------:R-:W-:Y:S01]  /*0ee0*/  ULDC.64 UR4, c[0x4][0x88] ;  /* 0x0100220000047ab9 */ /* 0x000fe20000000a00 */
[----:B------:R-:W-:Y:S01]  /*0ef0*/  ULDC.64 UR6, c[0x4][0x8] ;  /* 0x0100020000067ab9 */ /* 0x000fe20000000a00 */
[----:B-1----:R-:W-:Y:S01]  /*0f00*/  IMAD.U32 R4, RZ, RZ, UR4 ;  /* 0x00000004ff047e24 */ /* 0x002fe2000f8e00ff */
        /* <DEDUP_REMOVED lines=11> */
[----:B--2--5:R-:W-:Y:S05]  /*0fc0*/  CALL.ABS.NOINC R14 ;  /* 0x000000000e007343 */ /* 0x024fea0003c00000 */
.L_x_487:
        /* <DEDUP_REMOVED lines=15> */
.L_x_486:
[----:B------:R-:W2:Y:S01]  /*10c0*/  S2R R3, SR_CgaCtaId ;  /* 0x0000000000037919 */ /* 0x000ea20000008800 */
[----:B------:R-:W-:-:S04]  /*10d0*/  MOV R18, 0x400 ;  /* 0x0000040000127802 */ /* 0x000fc80000000f00 */
[----:B--2---:R-:W-:-:S05]  /*10e0*/  LEA R18, R3, R18, 0x18 ;  /* 0x0000001203127211 */ /* 0x004fca00078ec0ff */
[----:B------:R-:W-:-:S05]  /*10f0*/  VIADD R19, R18, 0x1e800 ;  /* 0x0001e80012137836 */ /* 0x000fca0000000000 */
        /* <DEDUP_REMOVED lines=18> */
.L_x_489:
        /* <DEDUP_REMOVED lines=15> */
.L_x_488:
[----:B------:R-:W-:Y:S01]  /*1310*/  SHF.R.S32.HI R25, RZ, 0x1f, R22 ;  /* 0x0000001fff197819 */ /* 0x000fe20000011416 */
[----:B------:R-:W-:-:S03]  /*1320*/  UMOV UR4, 0xffffffff ;  /* 0xffffffff00047882 */ /* 0x000fc60000000000 */
[----:B------:R-:W-:-:S04]  /*1330*/  LEA.HI R0, R25, R22, RZ, 0x7 ;  /* 0x0000001619007211 */ /* 0x000fc800078f38ff */
[----:B------:R-:W-:Y:S01]  /*1340*/  SHF.R.S32.HI R16, RZ, 0x7, R0 ;  /* 0x00000007ff107819 */ /* 0x000fe20000011400 */
[----:B------:R-:W-:Y:S06]  /*1350*/  BRA.DIV UR4, `(.L_x_490) ;  /* 0x0000008e048c7947 */ /* 0x000fec000b800000 */
[----:B------:R2:W3:Y:S02]  /*1360*/  SHFL.IDX PT, R14, R16, RZ, 0x1f ;  /* 0x00001fff100e7589 */ /* 0x0004e400000e0000 */
.L_x_578:
[----:B-1----:R-:W-:Y:S02]  /*1370*/  SHF.L.U32 R5, RZ, 0x1f, RZ ;  /* 0x0000001fff057819 */ /* 0x002fe400000006ff */
[----:B------:R-:W-:Y:S01]  /*1380*/  LOP3.LUT R3, R0, 0xffffff80, RZ, 0xc0, !PT ;  /* 0xffffff8000037812 */ /* 0x000fe200078ec0ff */
[----:B------:R-:W-:Y:S01]  /*1390*/  VIADD R0, R18, 0x6000 ;  /* 0x0000600012007836 */ /* 0x000fe20000000000 */
[----:B------:R-:W1:Y:S03]  /*13a0*/  SYNCS.PHASECHK.TRANS64.TRYWAIT P0, [R18+URZ+0x26800], R5 ;  /* 0x02680005120075a7 */ /* 0x000e66000800017f */
[----:B------:R-:W-:Y:S01]  /*13b0*/  IMAD.IADD R27, R22, 0x1, -R3 ;  /* 0x00000001161b7824 */ /* 0x000fe200078e0a03 */
[----:B------:R-:W-:Y:S02]  /*13c0*/  LOP3.LUT P1, RZ, R0, 0x1bf, RZ, 0xc0, !PT ;  /* 0x000001bf00ff7812 */ /* 0x000fe4000782c0ff */
[----:B---3--:R-:W-:-:S02]  /*13d0*/  LEA.HI R0, R14, R14, RZ, 0x1 ;  /* 0x0000000e0e007211 */ /* 0x008fc400078f08ff */
[----:B------:R-:W-:Y:S02]  /*13e0*/  SHF.R.S32.HI R26, RZ, 0x1f, R27 ;  /* 0x0000001fff1a7819 */ /* 0x000fe4000001141b */
[----:B------:R-:W-:Y:S02]  /*13f0*/  LOP3.LUT R23, R0, 0xfffffffe, RZ, 0xc0, !PT ;  /* 0xfffffffe00177812 */ /* 0x000fe400078ec0ff */
[----:B------:R-:W-:-:S04]  /*1400*/  LEA.HI R28, R26, R27, RZ, 0x2 ;  /* 0x0000001b1a1c7211 */ /* 0x000fc800078f10ff */
[----:B------:R-:W-:Y:S01]  /*1410*/  LOP3.LUT R0, R28, 0x7ffffffc, RZ, 0xc0, !PT ;  /* 0x7ffffffc1c007812 */ /* 0x000fe200078ec0ff */
[----:B-1----:R-:W-:Y:S06]  /*1420*/  @P0 BRA `(.L_x_491) ;  /* 0x0000000000080947 */ /* 0x002fec0003800000 */
[----:B------:R-:W1:Y:S02]  /*1430*/  SYNCS.PHASECHK.TRANS64.TRYWAIT P0, [R18+URZ+0x26800], R5 ;  /* 0x02680005120075a7 */ /* 0x000e64000800017f */
[----:B-1----:R-:W-:Y:S05]  /*1440*/  @!P0 BRA `(.L_x_492) ;  /* 0x0000008c00708947 */ /* 0x002fea0003800000 */
.L_x_491:
[----:B------:R-:W-:Y:S02]  /*1450*/  IMAD.IADD R23, R14, 0x1, -R23 ;  /* 0x000000010e177824 */ /* 0x000fe400078e0a17 */
[----:B------:R-:W-:Y:S01]  /*1460*/  IMAD.IADD R17, R27, 0x1, -R0 ;  /* 0x000000011b117824 */ /* 0x000fe200078e0a00 */
[----:B------:R-:W-:Y:S06]  /*1470*/  @!P1 BRA `(.L_x_493) ;  /* 0x0000000000409947 */ /* 0x000fec0003800000 */
[----:B------:R-:W-:Y:S01]  /*1480*/  MOV R0, 0x0 ;  /* 0x0000000000007802 */ /* 0x000fe20000000f00 */
[----:B------:R-:W-:Y:S01]  /*1490*/  ULDC.64 UR4, c[0x4][0x88] ;  /* 0x0100220000047ab9 */ /* 0x000fe20000000a00 */
[----:B------:R-:W-:Y:S01]  /*14a0*/  ULDC.64 UR6, c[0x4][0x90] ;  /* 0x0100240000067ab9 */ /* 0x000fe20000000a00 */
[----:B------:R-:W-:Y:S01]  /*14b0*/  IMAD.U32 R4, RZ, RZ, UR4 ;  /* 0x00000004ff047e24 */ /* 0x000fe2000f8e00ff */
[----:B------:R3:W4:Y:S01]  /*14c0*/  LDC.64 R14, c[0x4][R0] ;  /* 0x01000000000e7b82 */ /* 0x0007220000000a00 */
[----:B-1----:R-:W-:Y:S01]  /*14d0*/  IMAD.U32 R5, RZ, RZ, UR5 ;  /* 0x00000005ff057e24 */ /* 0x002fe2000f8e00ff */
        /* <DEDUP_REMOVED lines=9> */
[----:B--2-45:R-:W-:Y:S05]  /*1570*/  CALL.ABS.NOINC R14 ;  /* 0x000000000e007343 */ /* 0x034fea0003c00000 */
.L_x_493:
[----:B------:R-:W-:Y:S01]  /*1580*/  LEA.HI R0, R25, R22, RZ, 0x4 ;  /* 0x0000001619007211 */ /* 0x000fe200078f20ff */
[----:B------:R-:W-:Y:S05]  /*1590*/  WARPSYNC.ALL ;  /* 0x0000000000007948 */ /* 0x000fea0003800000 */
[----:B------:R-:W-:-:S05]  /*15a0*/  LOP3.LUT R3, R0, 0xfffffff0, RZ, 0xc0, !PT ;  /* 0xfffffff000037812 */ /* 0x000fca00078ec0ff */
[----:B-1----:R-:W-:Y:S01]  /*15b0*/  IMAD.IADD R5, R22, 0x1, -R3 ;  /* 0x0000000116057824 */ /* 0x002fe200078e0a03 */
[----:B------:R-:W-:-:S04]  /*15c0*/  SHF.R.S32.HI R3, RZ, 0x4, R0 ;  /* 0x00000004ff037819 */ /* 0x000fc80000011400 */
[----:B------:R-:W-:Y:S02]  /*15d0*/  LEA.HI R6, R5, R5, RZ, 0x1 ;  /* 0x0000000505067211 */ /* 0x000fe400078f08ff */
[----:B------:R-:W-:Y:S02]  /*15e0*/  LEA.HI R0, R0, R3, RZ, 0x1 ;  /* 0x0000000300007211 */ /* 0x000fe400078f08ff */
[--C-:B------:R-:W-:Y:S02]  /*15f0*/  SHF.R.S32.HI R7, RZ, 0x1, R6.reuse ;  /* 0x00000001ff077819 */ /* 0x100fe40000011406 */
[----:B------:R-:W-:Y:S02]  /*1600*/  SHF.R.S32.HI R4, RZ, 0x1f, R6 ;  /* 0x0000001fff047819 */ /* 0x000fe40000011406 */
[----:B------:R-:W-:Y:S02]  /*1610*/  SHF.R.S32.HI R10, RZ, 0x1f, R5 ;  /* 0x0000001fff0a7819 */ /* 0x000fe40000011405 */
[----:B------:R-:W-:-:S02]  /*1620*/  LEA.HI R4, R4, R7, RZ, 0x2 ;  /* 0x0000000704047211 */ /* 0x000fc400078f10ff */
[----:B------:R-:W-:Y:S02]  /*1630*/  LEA.HI R10, R10, R5, RZ, 0x3 ;  /* 0x000000050a0a7211 */ /* 0x000fe400078f18ff */
[----:B------:R-:W-:Y:S02]  /*1640*/  LOP3.LUT R8, R4, 0xfffffffc, RZ, 0xc0, !PT ;  /* 0xfffffffc04087812 */ /* 0x000fe400078ec0ff */
        /* <DEDUP_REMOVED lines=13> */
[----:B------:R-:W-:-:S03]  /*1720*/  IMAD R5, R9, 0x200, R10 ;  /* 0x0000020009057824 */ /* 0x000fc600078e020a */
[----:B------:R-:W-:Y:S01]  /*1730*/  LOP3.LUT R7, R0, 0x8, R7, 0xf8, !PT ;  /* 0x0000000800077812 */ /* 0x000fe200078ef807 */
[----:B------:R-:W-:Y:S01]  /*1740*/  IMAD R6, R6, 0x20, R5 ;  /* 0x0000002006067824 */ /* 0x000fe200078e0205 */
[----:B------:R-:W-:-:S04]  /*1750*/  SHF.R.U32.HI R0, RZ, 0x3, R0 ;  /* 0x00000003ff007819 */ /* 0x000fc80000011600 */
[----:B------:R-:W-:Y:S01]  /*1760*/  LOP3.LUT R7, R7, R0, RZ, 0x3c, !PT ;  /* 0x0000000007077212 */ /* 0x000fe200078e3cff */
[----:B------:R-:W-:-:S04]  /*1770*/  IMAD.SHL.U32 R0, R22, 0x40, RZ ;  /* 0x0000004016007824 */ /* 0x000fc800078e00ff */
[----:B------:R-:W-:Y:S01]  /*1780*/  IMAD.IADD R7, R7, 0x1, R6 ;  /* 0x0000000107077824 */ /* 0x000fe200078e0206 */
[----:B------:R-:W-:-:S03]  /*1790*/  LOP3.LUT R0, R0, 0x1c0, RZ, 0xc0, !PT ;  /* 0x000001c000007812 */ /* 0x000fc600078ec0ff */
[----:B------:R-:W-:Y:S01]  /*17a0*/  IMAD R7, R7, 0x2, R18 ;  /* 0x0000000207077824 */ /* 0x000fe200078e0212 */
[----:B------:R-:W-:Y:S01]  /*17b0*/  LEA.HI R26, R26, R27, RZ, 0x5 ;  /* 0x0000001b1a1a7211 */ /* 0x000fe200078f28ff */
[----:B------:R-:W-:-:S03]  /*17c0*/  IMAD.SHL.U32 R9, R9, 0x10, RZ ;  /* 0x0000001009097824 */ /* 0x000fc600078e00ff */
[----:B------:R-:W1:Y:S01]  /*17d0*/  LDSM.16.M88.4 R184, [R7+0x6000] ;  /* 0x0060000007b8783b */ /* 0x000e620000000200 */
[--C-:B------:R-:W-:Y:S01]  /*17e0*/  SHF.R.S32.HI R4, RZ, 0x2, R28.reuse ;  /* 0x00000002ff047819 */ /* 0x100fe2000001141c */
[----:B-----5:R-:W-:Y:S01]  /*17f0*/  VIADD R11, R24, -UR37 ;  /* 0x80000025180b7c36 */ /* 0x020fe20008000000 */
[----:B------:R-:W-:Y:S01]  /*1800*/  SHF.R.S32.HI R5, RZ, 0x1f, R28 ;  /* 0x0000001fff057819 */ /* 0x000fe2000001141c */
[----:B------:R-:W3:Y:S01]  /*1810*/  LDSM.16.M88.4 R188, [R7+0x8000] ;  /* 0x0080000007bc783b */ /* 0x000ee20000000200 */
[----:B------:R-:W-:Y:S01]  /*1820*/  SHF.R.S32.HI R26, RZ, 0x5, R26 ;  /* 0x00000005ff1a7819 */ /* 0x000fe2000001141a */
[----:B------:R-:W-:Y:S01]  /*1830*/  UIADD3 UR39, UR39, 0x3f, URZ ;  /* 0x0000003f27277890 */ /* 0x000fe2000fffe03f */
[----:B------:R-:W-:Y:S01]  /*1840*/  LEA.HI R22, R25, R22, RZ, 0x3 ;  /* 0x0000001619167211 */ /* 0x000fe200078f18ff */
[----:B------:R-:W4:Y:S01]  /*1850*/  LDSM.16.M88.4 R192, [R7+0xa000] ;  /* 0x00a0000007c0783b */ /* 0x000f220000000200 */
[----:B------:R-:W-:Y:S01]  /*1860*/  LOP3.LUT R9, R0, 0x30, R9, 0xf8, !PT ;  /* 0x0000003000097812 */ /* 0x000fe200078ef809 */
[----:B------:R-:W-:Y:S01]  /*1870*/  IMAD R11, R26, -0x10, R11 ;  /* 0xfffffff01a0b7824 */ /* 0x000fe200078e020b */
[----:B------:R-:W-:Y:S01]  /*1880*/  LEA.HI R5, R5, R4, RZ, 0x3 ;  /* 0x0000000405057211 */ /* 0x000fe200078f18ff */
[----:B------:R-:W-:Y:S01]  /*1890*/  USHF.R.S32.HI UR7, URZ, 0x1f, UR39 ;  /* 0x0000001f3f077899 */ /* 0x000fe20008011427 */
[----:B------:R-:W-:-:S02]  /*18a0*/  LEA.HI R6, R16, R16, RZ, 0x1 ;  /* 0x0000001010067211 */ /* 0x000fc400078f08ff */
[----:B------:R-:W-:Y:S02]  /*18b0*/  CS2R R70, SRZ ;  /* 0x0000000000467805 */ /* 0x000fe4000001ff00 */
[----:B------:R-:W-:Y:S01]  /*18c0*/  LOP3.LUT R22, R9, 0x8, R22, 0xf8, !PT ;  /* 0x0000000809167812 */ /* 0x000fe200078ef816 */
[----:B------:R-:W-:Y:S01]  /*18d0*/  ULEA.HI UR7, UR7, UR39, URZ, 0x6 ;  /* 0x0000002707077291 */ /* 0x000fe2000f8f303f */
[----:B------:R-:W-:Y:S02]  /*18e0*/  LOP3.LUT R5, R5, 0xfffffff8, RZ, 0xc0, !PT ;  /* 0xfffffff805057812 */ /* 0x000fe400078ec0ff */
[----:B------:R-:W-:Y:S02]  /*18f0*/  CS2R R68, SRZ ;  /* 0x0000000000447805 */ /* 0x000fe4000001ff00 */
[----:B------:R-:W-:Y:S02]  /*1900*/  LOP3.LUT R9, R6, 0xfffffffe, RZ, 0xc0, !PT ;  /* 0xfffffffe06097812 */ /* 0x000fe400078ec0ff */
[----:B------:R-:W-:-:S02]  /*1910*/  CS2R R66, SRZ ;  /* 0x0000000000427805 */ /* 0x000fc4000001ff00 */
[----:B------:R-:W-:Y:S02]  /*1920*/  SHF.R.U32.HI R13, RZ, 0x3, R0 ;  /* 0x00000003ff0d7819 */ /* 0x000fe40000011600 */
[----:B------:R-:W-:Y:S02]  /*1930*/  CS2R R64, SRZ ;  /* 0x0000000000407805 */ /* 0x000fe4000001ff00 */
[----:B------:R-:W-:Y:S01]  /*1940*/  IADD3 R0, R11, R5, -R4 ;  /* 0x000000050b007210 */ /* 0x000fe20007ffe804 */
[----:B------:R-:W-:Y:S01]  /*1950*/  IMAD R5, R16, 0x8, R3 ;  /* 0x0000000810057824 */ /* 0x000fe200078e0203 */
[----:B------:R-:W-:Y:S01]  /*1960*/  LOP3.LUT R4, R22, R13, RZ, 0x3c, !PT ;  /* 0x0000000d16047212 */ /* 0x000fe200078e3cff */
[C---:B------:R-:W-:Y:S01]  /*1970*/  IMAD.IADD R3, R16.reuse, 0x1, -R9 ;  /* 0x0000000110037824 */ /* 0x040fe200078e0a09 */
[----:B------:R-:W-:Y:S01]  /*1980*/  CS2R R62, SRZ ;  /* 0x00000000003e7805 */ /* 0x000fe2000001ff00 */
[----:B--2---:R-:W-:Y:S01]  /*1990*/  IMAD R16, R16, 0x300, R27 ;  /* 0x0000030010107824 */ /* 0x004fe200078e021b */
[----:B------:R-:W-:Y:S01]  /*19a0*/  CS2R R60, SRZ ;  /* 0x00000000003c7805 */ /* 0x000fe2000001ff00 */
[----:B------:R-:W-:Y:S01]  /*19b0*/  IMAD R3, R3, -0x40, R0 ;  /* 0xffffffc003037824 */ /* 0x000fe200078e0200 */
[----:B------:R-:W-:Y:S01]  /*19c0*/  CS2R R58, SRZ ;  /* 0x00000000003a7805 */ /* 0x000fe2000001ff00 */
[----:B------:R-:W-:Y:S01]  /*19d0*/  IMAD.MOV.U32 R0, RZ, RZ, 0x20 ;  /* 0x00000020ff007424 */ /* 0x000fe200078e00ff */
[----:B------:R-:W-:Y:S01]  /*19e0*/  CS2R R56, SRZ ;  /* 0x0000000000387805 */ /* 0x000fe2000001ff00 */
[----:B------:R-:W-:Y:S01]  /*19f0*/  IMAD.U32 R4, R5, 0x200, R4 ;  /* 0x0000020005047824 */ /* 0x000fe200078e0004 */
[----:B------:R-:W-:Y:S01]  /*1a00*/  CS2R R54, SRZ ;  /* 0x0000000000367805 */ /* 0x000fe2000001ff00 */
[----:B------:R-:W-:Y:S01]  /*1a10*/  IMAD.SHL.U32 R5, R16, 0x4, RZ ;  /* 0x0000000410057824 */ /* 0x000fe200078e00ff */
[----:B------:R-:W-:-:S02]  /*1a20*/  SEL R0, R0, 0xffffffe0, !P0 ;  /* 0xffffffe000007807 */ /* 0x000fc40004000000 */
[----:B------:R-:W-:Y:S02]  /*1a30*/  CS2R R52, SRZ ;  /* 0x0000000000347805 */ /* 0x000fe4000001ff00 */
[----:B------:R-:W-:Y:S02]  /*1a40*/  CS2R R50, SRZ ;  /* 0x0000000000327805 */ /* 0x000fe4000001ff00 */
[----:B------:R-:W-:Y:S02]  /*1a50*/  CS2R R48, SRZ ;  /* 0x0000000000307805 */ /* 0x000fe4000001ff00 */
[----:B------:R-:W-:Y:S01]  /*1a60*/  CS2R R46, SRZ ;  /* 0x00000000002e7805 */ /* 0x000fe2000001ff00 */
[----:B------:R-:W-:Y:S01]  /*1a70*/  IMAD.IADD R0, R7, 0x1, R0 ;  /* 0x0000000107007824 */ /* 0x000fe200078e0200 */
[----:B------:R-:W-:Y:S02]  /*1a80*/  CS2R R44, SRZ ;  /* 0x00000000002c7805 */ /* 0x000fe4000001ff00 */
[----:B------:R-:W-:-:S02]  /*1a90*/  CS2R R42, SRZ ;  /* 0x00000000002a7805 */ /* 0x000fc4000001ff00 */
[----:B------:R-:W-:Y:S02]  /*1aa0*/  CS2R R40, SRZ ;  /* 0x0000000000287805 */ /* 0x000fe4000001ff00 */
[----:B------:R-:W-:Y:S01]  /*1ab0*/  CS2R R38, SRZ ;  /* 0x0000000000267805 */ /* 0x000fe2000001ff00 */
[----:B------:R-:W2:Y:S01]  /*1ac0*/  LDSM.16.M88.4 R196, [R0+0x6000] ;  /* 0x0060000000c4783b */ /* 0x000ea20000000200 */
[----:B------:R-:W-:Y:S02]  /*1ad0*/  CS2R R36, SRZ ;  /* 0x0000000000247805 */ /* 0x000fe4000001ff00 */
[----:B------:R-:W-:Y:S02]  /*1ae0*/  CS2R R34, SRZ ;  /* 0x0000000000227805 */ /* 0x000fe4000001ff00 */
[----:B------:R-:W-:Y:S01]  /*1af0*/  CS2R R32, SRZ ;  /* 0x0000000000207805 */ /* 0x000fe2000001ff00 */
[----:B------:R-:W1:Y:S01]  /*1b00*/  LDSM.16.M88.4 R200, [R0+0x8000] ;  /* 0x0080000000c8783b */ /* 0x000e620000000200 */
[----:B------:R-:W-:-:S02]  /*1b10*/  CS2R R30, SRZ ;  /* 0x00000000001e7805 */ /* 0x000fc4000001ff00 */
[----:B------:R-:W-:Y:S02]  /*1b20*/  CS2R R28, SRZ ;  /* 0x00000000001c7805 */ /* 0x000fe4000001ff00 */
[----:B------:R-:W-:Y:S01]  /*1b30*/  CS2R R26, SRZ ;  /* 0x00000000001a7805 */ /* 0x000fe2000001ff00 */
[----:B------:R3:W1:Y:S01]  /*1b40*/  LDSM.16.M88.4 R204, [R0+0xa000] ;  /* 0x00a0000000cc783b */ /* 0x0006620000000200 */
        /* <DEDUP_REMOVED lines=24> */
[----:B------:R-:W-:Y:S01]  /*1cd0*/  CS2R R72, SRZ ;  /* 0x0000000000487805 */ /* 0x000fe2000001ff00 */
[----:B---3--:R-:W-:Y:S01]  /*1ce0*/  IMAD R0, R5, 0x4, R18 ;  /* 0x0000000405007824 */ /* 0x008fe200078e0212 */
[----:B------:R-:W-:Y:S01]  /*1cf0*/  ULOP3.LUT UR20, UR38, 0x1, URZ, 0xfc, !UPT ;  /* 0x0000000126147892 */ /* 0x000fe2000f8efc3f */
[----:B------:R-:W-:Y:S01]  /*1d00*/  UMOV UR4, URZ ;  /* 0x0000003f00047c82 */ /* 0x000fe20008000000 */
[----:B------:R-:W-:Y:S01]  /*1d10*/  UMOV UR5, URZ ;  /* 0x0000003f00057c82 */ /* 0x000fe20008000000 */
[----:B------:R-:W-:Y:S01]  /*1d20*/  UMOV UR6, URZ ;  /* 0x0000003f00067c82 */ /* 0x000fe20008000000 */
[----:B------:R-:W-:Y:S01]  /*1d30*/  USHF.R.S32.HI UR7, URZ, 0x6, UR7 ;  /* 0x000000063f077899 */ /* 0x000fe20008011407 */
[----:B------:R-:W-:Y:S01]  /*1d40*/  ULDC UR8, c[0x0][0x75c] ;  /* 0x0001d70000087ab9 */ /* 0x000fe20000000800 */
[----:B-12-4-:R-:W-:-:S10]  /*1d50*/  ULDC UR9, c[0x0][0x744] ;  /* 0x0001d10000097ab9 */ /* 0x016fd40000000800 */
.L_x_504:
[----:B------:R-:W-:-:S06]  /*1d60*/  UISETP.NE.AND UP0, UPT, UR20, 0x3, UPT ;  /* 0x000000031400788c */ /* 0x000fcc000bf05270 */
[----:B------:R-:W-:-:S13]  /*1d70*/  PLOP3.LUT P0, PT, PT, PT, UP0, 0x80, 0x0 ;  /* 0x000000000000781c */ /* 0x000fda0003f0f008 */
[----:B-1----:R-:W-:Y:S05]  /*1d80*/  @!P0 BRA `(.L_x_494) ;  /* 0x0000000000048947 */ /* 0x002fea0003800000 */
[----:B------:R-:W-:Y:S01]  /*1d90*/  BPT.TRAP 0x1 ;  /* 0x000000040000795c */ /* 0x000fe20000300000 */
.L_x_494:
[----:B------:R-:W-:Y:S01]  /*1da0*/  R2UR UR10, R18 ;  /* 0x00000000120a72ca */ /* 0x000fe200000e0000 */
[----:B------:R-:W-:-:S05]  /*1db0*/  IMAD.U32 R16, RZ, RZ, UR5 ;  /* 0x00000005ff107e24 */ /* 0x000fca000f8e00ff */
[----:B------:R-:W-:-:S07]  /*1dc0*/  SHF.L.U32 R16, R16, 0x1f, RZ ;  /* 0x0000001f10107819 */ /* 0x000fce00000006ff */
[----:B------:R-:W-:-:S09]  /*1dd0*/  ULEA UR10, UR6, UR10, 0x3 ;  /* 0x0000000a060a7291 */ /* 0x000fd2000f8e183f */
[----:B------:R1:W2:Y:S01]  /*1de0*/  SYNCS.PHASECHK.TRANS64.TRYWAIT P1, [UR10+0x26810], R16 ;  /* 0x02681010ff0075a7 */ /* 0x0002a2000802014a */
[----:B------:R-:W-:Y:S05]  /*1df0*/  @!P0 BRA `(.L_x_495) ;  /* 0x0000000000048947 */ /* 0x000fea0003800000 */
[----:B------:R-:W-:Y:S01]  /*1e00*/  BPT.TRAP 0x1 ;  /* 0x000000040000795c */ /* 0x000fe20000300000 */
.L_x_495:
[----:B--2---:R-:W-:Y:S05]  /*1e10*/  @P1 BRA `(.L_x_496) ;  /* 0x0000000000081947 */ /* 0x004fea0003800000 */
[----:B------:R-:W2:Y:S02]  /*1e20*/  SYNCS.PHASECHK.TRANS64.TRYWAIT P1, [UR10+0x26810], R16 ;  /* 0x02681010ff0075a7 */ /* 0x000ea4000802014a */
[----:B--2---:R-:W-:Y:S05]  /*1e30*/  @!P1 BRA `(.L_x_497) ;  /* 0x0000008400089947 */ /* 0x004fea0003800000 */
.L_x_496:
[----:B------:R-:W-:Y:S01]  /*1e40*/  R2UR UR11, R18 ;  /* 0x00000000120b72ca */ /* 0x000fe200000e0000 */
[----:B--2---:R-:W-:Y:S01]  /*1e50*/  IMAD R5, R23, 0x800, R18 ;  /* 0x0000080017057824 */ /* 0x004fe200078e0212 */
[----:B------:R-:W-:Y:S01]  /*1e60*/  WARPGROUP.ARRIVE ;  /* 0x00000000000079c5 */ /* 0x000fe20000000000 */
[----:B------:R-:W-:Y:S01]  /*1e70*/  UMOV UR13, 0xc0000010 ;  /* 0xc0000010000d7882 */ /* 0x000fe20000000000 */
[----:B------:R-:W-:Y:S01]  /*1e80*/  UMOV UR15, 0x80000020 ;  /* 0x80000020000f7882 */ /* 0x000fe20000000000 */
[----:B------:R-:W-:Y:S01]  /*1e90*/  IMAD.U32 R6, RZ, RZ, UR6 ;  /* 0x00000006ff067e24 */ /* 0x000fe2000f8e00ff */
[----:B------:R-:W-:-:S03]  /*1ea0*/  R2UR UR12, R5 ;  /* 0x00000000050c72ca */ /* 0x000fc600000e0000 */
[----:B------:R-:W-:-:S04]  /*1eb0*/  IMAD R5, R6, 0x20, R17 ;  /* 0x0000002006057824 */ /* 0x000fc800078e0211 */
[----:B------:R-:W-:Y:S01]  /*1ec0*/  UIADD3 UR11, UR11, 0x12000, URZ ;  /* 0x000120000b0b7890 */ /* 0x000fe2000fffe03f */
[----:B------:R-:W-:-:S03]  /*1ed0*/  IMAD.SHL.U32 R5, R5, 0x2, RZ ;  /* 0x0000000205057824 */ /* 0x000fc600078e00ff */
[----:B------:R-:W-:Y:S01]  /*1ee0*/  USHF.R.U32.HI UR11, URZ, 0x4, UR11 ;  /* 0x000000043f0b7899 */ /* 0x000fe2000801160b */
[----:B------:R-:W-:Y:S01]  /*1ef0*/  IMAD R5, R5, 0x4, R18 ;  /* 0x0000000405057824 */ /* 0x000fe200078e0212 */
[----:B------:R-:W-:Y:S02]  /*1f00*/  USHF.R.U32.HI UR12, URZ, 0x4, UR12 ;  /* 0x000000043f0c7899 */ /* 0x000fe4000801160c */
        /* <DEDUP_REMOVED lines=44> */
[----:B------:R2:W3:Y:S04]  /*21d0*/  LDS.64 R208, [R5+0x1e000] ;  /* 0x01e0000005d07984 */ /* 0x0004e80000000a00 */
[----:B------:R2:W4:Y:S04]  /*21e0*/  LDS.64 R210, [R5+0x1e020] ;  /* 0x01e0200005d27984 */ /* 0x0005280000000a00 */
        /* <DEDUP_REMOVED lines=8> */
.L_x_498:
[----:B------:R1:W1:Y:S01]  /*2270*/  SYNCS.PHASECHK.TRANS64.TRYWAIT P1, [UR10+0x26830], R16 ;  /* 0x02683010ff0075a7 */ /* 0x000262000802014a */
[----:B------:R-:W-:Y:S05]  /*2280*/  @!P0 BRA `(.L_x_499) ;  /* 0x0000000000048947 */ /* 0x000fea0003800000 */
[----:B------:R-:W-:Y:S01]  /*2290*/  BPT.TRAP 0x1 ;  /* 0x000000040000795c */ /* 0x000fe20000300000 */
.L_x_499:
[----:B-1----:R-:W-:Y:S05]  /*22a0*/  @P1 BRA `(.L_x_500) ;  /* 0x0000000000081947 */ /* 0x002fea0003800000 */
[----:B------:R-:W1:Y:S02]  /*22b0*/  SYNCS.PHASECHK.TRANS64.TRYWAIT P1, [UR10+0x26830], R16 ;  /* 0x02683010ff0075a7 */ /* 0x000e64000802014a */
[----:B-1----:R-:W-:Y:S05]  /*22c0*/  @!P1 BRA `(.L_x_501) ;  /* 0x0000007c00fc9947 */ /* 0x002fea0003800000 */
.L_x_500:
[----:B------:R-:W-:Y:S01]  /*22d0*/  R2UR UR12, R18 ;  /* 0x00000000120c72ca */ /* 0x000fe200000e0000 */
[----:B------:R-:W-:Y:S01]  /*22e0*/  WARPGROUP.ARRIVE ;  /* 0x00000000000079c5 */ /* 0x000fe20000000000 */
[----:B------:R-:W-:Y:S01]  /*22f0*/  UMOV UR15, 0x80000020 ;  /* 0x80000020000f7882 */ /* 0x000fe20000000000 */
[----:B------:R-:W-:Y:S01]  /*2300*/  FMUL.FTZ R16, R152, UR8 ;  /* 0x0000000898107c20 */ /* 0x000fe20008410000 */
[----:B------:R-:W-:Y:S01]  /*2310*/  FMUL.FTZ R22, R153, UR8 ;  /* 0x0000000899167c20 */ /* 0x000fe20008410000 */
[----:B------:R-:W-:Y:S01]  /*2320*/  FMUL.FTZ R156, R156, UR8 ;  /* 0x000000089c9c7c20 */ /* 0x000fe20008410000 */
[----:B------:R-:W-:Y:S01]  /*2330*/  FMUL.FTZ R157, R157, UR8 ;  /* 0x000000089d9d7c20 */ /* 0x000fe20008410000 */
[----:B------:R-:W-:Y:S01]  /*2340*/  FMUL.FTZ R160, R160, UR8 ;  /* 0x00000008a0a07c20 */ /* 0x000fe20008410000 */
[----:B------:R-:W-:Y:S01]  /*2350*/  ISETP.GT.AND P2, PT, R3, RZ, PT ;  /* 0x000000ff0300720c */ /* 0x000fe20003f44270 */
        /* <DEDUP_REMOVED lines=9> */
[----:B------:R-:W5:Y:S01]  /*23f0*/  MUFU.TANH R22, R22 ;  /* 0x0000001600167308 */ /* 0x000f620000002400 */
[----:B------:R-:W-:Y:S01]  /*2400*/  FMUL.FTZ R158, R158, UR8 ;  /* 0x000000089e9e7c20 */ /* 0x000fe20008410000 */
[----:B------:R-:W-:Y:S01]  /*2410*/  FMUL.FTZ R159, R159, UR8 ;  /* 0x000000089f9f7c20 */ /* 0x000fe20008410000 */
[----:B------:R-:W-:Y:S01]  /*2420*/  ULOP3.LUT UR12, UR12, 0x3fff, URZ, 0xc0, !UPT ;  /* 0x00003fff0c0c7892 */ /* 0x000fe2000f8ec03f */
[----:B------:R-:W-:Y:S01]  /*2430*/  FMUL.FTZ R162, R162, UR8 ;  /* 0x00000008a2a27c20 */ /* 0x000fe20008410000 */
[----:B------:R-:W-:Y:S01]  /*2440*/  ISETP.GT.AND P1, PT, R3, 0x8, PT ;  /* 0x000000080300780c */ /* 0x000fe20003f24270 */
[----:B------:R-:W-:Y:S01]  /*2450*/  FMUL.FTZ R163, R163, UR8 ;  /* 0x00000008a3a37c20 */ /* 0x000fe20008410000 */
[----:B------:R-:W-:Y:S01]  /*2460*/  ULOP3.LUT UR13, UR12, 0x10000, URZ, 0xfc, !UPT ;  /* 0x000100000c0d7892 */ /* 0x000fe2000f8efc3f */
[----:B------:R-:W2:Y:S01]  /*2470*/  MUFU.TANH R156, R156 ;  /* 0x0000009c009c7308 */ /* 0x000ea20000002400 */
[----:B-1----:R-:W-:Y:S01]  /*2480*/  FSEL R153, R16, -INF , P2 ;  /* 0xff80000010997808 */ /* 0x002fe20001000000 */
[----:B------:R-:W-:Y:S01]  /*2490*/  FMUL.FTZ R215, R165, UR8 ;  /* 0x00000008a5d77c20 */ /* 0x000fe20008410000 */
[----:B------:R-:W-:Y:S01]  /*24a0*/  UIMAD UR13, UR6, 0x300, UR13 ;  /* 0x00000300060d78a4 */ /* 0x000fe2000f8e020d */
[----:B------:R-:W-:Y:S01]  /*24b0*/  FMUL.FTZ R219, R169, UR8 ;  /* 0x00000008a9db7c20 */ /* 0x000fe20008410000 */
[----:B------:R-:W-:Y:S01]  /*24c0*/  FMUL.FTZ R218, R168, UR8 ;  /* 0x00000008a8da7c20 */ /* 0x000fe20008410000 */
[----:B---3--:R-:W-:Y:S01]  /*24d0*/  FFMA.FTZ R224, R153, UR9, -R208 ;  /* 0x0000000999e07c23 */ /* 0x008fe200080108d0 */
[----:B------:R-:W-:Y:S01]  /*24e0*/  FMUL.FTZ R220, R170, UR8 ;  /* 0x00000008aadc7c20 */ /* 0x000fe20008410000 */
[----:B------:R-:W1:Y:S01]  /*24f0*/  MUFU.TANH R157, R157 ;  /* 0x0000009d009d7308 */ /* 0x000e620000002400 */
[----:B-----5:R-:W-:Y:S01]  /*2500*/  FSEL R152, R22, -INF , P2 ;  /* 0xff80000016987808 */ /* 0x020fe20001000000 */
[----:B------:R-:W-:Y:S01]  /*2510*/  UMOV UR14, UR13 ;  /* 0x0000000d000e7c82 */ /* 0x000fe20008000000 */
[----:B------:R-:W-:Y:S01]  /*2520*/  FMUL.FTZ R221, R171, UR8 ;  /* 0x00000008abdd7c20 */ /* 0x000fe20008410000 */
[----:B------:R-:W-:Y:S01]  /*2530*/  HGMMA.64x64x16.F32 R120, R184, gdesc[UR12], RZ, !UPT, gsb0 ;  /* 0x00e0000cb8787df0 */ /* 0x000fe2000c0008ff */
[----:B------:R-:W-:Y:S01]  /*2540*/  UIADD3 UR14, UR13, 0x2, URZ ;  /* 0x000000020d0e7890 */ /* 0x000fe2000fffe03f */
[----:B------:R-:W-:Y:S01]  /*2550*/  FFMA.FTZ R223, R152, UR9, -R209 ;  /* 0x0000000998df7c23 */ /* 0x000fe200080108d1 */
[----:B------:R-:W-:Y:S01]  /*2560*/  UMOV UR15, 0x80000020 ;  /* 0x80000020000f7882 */ /* 0x000fe20000000000 */
[----:B------:R-:W3:Y:S01]  /*2570*/  MUFU.TANH R160, R160 ;  /* 0x000000a000a07308 */ /* 0x000ee20000002400 */
[----:B--2---:R-:W-:Y:S01]  /*2580*/  FSEL R153, R156, -INF , P2 ;  /* 0xff8000009c997808 */ /* 0x004fe20001000000 */
[----:B------:R-:W-:Y:S01]  /*2590*/  FMUL.FTZ R222, R179, UR8 ;  /* 0x00000008b3de7c20 */ /* 0x000fe20008410000 */
[----:B------:R-:W-:Y:S01]  /*25a0*/  FFMA.FTZ R16, -R16, R16, 1 ;  /* 0x3f80000010107423 */ /* 0x000fe20000010110 */
[----:B------:R-:W-:Y:S01]  /*25b0*/  FMUL.FTZ R225, R183, UR8 ;  /* 0x00000008b7e17c20 */ /* 0x000fe20008410000 */
[----:B------:R-:W-:Y:S01]  /*25c0*/  FMUL.FTZ R174, R174, UR8 ;  /* 0x00000008aeae7c20 */ /* 0x000fe20008410000 */
[----:B----4-:R-:W-:Y:S01]  /*25d0*/  FFMA.FTZ R167, R153, UR9, -R210 ;  /* 0x0000000999a77c23 */ /* 0x010fe200080108d2 */
[----:B------:R-:W-:Y:S01]  /*25e0*/  FMUL.FTZ R172, R172, UR8 ;  /* 0x00000008acac7c20 */ /* 0x000fe20008410000 */
[----:B------:R-:W2:Y:S01]  /*25f0*/  MUFU.TANH R212, R212 ;  /* 0x000000d400d47308 */ /* 0x000ea20000002400 */
[----:B-1----:R-:W-:Y:S01]  /*2600*/  FSEL R152, R157, -INF , P2 ;  /* 0xff8000009d987808 */ /* 0x002fe20001000000 */
[----:B------:R-:W-:Y:S01]  /*2610*/  FMUL.FTZ R176, R176, UR8 ;  /* 0x00000008b0b07c20 */ /* 0x000fe20008410000 */
[----:B------:R-:W-:Y:S01]  /*2620*/  FMUL.FTZ R173, R173, UR8 ;  /* 0x00000008adad7c20 */ /* 0x000fe20008410000 */
[----:B------:R-:W-:Y:S01]  /*2630*/  FMUL.FTZ R178, R178, UR8 ;  /* 0x00000008b2b27c20 */ /* 0x000fe20008410000 */
[----:B------:R-:W-:Y:S01]  /*2640*/  FFMA.FTZ R22, -R22, R22, 1 ;  /* 0x3f80000016167423 */ /* 0x000fe20000010116 */
[----:B------:R-:W-:Y:S01]  /*2650*/  FFMA.FTZ R166, R152, UR9, -R211 ;  /* 0x0000000998a67c23 */ /* 0x000fe200080108d3 */
[----:B------:R-:W-:Y:S01]  /*2660*/  FMUL.FTZ R175, R175, UR8 ;  /* 0x00000008afaf7c20 */ /* 0x000fe20008410000 */
[----:B------:R-:W1:Y:S01]  /*2670*/  MUFU.TANH R161, R161 ;  /* 0x000000a100a17308 */ /* 0x000e620000002400 */
[----:B---3--:R-:W-:Y:S01]  /*2680*/  FSEL R153, R160, -INF , P2 ;  /* 0xff800000a0997808 */ /* 0x008fe20001000000 */
[----:B------:R-:W-:Y:S01]  /*2690*/  FMUL.FTZ R177, R177, UR8 ;  /* 0x00000008b1b17c20 */ /* 0x000fe20008410000 */
[----:B------:R-:W-:Y:S01]  /*26a0*/  FFMA.FTZ R157, -R157, R157, 1 ;  /* 0x3f8000009d9d7423 */ /* 0x000fe2000001019d */
[----:B------:R-:W-:Y:S01]  /*26b0*/  FMUL.FTZ R180, R180, UR8 ;  /* 0x00000008b4b47c20 */ /* 0x000fe20008410000 */
[----:B------:R-:W-:Y:S01]  /*26c0*/  FMUL.FTZ R182, R182, UR8 ;  /* 0x00000008b6b67c20 */ /* 0x000fe20008410000 */
[----:B------:R-:W-:Y:S01]  /*26d0*/  FFMA.FTZ R164, R153, UR9, -R10 ;  /* 0x0000000999a47c23 */ /* 0x000fe2000801080a */
[----:B------:R-:W-:Y:S01]  /*26e0*/  FMUL.FTZ R181, R181, UR8 ;  /* 0x00000008b5b57c20 */ /* 0x000fe20008410000 */
[----:B------:R-:W3:Y:S01]  /*26f0*/  MUFU.TANH R213, R213 ;  /* 0x000000d500d57308 */ /* 0x000ee20000002400 */
[C---:B--2---:R-:W-:Y:S01]  /*2700*/  FSEL R155, R212.reuse, -INF , P1 ;  /* 0xff800000d49b7808 */ /* 0x044fe20000800000 */
[----:B------:R-:W-:Y:S01]  /*2710*/  FFMA.FTZ R212, -R212, R212, 1 ;  /* 0x3f800000d4d47423 */ /* 0x000fe200000101d4 */
[----:B------:R-:W-:Y:S01]  /*2720*/  FFMA.FTZ R160, -R160, R160, 1 ;  /* 0x3f800000a0a07423 */ /* 0x000fe200000101a0 */
[----:B------:R-:W-:-:S02]  /*2730*/  ULOP3.LUT UR12, UR12, 0x1000000, URZ, 0xfc, !UPT ;  /* 0x010000000c0c7892 */ /* 0x000fc4000f8efc3f */
[----:B------:R-:W-:Y:S01]  /*2740*/  FFMA.FTZ R169, R155, UR9, -R208 ;  /* 0x000000099ba97c23 */ /* 0x000fe200080108d0 */
[----:B------:R-:W-:Y:S01]  /*2750*/  UMOV UR19, 0xc0000010 ;  /* 0xc000001000137882 */ /* 0x000fe20000000000 */
[----:B------:R-:W2:Y:S01]  /*2760*/  MUFU.TANH R158, R158 ;  /* 0x0000009e009e7308 */ /* 0x000ea20000002400 */
[----:B-1----:R-:W-:Y:S01]  /*2770*/  FSEL R154, R161, -INF , P2 ;  /* 0xff800000a19a7808 */ /* 0x002fe20001000000 */
[----:B------:R-:W-:Y:S01]  /*2780*/  UIMAD UR12, UR6, 0x300, UR12 ;  /* 0x00000300060c78a4 */ /* 0x000fe2000f8e020c */
[----:B------:R-:W-:-:S03]  /*2790*/  UMOV UR17, 0x40000040 ;  /* 0x4000004000117882 */ /* 0x000fc60000000000 */
[----:B------:R-:W-:Y:S02]  /*27a0*/  FFMA.FTZ R165, R154, UR9, -R11 ;  /* 0x000000099aa57c23 */ /* 0x000fe4000801080b */
[----:B------:R-:W1:Y:S01]  /*27b0*/  MUFU.TANH R159, R159 ;  /* 0x0000009f009f7308 */ /* 0x000e620000002400 */
[C---:B---3--:R-:W-:Y:S01]  /*27c0*/  FSEL R154, R213.reuse, -INF , P1 ;  /* 0xff800000d59a7808 */ /* 0x048fe20000800000 */
[----:B------:R-:W-:-:S04]  /*27d0*/  FFMA.FTZ R213, -R213, R213, 1 ;  /* 0x3f800000d5d57423 */ /* 0x000fc800000101d5 */
[----:B------:R-:W-:Y:S02]  /*27e0*/  FFMA.FTZ R170, R154, UR9, -R209 ;  /* 0x000000099aaa7c23 */ /* 0x000fe400080108d1 */
[----:B------:R-:W3:Y:S01]  /*27f0*/  MUFU.TANH R162, R162 ;  /* 0x000000a200a27308 */ /* 0x000ee20000002400 */
[----:B--2---:R-:W-:-:S05]  /*2800*/  FSEL R155, R158, -INF , P1 ;  /* 0xff8000009e9b7808 */ /* 0x004fca0000800000 */
[----:B------:R-:W-:Y:S02]  /*2810*/  FFMA.FTZ R168, R155, UR9, -R210 ;  /* 0x000000099ba87c23 */ /* 0x000fe400080108d2 */
[----:B------:R-:W2:Y:S01]  /*2820*/  MUFU.TANH R163, R163 ;  /* 0x000000a300a37308 */ /* 0x000ea20000002400 */
[C---:B-1----:R-:W-:Y:S01]  /*2830*/  FSEL R154, R159.reuse, -INF , P1 ;  /* 0xff8000009f9a7808 */ /* 0x042fe20000800000 */
[----:B------:R-:W-:-:S04]  /*2840*/  FFMA.FTZ R159, -R159, R159, 1 ;  /* 0x3f8000009f9f7423 */ /* 0x000fc8000001019f */
[----:B------:R-:W-:Y:S02]  /*2850*/  FFMA.FTZ R171, R154, UR9, -R211 ;  /* 0x000000099aab7c23 */ /* 0x000fe400080108d3 */
[----:B------:R-:W-:Y:S01]  /*2860*/  MUFU.TANH R214, R214 ;  /* 0x000000d600d67308 */ /* 0x000fe20000002400 */
[----:B---3--:R-:W-:-:S05]  /*2870*/  FSEL R155, R162, -INF , P1 ;  /* 0xff800000a29b7808 */ /* 0x008fca0000800000 */
[----:B------:R-:W-:Y:S02]  /*2880*/  FFMA.FTZ R10, R155, UR9, -R10 ;  /* 0x000000099b0a7c23 */ /* 0x000fe4000801080a */
[----:B------:R-:W-:Y:S01]  /*2890*/  MUFU.EX2 R224, R224 ;  /* 0x000000e000e07308 */ /* 0x000fe20000000800 */
[----:B--2---:R-:W-:Y:S01]  /*28a0*/  FSEL R208, R163, -INF , P1 ;  /* 0xff800000a3d07808 */ /* 0x004fe20000800000 */
[----:B------:R-:W-:Y:S02]  /*28b0*/  WARPGROUP.DEPBAR.LE gsb0, 0x0 ;  /* 0x00008000000079c5 */ /* 0x000fe40000010000 */
[----:B------:R-:W-:Y:S02]  /*28c0*/  WARPGROUP.ARRIVE ;  /* 0x00000000000079c5 */ /* 0x000fe40000000000 */
[----:B------:R-:W-:Y:S02]  /*28d0*/  FFMA.FTZ R11, R208, UR9, -R11 ;  /* 0x00000009d00b7c23 */ /* 0x000fe4000801080b */
[----:B------:R-:W-:Y:S02]  /*28e0*/  MUFU.TANH R215, R215 ;  /* 0x000000d700d77308 */ /* 0x000fe40000002400 */
[----:B------:R-:W-:Y:S01]  /*28f0*/  HGMMA.64x64x16.F32 R120, R196, gdesc[UR12], R120, gsb0 ;  /* 0x00e0000cc4787df0 */ /* 0x000fe20008000878 */
[----:B------:R-:W-:Y:S01]  /*2900*/  UIADD3 UR14, UR13, 0x100, URZ ;  /* 0x000001000d0e7890 */ /* 0x000fe2000fffe03f */
[----:B------:R-:W-:-:S04]  /*2910*/  UMOV UR15, 0x80000020 ;  /* 0x80000020000f7882 */ /* 0x000fc80000000000 */
[----:B------:R-:W1:Y:S08]  /*2920*/  MUFU.TANH R217, R217 ;  /* 0x000000d900d97308 */ /* 0x000e700000002400 */
[----:B------:R-:W-:Y:S08]  /*2930*/  MUFU.TANH R218, R218 ;  /* 0x000000da00da7308 */ /* 0x000ff00000002400 */
[----:B------:R-:W-:Y:S01]  /*2940*/  MUFU.TANH R220, R220 ;  /* 0x000000dc00dc7308 */ /* 0x000fe20000002400 */
[C---:B-1----:R-:W-:Y:S01]  /*2950*/  FSEL R208, R217.reuse, -INF , P1 ;  /* 0xff800000d9d07808 */ /* 0x042fe20000800000 */
[----:B------:R-:W-:-:S04]  /*2960*/  FFMA.FTZ R217, -R217, R217, 1 ;  /* 0x3f800000d9d97423 */ /* 0x000fc800000101d9 */
[----:B------:R-:W-:Y:S02]  /*2970*/  FFMA.FTZ R208, R208, UR9, -R9 ;  /* 0x00000009d0d07c23 */ /* 0x000fe40008010809 */
[----:B------:R-:W-:Y:S08]  /*2980*/  MUFU.TANH R216, R216 ;  /* 0x000000d800d87308 */ /* 0x000ff00000002400 */
[----:B------:R-:W-:Y:S08]  /*2990*/  MUFU.EX2 R169, R169 ;  /* 0x000000a900a97308 */ /* 0x000ff00000000800 */
[----:B------:R-:W-:Y:S08]  /*29a0*/  MUFU.EX2 R170, R170 ;  /* 0x000000aa00aa7308 */ /* 0x000ff00000000800 */
[----:B------:R-:W1:Y:S08]  /*29b0*/  MUFU.TANH R219, R219 ;  /* 0x000000db00db7308 */ /* 0x000e700000002400 */
[----:B------:R-:W-:Y:S08]  /*29c0*/  MUFU.TANH R221, R221 ;  /* 0x000000dd00dd7308 */ /* 0x000ff00000002400 */
[----:B------:R-:W-:Y:S01]  /*29d0*/  MUFU.EX2 R223, R223 ;  /* 0x000000df00df7308 */ /* 0x000fe20000000800 */
[----:B-1----:R-:W-:-:S05]  /*29e0*/  FSEL R210, R219, -INF , P2 ;  /* 0xff800000dbd27808 */ /* 0x002fca0001000000 */
[----:B------:R-:W-:Y:S01]  /*29f0*/  FFMA.FTZ R210, R210, UR9, -R15 ;  /* 0x00000009d2d27c23 */ /* 0x000fe2000801080f */
[----:B------:R-:W-:Y:S02]  /*2a00*/  WARPGROUP.DEPBAR.LE gsb0, 0x0 ;  /* 0x00008000000079c5 */ /* 0x000fe40000010000 */
[----:B------:R-:W-:Y:S01]  /*2a10*/  WARPGROUP.ARRIVE ;  /* 0x00000000000079c5 */ /* 0x000fe20000000000 */
[----:B------:R-:W-:Y:S05]  /*2a20*/  MUFU.TANH R174, R174 ;  /* 0x000000ae00ae7308 */ /* 0x000fea0000002400 */
[----:B------:R-:W-:Y:S01]  /*2a30*/  HGMMA.64x64x16.F32 R120, R188, gdesc[UR12], R120, gsb0 ;  /* 0x00e0000cbc787df0 */ /* 0x000fe20008000878 */
[----:B------:R-:W-:Y:S01]  /*2a40*/  UIADD3 UR14, UR13, 0x102, URZ ;  /* 0x000001020d0e7890 */ /* 0x000fe2000fffe03f */
[----:B------:R-:W-:Y:S01]  /*2a50*/  UMOV UR15, 0x80000020 ;  /* 0x80000020000f7882 */ /* 0x000fe20000000000 */
[----:B------:R-:W-:Y:S08]  /*2a60*/  MUFU.EX2 R167, R167 ;  /* 0x000000a700a77308 */ /* 0x000ff00000000800 */
[----:B------:R-:W1:Y:S08]  /*2a70*/  MUFU.TANH R172, R172 ;  /* 0x000000ac00ac7308 */ /* 0x000e700000002400 */
[----:B------:R-:W-:Y:S08]  /*2a80*/  MUFU.TANH R176, R176 ;  /* 0x000000b000b07308 */ /* 0x000ff00000002400 */
[----:B------:R-:W-:Y:S01]  /*2a90*/  MUFU.TANH R173, R173 ;  /* 0x000000ad00ad7308 */ /* 0x000fe20000002400 */
[C---:B-1----:R-:W-:Y:S01]  /*2aa0*/  FSEL R211, R172.reuse, -INF , P2 ;  /* 0xff800000acd37808 */ /* 0x042fe20001000000 */
[----:B------:R-:W-:-:S06]  /*2ab0*/  FFMA.FTZ R172, -R172, R172, 1 ;  /* 0x3f800000acac7423 */ /* 0x000fcc00000101ac */
[----:B------:R-:W1:Y:S08]  /*2ac0*/  MUFU.TANH R178, R178 ;  /* 0x000000b200b27308 */ /* 0x000e700000002400 */
[----:B------:R-:W-:Y:S08]  /*2ad0*/  MUFU.TANH R222, R222 ;  /* 0x000000de00de7308 */ /* 0x000ff00000002400 */
[----:B------:R-:W2:Y:S08]  /*2ae0*/  MUFU.EX2 R166, R166 ;  /* 0x000000a600a67308 */ /* 0x000eb00000000800 */
[----:B------:R-:W3:Y:S08]  /*2af0*/  MUFU.EX2 R168, R168 ;  /* 0x000000a800a87308 */ /* 0x000ef00000000800 */
[----:B------:R-:W4:Y:S08]  /*2b00*/  MUFU.TANH R175, R175 ;  /* 0x000000af00af7308 */ /* 0x000f300000002400 */
[----:B------:R-:W5:Y:S01]  /*2b10*/  MUFU.TANH R177, R177 ;  /* 0x000000b100b17308 */ /* 0x000f620000002400 */
[----:B------:R-:W-:-:S02]  /*2b20*/  WARPGROUP.DEPBAR.LE gsb0, 0x0 ;  /* 0x00008000000079c5 */ /* 0x000fc40000010000 */
[----:B------:R-:W-:-:S05]  /*2b30*/  WARPGROUP.ARRIVE ;  /* 0x00000000000079c5 */ /* 0x000fca0000000000 */
[----:B------:R-:W-:Y:S01]  /*2b40*/  MUFU.TANH R180, R180 ;  /* 0x000000b400b47308 */ /* 0x000fe20000002400 */
[----:B------:R-:W-:Y:S01]  /*2b50*/  HGMMA.64x64x16.F32 R120, R200, gdesc[UR12], R120, gsb0 ;  /* 0x00e0000cc8787df0 */ /* 0x000fe20008000878 */
[----:B------:R-:W-:Y:S01]  /*2b60*/  UIADD3 UR14, UR13, 0x200, URZ ;  /* 0x000002000d0e7890 */ /* 0x000fe2000fffe03f */
[----:B------:R-:W-:-:S05]  /*2b70*/  UMOV UR15, 0x80000020 ;  /* 0x80000020000f7882 */ /* 0x000fca0000000000 */
[----:B------:R-:W5:Y:S08]  /*2b80*/  MUFU.TANH R182, R182 ;  /* 0x000000b600b67308 */ /* 0x000f700000002400 */
[----:B------:R-:W-:Y:S08]  /*2b90*/  MUFU.EX2 R165, R165 ;  /* 0x000000a500a57308 */ /* 0x000ff00000000800 */
[----:B------:R-:W-:Y:S08]  /*2ba0*/  MUFU.EX2 R164, R164 ;  /* 0x000000a400a47308 */ /* 0x000ff00000000800 */
[----:B------:R-:W-:Y:S08]  /*2bb0*/  MUFU.TANH R181, R181 ;  /* 0x000000b500b57308 */ /* 0x000ff00000002400 */
[----:B------:R-:W-:Y:S08]  /*2bc0*/  MUFU.TANH R225, R225 ;  /* 0x000000e100e17308 */ /* 0x000ff00000002400 */
[----:B------:R-:W-:Y:S08]  /*2bd0*/  MUFU.EX2 R10, R10 ;  /* 0x0000000a000a7308 */ /* 0x000ff00000000800 */
[----:B------:R-:W-:Y:S08]  /*2be0*/  MUFU.EX2 R11, R11 ;  /* 0x0000000b000b7308 */ /* 0x000ff00000000800 */
[----:B------:R-:W5:Y:S01]  /*2bf0*/  MUFU.EX2 R171, R171 ;  /* 0x000000ab00ab7308 */ /* 0x000f620000000800 */
[----:B------:R-:W-:-:S02]  /*2c00*/  WARPGROUP.DEPBAR.LE gsb0, 0x0 ;  /* 0x00008000000079c5 */ /* 0x000fc40000010000 */
[----:B------:R-:W-:-:S06]  /*2c10*/  WARPGROUP.ARRIVE ;  /* 0x00000000000079c5 */ /* 0x000fcc0000000000 */
[----:B------:R-:W-:Y:S01]  /*2c20*/  HGMMA.64x64x16.F32 R120, R192, gdesc[UR12], R120, gsb0 ;  /* 0x00e0000cc0787df0 */ /* 0x000fe20008000878 */
[----:B------:R-:W-:Y:S01]  /*2c30*/  UIADD3 UR14, UR13, 0x202, URZ ;  /* 0x000002020d0e7890 */ /* 0x000fe2000fffe03f */
[----:B------:R-:W-:Y:S01]  /*2c40*/  R2UR UR13, R19 ;  /* 0x00000000130d72ca */ /* 0x000fe200000e0000 */
[----:B------:R-:W-:-:S12]  /*2c50*/  UMOV UR15, 0x80000020 ;  /* 0x80000020000f7882 */ /* 0x000fd80000000000 */
[----:B------:R-:W-:-:S04]  /*2c60*/  USHF.R.U32.HI UR13, URZ, 0x4, UR13 ;  /* 0x000000043f0d7899 */ /* 0x000fc8000801160d */
[----:B------:R-:W-:-:S04]  /*2c70*/  ULOP3.LUT UR13, UR13, 0x3fff, URZ, 0xc0, !UPT ;  /* 0x00003fff0d0d7892 */ /* 0x000fc8000f8ec03f */
[----:B------:R-:W-:Y:S01]  /*2c80*/  ULOP3.LUT UR16, UR13, 0x10000, URZ, 0xfc, !UPT ;  /* 0x000100000d107892 */ /* 0x000fe2000f8efc3f */
        /* <DEDUP_REMOVED lines=9> */
[----:B------:R-:W-:Y:S01]  /*2d20*/  FADD.FTZ R122, R122, -R152 ;  /* 0x800000987a7a7221 */ /* 0x000fe20000010000 */
[--C-:B------:R-:W-:Y:S01]  /*2d30*/  FADD.FTZ R152, R121, -R153.reuse ;  /* 0x8000009979987221 */ /* 0x100fe20000010000 */
[----:B------:R-:W-:Y:S01]  /*2d40*/  FADD.FTZ R123, R123, -R153 ;  /* 0x800000997b7b7221 */ /* 0x000fe20000010000 */
[----:B------:R-:W-:Y:S01]  /*2d50*/  FMUL.FTZ R121, R224, R179 ;  /* 0x000000b3e0797220 */ /* 0x000fe20000410000 */
[----:B------:R-:W-:Y:S01]  /*2d60*/  FSEL R153, R214, -INF , P2 ;  /* 0xff800000d6997808 */ /* 0x000fe20001000000 */
[----:B--2---:R-:W-:Y:S01]  /*2d70*/  FADD.FTZ R227, R126, -R154 ;  /* 0x8000009a7ee37221 */ /* 0x004fe20000010000 */
[----:B------:R-:W-:Y:S01]  /*2d80*/  FSEL R120, R215, -INF , P2 ;  /* 0xff800000d7787808 */ /* 0x000fe20001000000 */
[----:B------:R-:W-:Y:S01]  /*2d90*/  FMUL.FTZ R121, R16, R121 ;  /* 0x0000007910797220 */ /* 0x000fe20000410000 */
[----:B------:R-:W-:Y:S01]  /*2da0*/  FSEL R179, R216, -INF , P1 ;  /* 0xff800000d8b37808 */ /* 0x000fe20000800000 */
[--C-:B------:R-:W-:Y:S01]  /*2db0*/  FFMA.FTZ R16, R153, UR9, -R8.reuse ;  /* 0x0000000999107c23 */ /* 0x100fe20008010808 */
[----:B------:R-:W-:Y:S01]  /*2dc0*/  FSEL R153, R218, -INF , P2 ;  /* 0xff800000da997808 */ /* 0x000fe20001000000 */
[----:B------:R-:W-:Y:S01]  /*2dd0*/  FFMA.FTZ R183, R120, UR9, -R9 ;  /* 0x0000000978b77c23 */ /* 0x000fe20008010809 */
[----:B------:R-:W-:Y:S01]  /*2de0*/  FSEL R9, R220, -INF , P1 ;  /* 0xff800000dc097808 */ /* 0x000fe20000800000 */
[----:B------:R-:W-:Y:S01]  /*2df0*/  FFMA.FTZ R179, R179, UR9, -R8 ;  /* 0x00000009b3b37c23 */ /* 0x000fe20008010808 */
[----:B------:R-:W-:Y:S01]  /*2e00*/  FADD.FTZ R229, R125, -R155 ;  /* 0x8000009b7de57221 */ /* 0x000fe20000010000 */
[--C-:B------:R-:W-:Y:S01]  /*2e10*/  FFMA.FTZ R120, R153, UR9, -R14.reuse ;  /* 0x0000000999787c23 */ /* 0x100fe2000801080e */
[----:B------:R-:W-:Y:S01]  /*2e20*/  FMUL.FTZ R153, R223, R152 ;  /* 0x00000098df997220 */ /* 0x000fe20000410000 */
[----:B------:R-:W-:Y:S01]  /*2e30*/  FFMA.FTZ R14, R9, UR9, -R14 ;  /* 0x00000009090e7c23 */ /* 0x000fe2000801080e */
[----:B------:R-:W-:Y:S01]  /*2e40*/  FMUL.FTZ R9, R169, R122 ;  /* 0x0000007aa9097220 */ /* 0x000fe20000410000 */
[----:B------:R-:W-:Y:S01]  /*2e50*/  FMUL.FTZ R122, R170, R123 ;  /* 0x0000007baa7a7220 */ /* 0x000fe20000410000 */
[----:B------:R-:W-:Y:S01]  /*2e60*/  FMUL.FTZ R152, R22, R153 ;  /* 0x0000009916987220 */ /* 0x000fe20000410000 */
[----:B------:R-:W-:Y:S01]  /*2e70*/  FFMA.FTZ R153, -R156, R156, 1 ;  /* 0x3f8000009c997423 */ /* 0x000fe2000001019c */
[----:B------:R-:W-:Y:S01]  /*2e80*/  FMUL.FTZ R123, R212, R9 ;  /* 0x00000009d47b7220 */ /* 0x000fe20000410000 */
[----:B------:R-:W-:Y:S01]  /*2e90*/  FADD.FTZ R212, R124, -R154 ;  /* 0x8000009a7cd47221 */ /* 0x000fe20000010000 */
[----:B------:R-:W1:Y:S01]  /*2ea0*/  LDS.64 R8, [R5+0x1e240] ;  /* 0x01e2400005087984 */ /* 0x000e620000000a00 */
[----:B------:R-:W-:Y:S01]  /*2eb0*/  FSEL R124, R221, -INF , P1 ;  /* 0xff800000dd7c7808 */ /* 0x000fe20000800000 */
[----:B------:R2:W-:Y:S01]  /*2ec0*/  MUFU.EX2 R22, R208 ;  /* 0x000000d000167308 */ /* 0x0005e20000000800 */
[----:B------:R-:W-:Y:S01]  /*2ed0*/  FMUL.FTZ R154, R167, R212 ;  /* 0x000000d4a79a7220 */ /* 0x000fe20000410000 */
[--C-:B------:R-:W-:Y:S01]  /*2ee0*/  FFMA.FTZ R126, R211, UR9, -R20.reuse ;  /* 0x00000009d37e7c23 */ /* 0x100fe20008010814 */
[----:B------:R-:W-:Y:S01]  /*2ef0*/  FSEL R125, R178, -INF , P1 ;  /* 0xff800000b27d7808 */ /* 0x000fe20000800000 */
[----:B------:R-:W-:Y:S01]  /*2f00*/  FFMA.FTZ R209, R124, UR9, -R15 ;  /* 0x000000097cd17c23 */ /* 0x000fe2000801080f */
[----:B------:R-:W-:Y:S01]  /*2f10*/  FSEL R15, R174, -INF , P1 ;  /* 0xff800000ae0f7808 */ /* 0x000fe20000800000 */
[----:B------:R-:W-:Y:S01]  /*2f20*/  FMUL.FTZ R153, R153, R154 ;  /* 0x0000009a99997220 */ /* 0x000fe20000410000 */
[----:B------:R-:W-:Y:S01]  /*2f30*/  FSEL R154, R173, -INF , P2 ;  /* 0xff800000ad9a7808 */ /* 0x000fe20001000000 */
[----:B------:R-:W-:Y:S01]  /*2f40*/  FMUL.FTZ R122, R213, R122 ;  /* 0x0000007ad57a7220 */ /* 0x000fe20000410000 */
[----:B------:R4:W-:Y:S01]  /*2f50*/  MUFU.EX2 R124, R120 ;  /* 0x00000078007c7308 */ /* 0x0009e20000000800 */
[----:B------:R-:W-:Y:S01]  /*2f60*/  FFMA.FTZ R212, R15, UR9, -R20 ;  /* 0x000000090fd47c23 */ /* 0x000fe20008010814 */
[----:B------:R-:W-:Y:S01]  /*2f70*/  FSEL R15, R176, -INF , P2 ;  /* 0xff800000b00f7808 */ /* 0x000fe20001000000 */
[----:B------:R-:W-:Y:S01]  /*2f80*/  FFMA.FTZ R213, R154, UR9, -R21 ;  /* 0x000000099ad57c23 */ /* 0x000fe20008010815 */
[----:B------:R-:W-:Y:S01]  /*2f90*/  FFMA.FTZ R154, -R158, R158, 1 ;  /* 0x3f8000009e9a7423 */ /* 0x000fe2000001019e */
[----:B------:R-:W-:Y:S01]  /*2fa0*/  FMUL.FTZ R158, R166, R229 ;  /* 0x000000e5a69e7220 */ /* 0x000fe20000410000 */
[----:B---3--:R-:W-:Y:S01]  /*2fb0*/  FMUL.FTZ R227, R168, R227 ;  /* 0x000000e3a8e37220 */ /* 0x008fe20000410000 */
[--C-:B--2---:R-:W-:Y:S01]  /*2fc0*/  FFMA.FTZ R208, R15, UR9, -R12.reuse ;  /* 0x000000090fd07c23 */ /* 0x104fe2000801080c */
[----:B------:R2:W-:Y:S01]  /*2fd0*/  MUFU.EX2 R20, R14 ;  /* 0x0000000e00147308 */ /* 0x0005e20000000800 */
[----:B----4-:R-:W-:Y:S01]  /*2fe0*/  FFMA.FTZ R120, R125, UR9, -R12 ;  /* 0x000000097d787c23 */ /* 0x010fe2000801080c */
[----:B------:R-:W-:Y:S01]  /*2ff0*/  FSEL R12, R222, -INF , P1 ;  /* 0xff800000de0c7808 */ /* 0x000fe20000800000 */
[----:B------:R-:W-:Y:S01]  /*3000*/  FADD.FTZ R226, R127, -R155 ;  /* 0x8000009b7fe27221 */ /* 0x000fe20000010000 */
[----:B------:R-:W-:Y:S01]  /*3010*/  FMUL.FTZ R158, R157, R158 ;  /* 0x0000009e9d9e7220 */ /* 0x000fe20000410000 */
[----:B------:R-:W-:Y:S01]  /*3020*/  FMUL.FTZ R154, R154, R227 ;  /* 0x000000e39a9a7220 */ /* 0x000fe20000410000 */
[----:B------:R-:W-:Y:S01]  /*3030*/  FSEL R156, R175, -INF , P1 ;  /* 0xff800000af9c7808 */ /* 0x000fe20000800000 */
[----:B------:R-:W-:Y:S01]  /*3040*/  FFMA.FTZ R157, R12, UR9, -R13 ;  /* 0x000000090c9d7c23 */ /* 0x000fe2000801080d */
[----:B------:R-:W3:Y:S01]  /*3050*/  MUFU.EX2 R179, R179 ;  /* 0x000000b300b37308 */ /* 0x000ee20000000800 */
[----:B--2---:R-:W2:Y:S01]  /*3060*/  LDS.64 R14, [R5+0x1e260] ;  /* 0x01e26000050e7984 */ /* 0x004ea20000000a00 */
[----:B------:R-:W-:Y:S01]  /*3070*/  FFMA.FTZ R155, -R161, R161, 1 ;  /* 0x3f800000a19b7423 */ /* 0x000fe200000101a1 */
[----:B------:R-:W-:Y:S01]  /*3080*/  FFMA.FTZ R211, R156, UR9, -R21 ;  /* 0x000000099cd37c23 */ /* 0x000fe20008010815 */
[----:B-----5:R-:W-:Y:S01]  /*3090*/  FSEL R156, R177, -INF , P2 ;  /* 0xff800000b19c7808 */ /* 0x020fe20001000000 */
[----:B------:R-:W-:Y:S01]  /*30a0*/  FFMA.FTZ R161, -R162, R162, 1 ;  /* 0x3f800000a2a17423 */ /* 0x000fe200000101a2 */
[----:B------:R-:W-:Y:S01]  /*30b0*/  FFMA.FTZ R218, -R218, R218, 1 ;  /* 0x3f800000dada7423 */ /* 0x000fe200000101da */
[----:B------:R-:W-:Y:S01]  /*30c0*/  FFMA.FTZ R216, -R216, R216, 1 ;  /* 0x3f800000d8d87423 */ /* 0x000fe200000101d8 */
[----:B------:R4:W-:Y:S01]  /*30d0*/  MUFU.EX2 R125, R209 ;  /* 0x000000d1007d7308 */ /* 0x0009e20000000800 */
[----:B------:R-:W-:Y:S01]  /*30e0*/  FFMA.FTZ R156, R156, UR9, -R13 ;  /* 0x000000099c9c7c23 */ /* 0x000fe2000801080d */
[----:B------:R-:W-:Y:S01]  /*30f0*/  FSEL R13, R182, -INF , P1 ;  /* 0xff800000b60d7808 */ /* 0x000fe20000800000 */
[----:B------:R-:W-:Y:S01]  /*3100*/  FMUL.FTZ R226, R171, R226 ;  /* 0x000000e2abe27220 */ /* 0x000fe20000410000 */
[----:B------:R-:W-:Y:S01]  /*3110*/  FFMA.FTZ R176, -R176, R176, 1 ;  /* 0x3f800000b0b07423 */ /* 0x000fe200000101b0 */
[--C-:B-1----:R-:W-:Y:S01]  /*3120*/  FADD.FTZ R127, R128, -R8.reuse ;  /* 0x80000008807f7221 */ /* 0x102fe20000010000 */
[----:B------:R-:W-:Y:S01]  /*3130*/  FADD.FTZ R227, R130, -R8 ;  /* 0x8000000882e37221 */ /* 0x000fe20000010000 */
[--C-:B------:R-:W-:Y:S01]  /*3140*/  FADD.FTZ R12, R129, -R9.reuse ;  /* 0x80000009810c7221 */ /* 0x100fe20000010000 */
[----:B------:R-:W-:Y:S01]  /*3150*/  FADD.FTZ R128, R131, -R9 ;  /* 0x8000000983807221 */ /* 0x000fe20000010000 */
[----:B----4-:R-:W-:Y:S01]  /*3160*/  FSEL R209, R180, -INF , P2 ;  /* 0xff800000b4d17808 */ /* 0x010fe20001000000 */
[----:B------:R-:W1:Y:S01]  /*3170*/  LDS.64 R8, [R5+0x1e280] ;  /* 0x01e2800005087984 */ /* 0x000e620000000a00 */
[----:B------:R-:W-:Y:S01]  /*3180*/  FMUL.FTZ R12, R165, R12 ;  /* 0x0000000ca50c7220 */ /* 0x000fe20000410000 */
[----:B------:R-:W-:Y:S01]  /*3190*/  MUFU.EX2 R16, R16 ;  /* 0x0000001000107308 */ /* 0x000fe20000000800 */
[----:B------:R-:W-:Y:S01]  /*31a0*/  FMUL.FTZ R127, R164, R127 ;  /* 0x0000007fa47f7220 */ /* 0x000fe20000410000 */
[----:B------:R-:W-:Y:S01]  /*31b0*/  FFMA.FTZ R209, R209, UR9, -R6 ;  /* 0x00000009d1d17c23 */ /* 0x000fe20008010806 */
[----:B------:R-:W-:Y:S01]  /*31c0*/  FMUL.FTZ R155, R155, R12 ;  /* 0x0000000c9b9b7220 */ /* 0x000fe20000410000 */
[----:B------:R-:W-:Y:S01]  /*31d0*/  FSEL R12, R225, -INF , P1 ;  /* 0xff800000e10c7808 */ /* 0x000fe20000800000 */
[----:B------:R-:W-:Y:S01]  /*31e0*/  FMUL.FTZ R130, R160, R127 ;  /* 0x0000007fa0827220 */ /* 0x000fe20000410000 */
[----:B------:R-:W-:Y:S01]  /*31f0*/  FFMA.FTZ R160, -R163, R163, 1 ;  /* 0x3f800000a3a07423 */ /* 0x000fe200000101a3 */
[----:B------:R-:W-:Y:S01]  /*3200*/  FFMA.FTZ R178, -R178, R178, 1 ;  /* 0x3f800000b2b27423 */ /* 0x000fe200000101b2 */
[----:B------:R-:W4:Y:S01]  /*3210*/  MUFU.EX2 R183, R183 ;  /* 0x000000b700b77308 */ /* 0x000f220000000800 */
[----:B------:R-:W-:Y:S01]  /*3220*/  FFMA.FTZ R163, R12, UR9, -R7 ;  /* 0x000000090ca37c23 */ /* 0x000fe20008010807 */
[----:B------:R-:W-:Y:S01]  /*3230*/  FFMA.FTZ R177, -R177, R177, 1 ;  /* 0x3f800000b1b17423 */ /* 0x000fe200000101b1 */
[----:B------:R-:W-:Y:S01]  /*3240*/  FFMA.FTZ R222, -R222, R222, 1 ;  /* 0x3f800000dede7423 */ /* 0x000fe200000101de */
[----:B------:R-:W-:Y:S01]  /*3250*/  FFMA.FTZ R180, -R180, R180, 1 ;  /* 0x3f800000b4b47423 */ /* 0x000fe200000101b4 */
[----:B------:R-:W-:Y:S01]  /*3260*/  FFMA.FTZ R182, -R182, R182, 1 ;  /* 0x3f800000b6b67423 */ /* 0x000fe200000101b6 */
[----:B------:R-:W-:Y:S01]  /*3270*/  FFMA.FTZ R225, -R225, R225, 1 ;  /* 0x3f800000e1e17423 */ /* 0x000fe200000101e1 */
[----:B------:R-:W-:Y:S01]  /*3280*/  FMUL.FTZ R159, R159, R226 ;  /* 0x000000e29f9f7220 */ /* 0x000fe20000410000 */
[----:B------:R5:W1:Y:S01]  /*3290*/  MUFU.EX2 R21, R210 ;  /* 0x000000d200157308 */ /* 0x000a620000000800 */
[----:B------:R-:W-:-:S02]  /*32a0*/  F2FP.F16.F32.PACK_AB R158, R158, R153 ;  /* 0x000000999e9e723e */ /* 0x000fc400000000ff */
[----:B------:R-:W-:Y:S01]  /*32b0*/  F2FP.F16.F32.PACK_AB R164, R165, R164 ;  /* 0x000000a4a5a4723e */ /* 0x000fe200000000ff */
[----:B--2---:R-:W-:Y:S01]  /*32c0*/  FADD.FTZ R12, R134, -R14 ;  /* 0x8000000e860c7221 */ /* 0x004fe20000010000 */
[----:B------:R-:W-:Y:S01]  /*32d0*/  FFMA.FTZ R134, -R214, R214, 1 ;  /* 0x3f800000d6867423 */ /* 0x000fe200000101d6 */
[----:B------:R-:W-:Y:S02]  /*32e0*/  F2FP.F16.F32.PACK_AB R159, R159, R154 ;  /* 0x0000009a9f9f723e */ /* 0x000fe400000000ff */
[----:B------:R1:W-:Y:S01]  /*32f0*/  MUFU.EX2 R129, R213 ;  /* 0x000000d500817308 */ /* 0x0003e20000000800 */
[----:B-----5:R-:W-:Y:S01]  /*3300*/  FFMA.FTZ R210, R13, UR9, -R6 ;  /* 0x000000090dd27c23 */ /* 0x020fe20008010806 */
[----:B------:R-:W-:Y:S01]  /*3310*/  FSEL R6, R181, -INF , P2 ;  /* 0xff800000b5067808 */ /* 0x000fe20001000000 */
[----:B------:R-:W-:Y:S01]  /*3320*/  FMUL.FTZ R13, R11, R128 ;  /* 0x000000800b0d7220 */ /* 0x000fe20000410000 */
[----:B---3--:R-:W-:Y:S01]  /*3330*/  FMUL.FTZ R131, R179, R12 ;  /* 0x0000000cb3837220 */ /* 0x008fe20000410000 */
[----:B------:R-:W-:Y:S01]  /*3340*/  FADD.FTZ R12, R133, -R15 ;  /* 0x8000000f850c7221 */ /* 0x000fe20000010000 */
[----:B------:R-:W-:Y:S01]  /*3350*/  FFMA.FTZ R181, -R181, R181, 1 ;  /* 0x3f800000b5b57423 */ /* 0x000fe200000101b5 */
[----:B------:R-:W-:Y:S01]  /*3360*/  FFMA.FTZ R162, R6, UR9, -R7 ;  /* 0x0000000906a27c23 */ /* 0x000fe20008010807 */
[----:B------:R-:W-:Y:S01]  /*3370*/  FMUL.FTZ R6, R10, R227 ;  /* 0x000000e30a067220 */ /* 0x000fe20000410000 */
[----:B------:R-:W-:Y:S01]  /*3380*/  FMUL.FTZ R160, R160, R13 ;  /* 0x0000000da0a07220 */ /* 0x000fe20000410000 */
[----:B------:R2:W-:Y:S01]  /*3390*/  MUFU.EX2 R128, R211 ;  /* 0x000000d300807308 */ /* 0x0005e20000000800 */
[----:B------:R-:W-:Y:S01]  /*33a0*/  FADD.FTZ R13, R132, -R14 ;  /* 0x8000000e840d7221 */ /* 0x000fe20000010000 */
[----:B------:R-:W-:Y:S01]  /*33b0*/  FMUL.FTZ R161, R161, R6 ;  /* 0x00000006a1a17220 */ /* 0x000fe20000410000 */
[----:B----4-:R-:W-:Y:S01]  /*33c0*/  FMUL.FTZ R12, R183, R12 ;  /* 0x0000000cb70c7220 */ /* 0x010fe20000410000 */
[----:B------:R-:W3:Y:S01]  /*33d0*/  LDS.64 R6, [R5+0x1e2a0] ;  /* 0x01e2a00005067984 */ /* 0x000ee20000000a00 */
[----:B------:R-:W-:Y:S01]  /*33e0*/  FMUL.FTZ R13, R16, R13 ;  /* 0x0000000d100d7220 */ /* 0x000fe20000410000 */
[--C-:B-1----:R-:W-:Y:S01]  /*33f0*/  FADD.FTZ R213, R138, -R8.reuse ;  /* 0x800000088ad57221 */ /* 0x102fe20000010000 */
[----:B------:R-:W-:Y:S01]  /*3400*/  FMUL.FTZ R133, R216, R131 ;  /* 0x00000083d8857220 */ /* 0x000fe20000410000 */
[----:B------:R-:W1:Y:S01]  /*3410*/  MUFU.EX2 R127, R212 ;  /* 0x000000d4007f7308 */ /* 0x000e620000000800 */
[----:B--2---:R-:W-:Y:S01]  /*3420*/  FADD.FTZ R211, R135, -R15 ;  /* 0x8000000f87d37221 */ /* 0x004fe20000010000 */
[----:B------:R-:W-:Y:S01]  /*3430*/  FFMA.FTZ R135, -R215, R215, 1 ;  /* 0x3f800000d7877423 */ /* 0x000fe200000101d7 */
[----:B------:R-:W-:Y:S01]  /*3440*/  FMUL.FTZ R134, R134, R13 ;  /* 0x0000000d86867220 */ /* 0x000fe20000410000 */
[----:B------:R-:W-:Y:S01]  /*3450*/  FFMA.FTZ R138, -R220, R220, 1 ;  /* 0x3f800000dc8a7423 */ /* 0x000fe200000101dc */
[----:B------:R-:W-:Y:S01]  /*3460*/  FMUL.FTZ R132, R22, R211 ;  /* 0x000000d316847220 */ /* 0x000fe20000410000 */
[----:B------:R-:W-:Y:S01]  /*3470*/  FADD.FTZ R211, R136, -R8 ;  /* 0x8000000888d37221 */ /* 0x000fe20000010000 */
[----:B------:R-:W-:Y:S01]  /*3480*/  FMUL.FTZ R135, R135, R12 ;  /* 0x0000000c87877220 */ /* 0x000fe20000410000 */
[--C-:B------:R-:W-:Y:S01]  /*3490*/  FADD.FTZ R8, R137, -R9.reuse ;  /* 0x8000000989087221 */ /* 0x100fe20000010000 */
[----:B------:R-:W2:Y:S01]  /*34a0*/  LDS.64 R12, [R5+0x1e2c0] ;  /* 0x01e2c000050c7984 */ /* 0x000ea20000000a00 */
[----:B------:R-:W-:Y:S01]  /*34b0*/  FMUL.FTZ R211, R124, R211 ;  /* 0x000000d37cd37220 */ /* 0x000fe20000410000 */
[----:B------:R4:W-:Y:S01]  /*34c0*/  MUFU.EX2 R15, R120 ;  /* 0x00000078000f7308 */ /* 0x0009e20000000800 */
[----:B------:R-:W-:Y:S01]  /*34d0*/  FMUL.FTZ R136, R217, R132 ;  /* 0x00000084d9887220 */ /* 0x000fe20000410000 */
[----:B------:R-:W-:Y:S01]  /*34e0*/  FMUL.FTZ R213, R20, R213 ;  /* 0x000000d514d57220 */ /* 0x000fe20000410000 */
[----:B------:R-:W-:Y:S01]  /*34f0*/  FMUL.FTZ R137, R218, R211 ;  /* 0x000000d3da897220 */ /* 0x000fe20000410000 */
[----:B------:R-:W-:Y:S01]  /*3500*/  FMUL.FTZ R211, R21, R8 ;  /* 0x0000000815d37220 */ /* 0x000fe20000410000 */
[----:B------:R-:W-:Y:S01]  /*3510*/  F2FP.F16.F32.PACK_AB R153, R160, R161 ;  /* 0x000000a1a099723e */ /* 0x000fe200000000ff */
[----:B------:R-:W-:Y:S01]  /*3520*/  FMUL.FTZ R138, R138, R213 ;  /* 0x000000d58a8a7220 */ /* 0x000fe20000410000 */
[----:B------:R-:W-:Y:S01]  /*3530*/  F2FP.F16.F32.PACK_AB R154, R135, R134 ;  /* 0x00000086879a723e */ /* 0x000fe200000000ff */
[----:B------:R5:W-:Y:S01]  /*3540*/  MUFU.EX2 R14, R208 ;  /* 0x000000d0000e7308 */ /* 0x000be20000000800 */
[----:B----4-:R-:W-:Y:S01]  /*3550*/  FADD.FTZ R120, R139, -R9 ;  /* 0x800000098b787221 */ /* 0x010fe20000010000 */
[----:B------:R-:W-:Y:S01]  /*3560*/  FFMA.FTZ R139, -R221, R221, 1 ;  /* 0x3f800000dd8b7423 */ /* 0x000fe200000101dd */
[----:B------:R4:W2:Y:S01]  /*3570*/  LDS.64 R8, [R5+0x1e2e0] ;  /* 0x01e2e00005087984 */ /* 0x0008a20000000a00 */
[----:B------:R-:W-:Y:S01]  /*3580*/  F2FP.F16.F32.PACK_AB R165, R11, R10 ;  /* 0x0000000a0ba5723e */ /* 0x000fe200000000ff */
[----:B------:R-:W-:Y:S01]  /*3590*/  FMUL.FTZ R120, R125, R120 ;  /* 0x000000787d787220 */ /* 0x000fe20000410000 */
[----:B------:R-:W-:-:S02]  /*35a0*/  F2FP.F16.F32.PACK_AB R124, R21, R124 ;  /* 0x0000007c157c723e */ /* 0x000fc400000000ff */
[----:B------:R-:W4:Y:S01]  /*35b0*/  MUFU.EX2 R126, R126 ;  /* 0x0000007e007e7308 */ /* 0x000f220000000800 */
[----:B-----5:R-:W-:Y:S01]  /*35c0*/  FFMA.FTZ R208, -R219, R219, 1 ;  /* 0x3f800000dbd07423 */ /* 0x020fe200000101db */
[----:B------:R-:W-:Y:S01]  /*35d0*/  FMUL.FTZ R139, R139, R120 ;  /* 0x000000788b8b7220 */ /* 0x000fe20000410000 */
[----:B------:R-:W-:Y:S02]  /*35e0*/  F2FP.F16.F32.PACK_AB R125, R125, R20 ;  /* 0x000000147d7d723e */ /* 0x000fe400000000ff */
[----:B------:R-:W-:-:S03]  /*35f0*/  FMUL.FTZ R208, R208, R211 ;  /* 0x000000d3d0d07220 */ /* 0x000fc60000410000 */
[----:B------:R5:W2:Y:S01]  /*3600*/  MUFU.EX2 R131, R156 ;  /* 0x0000009c00837308 */ /* 0x000aa20000000800 */
[--C-:B---3--:R-:W-:Y:S01]  /*3610*/  FADD.FTZ R142, R142, -R6.reuse ;  /* 0x800000068e8e7221 */ /* 0x108fe20000010000 */
[----:B------:R-:W-:Y:S01]  /*3620*/  FADD.FTZ R211, R140, -R6 ;  /* 0x800000068cd37221 */ /* 0x000fe20000010000 */
[--C-:B------:R-:W-:Y:S01]  /*3630*/  FADD.FTZ R120, R141, -R7.reuse ;  /* 0x800000078d787221 */ /* 0x100fe20000010000 */
[----:B------:R-:W-:Y:S01]  /*3640*/  FFMA.FTZ R6, -R174, R174, 1 ;  /* 0x3f800000ae067423 */ /* 0x000fe200000101ae */
[----:B-1----:R-:W-:Y:S01]  /*3650*/  FMUL.FTZ R141, R127, R142 ;  /* 0x0000008e7f8d7220 */ /* 0x002fe20000410000 */
[----:B------:R-:W-:Y:S01]  /*3660*/  FFMA.FTZ R140, -R173, R173, 1 ;  /* 0x3f800000ad8c7423 */ /* 0x000fe200000101ad */
[----:B------:R-:W-:Y:S01]  /*3670*/  F2FP.F16.F32.PACK_AB R127, R128, R127 ;  /* 0x0000007f807f723e */ /* 0x000fe200000000ff */
[----:B------:R1:W3:Y:S01]  /*3680*/  MUFU.EX2 R132, R157 ;  /* 0x0000009d00847308 */ /* 0x0002e20000000800 */
[----:B------:R-:W-:Y:S01]  /*3690*/  FMUL.FTZ R6, R6, R141 ;  /* 0x0000008d06067220 */ /* 0x000fe20000410000 */
[----:B----4-:R-:W-:Y:S01]  /*36a0*/  FMUL.FTZ R5, R126, R211 ;  /* 0x000000d37e057220 */ /* 0x010fe20000410000 */
[----:B-----5:R-:W-:Y:S01]  /*36b0*/  F2FP.F16.F32.PACK_AB R156, R152, R121 ;  /* 0x00000079989c723e */ /* 0x020fe200000000ff */
[----:B------:R-:W-:Y:S01]  /*36c0*/  IMAD.U32 R121, RZ, RZ, UR6 ;  /* 0x00000006ff797e24 */ /* 0x000fe2000f8e00ff */
[----:B------:R-:W-:Y:S01]  /*36d0*/  F2FP.F16.F32.PACK_AB R152, R155, R130 ;  /* 0x000000829b98723e */ /* 0x000fe200000000ff */
[--C-:B--2---:R-:W-:Y:S01]  /*36e0*/  FADD.FTZ R141, R144, -R12.reuse ;  /* 0x8000000c908d7221 */ /* 0x104fe20000010000 */
[----:B------:R-:W-:Y:S01]  /*36f0*/  FADD.FTZ R12, R146, -R12 ;  /* 0x8000000c920c7221 */ /* 0x000fe20000010000 */
[----:B------:R-:W2:Y:S01]  /*3700*/  MUFU.EX2 R209, R209 ;  /* 0x000000d100d17308 */ /* 0x000ea20000000800 */
[----:B-1----:R-:W-:Y:S01]  /*3710*/  FADD.FTZ R157, R143, -R7 ;  /* 0x800000078f9d7221 */ /* 0x002fe20000010000 */
[----:B------:R-:W-:Y:S01]  /*3720*/  FMUL.FTZ R143, R129, R120 ;  /* 0x00000078818f7220 */ /* 0x000fe20000410000 */
[----:B------:R-:W-:Y:S01]  /*3730*/  FFMA.FTZ R7, -R175, R175, 1 ;  /* 0x3f800000af077423 */ /* 0x000fe200000101af */
[--C-:B------:R-:W-:Y:S01]  /*3740*/  FADD.FTZ R147, R147, -R13.reuse ;  /* 0x8000000d93937221 */ /* 0x100fe20000010000 */
[----:B------:R-:W-:Y:S01]  /*3750*/  FMUL.FTZ R120, R128, R157 ;  /* 0x0000009d80787220 */ /* 0x000fe20000410000 */
[----:B------:R-:W-:Y:S01]  /*3760*/  FMUL.FTZ R140, R140, R143 ;  /* 0x0000008f8c8c7220 */ /* 0x000fe20000410000 */
[----:B------:R-:W-:Y:S01]  /*3770*/  FMUL.FTZ R5, R172, R5 ;  /* 0x00000005ac057220 */ /* 0x000fe20000410000 */
[----:B------:R-:W1:Y:S01]  /*3780*/  MUFU.EX2 R210, R210 ;  /* 0x000000d200d27308 */ /* 0x000e620000000800 */
[----:B------:R-:W-:Y:S01]  /*3790*/  FMUL.FTZ R7, R7, R120 ;  /* 0x0000007807077220 */ /* 0x000fe20000410000 */
[----:B------:R-:W-:Y:S01]  /*37a0*/  FADD.FTZ R120, R145, -R13 ;  /* 0x8000000d91787221 */ /* 0x000fe20000010000 */
[----:B------:R-:W-:Y:S01]  /*37b0*/  FMUL.FTZ R13, R15, R12 ;  /* 0x0000000c0f0d7220 */ /* 0x000fe20000410000 */
[--C-:B------:R-:W-:Y:S01]  /*37c0*/  FADD.FTZ R148, R148, -R8.reuse ;  /* 0x8000000894947221 */ /* 0x100fe20000010000 */
[----:B------:R-:W-:Y:S01]  /*37d0*/  FADD.FTZ R143, R150, -R8 ;  /* 0x80000008968f7221 */ /* 0x000fe20000010000 */
[--C-:B------:R-:W-:Y:S01]  /*37e0*/  FADD.FTZ R149, R149, -R9.reuse ;  /* 0x8000000995957221 */ /* 0x100fe20000010000 */
[----:B------:R-:W-:Y:S01]  /*37f0*/  FADD.FTZ R12, R151, -R9 ;  /* 0x80000009970c7221 */ /* 0x000fe20000010000 */
[----:B------:R-:W4:Y:S01]  /*3800*/  MUFU.EX2 R162, R162 ;  /* 0x000000a200a27308 */ /* 0x000f220000000800 */
[----:B------:R-:W-:Y:S01]  /*3810*/  FMUL.FTZ R141, R14, R141 ;  /* 0x0000008d0e8d7220 */ /* 0x000fe20000410000 */
[----:B------:R-:W-:Y:S01]  /*3820*/  FMUL.FTZ R120, R131, R120 ;  /* 0x0000007883787220 */ /* 0x000fe20000410000 */
[----:B---3--:R-:W-:Y:S01]  /*3830*/  FMUL.FTZ R147, R132, R147 ;  /* 0x0000009384937220 */ /* 0x008fe20000410000 */
[----:B--2---:R-:W-:Y:S01]  /*3840*/  FMUL.FTZ R9, R209, R148 ;  /* 0x00000094d1097220 */ /* 0x004fe20000410000 */
[----:B------:R-:W-:-:S02]  /*3850*/  IMAD R121, R121, 0x2000, R4 ;  /* 0x0000200079797824 */ /* 0x000fc400078e0204 */
[----:B------:R-:W-:Y:S01]  /*3860*/  FMUL.FTZ R141, R176, R141 ;  /* 0x0000008db08d7220 */ /* 0x000fe20000410000 */
[----:B------:R-:W-:Y:S01]  /*3870*/  FMUL.FTZ R13, R178, R13 ;  /* 0x0000000db20d7220 */ /* 0x000fe20000410000 */
[----:B------:R-:W2:Y:S01]  /*3880*/  MUFU.EX2 R163, R163 ;  /* 0x000000a300a37308 */ /* 0x000ea20000000800 */
[----:B-1----:R-:W-:Y:S01]  /*3890*/  FMUL.FTZ R143, R210, R143 ;  /* 0x0000008fd28f7220 */ /* 0x002fe20000410000 */
[----:B------:R-:W-:Y:S01]  /*38a0*/  FMUL.FTZ R144, R177, R120 ;  /* 0x00000078b1907220 */ /* 0x000fe20000410000 */
[----:B------:R-:W-:Y:S01]  /*38b0*/  FMUL.FTZ R222, R222, R147 ;  /* 0x00000093dede7220 */ /* 0x000fe20000410000 */
[----:B------:R-:W-:Y:S01]  /*38c0*/  FMUL.FTZ R9, R180, R9 ;  /* 0x00000009b4097220 */ /* 0x000fe20000410000 */
[----:B------:R-:W-:Y:S01]  /*38d0*/  FMUL.FTZ R143, R182, R143 ;  /* 0x0000008fb68f7220 */ /* 0x000fe20000410000 */
[----:B------:R-:W-:Y:S01]  /*38e0*/  F2FP.F16.F32.PACK_AB R150, R140, R5 ;  /* 0x000000058c96723e */ /* 0x000fe200000000ff */
[----:B------:R-:W-:Y:S01]  /*38f0*/  IMAD R5, R121, 0x2, R18 ;  /* 0x0000000279057824 */ /* 0x000fe200078e0212 */
[----:B------:R-:W-:Y:S01]  /*3900*/  F2FP.F16.F32.PACK_AB R157, R122, R123 ;  /* 0x0000007b7a9d723e */ /* 0x000fe200000000ff */
[----:B----4-:R-:W-:Y:S01]  /*3910*/  FMUL.FTZ R8, R162, R149 ;  /* 0x00000095a2087220 */ /* 0x010fe20000410000 */
[----:B------:R-:W-:-:S02]  /*3920*/  F2FP.F16.F32.PACK_AB R155, R136, R133 ;  /* 0x00000085889b723e */ /* 0x000fc400000000ff */
[----:B------:R-:W-:Y:S01]  /*3930*/  F2FP.F16.F32.PACK_AB R148, R208, R137 ;  /* 0x00000089d094723e */ /* 0x000fe200000000ff */
[----:B------:R-:W-:Y:S01]  /*3940*/  FMUL.FTZ R8, R181, R8 ;  /* 0x00000008b5087220 */ /* 0x000fe20000410000 */
[----:B------:R-:W-:Y:S01]  /*3950*/  F2FP.F16.F32.PACK_AB R149, R139, R138 ;  /* 0x0000008a8b95723e */ /* 0x000fe200000000ff */
[----:B------:R-:W-:Y:S01]  /*3960*/  STSM.16.MT88.4 [R5+0x1e800], R156 ;  /* 0x01e8009c05007844 */ /* 0x000fe20000004200 */
[----:B------:R-:W-:Y:S01]  /*3970*/  F2FP.F16.F32.PACK_AB R151, R7, R6 ;  /* 0x000000060797723e */ /* 0x000fe200000000ff */
[----:B--2---:R-:W-:Y:S01]  /*3980*/  FMUL.FTZ R12, R163, R12 ;  /* 0x0000000ca30c7220 */ /* 0x004fe20000410000 */
[----:B------:R-:W-:Y:S01]  /*3990*/  F2FP.F16.F32.PACK_AB R144, R144, R141 ;  /* 0x0000008d9090723e */ /* 0x000fe200000000ff */
[----:B------:R-:W-:Y:S01]  /*39a0*/  STSM.16.MT88.4 [R5+0x1f000], R152 ;  /* 0x01f0009805007844 */ /* 0x000fe20000004200 */
[----:B------:R-:W-:Y:S01]  /*39b0*/  F2FP.F16.F32.PACK_AB R145, R222, R13 ;  /* 0x0000000dde91723e */ /* 0x000fe200000000ff */
[----:B------:R-:W-:Y:S01]  /*39c0*/  FMUL.FTZ R12, R225, R12 ;  /* 0x0000000ce10c7220 */ /* 0x000fe20000410000 */
[----:B------:R-:W-:Y:S01]  /*39d0*/  F2FP.F16.F32.PACK_AB R146, R8, R9 ;  /* 0x000000090892723e */ /* 0x000fe200000000ff */
[----:B------:R-:W-:Y:S01]  /*39e0*/  STSM.16.MT88.4 [R5+0x1f800], R148 ;  /* 0x01f8009405007844 */ /* 0x000fe20000004200 */
[----:B------:R-:W-:-:S02]  /*39f0*/  F2FP.F16.F32.PACK_AB R120, R223, R224 ;  /* 0x000000e0df78723e */ /* 0x000fc400000000ff */
[----:B------:R-:W-:Y:S02]  /*3a00*/  F2FP.F16.F32.PACK_AB R147, R12, R143 ;  /* 0x0000008f0c93723e */ /* 0x000fe400000000ff */
[----:B------:R-:W-:Y:S02]  /*3a10*/  F2FP.F16.F32.PACK_AB R121, R170, R169 ;  /* 0x000000a9aa79723e */ /* 0x000fe400000000ff */
[----:B------:R-:W-:Y:S01]  /*3a20*/  F2FP.F16.F32.PACK_AB R122, R166, R167 ;  /* 0x000000a7a67a723e */ /* 0x000fe200000000ff */
[----:B------:R1:W-:Y:S01]  /*3a30*/  STSM.16.MT88.4 [R5+0x20000], R144 ;  /* 0x0200009005007844 */ /* 0x0003e20000004200 */
[----:B------:R-:W-:Y:S02]  /*3a40*/  F2FP.F16.F32.PACK_AB R123, R171, R168 ;  /* 0x000000a8ab7b723e */ /* 0x000fe400000000ff */
[----:B------:R-:W-:Y:S02]  /*3a50*/  F2FP.F16.F32.PACK_AB R166, R183, R16 ;  /* 0x00000010b7a6723e */ /* 0x000fe400000000ff */
[----:B------:R-:W-:Y:S01]  /*3a60*/  WARPGROUP.ARRIVE ;  /* 0x00000000000079c5 */ /* 0x000fe20000000000 */
[----:B------:R-:W-:-:S02]  /*3a70*/  F2FP.F16.F32.PACK_AB R167, R22, R179 ;  /* 0x000000b316a7723e */ /* 0x000fc400000000ff */
[----:B------:R-:W-:Y:S02]  /*3a80*/  F2FP.F16.F32.PACK_AB R126, R129, R126 ;  /* 0x0000007e817e723e */ /* 0x000fe400000000ff */
[----:B------:R-:W-:Y:S01]  /*3a90*/  F2FP.F16.F32.PACK_AB R160, R131, R14 ;  /* 0x0000000e83a0723e */ /* 0x000fe200000000ff */
[----:B------:R-:W-:Y:S01]  /*3aa0*/  HGMMA.64x96x16.F32 R72, R120, gdesc[UR12].tnspB, R72, gsb0 ;  /* 0x4160000c78487df0 */ /* 0x000fe20008000848 */
[----:B------:R-:W-:Y:S01]  /*3ab0*/  UIADD3 UR14, UR12, 0x40, URZ ;  /* 0x000000400c0e7890 */ /* 0x000fe2000fffe03f */
[----:B------:R-:W-:Y:S01]  /*3ac0*/  F2FP.F16.F32.PACK_AB R161, R132, R15 ;  /* 0x0000000f84a1723e */ /* 0x000fe200000000ff */
[----:B------:R-:W-:Y:S01]  /*3ad0*/  UMOV UR15, 0x80000020 ;  /* 0x80000020000f7882 */ /* 0x000fe20000000000 */
[----:B------:R-:W-:Y:S01]  /*3ae0*/  F2FP.F16.F32.PACK_AB R162, R162, R209 ;  /* 0x000000d1a2a2723e */ /* 0x000fe200000000ff */
[----:B-1----:R-:W-:Y:S01]  /*3af0*/  IMAD R5, R23, 0x1000, R18 ;  /* 0x0000100017057824 */ /* 0x002fe200078e0212 */
[----:B------:R-:W-:Y:S01]  /*3b00*/  F2FP.F16.F32.PACK_AB R163, R163, R210 ;  /* 0x000000d2a3a3723e */ /* 0x000fe200000000ff */
[----:B------:R-:W-:-:S02]  /*3b10*/  WARPGROUP.DEPBAR.LE gsb0, 0x0 ;  /* 0x00008000000079c5 */ /* 0x000fc40000010000 */
[----:B------:R-:W-:-:S06]  /*3b20*/  WARPGROUP.ARRIVE ;  /* 0x00000000000079c5 */ /* 0x000fcc0000000000 */
[----:B------:R-:W-:Y:S01]  /*3b30*/  HGMMA.64x96x16.F32 R72, R164, gdesc[UR12].tnspB, R72, gsb0 ;  /* 0x4160000ca4487df0 */ /* 0x000fe20008000848 */
[----:B------:R-:W-:Y:S01]  /*3b40*/  UIADD3 UR14, UR12, 0x80, URZ ;  /* 0x000000800c0e7890 */ /* 0x000fe2000fffe03f */
[----:B------:R-:W-:Y:S01]  /*3b50*/  UMOV UR15, 0x80000020 ;  /* 0x80000020000f7882 */ /* 0x000fe20000000000 */
[----:B------:R-:W-:Y:S02]  /*3b60*/  WARPGROUP.DEPBAR.LE gsb0, 0x0 ;  /* 0x00008000000079c5 */ /* 0x000fe40000010000 */
[----:B------:R-:W-:-:S06]  /*3b70*/  WARPGROUP.ARRIVE ;  /* 0x00000000000079c5 */ /* 0x000fcc0000000000 */
[----:B------:R-:W-:Y:S01]  /*3b80*/  HGMMA.64x96x16.F32 R72, R124, gdesc[UR12].tnspB, R72, gsb0 ;  /* 0x4160000c7c487df0 */ /* 0x000fe20008000848 */
[----:B------:R-:W-:-:S13]  /*3b90*/  R2UR UR14, R5 ;  /* 0x00000000050e72ca */ /* 0x000fda00000e0000 */
[----:B------:R-:W-:Y:S02]  /*3ba0*/  USHF.R.U32.HI UR15, URZ, 0x4, UR14 ;  /* 0x000000043f0f7899 */ /* 0x000fe4000801160e */
[----:B------:R-:W-:Y:S02]  /*3bb0*/  UIADD3 UR14, UR12, 0xc0, URZ ;  /* 0x000000c00c0e7890 */ /* 0x000fe4000fffe03f */
[----:B------:R-:W-:Y:S02]  /*3bc0*/  ULOP3.LUT UR13, UR15, 0x3fff, URZ, 0xc0, !UPT ;  /* 0x00003fff0f0d7892 */ /* 0x000fe4000f8ec03f */
[----:B------:R-:W-:Y:S01]  /*3bd0*/  ULEA UR12, UR6, UR16, 0xa ;  /* 0x00000010060c7291 */ /* 0x000fe2000f8e503f */
[----:B------:R-:W-:Y:S01]  /*3be0*/  UMOV UR15, 0x80000020 ;  /* 0x80000020000f7882 */ /* 0x000fe20000000000 */
[----:B------:R-:W-:-:S03]  /*3bf0*/  UIADD3 UR21, UR13, 0x200, URZ ;  /* 0x000002000d157890 */ /* 0x000fc6000fffe03f */
[----:B------:R-:W-:Y:S02]  /*3c00*/  UMOV UR18, UR13 ;  /* 0x0000000d00127c82 */ /* 0x000fe40008000000 */
[----:B------:R-:W-:Y:S01]  /*3c10*/  UMOV UR16, UR12 ;  /* 0x0000000c00107c82 */ /* 0x000fe20008000000 */
[----:B------:R-:W-:Y:S02]  /*3c20*/  WARPGROUP.DEPBAR.LE gsb0, 0x0 ;  /* 0x00008000000079c5 */ /* 0x000fe40000010000 */
[----:B------:R-:W-:-:S06]  /*3c30*/  WARPGROUP.ARRIVE ;  /* 0x00000000000079c5 */ /* 0x000fcc0000000000 */
[----:B------:R-:W-:Y:S01]  /*3c40*/  HGMMA.64x96x16.F32 R72, R160, gdesc[UR12].tnspB, R72, gsb0 ;  /* 0x4160000ca0487df0 */ /* 0x000fe20008000848 */
[----:B------:R-:W-:Y:S02]  /*3c50*/  UIADD3 UR14, UR13, 0x400, URZ ;  /* 0x000004000d0e7890 */ /* 0x000fe4000fffe03f */
[----:B------:R-:W-:Y:S01]  /*3c60*/  UIADD3 UR15, UR13, 0x420, URZ ;  /* 0x000004200d0f7890 */ /* 0x000fe2000fffe03f */
        /* <DEDUP_REMOVED lines=132> */
[----:B------:R-:W-:Y:S01]  /*44b0*/  UMOV UR15, 0xc0000010 ;  /* 0xc0000010000f7882 */ /* 0x000fe20000000000 */
[----:B------:R-:W-:Y:S02]  /*44c0*/  WARPGROUP.DEPBAR.LE gsb0, 0x0 ;  /* 0x00008000000079c5 */ /* 0x000fe40000010000 */
[----:B------:R-:W-:-:S06]  /*44d0*/  WARPGROUP.ARRIVE ;  /* 0x00000000000079c5 */ /* 0x000fcc0000000000 */
[----:B------:R-:W-:Y:S01]  /*44e0*/  HGMMA.64x16x16.F32 R120, gdesc[UR16].tnspB, R120, gsb0 ;  /* 0x40200000107879f0 */ /* 0x000fe20008000878 */
[----:B------:R-:W-:Y:S02]  /*44f0*/  UIADD3 UR16, UR13, 0x2e0, URZ ;  /* 0x000002e00d107890 */ /* 0x000fe4000fffe03f */
[----:B------:R-:W-:-:S03]  /*4500*/  UIADD3 UR17, UR13, 0x4e0, URZ ;  /* 0x000004e00d117890 */ /* 0x000fc6000fffe03f */
        /* <DEDUP_REMOVED lines=17> */
.L_x_502:
[----:B------:R-:W-:Y:S01]  /*4620*/  UIADD3 UR12, UR10, 0x26840, URZ ;  /* 0x000268400a0c7890 */ /* 0x000fe2000fffe03f */
[C---:B------:R-:W-:Y:S01]  /*4630*/  VIADD R6, R2.reuse, 0x9 ;  /* 0x0000000902067836 */ /* 0x040fe20000000000 */
[----:B------:R-:W-:Y:S01]  /*4640*/  ULOP3.LUT UR14, UR11, 0x1000000, URZ, 0xfc, !UPT ;  /* 0x010000000b0e7892 */ /* 0x000fe2000f8efc3f */
[----:B------:R-:W-:Y:S01]  /*4650*/  VIADD R5, R2, 0xc ;  /* 0x0000000c02057836 */ /* 0x000fe20000000000 */
[----:B------:R-:W-:Y:S02]  /*4660*/  UPRMT UR12, URZ, 0x654, UR12 ;  /* 0x000006543f0c7896 */ /* 0x000fe4000800000c */
[----:B------:R-:W-:Y:S01]  /*4670*/  UIMAD UR14, UR6, 0x300, UR14 ;  /* 0x00000300060e78a4 */ /* 0x000fe2000f8e020e */
[----:B------:R-:W-:Y:S01]  /*4680*/  UMOV UR15, 0x80000020 ;  /* 0x80000020000f7882 */ /* 0x000fe20000000000 */
[----:B------:R-:W-:-:S05]  /*4690*/  UMOV UR19, 0x80000020 ;  /* 0x8000002000137882 */ /* 0x000fca0000000000 */
[----:B------:R-:W-:Y:S01]  /*46a0*/  SYNCS.ARRIVE.TRANS64.RED.A1T0 RZ, [UR12], RZ ;  /* 0x000000ffffff79a7 */ /* 0x000fe2000810040c */
[----:B------:R-:W-:Y:S01]  /*46b0*/  WARPGROUP.ARRIVE ;  /* 0x00000000000079c5 */ /* 0x000fe20000000000 */
[----:B------:R-:W-:-:S09]  /*46c0*/  UIADD3 UR12, UR14, 0x40, URZ ;  /* 0x000000400e0c7890 */ /* 0x000fd2000fffe03f */
[----:B------:R-:W-:Y:S01]  /*46d0*/  HGMMA.64x96x16.F32 R24, R156, gdesc[UR12].tnspB, R24, gsb0 ;  /* 0x4160000c9c187df0 */ /* 0x000fe20008000818 */
[----:B------:R-:W-:Y:S01]  /*46e0*/  UMOV UR15, 0x80000020 ;  /* 0x80000020000f7882 */ /* 0x000fe20000000000 */
        /* <DEDUP_REMOVED lines=31> */
.L_x_503:
        /* <DEDUP_REMOVED lines=12> */
[----:B------:R-:W-:Y:S01]  /*49a0*/  ULDC UR4, c[0x0][0x740] ;  /* 0x0001d00000047ab9 */ /* 0x000fe20000000800 */
[----:B------:R-:W-:Y:S01]  /*49b0*/  PLOP3.LUT P0, PT, PT, PT, PT, 0x8, 0x0 ;  /* 0x000000000000781c */ /* 0x000fe20003f0e170 */
[----:B-1----:R-:W-:Y:S01]  /*49c0*/  FMUL.FTZ R0, R24, UR4 ;  /* 0x0000000418007c20 */ /* 0x002fe20008410000 */
        /* <DEDUP_REMOVED lines=46> */
[----:B------:R-:W-:-:S07]  /*4cb0*/  FMUL.FTZ R71, R71, UR4 ;  /* 0x0000000447477c20 */ /* 0x000fce0008410000 */
.L_x_485:
[----:B------:R-:W-:Y:S05]  /*4cc0*/  @P0 BRA `(.L_x_505) ;  /* 0x00000010006c0947 */ /* 0x000fea0003800000 */
[----:B------:R-:W2:Y:S01]  /*4cd0*/  S2R R2, SR_TID.X ;  /* 0x0000000000027919 */ /* 0x000ea20000002100 */
[----:B------:R-:W3:Y:S01]  /*4ce0*/  S2UR UR5, SR_CgaCtaId ;  /* 0x00000000000579c3 */ /* 0x000ee20000008800 */
[----:B------:R-:W-:Y:S01]  /*4cf0*/  UMOV UR4, 0x400 ;  /* 0x0000040000047882 */ /* 0x000fe20000000000 */
[----:B------:R-:W-:-:S06]  /*4d00*/  F2FP.F16.F32.PACK_AB R72, R73, R72 ;  /* 0x000000484948723e */ /* 0x000fcc00000000ff */
[----:B------:R-:W-:Y:S01]  /*4d10*/  BAR.SYNC.DEFER_BLOCKING 0x1, 0x100 ;  /* 0x0044000000007b1d */ /* 0x000fe20000010000 */
        /* <DEDUP_REMOVED lines=8> */
[----:B------:R-:W-:Y:S02]  /*4da0*/  F2FP.F16.F32.PACK_AB R89, R91, R90 ;  /* 0x0000005a5b59723e */ /* 0x000fe400000000ff */
[----:B------:R-:W-:Y:S01]  /*4db0*/  F2FP.F16.F32.PACK_AB R96, R97, R96 ;  /* 0x000000606160723e */ /* 0x000fe200000000ff */
[----:B---3--:R-:W-:Y:S01]  /*4dc0*/  ULEA UR6, UR5, UR4, 0x18 ;  /* 0x0000000405067291 */ /* 0x008fe2000f8ec03f */
[----:B------:R-:W-:Y:S02]  /*4dd0*/  F2FP.F16.F32.PACK_AB R90, R93, R92 ;  /* 0x0000005c5d5a723e */ /* 0x000fe400000000ff */
[----:B------:R-:W-:Y:S01]  /*4de0*/  F2FP.F16.F32.PACK_AB R91, R95, R94 ;  /* 0x0000005e5f5b723e */ /* 0x000fe200000000ff */
[----:B------:R-:W-:Y:S01]  /*4df0*/  ULDC.64 UR4, c[0x0][0x870] ;  /* 0x00021c0000047ab9 */ /* 0x000fe20000000a00 */
[----:B------:R-:W-:Y:S01]  /*4e00*/  F2FP.F16.F32.PACK_AB R97, R99, R98 ;  /* 0x000000626361723e */ /* 0x000fe200000000ff */
[----:B------:R-:W-:Y:S01]  /*4e10*/  UISETP.NE.U32.AND UP0, UPT, UR4, URZ, UPT ;  /* 0x0000003f0400728c */ /* 0x000fe2000bf05070 */
[----:B--2---:R-:W-:Y:S01]  /*4e20*/  VIADD R10, R2, 0xffffff80 ;  /* 0xffffff80020a7836 */ /* 0x004fe20000000000 */
[----:B------:R-:W-:-:S02]  /*4e30*/  F2FP.F16.F32.PACK_AB R104, R105, R104 ;  /* 0x000000686968723e */ /* 0x000fc400000000ff */
[----:B------:R-:W-:Y:S01]  /*4e40*/  F2FP.F16.F32.PACK_AB R98, R101, R100 ;  /* 0x000000646562723e */ /* 0x000fe200000000ff */
[----:B------:R-:W-:Y:S01]  /*4e50*/  UISETP.NE.AND.EX UP0, UPT, UR5, URZ, UPT, UP0 ;  /* 0x0000003f0500728c */ /* 0x000fe2000bf05300 */
[----:B------:R-:W-:Y:S02]  /*4e60*/  SHF.R.S32.HI R11, RZ, 0x1f, R10 ;  /* 0x0000001fff0b7819 */ /* 0x000fe4000001140a */
[----:B------:R-:W-:Y:S01]  /*4e70*/  F2FP.F16.F32.PACK_AB R99, R103, R102 ;  /* 0x000000666763723e */ /* 0x000fe200000000ff */
[----:B------:R-:W-:Y:S01]  /*4e80*/  ULDC.64 UR4, c[0x0][0x870] ;  /* 0x00021c0000047ab9 */ /* 0x000fe20000000a00 */
[CC--:B------:R-:W-:Y:S01]  /*4e90*/  LEA.HI R2, R11.reuse, R10.reuse, RZ, 0x4 ;  /* 0x0000000a0b027211 */ /* 0x0c0fe200078f20ff */
[----:B------:R-:W-:Y:S01]  /*4ea0*/  UIMAD.WIDE UR4, UR36, 0x4, UR4 ;  /* 0x00000004240478a5 */ /* 0x000fe2000f8e0204 */
[----:B------:R-:W-:Y:S02]  /*4eb0*/  LEA.HI R7, R11, R10, RZ, 0x5 ;  /* 0x0000000a0b077211 */ /* 0x000fe400078f28ff */
[----:B------:R-:W-:-:S02]  /*4ec0*/  LOP3.LUT R3, R2, 0xfffffff0, RZ, 0xc0, !PT ;  /* 0xfffffff002037812 */ /* 0x000fc400078ec0ff */
[----:B------:R-:W-:Y:S02]  /*4ed0*/  SHF.R.U32.HI R2, RZ, 0x1, R2 ;  /* 0x00000001ff027819 */ /* 0x000fe40000011602 */
[----:B------:R-:W-:Y:S01]  /*4ee0*/  SHF.R.S32.HI R13, RZ, 0x5, R7 ;  /* 0x00000005ff0d7819 */ /* 0x000fe20000011407 */
[----:B------:R-:W-:Y:S01]  /*4ef0*/  IMAD.IADD R3, R10, 0x1, -R3 ;  /* 0x000000010a037824 */ /* 0x000fe200078e0a03 */
[----:B------:R-:W-:Y:S02]  /*4f00*/  F2FP.F16.F32.PACK_AB R105, R107, R106 ;  /* 0x0000006a6b69723e */ /* 0x000fe400000000ff */
[----:B------:R-:W-:Y:S02]  /*4f10*/  F2FP.F16.F32.PACK_AB R112, R113, R112 ;  /* 0x000000707170723e */ /* 0x000fe400000000ff */
[----:B-1----:R-:W-:Y:S02]  /*4f20*/  LEA.HI R4, R3, R3, RZ, 0x1 ;  /* 0x0000000303047211 */ /* 0x002fe400078f08ff */
[----:B------:R-:W-:-:S02]  /*4f30*/  SHF.R.S32.HI R8, RZ, 0x1f, R3 ;  /* 0x0000001fff087819 */ /* 0x000fc40000011403 */
[--C-:B------:R-:W-:Y:S02]  /*4f40*/  SHF.R.S32.HI R5, RZ, 0x1, R4.reuse ;  /* 0x00000001ff057819 */ /* 0x100fe40000011404 */
[----:B------:R-:W-:Y:S02]  /*4f50*/  SHF.R.S32.HI R6, RZ, 0x1f, R4 ;  /* 0x0000001fff067819 */ /* 0x000fe40000011404 */
[----:B------:R-:W-:Y:S02]  /*4f60*/  LEA.HI R8, R8, R3, RZ, 0x3 ;  /* 0x0000000308087211 */ /* 0x000fe400078f18ff */
[----:B------:R-:W-:Y:S02]  /*4f70*/  LEA.HI R6, R6, R5, RZ, 0x2 ;  /* 0x0000000506067211 */ /* 0x000fe400078f10ff */
[----:B------:R-:W-:Y:S01]  /*4f80*/  LOP3.LUT R4, R4, 0x3fffffe, RZ, 0xc0, !PT ;  /* 0x03fffffe04047812 */ /* 0x000fe200078ec0ff */
[----:B------:R-:W-:Y:S01]  /*4f90*/  IMAD.SHL.U32 R8, R8, 0x20, RZ ;  /* 0x0000002008087824 */ /* 0x000fe200078e00ff */
[----:B------:R-:W-:-:S02]  /*4fa0*/  LOP3.LUT R6, R6, 0xfffffffc, RZ, 0xc0, !PT ;  /* 0xfffffffc06067812 */ /* 0x000fc400078ec0ff */
[----:B------:R-:W-:Y:S01]  /*4fb0*/  F2FP.F16.F32.PACK_AB R106, R109, R108 ;  /* 0x0000006c6d6a723e */ /* 0x000fe200000000ff */
[----:B------:R-:W-:Y:S01]  /*4fc0*/  IMAD.IADD R4, R3, 0x1, -R4 ;  /* 0x0000000103047824 */ /* 0x000fe200078e0a04 */
[----:B------:R-:W-:Y:S01]  /*4fd0*/  LOP3.LUT R8, R8, 0x7fffff00, RZ, 0xc0, !PT ;  /* 0x7fffff0008087812 */ /* 0x000fe200078ec0ff */
[----:B------:R-:W-:Y:S01]  /*4fe0*/  IMAD.IADD R6, R5, 0x1, -R6 ;  /* 0x0000000105067824 */ /* 0x000fe200078e0a06 */
[----:B------:R-:W-:Y:S02]  /*4ff0*/  F2FP.F16.F32.PACK_AB R107, R111, R110 ;  /* 0x0000006e6f6b723e */ /* 0x000fe400000000ff */
[----:B------:R-:W-:Y:S01]  /*5000*/  F2FP.F16.F32.PACK_AB R113, R115, R114 ;  /* 0x000000727371723e */ /* 0x000fe200000000ff */
[C---:B------:R-:W-:Y:S01]  /*5010*/  IMAD.SHL.U32 R5, R6.reuse, 0x40, RZ ;  /* 0x0000004006057824 */ /* 0x040fe200078e00ff */
[----:B------:R-:W-:Y:S01]  /*5020*/  LOP3.LUT P0, RZ, R6, 0x2, RZ, 0xc0, !PT ;  /* 0x0000000206ff7812 */ /* 0x000fe2000780c0ff */
[----:B------:R-:W-:Y:S01]  /*5030*/  IMAD R3, R13, 0x200, R8 ;  /* 0x000002000d037824 */ /* 0x000fe200078e0208 */
[----:B------:R-:W-:-:S02]  /*5040*/  F2FP.F16.F32.PACK_AB R114, R117, R116 ;  /* 0x000000747572723e */ /* 0x000fc400000000ff */
[----:B------:R-:W-:Y:S01]  /*5050*/  LOP3.LUT R5, R5, 0xc0, RZ, 0xc0, !PT ;  /* 0x000000c005057812 */ /* 0x000fe200078ec0ff */
[----:B------:R-:W-:Y:S01]  /*5060*/  IMAD R3, R4, 0x20, R3 ;  /* 0x0000002004037824 */ /* 0x000fe200078e0203 */
[----:B------:R-:W-:Y:S02]  /*5070*/  F2FP.F16.F32.PACK_AB R115, R119, R118 ;  /* 0x000000767773723e */ /* 0x000fe400000000ff */
[----:B------:R-:W-:Y:S02]  /*5080*/  LOP3.LUT R2, R5, 0x8, R2, 0xf8, !PT ;  /* 0x0000000805027812 */ /* 0x000fe400078ef802 */
[----:B------:R-:W-:Y:S02]  /*5090*/  SHF.R.U32.HI R5, RZ, 0x3, R5 ;  /* 0x00000003ff057819 */ /* 0x000fe40000011605 */
[----:B------:R-:W-:Y:S02]  /*50a0*/  F2FP.F16.F32.PACK_AB R32, R33, R32 ;  /* 0x000000202120723e */ /* 0x000fe400000000ff */
[----:B------:R-:W-:-:S02]  /*50b0*/  LOP3.LUT R2, R2, R5, RZ, 0x3c, !PT ;  /* 0x0000000502027212 */ /* 0x000fc400078e3cff */
[----:B------:R-:W-:Y:S02]  /*50c0*/  F2FP.F16.F32.PACK_AB R4, R25, R0 ;  /* 0x000000001904723e */ /* 0x000fe400000000ff */
[----:B------:R-:W-:Y:S01]  /*50d0*/  F2FP.F16.F32.PACK_AB R5, R27, R26 ;  /* 0x0000001a1b05723e */ /* 0x000fe200000000ff */
[----:B------:R-:W-:Y:S01]  /*50e0*/  IMAD.IADD R2, R3, 0x1, R2 ;  /* 0x0000000103027824 */ /* 0x000fe200078e0202 */
[----:B------:R-:W-:Y:S01]  /*50f0*/  F2FP.F16.F32.PACK_AB R6, R29, R28 ;  /* 0x0000001c1d06723e */ /* 0x000fe200000000ff */
[----:B------:R-:W-:Y:S01]  /*5100*/  IMAD.MOV.U32 R3, RZ, RZ, 0x20 ;  /* 0x00000020ff037424 */ /* 0x000fe200078e00ff */
[----:B------:R-:W-:Y:S02]  /*5110*/  F2FP.F16.F32.PACK_AB R7, R31, R30 ;  /* 0x0000001e1f07723e */ /* 0x000fe400000000ff */
[----:B------:R-:W-:Y:S01]  /*5120*/  LEA R8, R2, UR6, 0x1 ;  /* 0x0000000602087c11 */ /* 0x000fe2000f8e08ff */
[----:B------:R-:W-:Y:S01]  /*5130*/  IMAD.U32 R2, RZ, RZ, UR4 ;  /* 0x00000004ff027e24 */ /* 0x000fe2000f8e00ff */
[----:B------:R-:W-:-:S02]  /*5140*/  SEL R3, R3, 0xffffffe0, !P0 ;  /* 0xffffffe003037807 */ /* 0x000fc40004000000 */
[----:B------:R-:W-:Y:S01]  /*5150*/  F2FP.F16.F32.PACK_AB R33, R35, R34 ;  /* 0x000000222321723e */ /* 0x000fe200000000ff */
[----:B------:R-:W-:Y:S01]  /*5160*/  STSM.16.M88.4 [R8+0x6000], R72 ;  /* 0x0060004808007844 */ /* 0x000fe20000000200 */
[----:B------:R-:W-:Y:S01]  /*5170*/  IADD3 R9, R3, 0x6000, R8 ;  /* 0x0000600003097810 */ /* 0x000fe20007ffe008 */
[----:B------:R-:W-:Y:S01]  /*5180*/  IMAD.U32 R3, RZ, RZ, UR5 ;  /* 0x00000005ff037e24 */ /* 0x000fe2000f8e00ff */
[----:B------:R-:W-:Y:S01]  /*5190*/  F2FP.F16.F32.PACK_AB R40, R41, R40 ;  /* 0x000000282928723e */ /* 0x000fe200000000ff */
[----:B------:R-:W-:Y:S01]  /*51a0*/  ULDC.64 UR4, c[0x0][0x878] ;  /* 0x00021e0000047ab9 */ /* 0x000fe20000000a00 */
[----:B------:R-:W-:Y:S01]  /*51b0*/  F2FP.F16.F32.PACK_AB R34, R37, R36 ;  /* 0x000000242522723e */ /* 0x000fe200000000ff */
[----:B------:R-:W-:Y:S01]  /*51c0*/  STSM.16.M88.4 [R9], R80 ;  /* 0x0000005009007844 */ /* 0x000fe20000000200 */
[----:B------:R-:W-:Y:S02]  /*51d0*/  F2FP.F16.F32.PACK_AB R35, R39, R38 ;  /* 0x000000262723723e */ /* 0x000fe400000000ff */
[----:B------:R-:W-:Y:S01]  /*51e0*/  F2FP.F16.F32.PACK_AB R41, R43, R42 ;  /* 0x0000002a2b29723e */ /* 0x000fe200000000ff */
[----:B------:R-:W-:Y:S01]  /*51f0*/  STSM.16.M88.4 [R8+0x8000], R88 ;  /* 0x0080005808007844 */ /* 0x000fe20000000200 */
[----:B------:R-:W-:-:S02]  /*5200*/  F2FP.F16.F32.PACK_AB R48, R49, R48 ;  /* 0x000000303130723e */ /* 0x000fc400000000ff */
[----:B------:R-:W-:Y:S01]  /*5210*/  F2FP.F16.F32.PACK_AB R42, R45, R44 ;  /* 0x0000002c2d2a723e */ /* 0x000fe200000000ff */
[----:B------:R-:W-:Y:S01]  /*5220*/  STSM.16.M88.4 [R9+0x2000], R96 ;  /* 0x0020006009007844 */ /* 0x000fe20000000200 */
[----:B------:R-:W-:Y:S02]  /*5230*/  F2FP.F16.F32.PACK_AB R43, R47, R46 ;  /* 0x0000002e2f2b723e */ /* 0x000fe400000000ff */
[----:B------:R-:W-:Y:S01]  /*5240*/  F2FP.F16.F32.PACK_AB R49, R51, R50 ;  /* 0x000000323331723e */ /* 0x000fe200000000ff */
[----:B------:R-:W-:Y:S01]  /*5250*/  STSM.16.M88.4 [R8+0xa000], R104 ;  /* 0x00a0006808007844 */ /* 0x000fe20000000200 */
[----:B------:R-:W-:Y:S02]  /*5260*/  F2FP.F16.F32.PACK_AB R56, R57, R56 ;  /* 0x000000383938723e */ /* 0x000fe400000000ff */
[----:B------:R-:W-:Y:S01]  /*5270*/  F2FP.F16.F32.PACK_AB R50, R53, R52 ;  /* 0x000000343532723e */ /* 0x000fe200000000ff */
[----:B------:R-:W-:Y:S01]  /*5280*/  STSM.16.M88.4 [R9+0x4000], R112 ;  /* 0x0040007009007844 */ /* 0x000fe20000000200 */
[----:B------:R-:W-:-:S02]  /*5290*/  F2FP.F16.F32.PACK_AB R51, R55, R54 ;  /* 0x000000363733723e */ /* 0x000fc400000000ff */
[----:B------:R-:W-:Y:S01]  /*52a0*/  F2FP.F16.F32.PACK_AB R57, R59, R58 ;  /* 0x0000003a3b39723e */ /* 0x000fe200000000ff */
[----:B------:R1:W-:Y:S01]  /*52b0*/  STSM.16.M88.4 [R8], R4 ;  /* 0x0000000408007844 */ /* 0x0003e20000000200 */
[----:B------:R-:W-:Y:S02]  /*52c0*/  F2FP.F16.F32.PACK_AB R64, R65, R64 ;  /* 0x000000404140723e */ /* 0x000fe400000000ff */
[----:B------:R-:W-:Y:S01]  /*52d0*/  F2FP.F16.F32.PACK_AB R58, R61, R60 ;  /* 0x0000003c3d3a723e */ /* 0x000fe200000000ff */
[----:B------:R-:W-:Y:S01]  /*52e0*/  STSM.16.M88.4 [R9+-0x6000], R32 ;  /* 0xffa0002009007844 */ /* 0x000fe20000000200 */
[----:B------:R-:W-:Y:S02]  /*52f0*/  F2FP.F16.F32.PACK_AB R59, R63, R62 ;  /* 0x0000003e3f3b723e */ /* 0x000fe400000000ff */
[----:B------:R-:W-:Y:S01]  /*5300*/  F2FP.F16.F32.PACK_AB R65, R67, R66 ;  /* 0x000000424341723e */ /* 0x000fe200000000ff */
[----:B------:R2:W-:Y:S01]  /*5310*/  STSM.16.M88.4 [R8+0x2000], R40 ;  /* 0x0020002808007844 */ /* 0x0005e20000000200 */
[----:B------:R-:W-:-:S02]  /*5320*/  F2FP.F16.F32.PACK_AB R66, R69, R68 ;  /* 0x000000444542723e */ /* 0x000fc400000000ff */
[----:B------:R-:W-:Y:S01]  /*5330*/  F2FP.F16.F32.PACK_AB R67, R71, R70 ;  /* 0x000000464743723e */ /* 0x000fe200000000ff */
[----:B------:R-:W-:Y:S01]  /*5340*/  STSM.16.M88.4 [R9+-0x4000], R48 ;  /* 0xffc0003009007844 */ /* 0x000fe20000000200 */
[----:B------:R-:W-:-:S03]  /*5350*/  PLOP3.LUT P0, PT, PT, PT, UP0, 0x80, 0x0 ;  /* 0x000000000000781c */ /* 0x000fc60003f0f008 */
[----:B------:R3:W-:Y:S04]  /*5360*/  STSM.16.M88.4 [R8+0x4000], R56 ;  /* 0x0040003808007844 */ /* 0x0007e80000000200 */
[----:B------:R4:W-:Y:S01]  /*5370*/  STSM.16.M88.4 [R9+-0x2000], R64 ;  /* 0xffe0004009007844 */ /* 0x0009e20000000200 */
[----:B------:R-:W-:Y:S01]  /*5380*/  BAR.SYNC.DEFER_BLOCKING 0x1, 0x100 ;  /* 0x0044000000007b1d */ /* 0x000fe20000010000 */
[----:B------:R-:W-:Y:S01]  /*5390*/  UISETP.NE.U32.AND UP1, UPT, UR4, URZ, UPT ;  /* 0x0000003f0400728c */ /* 0x000fe2000bf25070 */
[----:B-1----:R-:W-:-:S04]  /*53a0*/  LEA.HI R6, R11, R10, RZ, 0x2 ;  /* 0x0000000a0b067211 */ /* 0x002fc800078f10ff */
[----:B------:R-:W-:Y:S02]  /*53b0*/  ULDC UR7, c[0x0][0x808] ;  /* 0x0002020000077ab9 */ /* 0x000fe40000000800 */
[----:B--2---:R-:W1:Y:S01]  /*53c0*/  LDC.64 R40, c[0x0][0x850] ;  /* 0x00021400ff287b82 */ /* 0x004e620000000a00 */
[----:B------:R-:W2:Y:S01]  /*53d0*/  @P0 LDG.E R12, desc[UR46][R2.64] ;  /* 0x0000002e020c0981 */ /* 0x000ea2000c1e1900 */
[----:B------:R-:W-:Y:S01]  /*53e0*/  UISETP.NE.AND.EX UP1, UPT, UR5, URZ, UPT, UP1 ;  /* 0x0000003f0500728c */ /* 0x000fe2000bf25310 */
[----:B------:R-:W-:Y:S01]  /*53f0*/  IMAD.U32 R0, RZ, RZ, UR7 ;  /* 0x00000007ff007e24 */ /* 0x000fe2000f8e00ff */
[----:B---3--:R-:W-:-:S04]  /*5400*/  LEA.HI R8, R11, R10, RZ, 0x3 ;  /* 0x0000000a0b087211 */ /* 0x008fc800078f18ff */
[----:B------:R-:W-:-:S05]  /*5410*/  PLOP3.LUT P1, PT, PT, PT, UP1, 0x80, 0x0 ;  /* 0x000000000000781c */ /* 0x000fca0003f2f018 */
[----:B------:R-:W-:Y:S02]  /*5420*/  @UP1 ULDC.64 UR4, c[0x0][0x878] ;  /* 0x00021e0000041ab9 */ /* 0x000fe40000000a00 */
[----:B------:R-:W-:Y:S01]  /*5430*/  @UP1 UIMAD.WIDE UR4, UR36, 0x4, UR4 ;  /* 0x00000004240418a5 */ /* 0x000fe2000f8e0204 */
[----:B------:R-:W-:Y:S01]  /*5440*/  LOP3.LUT R7, R6, 0x1ffffffc, RZ, 0xc0, !PT ;  /* 0x1ffffffc06077812 */ /* 0x000fe200078ec0ff */
[----:B------:R-:W3:Y:S01]  /*5450*/  S2R R59, SR_CTAID.X ;  /* 0x00000000003b7919 */ /* 0x000ee20000002500 */
[----:B------:R-:W-:Y:S01]  /*5460*/  SHF.R.S32.HI R43, RZ, 0x2, R6 ;  /* 0x00000002ff2b7819 */ /* 0x000fe20000011406 */
[----:B------:R-:W-:Y:S02]  /*5470*/  IMAD.SHL.U32 R8, R8, 0x8, RZ ;  /* 0x0000000808087824 */ /* 0x000fe400078e00ff */
[----:B------:R-:W-:Y:S02]  /*5480*/  IMAD.U32 R4, RZ, RZ, UR4 ;  /* 0x00000004ff047e24 */ /* 0x000fe4000f8e00ff */
[----:B------:R-:W-:Y:S01]  /*5490*/  IMAD.U32 R5, RZ, RZ, UR5 ;  /* 0x00000005ff057e24 */ /* 0x000fe2000f8e00ff */
[----:B------:R-:W-:Y:S01]  /*54a0*/  LEA.HI R6, R6, R43, RZ, 0x1 ;  /* 0x0000002b06067211 */ /* 0x000fe200078f08ff */
[----:B------:R-:W-:-:S03]  /*54b0*/  IMAD.IADD R7, R10, 0x1, -R7 ;  /* 0x000000010a077824 */ /* 0x000fc600078e0a07 */
[----:B------:R4:W5:Y:S01]  /*54c0*/  @P1 LDG.E R0, desc[UR46][R4.64] ;  /* 0x0000002e04001981 */ /* 0x000962000c1e1900 */
[----:B------:R-:W-:Y:S01]  /*54d0*/  IMAD.SHL.U32 R52, R7, 0x8, RZ ;  /* 0x0000000807347824 */ /* 0x000fe200078e00ff */
[----:B------:R-:W-:Y:S01]  /*54e0*/  LOP3.LUT R6, R6, 0x3fffffe, RZ, 0xc0, !PT ;  /* 0x03fffffe06067812 */ /* 0x000fe200078ec0ff */
[----:B------:R-:W-:Y:S01]  /*54f0*/  UMOV UR4, URZ ;  /* 0x0000003f00047c82 */ /* 0x000fe20008000000 */
[----:B------:R-:W-:Y:S01]  /*5500*/  UMOV UR5, URZ ;  /* 0x0000003f00057c82 */ /* 0x000fe20008000000 */
[----:B------:R-:W1:Y:S02]  /*5510*/  S2UR UR10, SR_CTAID.Y ;  /* 0x00000000000a79c3 */ /* 0x000e640000002600 */
[----:B------:R-:W-:Y:S01]  /*5520*/  IMAD.IADD R6, R43, 0x1, -R6 ;  /* 0x000000012b067824 */ /* 0x000fe200078e0a06 */
[----:B----4-:R-:W-:-:S04]  /*5530*/  LOP3.LUT R5, R8, 0xc0, RZ, 0xc0, !PT ;  /* 0x000000c008057812 */ /* 0x010fc800078ec0ff */
[----:B------:R-:W-:Y:S02]  /*5540*/  SHF.R.U32.HI R4, RZ, 0x3, R5 ;  /* 0x00000003ff047819 */ /* 0x000fe40000011605 */
[----:B------:R-:W-:-:S04]  /*5550*/  LOP3.LUT R5, R5, 0x18, R52, 0xf8, !PT ;  /* 0x0000001805057812 */ /* 0x000fc800078ef834 */
[----:B------:R-:W-:Y:S01]  /*5560*/  LOP3.LUT R4, R5, R4, RZ, 0x3c, !PT ;  /* 0x0000000405047212 */ /* 0x000fe200078e3cff */
[----:B------:R-:W-:-:S04]  /*5570*/  IMAD R5, R13, 0x8, R6 ;  /* 0x000000080d057824 */ /* 0x000fc800078e0206 */
[----:B------:R-:W-:Y:S01]  /*5580*/  IMAD.U32 R4, R5, 0x20, R4 ;  /* 0x0000002005047824 */ /* 0x000fe200078e0004 */
[----:B--2---:R-:W-:-:S13]  /*5590*/  @P0 R2UR UR7, R12 ;  /* 0x000000000c0702ca */ /* 0x004fda00000e0000 */
[----:B------:R-:W-:Y:S02]  /*55a0*/  @UP0 USHF.R.S32.HI UR8, URZ, 0x1f, UR7 ;  /* 0x0000001f3f080899 */ /* 0x000fe40008011407 */
[----:B------:R-:W-:-:S05]  /*55b0*/  @UP0 UMOV UR4, UR7 ;  /* 0x0000000700040c82 */ /* 0x000fca0008000000 */
[----:B------:R-:W-:Y:S01]  /*55c0*/  @UP0 UMOV UR5, UR8 ;  /* 0x0000000800050c82 */ /* 0x000fe20008000000 */
[----:B-1-3--:R-:W-:Y:S05]  /*55d0*/  @P1 BRA `(.L_x_506) ;  /* 0x0000000000101947 */ /* 0x00afea0003800000 */
[----:B------:R-:W-:Y:S05]  /*55e0*/  @!P0 BRA `(.L_x_506) ;  /* 0x00000000000c8947 */ /* 0x000fea0003800000 */
[----:B------:R-:W2:Y:S04]  /*55f0*/  LDG.E R5, desc[UR46][R2.64] ;  /* 0x0000002e02057981 */ /* 0x000ea8000c1e1900 */
[----:B-----5:R-:W2:Y:S02]  /*5600*/  LDG.E R0, desc[UR46][R2.64+0x4] ;  /* 0x0000042e02007981 */ /* 0x020ea4000c1e1900 */
[----:B--2---:R-:W-:-:S07]  /*5610*/  IMAD.IADD R0, R0, 0x1, -R5 ;  /* 0x0000000100007824 */ /* 0x004fce00078e0a05 */
.L_x_506:
[----:B------:R-:W-:Y:S01]  /*5620*/  LEA R54, R4, UR6, 0x1 ;  /* 0x0000000604367c11 */ /* 0x000fe2000f8e08ff */
[----:B------:R-:W-:Y:S01]  /*5630*/  USHF.R.S32.HI UR7, URZ, 0x1f, UR10 ;  /* 0x0000001f3f077899 */ /* 0x000fe2000801140a */
[----:B------:R-:W1:Y:S01]  /*5640*/  LDC.64 R64, c[0x0][0x820] ;  /* 0x00020800ff407b82 */ /* 0x000e620000000a00 */
[----:B-----5:R-:W-:Y:S01]  /*5650*/  IMAD R0, R59, -0x80, R0 ;  /* 0xffffff803b007824 */ /* 0x020fe200078e0200 */
[----:B------:R-:W-:Y:S01]  /*5660*/  USHF.R.S32.HI UR6, URZ, 0x1f, UR36 ;  /* 0x0000001f3f067899 */ /* 0x000fe20008011424 */
[----:B------:R2:W3:Y:S01]  /*5670*/  LDS.128 R28, [R54+0x7000] ;  /* 0x00700000361c7984 */ /* 0x0004e20000000c00 */
[----:B------:R-:W-:Y:S01]  /*5680*/  SHF.R.S32.HI R53, RZ, 0x1f, R52 ;  /* 0x0000001fff357819 */ /* 0x000fe20000011434 */
[----:B------:R-:W-:Y:S01]  /*5690*/  IMAD R2, R40, UR7, RZ ;  /* 0x0000000728027c24 */ /* 0x000fe2000f8e02ff */
[----:B------:R-:W-:Y:S01]  /*56a0*/  VIMNMX R0, R0, 0x80, PT ;  /* 0x0000008000007848 */ /* 0x000fe20003fe0100 */
[----:B------:R2:W4:Y:S01]  /*56b0*/  LDS.128 R32, [R54+0x9000] ;  /* 0x0090000036207984 */ /* 0x0005220000000c00 */
[----:B------:R-:W-:Y:S01]  /*56c0*/  USEL UR6, UR6, URZ, !UP0 ;  /* 0x0000003f06067287 */ /* 0x000fe2000c000000 */
[----:B------:R-:W-:Y:S01]  /*56d0*/  IMAD R3, R41, UR10, R2 ;  /* 0x0000000a29037c24 */ /* 0x000fe2000f8e0202 */
[----:B------:R-:W-:Y:S01]  /*56e0*/  ULDC.64 UR8, c[0x0][0x858] ;  /* 0x0002160000087ab9 */ /* 0x000fe20000000a00 */
[----:B------:R2:W2:Y:S01]  /*56f0*/  LDS.128 R36, [R54+0xb000] ;  /* 0x00b0000036247984 */ /* 0x0004a20000000c00 */
[C---:B------:R-:W-:Y:S01]  /*5700*/  VIADD R2, R43.reuse, 0x40 ;  /* 0x000000402b027836 */ /* 0x040fe20000000000 */
[-C--:B------:R-:W-:Y:S01]  /*5710*/  ISETP.GE.AND P1, PT, R43, R0.reuse, PT ;  /* 0x000000002b00720c */ /* 0x080fe20003f26270 */
[----:B------:R-:W-:Y:S01]  /*5720*/  IMAD.WIDE.U32 R40, R40, UR10, R52 ;  /* 0x0000000a28287c25 */ /* 0x000fe2000f8e0034 */
[----:B------:R1:W2:Y:S01]  /*5730*/  LDS.128 R16, [R54] ;  /* 0x0000000036107984 */ /* 0x0002a20000000c00 */
[----:B------:R-:W-:Y:S01]  /*5740*/  USEL UR36, UR36, URZ, !UP0 ;  /* 0x0000003f24247287 */ /* 0x000fe2000c000000 */
[----:B------:R-:W-:Y:S01]  /*5750*/  ISETP.GE.AND P0, PT, R2, R0, PT ;  /* 0x000000000200720c */ /* 0x000fe20003f06270 */
[----:B------:R-:W-:Y:S01]  /*5760*/  IMAD.IADD R41, R41, 0x1, R3 ;  /* 0x0000000129297824 */ /* 0x000fe200078e0203 */
[----:B------:R1:W2:Y:S01]  /*5770*/  LDS.128 R20, [R54+0x2000] ;  /* 0x0020000036147984 */ /* 0x0002a20000000c00 */
[----:B------:R-:W-:Y:S01]  /*5780*/  IADD3 R2, P2, R43, UR4, RZ ;  /* 0x000000042b027c10 */ /* 0x000fe2000ff5e0ff */
[----:B------:R-:W-:-:S02]  /*5790*/  UIMAD UR4, UR6, UR8, URZ ;  /* 0x00000008060472a4 */ /* 0x000fc4000f8e023f */
[----:B------:R-:W-:Y:S01]  /*57a0*/  IMAD.U32 R61, RZ, RZ, UR8 ;  /* 0x00000008ff3d7e24 */ /* 0x000fe2000f8e00ff */
[----:B------:R1:W2:Y:S01]  /*57b0*/  LDS.128 R24, [R54+0x4000] ;  /* 0x0040000036187984 */ /* 0x0002a20000000c00 */
[----:B------:R-:W-:Y:S01]  /*57c0*/  LEA.HI.X.SX32 R3, R43, UR5, 0x1, P2 ;  /* 0x000000052b037c11 */ /* 0x000fe200090f0eff */
[----:B------:R-:W-:Y:S02]  /*57d0*/  UIMAD UR4, UR36, UR9, UR4 ;  /* 0x00000009240472a4 */ /* 0x000fe4000f8e0204 */
[----:B------:R-:W-:Y:S01]  /*57e0*/  IMAD.WIDE.U32 R60, R61, UR36, R40 ;  /* 0x000000243d3c7c25 */ /* 0x000fe2000f8e0028 */
[----:B------:R1:W2:Y:S01]  /*57f0*/  LDS.128 R4, [R54+0x1000] ;  /* 0x0010000036047984 */ /* 0x0002a20000000c00 */
[----:B------:R-:W-:Y:S02]  /*5800*/  BSSY B0, `(.L_x_507) ;  /* 0x000001e000007945 */ /* 0x000fe40003800000 */
[----:B-1----:R-:W-:Y:S01]  /*5810*/  IMAD R0, R64, UR7, RZ ;  /* 0x0000000740007c24 */ /* 0x002fe2000f8e02ff */
[----:B------:R1:W1:Y:S01]  /*5820*/  LDS.128 R8, [R54+0x3000] ;  /* 0x0030000036087984 */ /* 0x0002620000000c00 */
[----:B------:R-:W-:-:S02]  /*5830*/  VIADD R55, R61, UR4 ;  /* 0x000000043d377c36 */ /* 0x000fc40008000000 */
[----:B------:R-:W-:Y:S01]  /*5840*/  IMAD.WIDE.U32 R56, R64, UR10, R52 ;  /* 0x0000000a40387c25 */ /* 0x000fe2000f8e0034 */
[----:B------:R1:W1:Y:S03]  /*5850*/  LDS.128 R12, [R54+0x5000] ;  /* 0x00500000360c7984 */ /* 0x0002660000000c00 */
[----:B------:R-:W-:-:S04]  /*5860*/  IMAD.WIDE R58, R59, 0x80, R2 ;  /* 0x000000803b3a7825 */ /* 0x000fc800078e0202 */
[----:B------:R-:W-:Y:S02]  /*5870*/  IMAD R65, R65, UR10, R0 ;  /* 0x0000000a41417c24 */ /* 0x000fe4000f8e0200 */
[----:B------:R-:W-:Y:S01]  /*5880*/  VIADD R64, R52, 0x20 ;  /* 0x0000002034407836 */ /* 0x000fe20000000000 */
[----:B---34-:R-:W-:Y:S06]  /*5890*/  @P1 BRA `(.L_x_508) ;  /* 0x0000000000501947 */ /* 0x018fec0003800000 */
[----:B------:R-:W-:Y:S01]  /*58a0*/  ULDC UR4, c[0x0][0x83c] ;  /* 0x00020f0000047ab9 */ /* 0x000fe20000000800 */
[----:B------:R-:W3:Y:S01]  /*58b0*/  LDS.128 R40, [R54+0x8000] ;  /* 0x0080000036287984 */ /* 0x000ee20000000c00 */
[C---:B------:R-:W-:Y:S01]  /*58c0*/  ISETP.GE.AND P2, PT, R52.reuse, UR4, PT ;  /* 0x0000000434007c0c */ /* 0x040fe2000bf46270 */
[----:B------:R-:W-:Y:S01]  /*58d0*/  ULDC.64 UR8, c[0x0][0x848] ;  /* 0x0002120000087ab9 */ /* 0x000fe20000000a00 */
[----:B------:R-:W-:Y:S01]  /*58e0*/  VIADD R0, R52, 0x40 ;  /* 0x0000004034007836 */ /* 0x000fe20000000000 */
[----:B------:R-:W4:Y:S01]  /*58f0*/  LDS.128 R44, [R54+0xa000] ;  /* 0x00a00000362c7984 */ /* 0x000f220000000c00 */
[----:B------:R-:W-:Y:S01]  /*5900*/  IMAD R63, R59, UR8, RZ ;  /* 0x000000083b3f7c24 */ /* 0x000fe2000f8e02ff */
[----:B------:R-:W-:Y:S02]  /*5910*/  ISETP.GE.AND P3, PT, R64, UR4, PT ;  /* 0x0000000440007c0c */ /* 0x000fe4000bf66270 */
[----:B------:R-:W-:Y:S01]  /*5920*/  ISETP.GE.AND P4, PT, R0, UR4, PT ;  /* 0x0000000400007c0c */ /* 0x000fe2000bf86270 */
[----:B------:R-:W-:-:S05]  /*5930*/  IMAD R63, R58, UR9, R63 ;  /* 0x000000093a3f7c24 */ /* 0x000fca000f8e023f */
[----:B------:R1:W5:Y:S02]  /*5940*/  @!P2 LDS.128 R48, [R54+0x6000] ;  /* 0x006000003630a984 */ /* 0x0003640000000c00 */
[----:B-12---:R-:W-:-:S04]  /*5950*/  IMAD.MOV.U32 R54, RZ, RZ, R60 ;  /* 0x000000ffff367224 */ /* 0x006fc800078e003c */
[----:B------:R-:W-:Y:S01]  /*5960*/  IMAD.WIDE.U32 R2, R58, UR8, R54 ;  /* 0x000000083a027c25 */ /* 0x000fe2000f8e0036 */
[----:B------:R-:W-:-:S03]  /*5970*/  ULDC.64 UR8, c[0x0][0x830] ;  /* 0x00020c0000087ab9 */ /* 0x000fc60000000a00 */
[----:B------:R-:W-:Y:S01]  /*5980*/  IMAD.IADD R3, R3, 0x1, R63 ;  /* 0x0000000103037824 */ /* 0x000fe200078e023f */
[----:B------:R-:W-:-:S04]  /*5990*/  LEA R62, P5, R2, UR8, 0x1 ;  /* 0x00000008023e7c11 */ /* 0x000fc8000f8a08ff */
[----:B------:R-:W-:-:S05]  /*59a0*/  LEA.HI.X R63, R2, UR9, R3, 0x1, P5 ;  /* 0x00000009023f7c11 */ /* 0x000fca000a8f0c03 */
[----:B---3--:R3:W-:Y:S04]  /*59b0*/  @!P3 STG.E.128 desc[UR46][R62.64+0x40], R40 ;  /* 0x000040283e00b986 */ /* 0x0087e8000c101d2e */
[----:B----4-:R3:W-:Y:S04]  /*59c0*/  @!P4 STG.E.128 desc[UR46][R62.64+0x80], R44 ;  /* 0x0000802c3e00c986 */ /* 0x0107e8000c101d2e */
[----:B-----5:R3:W-:Y:S02]  /*59d0*/  @!P2 STG.E.128 desc[UR46][R62.64], R48 ;  /* 0x000000303e00a986 */ /* 0x0207e4000c101d2e */
.L_x_508:
[----:B------:R-:W-:Y:S05]  /*59e0*/  BSYNC B0 ;  /* 0x0000000000007941 */ /* 0x000fea0003800000 */
.L_x_507:
[----:B------:R-:W-:Y:S04]  /*59f0*/  BSSY B0, `(.L_x_509) ;  /* 0x0000016000007945 */ /* 0x000fe80003800000 */
[----:B------:R-:W-:Y:S05]  /*5a00*/  @P0 BRA `(.L_x_510) ;  /* 0x0000000000500947 */ /* 0x000fea0003800000 */
[----:B---3--:R-:W-:Y:S01]  /*5a10*/  IADD3 R41, P2, R58, 0x40, RZ ;  /* 0x000000403a297810 */ /* 0x008fe20007f5e0ff */
[----:B------:R-:W-:Y:S01]  /*5a20*/  ULDC.64 UR8, c[0x0][0x848] ;  /* 0x0002120000087ab9 */ /* 0x000fe20000000a00 */
[----:B------:R-:W-:Y:S01]  /*5a30*/  IMAD.MOV.U32 R2, RZ, RZ, R60 ;  /* 0x000000ffff027224 */ /* 0x000fe200078e003c */
[----:B------:R-:W-:Y:S01]  /*5a40*/  ULDC UR4, c[0x0][0x83c] ;  /* 0x00020f0000047ab9 */ /* 0x000fe20000000800 */
[----:B------:R-:W-:Y:S01]  /*5a50*/  IMAD.MOV.U32 R3, RZ, RZ, R55 ;  /* 0x000000ffff037224 */ /* 0x000fe200078e0037 */
[----:B------:R-:W-:Y:S01]  /*5a60*/  ISETP.GE.AND P3, PT, R52, UR4, PT ;  /* 0x0000000434007c0c */ /* 0x000fe2000bf66270 */
[----:B------:R-:W-:Y:S01]  /*5a70*/  IMAD.X R0, RZ, RZ, R59, P2 ;  /* 0x000000ffff007224 */ /* 0x000fe200010e063b */
[----:B------:R-:W-:Y:S01]  /*5a80*/  ISETP.GE.AND P4, PT, R64, UR4, PT ;  /* 0x0000000440007c0c */ /* 0x000fe2000bf86270 */
[----:B------:R-:W-:Y:S02]  /*5a90*/  VIADD R40, R52, 0x40 ;  /* 0x0000004034287836 */ /* 0x000fe40000000000 */
[----:B------:R-:W-:-:S02]  /*5aa0*/  IMAD R0, R0, UR8, RZ ;  /* 0x0000000800007c24 */ /* 0x000fc4000f8e02ff */
[----:B------:R-:W-:Y:S01]  /*5ab0*/  IMAD.WIDE.U32 R2, R41, UR8, R2 ;  /* 0x0000000829027c25 */ /* 0x000fe2000f8e0002 */
[----:B------:R-:W-:-:S03]  /*5ac0*/  ISETP.GE.AND P5, PT, R40, UR4, PT ;  /* 0x0000000428007c0c */ /* 0x000fc6000bfa6270 */
[----:B------:R-:W-:Y:S01]  /*5ad0*/  IMAD R41, R41, UR9, R0 ;  /* 0x0000000929297c24 */ /* 0x000fe2000f8e0200 */
[----:B------:R-:W-:Y:S02]  /*5ae0*/  ULDC.64 UR8, c[0x0][0x830] ;  /* 0x00020c0000087ab9 */ /* 0x000fe40000000a00 */
[----:B------:R-:W-:Y:S01]  /*5af0*/  LEA R40, P2, R2, UR8, 0x1 ;  /* 0x0000000802287c11 */ /* 0x000fe2000f8408ff */
[----:B------:R-:W-:-:S05]  /*5b00*/  IMAD.IADD R3, R3, 0x1, R41 ;  /* 0x0000000103037824 */ /* 0x000fca00078e0229 */
[----:B------:R-:W-:-:S05]  /*5b10*/  LEA.HI.X R41, R2, UR9, R3, 0x1, P2 ;  /* 0x0000000902297c11 */ /* 0x000fca00090f0c03 */
[----:B------:R4:W-:Y:S04]  /*5b20*/  @!P3 STG.E.128 desc[UR46][R40.64], R28 ;  /* 0x0000001c2800b986 */ /* 0x0009e8000c101d2e */
[----:B------:R4:W-:Y:S04]  /*5b30*/  @!P4 STG.E.128 desc[UR46][R40.64+0x40], R32 ;  /* 0x000040202800c986 */ /* 0x0009e8000c101d2e */
[----:B--2---:R4:W-:Y:S02]  /*5b40*/  @!P5 STG.E.128 desc[UR46][R40.64+0x80], R36 ;  /* 0x000080242800d986 */ /* 0x0049e4000c101d2e */
.L_x_510:
[----:B------:R-:W-:Y:S05]  /*5b50*/  BSYNC B0 ;  /* 0x0000000000007941 */ /* 0x000fea0003800000 */
.L_x_509:
[----:B------:R-:W-:Y:S01]  /*5b60*/  ULDC.64 UR8, c[0x0][0x828] ;  /* 0x00020a0000087ab9 */ /* 0x000fe20000000a00 */
[----:B------:R-:W-:Y:S01]  /*5b70*/  IMAD.IADD R57, R57, 0x1, R65 ;  /* 0x0000000139397824 */ /* 0x000fe200078e0241 */
[----:B------:R-:W-:Y:S02]  /*5b80*/  UIMAD UR4, UR6, UR8, URZ ;  /* 0x00000008060472a4 */ /* 0x000fe4000f8e023f */
[----:B------:R-:W-:Y:S01]  /*5b90*/  IMAD.U32 R3, RZ, RZ, UR8 ;  /* 0x00000008ff037e24 */ /* 0x000fe2000f8e00ff */
[----:B------:R-:W-:Y:S01]  /*5ba0*/  BSSY B0, `(.L_x_511) ;  /* 0x0000016000007945 */ /* 0x000fe20003800000 */
[----:B------:R-:W-:Y:S02]  /*5bb0*/  UIMAD UR4, UR36, UR9, UR4 ;  /* 0x00000009240472a4 */ /* 0x000fe4000f8e0204 */
[----:B------:R-:W-:-:S04]  /*5bc0*/  IMAD.WIDE.U32 R56, R3, UR36, R56 ;  /* 0x0000002403387c25 */ /* 0x000fc8000f8e0038 */
[----:B----4-:R-:W-:Y:S01]  /*5bd0*/  VIADD R29, R57, UR4 ;  /* 0x00000004391d7c36 */ /* 0x010fe20008000000 */
[----:B------:R-:W-:Y:S06]  /*5be0*/  @P1 BRA `(.L_x_512) ;  /* 0x0000000000441947 */ /* 0x000fec0003800000 */
[----:B------:R-:W-:Y:S01]  /*5bf0*/  ULDC.64 UR6, c[0x0][0x818] ;  /* 0x0002060000067ab9 */ /* 0x000fe20000000a00 */
[C---:B------:R-:W-:Y:S01]  /*5c00*/  VIADD R0, R52.reuse, 0x40 ;  /* 0x0000004034007836 */ /* 0x040fe20000000000 */
[----:B------:R-:W-:Y:S01]  /*5c10*/  ULDC UR4, c[0x0][0x80c] ;  /* 0x0002030000047ab9 */ /* 0x000fe20000000800 */
[----:B------:R-:W-:Y:S01]  /*5c20*/  IMAD R31, R59, UR6, RZ ;  /* 0x000000063b1f7c24 */ /* 0x000fe2000f8e02ff */
[----:B------:R-:W-:Y:S01]  /*5c30*/  ISETP.GE.AND P1, PT, R52, UR4, PT ;  /* 0x0000000434007c0c */ /* 0x000fe2000bf26270 */
[----:B------:R-:W-:Y:S01]  /*5c40*/  IMAD.MOV.U32 R28, RZ, RZ, R56 ;  /* 0x000000ffff1c7224 */ /* 0x000fe200078e0038 */
[----:B------:R-:W-:Y:S01]  /*5c50*/  ISETP.GE.AND P3, PT, R0, UR4, PT ;  /* 0x0000000400007c0c */ /* 0x000fe2000bf66270 */
[----:B------:R-:W-:Y:S01]  /*5c60*/  IMAD R31, R58, UR7, R31 ;  /* 0x000000073a1f7c24 */ /* 0x000fe2000f8e021f */
[----:B------:R-:W-:Y:S01]  /*5c70*/  ISETP.GE.AND P2, PT, R64, UR4, PT ;  /* 0x0000000440007c0c */ /* 0x000fe2000bf46270 */
[----:B------:R-:W-:Y:S01]  /*5c80*/  IMAD.WIDE.U32 R2, R58, UR6, R28 ;  /* 0x000000063a027c25 */ /* 0x000fe2000f8e001c */
[----:B------:R-:W-:-:S03]  /*5c90*/  ULDC.64 UR6, c[0x0][0x800] ;  /* 0x0002000000067ab9 */ /* 0x000fc60000000a00 */
[----:B------:R-:W-:Y:S01]  /*5ca0*/  IMAD.IADD R3, R3, 0x1, R31 ;  /* 0x0000000103037824 */ /* 0x000fe200078e021f */
[----:B------:R-:W-:-:S04]  /*5cb0*/  LEA R30, P4, R2, UR6, 0x1 ;  /* 0x00000006021e7c11 */ /* 0x000fc8000f8808ff */
[----:B------:R-:W-:-:S05]  /*5cc0*/  LEA.HI.X R31, R2, UR7, R3, 0x1, P4 ;  /* 0x00000007021f7c11 */ /* 0x000fca000a0f0c03 */
[----:B--2---:R4:W-:Y:S04]  /*5cd0*/  @!P1 STG.E.128 desc[UR46][R30.64], R16 ;  /* 0x000000101e009986 */ /* 0x0049e8000c101d2e */
[----:B------:R4:W-:Y:S04]  /*5ce0*/  @!P2 STG.E.128 desc[UR46][R30.64+0x40], R20 ;  /* 0x000040141e00a986 */ /* 0x0009e8000c101d2e */
[----:B------:R4:W-:Y:S02]  /*5cf0*/  @!P3 STG.E.128 desc[UR46][R30.64+0x80], R24 ;  /* 0x000080181e00b986 */ /* 0x0009e4000c101d2e */
.L_x_512:
[----:B------:R-:W-:Y:S05]  /*5d00*/  BSYNC B0 ;  /* 0x0000000000007941 */ /* 0x000fea0003800000 */
.L_x_511:
[----:B------:R-:W-:Y:S05]  /*5d10*/  @P0 BRA `(.L_x_480) ;  /* 0x0000004400140947 */ /* 0x000fea0003800000 */
[----:B--2-4-:R-:W-:Y:S01]  /*5d20*/  IADD3 R17, P0, R58, 0x40, RZ ;  /* 0x000000403a117810 */ /* 0x014fe20007f1e0ff */
[----:B------:R-:W-:Y:S01]  /*5d30*/  ULDC.64 UR6, c[0x0][0x818] ;  /* 0x0002060000067ab9 */ /* 0x000fe20000000a00 */
[----:B------:R-:W-:Y:S01]  /*5d40*/  IMAD.MOV.U32 R2, RZ, RZ, R56 ;  /* 0x000000ffff027224 */ /* 0x000fe200078e0038 */
[----:B------:R-:W-:Y:S01]  /*5d50*/  ULDC UR4, c[0x0][0x80c] ;  /* 0x0002030000047ab9 */ /* 0x000fe20000000800 */
[----:B------:R-:W-:Y:S01]  /*5d60*/  IMAD.MOV.U32 R3, RZ, RZ, R29 ;  /* 0x000000ffff037224 */ /* 0x000fe200078e001d */
[----:B------:R-:W-:Y:S01]  /*5d70*/  ISETP.GE.AND P1, PT, R52, UR4, PT ;  /* 0x0000000434007c0c */ /* 0x000fe2000bf26270 */
[----:B------:R-:W-:Y:S01]  /*5d80*/  IMAD.X R0, RZ, RZ, R59, P0 ;  /* 0x000000ffff007224 */ /* 0x000fe200000e063b */
[----:B------:R-:W-:Y:S01]  /*5d90*/  ISETP.GE.AND P2, PT, R64, UR4, PT ;  /* 0x0000000440007c0c */ /* 0x000fe2000bf46270 */
[----:B------:R-:W-:-:S04]  /*5da0*/  IMAD.WIDE.U32 R2, R17, UR6, R2 ;  /* 0x0000000611027c25 */ /* 0x000fc8000f8e0002 */
[----:B------:R-:W-:Y:S02]  /*5db0*/  IMAD R0, R0, UR6, RZ ;  /* 0x0000000600007c24 */ /* 0x000fe4000f8e02ff */
[----:B------:R-:W-:Y:S02]  /*5dc0*/  VIADD R52, R52, 0x40 ;  /* 0x0000004034347836 */ /* 0x000fe40000000000 */
[----:B------:R-:W-:Y:S01]  /*5dd0*/  IMAD R17, R17, UR7, R0 ;  /* 0x0000000711117c24 */ /* 0x000fe2000f8e0200 */
[----:B------:R-:W-:Y:S02]  /*5de0*/  ULDC.64 UR6, c[0x0][0x800] ;  /* 0x0002000000067ab9 */ /* 0x000fe40000000a00 */
[----:B------:R-:W-:Y:S01]  /*5df0*/  LEA R16, P0, R2, UR6, 0x1 ;  /* 0x0000000602107c11 */ /* 0x000fe2000f8008ff */
[----:B------:R-:W-:-:S05]  /*5e00*/  IMAD.IADD R3, R3, 0x1, R17 ;  /* 0x0000000103037824 */ /* 0x000fca00078e0211 */
[----:B------:R-:W-:Y:S02]  /*5e10*/  LEA.HI.X R17, R2, UR7, R3, 0x1, P0 ;  /* 0x0000000702117c11 */ /* 0x000fe400080f0c03 */
[----:B------:R-:W-:-:S03]  /*5e20*/  ISETP.GE.AND P0, PT, R52, UR4, PT ;  /* 0x0000000434007c0c */ /* 0x000fc6000bf06270 */
[----:B------:R2:W-:Y:S04]  /*5e30*/  @!P1 STG.E.128 desc[UR46][R16.64], R4 ;  /* 0x0000000410009986 */ /* 0x0005e8000c101d2e */
[----:B-1----:R2:W-:Y:S06]  /*5e40*/  @!P2 STG.E.128 desc[UR46][R16.64+0x40], R8 ;  /* 0x000040081000a986 */ /* 0x0025ec000c101d2e */
[----:B------:R-:W-:Y:S05]  /*5e50*/  @P0 BRA `(.L_x_480) ;  /* 0x0000004000c40947 */ /* 0x000fea0003800000 */
[----:B------:R1:W-:Y:S01]  /*5e60*/  STG.E.128 desc[UR46][R16.64+0x80], R12 ;  /* 0x0000800c10007986 */ /* 0x0003e2000c101d2e */
[----:B------:R-:W-:Y:S05]  /*5e70*/  BRA `(.L_x_480) ;  /* 0x0000004000bc7947 */ /* 0x000fea0003800000 */
.L_x_505:
[----:B------:R-:W-:Y:S01]  /*5e80*/  ULDC.64 UR4, c[0x0][0x870] ;  /* 0x00021c0000047ab9 */ /* 0x000fe20000000a00 */
[----:B------:R-:W2:Y:S01]  /*5e90*/  S2R R6, SR_TID.X ;  /* 0x0000000000067919 */ /* 0x000ea20000002100 */
[----:B------:R-:W-:Y:S01]  /*5ea0*/  UISETP.NE.U32.AND UP0, UPT, UR4, URZ, UPT ;  /* 0x0000003f0400728c */ /* 0x000fe2000bf05070 */
[----:B------:R-:W3:Y:S03]  /*5eb0*/  S2UR UR8, SR_CTAID.Y ;  /* 0x00000000000879c3 */ /* 0x000ee60000002600 */
[----:B------:R-:W-:-:S03]  /*5ec0*/  UISETP.NE.AND.EX UP0, UPT, UR5, URZ, UPT, UP0 ;  /* 0x0000003f0500728c */ /* 0x000fc6000bf05300 */
[----:B------:R-:W-:Y:S02]  /*5ed0*/  ULDC.64 UR4, c[0x0][0x870] ;  /* 0x00021c0000047ab9 */ /* 0x000fe40000000a00 */
[----:B------:R-:W-:Y:S01]  /*5ee0*/  UIMAD.WIDE UR4, UR36, 0x4, UR4 ;  /* 0x00000004240478a5 */ /* 0x000fe2000f8e0204 */
[----:B------:R-:W-:Y:S01]  /*5ef0*/  PLOP3.LUT P0, PT, PT, PT, UP0, 0x80, 0x0 ;  /* 0x000000000000781c */ /* 0x000fe20003f0f008 */
[----:B------:R-:W-:Y:S01]  /*5f00*/  ULDC UR6, c[0x0][0x808] ;  /* 0x0002020000067ab9 */ /* 0x000fe20000000800 */
[----:B------:R-:W4:Y:S01]  /*5f10*/  S2R R7, SR_CTAID.X ;  /* 0x0000000000077919 */ /* 0x000f220000002500 */
[----:B------:R-:W4:Y:S02]  /*5f20*/  LDC.64 R12, c[0x0][0x820] ;  /* 0x00020800ff0c7b82 */ /* 0x000f240000000a00 */
[----:B------:R-:W-:Y:S02]  /*5f30*/  IMAD.U32 R2, RZ, RZ, UR4 ;  /* 0x00000004ff027e24 */ /* 0x000fe4000f8e00ff */
[----:B------:R-:W-:Y:S01]  /*5f40*/  IMAD.U32 R3, RZ, RZ, UR5 ;  /* 0x00000005ff037e24 */ /* 0x000fe2000f8e00ff */
[----:B------:R-:W-:-:S05]  /*5f50*/  ULDC.64 UR4, c[0x0][0x878] ;  /* 0x00021e0000047ab9 */ /* 0x000fca0000000a00 */
[----:B------:R-:W4:Y:S01]  /*5f60*/  @P0 LDG.E R8, desc[UR46][R2.64] ;  /* 0x0000002e02080981 */ /* 0x000f22000c1e1900 */
[----:B------:R-:W-:Y:S01]  /*5f70*/  UISETP.NE.U32.AND UP1, UPT, UR4, URZ, UPT ;  /* 0x0000003f0400728c */ /* 0x000fe2000bf25070 */
[----:B------:R-:W-:-:S03]  /*5f80*/  IMAD.U32 R0, RZ, RZ, UR6 ;  /* 0x00000006ff007e24 */ /* 0x000fc6000f8e00ff */
[----:B------:R-:W-:Y:S01]  /*5f90*/  UISETP.NE.AND.EX UP1, UPT, UR5, URZ, UPT, UP1 ;  /* 0x0000003f0500728c */ /* 0x000fe2000bf25310 */
[----:B--2---:R-:W-:-:S05]  /*5fa0*/  VIADD R6, R6, 0xffffff80 ;  /* 0xffffff8006067836 */ /* 0x004fca0000000000 */
[----:B------:R-:W-:-:S05]  /*5fb0*/  PLOP3.LUT P1, PT, PT, PT, UP1, 0x80, 0x0 ;  /* 0x000000000000781c */ /* 0x000fca0003f2f018 */
[----:B------:R-:W-:Y:S02]  /*5fc0*/  @UP1 ULDC.64 UR4, c[0x0][0x878] ;  /* 0x00021e0000041ab9 */ /* 0x000fe40000000a00 */
[----:B------:R-:W-:Y:S01]  /*5fd0*/  @UP1 UIMAD.WIDE UR4, UR36, 0x4, UR4 ;  /* 0x00000004240418a5 */ /* 0x000fe2000f8e0204 */
[----:B------:R-:W-:-:S05]  /*5fe0*/  SHF.R.S32.HI R9, RZ, 0x1f, R6 ;  /* 0x0000001fff097819 */ /* 0x000fca0000011406 */
[----:B-1----:R-:W-:Y:S02]  /*5ff0*/  IMAD.U32 R4, RZ, RZ, UR4 ;  /* 0x00000004ff047e24 */ /* 0x002fe4000f8e00ff */
[----:B------:R-:W-:Y:S01]  /*6000*/  IMAD.U32 R5, RZ, RZ, UR5 ;  /* 0x00000005ff057e24 */ /* 0x000fe2000f8e00ff */
[----:B------:R-:W-:Y:S01]  /*6010*/  LEA.HI R9, R9, R6, RZ, 0x2 ;  /* 0x0000000609097211 */ /* 0x000fe200078f10ff */
[----:B------:R-:W-:Y:S01]  /*6020*/  UMOV UR4, URZ ;  /* 0x0000003f00047c82 */ /* 0x000fe20008000000 */
[----:B------:R-:W-:Y:S02]  /*6030*/  UMOV UR5, URZ ;  /* 0x0000003f00057c82 */ /* 0x000fe40008000000 */
[----:B------:R1:W5:Y:S01]  /*6040*/  @P1 LDG.E R0, desc[UR46][R4.64] ;  /* 0x0000002e04001981 */ /* 0x000362000c1e1900 */
[----:B---3--:R-:W-:Y:S01]  /*6050*/  USHF.R.S32.HI UR9, URZ, 0x1f, UR8 ;  /* 0x0000001f3f097899 */ /* 0x008fe20008011408 */
[----:B-1----:R-:W-:-:S05]  /*6060*/  LOP3.LUT R5, R9, 0x1ffffffc, RZ, 0xc0, !PT ;  /* 0x1ffffffc09057812 */ /* 0x002fca00078ec0ff */
[----:B------:R-:W-:Y:S01]  /*6070*/  IMAD.IADD R6, R6, 0x1, -R5 ;  /* 0x0000000106067824 */ /* 0x000fe200078e0a05 */
[----:B----4-:R-:W-:-:S13]  /*6080*/  @P0 R2UR UR6, R8 ;  /* 0x00000000080602ca */ /* 0x010fda00000e0000 */
[----:B------:R-:W-:Y:S02]  /*6090*/  @UP0 USHF.R.S32.HI UR7, URZ, 0x1f, UR6 ;  /* 0x0000001f3f070899 */ /* 0x000fe40008011406 */
[----:B------:R-:W-:-:S05]  /*60a0*/  @UP0 UMOV UR4, UR6 ;  /* 0x0000000600040c82 */ /* 0x000fca0008000000 */
[----:B------:R-:W-:Y:S01]  /*60b0*/  @UP0 UMOV UR5, UR7 ;  /* 0x0000000700050c82 */ /* 0x000fe20008000000 */
[----:B------:R-:W-:Y:S05]  /*60c0*/  @P1 BRA `(.L_x_513) ;  /* 0x0000000000101947 */ /* 0x000fea0003800000 */
[----:B------:R-:W-:Y:S05]  /*60d0*/  @!P0 BRA `(.L_x_513) ;  /* 0x00000000000c8947 */ /* 0x000fea0003800000 */
[----:B------:R-:W2:Y:S04]  /*60e0*/  LDG.E R5, desc[UR46][R2.64] ;  /* 0x0000002e02057981 */ /* 0x000ea8000c1e1900 */
[----:B-----5:R-:W2:Y:S02]  /*60f0*/  LDG.E R0, desc[UR46][R2.64+0x4] ;  /* 0x0000042e02007981 */ /* 0x020ea4000c1e1900 */
[----:B--2---:R-:W-:-:S07]  /*6100*/  IMAD.IADD R0, R0, 0x1, -R5 ;  /* 0x0000000100007824 */ /* 0x004fce00078e0a05 */
.L_x_513:
[----:B------:R-:W-:Y:S01]  /*6110*/  SHF.R.S32.HI R9, RZ, 0x2, R9 ;  /* 0x00000002ff097819 */ /* 0x000fe20000011409 */
[----:B------:R-:W1:Y:S01]  /*6120*/  LDC.64 R14, c[0x0][0x850] ;  /* 0x00021400ff0e7b82 */ /* 0x000e620000000a00 */
[----:B------:R-:W-:Y:S01]  /*6130*/  IMAD R2, R12, UR9, RZ ;  /* 0x000000090c027c24 */ /* 0x000fe2000f8e02ff */
[----:B------:R-:W-:Y:S01]  /*6140*/  ULDC.64 UR6, c[0x0][0x828] ;  /* 0x00020a0000067ab9 */ /* 0x000fe20000000a00 */
[----:B------:R-:W-:Y:S01]  /*6150*/  IMAD.SHL.U32 R10, R6, 0x8, RZ ;  /* 0x00000008060a7824 */ /* 0x000fe200078e00ff */
[----:B------:R-:W-:Y:S01]  /*6160*/  BSSY B0, `(.L_x_514) ;  /* 0x000002a000007945 */ /* 0x000fe20003800000 */
[----:B-----5:R-:W-:Y:S02]  /*6170*/  IMAD R0, R7, -0x80, R0 ;  /* 0xffffff8007007824 */ /* 0x020fe400078e0200 */
[----:B------:R-:W-:Y:S01]  /*6180*/  VIADD R3, R9, 0x40 ;  /* 0x0000004009037836 */ /* 0x000fe20000000000 */
[----:B------:R-:W-:Y:S01]  /*6190*/  SHF.R.S32.HI R11, RZ, 0x1f, R10 ;  /* 0x0000001fff0b7819 */ /* 0x000fe2000001140a */
[----:B------:R-:W-:Y:S01]  /*61a0*/  IMAD R13, R13, UR8, R2 ;  /* 0x000000080d0d7c24 */ /* 0x000fe2000f8e0202 */
[----:B------:R-:W-:Y:S01]  /*61b0*/  IADD3 R2, P2, R9, UR4, RZ ;  /* 0x0000000409027c10 */ /* 0x000fe2000ff5e0ff */
[----:B------:R-:W-:Y:S01]  /*61c0*/  USHF.R.S32.HI UR4, URZ, 0x1f, UR36 ;  /* 0x0000001f3f047899 */ /* 0x000fe20008011424 */
[-C--:B------:R-:W-:Y:S01]  /*61d0*/  ISETP.GE.AND P0, PT, R3, R0.reuse, PT ;  /* 0x000000000300720c */ /* 0x080fe20003f06270 */
[----:B------:R-:W-:Y:S01]  /*61e0*/  IMAD.WIDE.U32 R4, R12, UR8, R10 ;  /* 0x000000080c047c25 */ /* 0x000fe2000f8e000a */
[C---:B------:R-:W-:Y:S01]  /*61f0*/  LEA.HI.X.SX32 R3, R9.reuse, UR5, 0x1, P2 ;  /* 0x0000000509037c11 */ /* 0x040fe200090f0eff */
[----:B------:R-:W-:Y:S01]  /*6200*/  USEL UR5, UR4, URZ, !UP0 ;  /* 0x0000003f04057287 */ /* 0x000fe2000c000000 */
[----:B------:R-:W-:Y:S01]  /*6210*/  ISETP.GE.AND P1, PT, R9, R0, PT ;  /* 0x000000000900720c */ /* 0x000fe20003f26270 */
[----:B------:R-:W-:Y:S01]  /*6220*/  USEL UR36, UR36, URZ, !UP0 ;  /* 0x0000003f24247287 */ /* 0x000fe2000c000000 */
[----:B------:R-:W-:Y:S01]  /*6230*/  IMAD.IADD R5, R5, 0x1, R13 ;  /* 0x0000000105057824 */ /* 0x000fe200078e020d */
[----:B------:R-:W-:-:S02]  /*6240*/  UIMAD UR4, UR5, UR6, URZ ;  /* 0x00000006050472a4 */ /* 0x000fc4000f8e023f */
[----:B------:R-:W-:Y:S02]  /*6250*/  IMAD.U32 R9, RZ, RZ, UR6 ;  /* 0x00000006ff097e24 */ /* 0x000fe4000f8e00ff */
[----:B------:R-:W-:Y:S01]  /*6260*/  IMAD.WIDE R6, R7, 0x80, R2 ;  /* 0x0000008007067825 */ /* 0x000fe200078e0202 */
[----:B------:R-:W-:-:S03]  /*6270*/  UIMAD UR4, UR36, UR7, UR4 ;  /* 0x00000007240472a4 */ /* 0x000fc6000f8e0204 */
[----:B------:R-:W-:-:S04]  /*6280*/  IMAD.WIDE.U32 R8, R9, UR36, R4 ;  /* 0x0000002409087c25 */ /* 0x000fc8000f8e0004 */
[C---:B-1----:R-:W-:Y:S02]  /*6290*/  IMAD R0, R14.reuse, UR9, RZ ;  /* 0x000000090e007c24 */ /* 0x042fe4000f8e02ff */
[----:B------:R-:W-:Y:S02]  /*62a0*/  VIADD R5, R9, UR4 ;  /* 0x0000000409057c36 */ /* 0x000fe40008000000 */
[----:B------:R-:W-:Y:S02]  /*62b0*/  IMAD R17, R15, UR8, R0 ;  /* 0x000000080f117c24 */ /* 0x000fe4000f8e0200 */
[----:B------:R-:W-:-:S04]  /*62c0*/  IMAD.WIDE.U32 R12, R14, UR8, R10 ;  /* 0x000000080e0c7c25 */ /* 0x000fc8000f8e000a */
[C---:B------:R-:W-:Y:S02]  /*62d0*/  VIADD R16, R10.reuse, 0x20 ;  /* 0x000000200a107836 */ /* 0x040fe40000000000 */
[----:B------:R-:W-:Y:S01]  /*62e0*/  VIADD R18, R10, 0x40 ;  /* 0x000000400a127836 */ /* 0x000fe20000000000 */
[----:B------:R-:W-:Y:S06]  /*62f0*/  @P1 BRA `(.L_x_515) ;  /* 0x0000000000401947 */ /* 0x000fec0003800000 */
[----:B------:R-:W-:Y:S01]  /*6300*/  ULDC.64 UR6, c[0x0][0x818] ;  /* 0x0002060000067ab9 */ /* 0x000fe20000000a00 */
[----:B------:R-:W-:Y:S01]  /*6310*/  IMAD.MOV.U32 R4, RZ, RZ, R8 ;  /* 0x000000ffff047224 */ /* 0x000fe200078e0008 */
[----:B------:R-:W-:Y:S01]  /*6320*/  ULDC UR4, c[0x0][0x80c] ;  /* 0x0002030000047ab9 */ /* 0x000fe20000000800 */
[----:B------:R-:W-:Y:S01]  /*6330*/  IMAD R15, R7, UR6, RZ ;  /* 0x00000006070f7c24 */ /* 0x000fe2000f8e02ff */
[----:B------:R-:W-:Y:S01]  /*6340*/  ISETP.GE.AND P3, PT, R10, UR4, PT ;  /* 0x000000040a007c0c */ /* 0x000fe2000bf66270 */
[----:B------:R-:W-:Y:S01]  /*6350*/  IMAD.WIDE.U32 R2, R6, UR6, R4 ;  /* 0x0000000606027c25 */ /* 0x000fe2000f8e0004 */
[----:B------:R-:W-:Y:S02]  /*6360*/  ISETP.GE.AND P4, PT, R16, UR4, PT ;  /* 0x0000000410007c0c */ /* 0x000fe4000bf86270 */
[----:B------:R-:W-:Y:S01]  /*6370*/  ISETP.GE.AND P5, PT, R18, UR4, PT ;  /* 0x0000000412007c0c */ /* 0x000fe2000bfa6270 */
[----:B------:R-:W-:Y:S01]  /*6380*/  IMAD R15, R6, UR7, R15 ;  /* 0x00000007060f7c24 */ /* 0x000fe2000f8e020f */
[----:B------:R-:W-:-:S02]  /*6390*/  ULDC.64 UR6, c[0x0][0x800] ;  /* 0x0002000000067ab9 */ /* 0x000fc40000000a00 */
[----:B------:R-:W-:Y:S01]  /*63a0*/  LEA R14, P2, R2, UR6, 0x1 ;  /* 0x00000006020e7c11 */ /* 0x000fe2000f8408ff */
[----:B------:R-:W-:-:S05]  /*63b0*/  IMAD.IADD R3, R3, 0x1, R15 ;  /* 0x0000000103037824 */ /* 0x000fca00078e020f */
[----:B------:R-:W-:-:S05]  /*63c0*/  LEA.HI.X R15, R2, UR7, R3, 0x1, P2 ;  /* 0x00000007020f7c11 */ /* 0x000fca00090f0c03 */
[----:B------:R1:W-:Y:S04]  /*63d0*/  @!P3 STG.E.128 desc[UR46][R14.64], RZ ;  /* 0x000000ff0e00b986 */ /* 0x0003e8000c101d2e */
[----:B------:R1:W-:Y:S04]  /*63e0*/  @!P4 STG.E.128 desc[UR46][R14.64+0x40], RZ ;  /* 0x000040ff0e00c986 */ /* 0x0003e8000c101d2e */
[----:B------:R1:W-:Y:S02]  /*63f0*/  @!P5 STG.E.128 desc[UR46][R14.64+0x80], RZ ;  /* 0x000080ff0e00d986 */ /* 0x0003e4000c101d2e */
.L_x_515:
[----:B------:R-:W-:Y:S05]  /*6400*/  BSYNC B0 ;  /* 0x0000000000007941 */ /* 0x000fea0003800000 */
.L_x_514:
[----:B------:R-:W-:Y:S04]  /*6410*/  BSSY B0, `(.L_x_516) ;  /* 0x0000015000007945 */ /* 0x000fe80003800000 */
[----:B------:R-:W-:Y:S05]  /*6420*/  @P0 BRA `(.L_x_517) ;  /* 0x00000000004c0947 */ /* 0x000fea0003800000 */
[----:B------:R-:W-:Y:S01]  /*6430*/  IADD3 R9, P2, R6, 0x40, RZ ;  /* 0x0000004006097810 */ /* 0x000fe20007f5e0ff */
[----:B------:R-:W-:Y:S01]  /*6440*/  ULDC.64 UR6, c[0x0][0x818] ;  /* 0x0002060000067ab9 */ /* 0x000fe20000000a00 */
[----:B------:R-:W-:Y:S01]  /*6450*/  IMAD.MOV.U32 R2, RZ, RZ, R8 ;  /* 0x000000ffff027224 */ /* 0x000fe200078e0008 */
[----:B------:R-:W-:Y:S01]  /*6460*/  ULDC UR4, c[0x0][0x80c] ;  /* 0x0002030000047ab9 */ /* 0x000fe20000000800 */
[----:B------:R-:W-:Y:S01]  /*6470*/  IMAD.MOV.U32 R3, RZ, RZ, R5 ;  /* 0x000000ffff037224 */ /* 0x000fe200078e0005 */
[----:B------:R-:W-:Y:S01]  /*6480*/  ISETP.GE.AND P3, PT, R10, UR4, PT ;  /* 0x000000040a007c0c */ /* 0x000fe2000bf66270 */
[----:B------:R-:W-:Y:S01]  /*6490*/  IMAD.X R0, RZ, RZ, R7, P2 ;  /* 0x000000ffff007224 */ /* 0x000fe200010e0607 */
[----:B------:R-:W-:Y:S01]  /*64a0*/  ISETP.GE.AND P4, PT, R16, UR4, PT ;  /* 0x0000000410007c0c */ /* 0x000fe2000bf86270 */
[----:B------:R-:W-:Y:S01]  /*64b0*/  IMAD.WIDE.U32 R2, R9, UR6, R2 ;  /* 0x0000000609027c25 */ /* 0x000fe2000f8e0002 */
[----:B------:R-:W-:-:S03]  /*64c0*/  ISETP.GE.AND P5, PT, R18, UR4, PT ;  /* 0x0000000412007c0c */ /* 0x000fc6000bfa6270 */
[----:B------:R-:W-:-:S04]  /*64d0*/  IMAD R0, R0, UR6, RZ ;  /* 0x0000000600007c24 */ /* 0x000fc8000f8e02ff */
[----:B------:R-:W-:Y:S01]  /*64e0*/  IMAD R9, R9, UR7, R0 ;  /* 0x0000000709097c24 */ /* 0x000fe2000f8e0200 */
[----:B------:R-:W-:Y:S02]  /*64f0*/  ULDC.64 UR6, c[0x0][0x800] ;  /* 0x0002000000067ab9 */ /* 0x000fe40000000a00 */
[----:B------:R-:W-:Y:S01]  /*6500*/  LEA R4, P2, R2, UR6, 0x1 ;  /* 0x0000000602047c11 */ /* 0x000fe2000f8408ff */
[----:B------:R-:W-:-:S05]  /*6510*/  IMAD.IADD R3, R3, 0x1, R9 ;  /* 0x0000000103037824 */ /* 0x000fca00078e0209 */
[----:B------:R-:W-:-:S05]  /*6520*/  LEA.HI.X R5, R2, UR7, R3, 0x1, P2 ;  /* 0x0000000702057c11 */ /* 0x000fca00090f0c03 */
[----:B------:R2:W-:Y:S04]  /*6530*/  @!P3 STG.E.128 desc[UR46][R4.64], RZ ;  /* 0x000000ff0400b986 */ /* 0x0005e8000c101d2e */
[----:B------:R2:W-:Y:S04]  /*6540*/  @!P4 STG.E.128 desc[UR46][R4.64+0x40], RZ ;  /* 0x000040ff0400c986 */ /* 0x0005e8000c101d2e */
[----:B------:R2:W-:Y:S02]  /*6550*/  @!P5 STG.E.128 desc[UR46][R4.64+0x80], RZ ;  /* 0x000080ff0400d986 */ /* 0x0005e4000c101d2e */
.L_x_517:
[----:B------:R-:W-:Y:S05]  /*6560*/  BSYNC B0 ;  /* 0x0000000000007941 */ /* 0x000fea0003800000 */
.L_x_516:
[----:B------:R-:W-:Y:S01]  /*6570*/  ULDC.64 UR6, c[0x0][0x858] ;  /* 0x0002160000067ab9 */ /* 0x000fe20000000a00 */
[----:B------:R-:W-:Y:S01]  /*6580*/  IMAD.IADD R13, R13, 0x1, R17 ;  /* 0x000000010d0d7824 */ /* 0x000fe200078e0211 */
[----:B------:R-:W-:Y:S02]  /*6590*/  UIMAD UR4, UR5, UR6, URZ ;  /* 0x00000006050472a4 */ /* 0x000fe4000f8e023f */
[----:B------:R-:W-:Y:S01]  /*65a0*/  IMAD.U32 R9, RZ, RZ, UR6 ;  /* 0x00000006ff097e24 */ /* 0x000fe2000f8e00ff */
[----:B------:R-:W-:Y:S01]  /*65b0*/  BSSY B0, `(.L_x_518) ;  /* 0x0000015000007945 */ /* 0x000fe20003800000 */
[----:B------:R-:W-:Y:S02]  /*65c0*/  UIMAD UR4, UR36, UR7, UR4 ;  /* 0x00000007240472a4 */ /* 0x000fe4000f8e0204 */
[----:B------:R-:W-:-:S04]  /*65d0*/  IMAD.WIDE.U32 R8, R9, UR36, R12 ;  /* 0x0000002409087c25 */ /* 0x000fc8000f8e000c */
[----:B--2---:R-:W-:Y:S01]  /*65e0*/  VIADD R5, R9, UR4 ;  /* 0x0000000409057c36 */ /* 0x004fe20008000000 */
        /* <DEDUP_REMOVED lines=17> */
.L_x_519:
[----:B------:R-:W-:Y:S05]  /*6700*/  BSYNC B0 ;  /* 0x0000000000007941 */ /* 0x000fea0003800000 */
.L_x_518:
        /* <DEDUP_REMOVED lines=10> */
[----:B------:R-:W-:-:S04]  /*67b0*/  IMAD R0, R0, UR6, RZ ;  /* 0x0000000600007c24 */ /* 0x000fc8000f8e02ff */
[----:B------:R-:W-:Y:S01]  /*67c0*/  IMAD R5, R9, UR7, R0 ;  /* 0x0000000709057c24 */ /* 0x000fe2000f8e0200 */
[----:B------:R-:W-:Y:S02]  /*67d0*/  ULDC.64 UR6, c[0x0][0x830] ;  /* 0x00020c0000067ab9 */ /* 0x000fe40000000a00 */
[----:B------:R-:W-:Y:S01]  /*67e0*/  LEA R4, P0, R2, UR6, 0x1 ;  /* 0x0000000602047c11 */ /* 0x000fe2000f8008ff */
[----:B------:R-:W-:-:S05]  /*67f0*/  IMAD.IADD R3, R3, 0x1, R5 ;  /* 0x0000000103037824 */ /* 0x000fca00078e0205 */
[----:B------:R-:W-:Y:S02]  /*6800*/  LEA.HI.X R5, R2, UR7, R3, 0x1, P0 ;  /* 0x0000000702057c11 */ /* 0x000fe400080f0c03 */
[----:B------:R-:W-:-:S03]  /*6810*/  ISETP.GE.AND P0, PT, R18, UR4, PT ;  /* 0x0000000412007c0c */ /* 0x000fc6000bf06270 */
[----:B------:R3:W-:Y:S04]  /*6820*/  @!P1 STG.E.128 desc[UR46][R4.64], RZ ;  /* 0x000000ff04009986 */ /* 0x0007e8000c101d2e */
[----:B------:R3:W-:Y:S06]  /*6830*/  @!P2 STG.E.128 desc[UR46][R4.64+0x40], RZ ;  /* 0x000040ff0400a986 */ /* 0x0007ec000c101d2e */
[----:B------:R-:W-:Y:S05]  /*6840*/  @P0 BRA `(.L_x_480) ;  /* 0x0000003800480947 */ /* 0x000fea0003800000 */
[----:B------:R4:W-:Y:S01]  /*6850*/  STG.E.128 desc[UR46][R4.64+0x80], RZ ;  /* 0x000080ff04007986 */ /* 0x0009e2000c101d2e */
[----:B------:R-:W-:Y:S05]  /*6860*/  BRA `(.L_x_480) ;  /* 0x0000003800407947 */ /* 0x000fea0003800000 */
.L_x_475:
[----:B------:R-:W-:-:S08]  /*6870*/  NOP ;  /* 0x0000000000007918 */ /* 0x000fd00000000000 */
[----:B------:R-:W1:-:S00]  /*6880*/  USETMAXREG.DEALLOC.CTAPOOL 0x18 ;  /* 0x00000018000079c8 */ /* 0x000e4000080e0500 */
[----:B-1----:R-:W-:-:S06]  /*6890*/  LOP3.LUT R0, R0, 0x3, RZ, 0xc0, !PT ;  /* 0x0000000300007812 */ /* 0x002fcc00078ec0ff */
[----:B------:R-:W1:Y:S02]  /*68a0*/  SHFL.IDX PT, R0, R0, RZ, 0x1f ;  /* 0x00001fff00007589 */ /* 0x000e6400000e0000 */
[----:B-1----:R-:W-:-:S13]  /*68b0*/  ISETP.NE.AND P0, PT, R0, RZ, PT ;  /* 0x000000ff0000720c */ /* 0x002fda0003f05270 */
[----:B------:R-:W-:Y:S05]  /*68c0*/  @!P0 BRA `(.L_x_520) ;  /* 0x0000000c00d48947 */ /* 0x000fea0003800000 */
[----:B------:R-:W-:-:S13]  /*68d0*/  ISETP.NE.AND P0, PT, R0, 0x1, PT ;  /* 0x000000010000780c */ /* 0x000fda0003f05270 */
[----:B------:R-:W-:Y:S05]  /*68e0*/  @P0 BRA `(.L_x_480) ;  /* 0x0000003800200947 */ /* 0x000fea0003800000 */
[----:B------:R-:W-:Y:S01]  /*68f0*/  ULDC.64 UR4, c[0x0][0x8d8] ;  /* 0x0002360000047ab9 */ /* 0x000fe20000000a00 */
[----:B------:R-:W1:Y:S01]  /*6900*/  S2UR UR12, SR_CTAID.Z ;  /* 0x00000000000c79c3 */ /* 0x000e620000002700 */
[----:B------:R-:W-:-:S04]  /*6910*/  ISETP.NE.U32.AND P0, PT, RZ, UR4, PT ;  /* 0x00000004ff007c0c */ /* 0x000fc8000bf05070 */
[----:B------:R-:W-:-:S13]  /*6920*/  ISETP.NE.AND.EX P0, PT, RZ, UR5, PT, P0 ;  /* 0x00000005ff007c0c */ /* 0x000fda000bf05300 */
[----:B------:R-:W-:Y:S05]  /*6930*/  @!P0 BRA `(.L_x_521) ;  /* 0x00000000001c8947 */ /* 0x000fea0003800000 */
[----:B------:R-:W-:Y:S02]  /*6940*/  ULDC.64 UR4, c[0x0][0x8d8] ;  /* 0x0002360000047ab9 */ /* 0x000fe40000000a00 */
[----:B-1----:R-:W-:-:S06]  /*6950*/  UIMAD.WIDE UR4, UR12, 0x4, UR4 ;  /* 0x000000040c0478a5 */ /* 0x002fcc000f8e0204 */
[----:B------:R-:W-:Y:S02]  /*6960*/  IMAD.U32 R2, RZ, RZ, UR4 ;  /* 0x00000004ff027e24 */ /* 0x000fe4000f8e00ff */
[----:B------:R-:W-:-:S05]  /*6970*/  IMAD.U32 R3, RZ, RZ, UR5 ;  /* 0x00000005ff037e24 */ /* 0x000fca000f8e00ff */
[----:B------:R-:W2:Y:S02]  /*6980*/  LDG.E R2, desc[UR46][R2.64] ;  /* 0x0000002e02027981 */ /* 0x000ea4000c1e1900 */
[----:B--2---:R-:W-:Y:S01]  /*6990*/  R2UR UR5, R2 ;  /* 0x00000000020572ca */ /* 0x004fe200000e0000 */
[----:B------:R-:W-:-:S14]  /*69a0*/  BRA `(.L_x_522) ;  /* 0x0000000000387947 */ /* 0x000fdc0003800000 */
.L_x_521:
[----:B------:R-:W-:Y:S02]  /*69b0*/  ULDC.64 UR4, c[0x0][0x8d0] ;  /* 0x0002340000047ab9 */ /* 0x000fe40000000a00 */
[----:B------:R-:W-:-:S04]  /*69c0*/  ISETP.NE.U32.AND P0, PT, RZ, UR4, PT ;  /* 0x00000004ff007c0c */ /* 0x000fc8000bf05070 */
[----:B------:R-:W-:-:S13]  /*69d0*/  ISETP.NE.AND.EX P0, PT, RZ, UR5, PT, P0 ;  /* 0x00000005ff007c0c */ /* 0x000fda000bf05300 */
[----:B------:R-:W-:Y:S05]  /*69e0*/  @!P0 BRA `(.L_x_523) ;  /* 0x0000000000248947 */ /* 0x000fea0003800000 */
[----:B------:R-:W-:Y:S02]  /*69f0*/  ULDC.64 UR4, c[0x0][0x8d0] ;  /* 0x0002340000047ab9 */ /* 0x000fe40000000a00 */
[----:B-1----:R-:W-:-:S06]  /*6a00*/  UIMAD.WIDE UR4, UR12, 0x4, UR4 ;  /* 0x000000040c0478a5 */ /* 0x002fcc000f8e0204 */
[----:B------:R-:W-:Y:S02]  /*6a10*/  IMAD.U32 R2, RZ, RZ, UR4 ;  /* 0x00000004ff027e24 */ /* 0x000fe4000f8e00ff */
[----:B------:R-:W-:-:S05]  /*6a20*/  IMAD.U32 R3, RZ, RZ, UR5 ;  /* 0x00000005ff037e24 */ /* 0x000fca000f8e00ff */
[----:B------:R-:W2:Y:S04]  /*6a30*/  LDG.E R0, desc[UR46][R2.64] ;  /* 0x0000002e02007981 */ /* 0x000ea8000c1e1900 */
[----:B------:R-:W2:Y:S02]  /*6a40*/  LDG.E R5, desc[UR46][R2.64+0x4] ;  /* 0x0000042e02057981 */ /* 0x000ea4000c1e1900 */
[----:B--2---:R-:W-:-:S05]  /*6a50*/  IMAD.IADD R0, R5, 0x1, -R0 ;  /* 0x0000000105007824 */ /* 0x004fca00078e0a00 */
[----:B------:R-:W-:Y:S01]  /*6a60*/  R2UR UR5, R0 ;  /* 0x00000000000572ca */ /* 0x000fe200000e0000 */
[----:B------:R-:W-:-:S14]  /*6a70*/  BRA `(.L_x_522) ;  /* 0x0000000000047947 */ /* 0x000fdc0003800000 */
.L_x_523:
[----:B------:R-:W-:-:S05]  /*6a80*/  ULDC UR5, c[0x0][0x8bc] ;  /* 0x00022f0000057ab9 */ /* 0x000fca0000000800 */
.L_x_522:
[----:B------:R-:W2:Y:S02]  /*6a90*/  S2UR UR4, SR_CTAID.X ;  /* 0x00000000000479c3 */ /* 0x000ea40000002500 */
[----:B--2---:R-:W-:-:S04]  /*6aa0*/  USHF.L.U32 UR4, UR4, 0x7, URZ ;  /* 0x0000000704047899 */ /* 0x004fc8000800063f */
[----:B------:R-:W-:-:S04]  /*6ab0*/  UISETP.GE.AND UP0, UPT, UR4, UR5, UPT ;  /* 0x000000050400728c */ /* 0x000fc8000bf06270 */
[----:B-1----:R-:W-:-:S06]  /*6ac0*/  USEL UR12, UR12, 0xffffffff, !UP0 ;  /* 0xffffffff0c0c7887 */ /* 0x002fcc000c000000 */
[----:B------:R-:W-:-:S13]  /*6ad0*/  ISETP.LE.AND P0, PT, RZ, UR12, PT ;  /* 0x0000000cff007c0c */ /* 0x000fda000bf03270 */
[----:B------:R-:W-:Y:S05]  /*6ae0*/  @!P0 BRA `(.L_x_480) ;  /* 0x0000003400a08947 */ /* 0x000fea0003800000 */
[----:B------:R-:W-:Y:S02]  /*6af0*/  ULDC.64 UR4, c[0x0][0x770] ;  /* 0x0001dc0000047ab9 */ /* 0x000fe40000000a00 */
[----:B------:R-:W-:-:S04]  /*6b00*/  UISETP.NE.U32.AND UP0, UPT, UR4, URZ, UPT ;  /* 0x0000003f0400728c */ /* 0x000fc8000bf05070 */
[----:B------:R-:W-:-:S03]  /*6b10*/  UISETP.NE.AND.EX UP0, UPT, UR5, URZ, UPT, UP0 ;  /* 0x0000003f0500728c */ /* 0x000fc6000bf05300 */
[----:B------:R-:W-:Y:S02]  /*6b20*/  ULDC.64 UR4, c[0x0][0x770] ;  /* 0x0001dc0000047ab9 */ /* 0x000fe40000000a00 */
[----:B------:R-:W-:Y:S01]  /*6b30*/  UIMAD.WIDE UR4, UR12, 0x4, UR4 ;  /* 0x000000040c0478a5 */ /* 0x000fe2000f8e0204 */
[----:B------:R-:W-:-:S05]  /*6b40*/  PLOP3.LUT P0, PT, PT, PT, UP0, 0x80, 0x0 ;  /* 0x000000000000781c */ /* 0x000fca0003f0f008 */
[----:B------:R-:W-:Y:S02]  /*6b50*/  IMAD.U32 R2, RZ, RZ, UR4 ;  /* 0x00000004ff027e24 */ /* 0x000fe4000f8e00ff */
[----:B------:R-:W-:Y:S01]  /*6b60*/  IMAD.U32 R3, RZ, RZ, UR5 ;  /* 0x00000005ff037e24 */ /* 0x000fe2000f8e00ff */
[----:B------:R-:W-:-:S05]  /*6b70*/  ULDC.64 UR4, c[0x0][0x780] ;  /* 0x0001e00000047ab9 */ /* 0x000fca0000000a00 */
[----:B------:R-:W2:Y:S01]  /*6b80*/  @P0 LDG.E R6, desc[UR46][R2.64] ;  /* 0x0000002e02060981 */ /* 0x000ea2000c1e1900 */
[----:B------:R-:W-:Y:S01]  /*6b90*/  UISETP.NE.U32.AND UP1, UPT, UR4, URZ, UPT ;  /* 0x0000003f0400728c */ /* 0x000fe2000bf25070 */
[----:B------:R-:W-:-:S03]  /*6ba0*/  ULDC UR6, c[0x0][0x280] ;  /* 0x0000a00000067ab9 */ /* 0x000fc60000000800 */
[----:B------:R-:W-:Y:S01]  /*6bb0*/  UISETP.NE.AND.EX UP1, UPT, UR5, URZ, UPT, UP1 ;  /* 0x0000003f0500728c */ /* 0x000fe2000bf25310 */
[----:B------:R-:W-:-:S05]  /*6bc0*/  IMAD.U32 R0, RZ, RZ, UR6 ;  /* 0x00000006ff007e24 */ /* 0x000fca000f8e00ff */
[----:B------:R-:W-:-:S05]  /*6bd0*/  PLOP3.LUT P1, PT, PT, PT, UP1, 0x80, 0x0 ;  /* 0x000000000000781c */ /* 0x000fca0003f2f018 */
[----:B------:R-:W-:Y:S02]  /*6be0*/  @UP1 ULDC.64 UR4, c[0x0][0x780] ;  /* 0x0001e00000041ab9 */ /* 0x000fe40000000a00 */
[----:B------:R-:W-:-:S06]  /*6bf0*/  @UP1 UIMAD.WIDE UR4, UR12, 0x4, UR4 ;  /* 0x000000040c0418a5 */ /* 0x000fcc000f8e0204 */
[----:B------:R-:W-:Y:S02]  /*6c00*/  IMAD.U32 R4, RZ, RZ, UR4 ;  /* 0x00000004ff047e24 */ /* 0x000fe4000f8e00ff */
[----:B------:R-:W-:-:S05]  /*6c10*/  IMAD.U32 R5, RZ, RZ, UR5 ;  /* 0x00000005ff057e24 */ /* 0x000fca000f8e00ff */
[----:B------:R1:W5:Y:S01]  /*6c20*/  @P1 LDG.E R0, desc[UR46][R4.64] ;  /* 0x0000002e04001981 */ /* 0x000362000c1e1900 */
[----:B------:R-:W-:Y:S01]  /*6c30*/  PLOP3.LUT P2, PT, PT, PT, UP0, 0x80, 0x0 ;  /* 0x000000000000781c */ /* 0x000fe20003f4f008 */
[----:B------:R-:W3:Y:S02]  /*6c40*/  S2UR UR13, SR_CTAID.Y ;  /* 0x00000000000d79c3 */ /* 0x000ee40000002600 */
[----:B---3--:R-:W-:-:S10]  /*6c50*/  USHF.R.S32.HI UR7, URZ, 0x1f, UR13 ;  /* 0x0000001f3f077899 */ /* 0x008fd4000801140d */
[----:B--2---:R-:W-:-:S13]  /*6c60*/  @P2 R2UR UR4, R6 ;  /* 0x00000000060422ca */ /* 0x004fda00000e0000 */
[----:B------:R-:W-:-:S04]  /*6c70*/  @UP0 ULEA UR4, UR12, UR4, 0x6 ;  /* 0x000000040c040291 */ /* 0x000fc8000f8e303f */
[----:B------:R-:W-:-:S04]  /*6c80*/  @UP0 USHF.R.S32.HI UR5, URZ, 0x1f, UR4 ;  /* 0x0000001f3f050899 */ /* 0x000fc80008011404 */
[----:B------:R-:W-:-:S04]  /*6c90*/  @UP0 ULEA.HI UR5, UR5, UR4, URZ, 0x6 ;  /* 0x0000000405050291 */ /* 0x000fc8000f8f303f */
[----:B------:R-:W-:-:S04]  /*6ca0*/  @UP0 USHF.R.S32.HI UR5, URZ, 0x6, UR5 ;  /* 0x000000063f050899 */ /* 0x000fc80008011405 */
[----:B------:R-:W-:Y:S01]  /*6cb0*/  @UP0 UIMAD UR6, UR5, 0x1800, URZ ;  /* 0x00001800050608a4 */ /* 0x000fe2000f8e023f */
[----:B-1----:R-:W-:Y:S11]  /*6cc0*/  @P1 BRA `(.L_x_524) ;  /* 0x0000000000101947 */ /* 0x002ff60003800000 */
[----:B------:R-:W-:Y:S05]  /*6cd0*/  @!P0 BRA `(.L_x_524) ;  /* 0x00000000000c8947 */ /* 0x000fea0003800000 */
[----:B------:R-:W2:Y:S04]  /*6ce0*/  LDG.E R5, desc[UR46][R2.64] ;  /* 0x0000002e02057981 */ /* 0x000ea8000c1e1900 */
[----:B-----5:R-:W2:Y:S02]  /*6cf0*/  LDG.E R0, desc[UR46][R2.64+0x4] ;  /* 0x0000042e02007981 */ /* 0x020ea4000c1e1900 */
[----:B--2---:R-:W-:-:S07]  /*6d00*/  IMAD.IADD R0, R0, 0x1, -R5 ;  /* 0x0000000100007824 */ /* 0x004fce00078e0a05 */
.L_x_524:
[----:B-----5:R-:W-:Y:S01]  /*6d10*/  ISETP.GE.AND P0, PT, R0, 0x1, PT ;  /* 0x000000010000780c */ /* 0x020fe20003f06270 */
[----:B------:R-:W-:Y:S01]  /*6d20*/  @UP0 USHF.R.S32.HI UR8, URZ, 0x1f, UR6 ;  /* 0x0000001f3f080899 */ /* 0x000fe20008011406 */
[----:B------:R-:W-:Y:S01]  /*6d30*/  UMOV UR4, URZ ;  /* 0x0000003f00047c82 */ /* 0x000fe20008000000 */
[----:B------:R-:W-:Y:S01]  /*6d40*/  UMOV UR5, URZ ;  /* 0x0000003f00057c82 */ /* 0x000fe20008000000 */
[----:B------:R-:W-:-:S04]  /*6d50*/  @UP0 UMOV UR4, UR6 ;  /* 0x0000000600040c82 */ /* 0x000fc80008000000 */
[----:B------:R-:W-:-:S05]  /*6d60*/  @UP0 UMOV UR5, UR8 ;  /* 0x0000000800050c82 */ /* 0x000fca0008000000 */
[----:B------:R-:W-:Y:S05]  /*6d70*/  @!P0 BRA `(.L_x_480) ;  /* 0x0000003000fc8947 */ /* 0x000fea0003800000 */
[----:B------:R-:W-:Y:S01]  /*6d80*/  ULDC.64 UR8, c[0x0][0x2d8] ;  /* 0x0000b60000087ab9 */ /* 0x000fe20000000a00 */
[C---:B------:R-:W-:Y:S01]  /*6d90*/  VIADD R2, R0.reuse, 0x3f ;  /* 0x0000003f00027836 */ /* 0x040fe20000000000 */
[----:B------:R-:W-:Y:S01]  /*6da0*/  UIMAD UR7, UR7, UR8, URZ ;  /* 0x00000008070772a4 */ /* 0x000fe2000f8e023f */
[----:B------:R-:W-:Y:S01]  /*6db0*/  ISETP.GE.AND P1, PT, R0, 0x41, PT ;  /* 0x000000410000780c */ /* 0x000fe20003f26270 */
[----:B------:R-:W-:Y:S02]  /*6dc0*/  USHF.R.S32.HI UR6, URZ, 0x1f, UR12 ;  /* 0x0000001f3f067899 */ /* 0x000fe4000801140c */
[----:B------:R-:W-:Y:S01]  /*6dd0*/  UIMAD.WIDE.U32 UR10, UR13, UR8, URZ ;  /* 0x000000080d0a72a5 */ /* 0x000fe2000f8e003f */
[----:B------:R-:W-:Y:S01]  /*6de0*/  SHF.R.S32.HI R3, RZ, 0x1f, R2 ;  /* 0x0000001fff037819 */ /* 0x000fe20000011402 */
[----:B------:R-:W-:Y:S02]  /*6df0*/  UIMAD UR7, UR13, UR9, UR7 ;  /* 0x000000090d0772a4 */ /* 0x000fe4000f8e0207 */
[----:B------:R-:W-:Y:S01]  /*6e00*/  UIADD3 UR8, UP1, UR4, UR10, URZ ;  /* 0x0000000a04087290 */ /* 0x000fe2000ff3e03f */
[----:B------:R-:W-:Y:S01]  /*6e10*/  LEA.HI R3, R3, R2, RZ, 0x6 ;  /* 0x0000000203037211 */ /* 0x000fe200078f30ff */
[----:B------:R-:W-:-:S02]  /*6e20*/  UIADD3 UR7, UR11, UR7, URZ ;  /* 0x000000070b077290 */ /* 0x000fc4000fffe03f */
[----:B------:R-:W-:Y:S01]  /*6e30*/  USEL UR6, UR6, URZ, !UP0 ;  /* 0x0000003f06067287 */ /* 0x000fe2000c000000 */
[----:B------:R-:W-:Y:S01]  /*6e40*/  SHF.R.S32.HI R3, RZ, 0x6, R3 ;  /* 0x00000006ff037819 */ /* 0x000fe20000011403 */
[----:B------:R-:W-:Y:S01]  /*6e50*/  ULDC.64 UR14, c[0x0][0x2e0] ;  /* 0x0000b800000e7ab9 */ /* 0x000fe20000000a00 */
[----:B------:R-:W-:Y:S02]  /*6e60*/  USEL UR13, UR12, URZ, !UP0 ;  /* 0x0000003f0c0d7287 */ /* 0x000fe4000c000000 */
[----:B------:R-:W-:Y:S01]  /*6e70*/  UIADD3.X UR9, UR5, UR7, URZ, UP1, !UPT ;  /* 0x0000000705097290 */ /* 0x000fe20008ffe43f */
[----:B------:R-:W-:Y:S01]  /*6e80*/  VIMNMX R3, R3, 0x1, !PT ;  /* 0x0000000103037848 */ /* 0x000fe20007fe0100 */
[----:B------:R-:W-:Y:S02]  /*6e90*/  UIMAD UR6, UR6, UR14, URZ ;  /* 0x0000000e060672a4 */ /* 0x000fe4000f8e023f */
[----:B------:R-:W-:Y:S01]  /*6ea0*/  UIMAD.WIDE.U32 UR8, UR13, UR14, UR8 ;  /* 0x0000000e0d0872a5 */ /* 0x000fe2000f8e0008 */
[----:B------:R-:W-:Y:S01]  /*6eb0*/  LOP3.LUT R2, R3, 0x1, RZ, 0xc0, !PT ;  /* 0x0000000103027812 */ /* 0x000fe200078ec0ff */
[----:B------:R-:W-:Y:S01]  /*6ec0*/  UIMAD UR12, UR13, UR15, UR6 ;  /* 0x0000000f0d0c72a4 */ /* 0x000fe2000f8e0206 */
[----:B------:R-:W-:-:S03]  /*6ed0*/  ELECT P0, URZ, PT ;  /* 0x00000000003f782f */ /* 0x000fc60003800000 */
[----:B------:R-:W-:Y:S01]  /*6ee0*/  UIADD3 UR19, UR9, UR12, URZ ;  /* 0x0000000c09137290 */ /* 0x000fe2000fffe03f */
[----:B------:R-:W-:Y:S01]  /*6ef0*/  UMOV UR6, URZ ;  /* 0x0000003f00067c82 */ /* 0x000fe20008000000 */
[----:B------:R-:W-:Y:S10]  /*6f00*/  @!P1 BRA `(.L_x_525) ;  /* 0x0000000400889947 */ /* 0x000ff40003800000 */
[----:B------:R-:W-:Y:S01]  /*6f10*/  UMOV UR6, UR10 ;  /* 0x0000000a00067c82 */ /* 0x000fe20008000000 */
[----:B------:R-:W-:Y:S01]  /*6f20*/  ULDC.64 UR10, c[0x0][0x2c0] ;  /* 0x0000b000000a7ab9 */ /* 0x000fe20000000a00 */
[----:B------:R-:W-:Y:S01]  /*6f30*/  UIMAD.WIDE.U32 UR6, UR13, UR14, UR6 ;  /* 0x0000000e0d0672a5 */ /* 0x000fe2000f8e0006 */
[----:B------:R-:W-:Y:S01]  /*6f40*/  IMAD.IADD R0, R3, 0x1, -R2 ;  /* 0x0000000103007824 */ /* 0x000fe200078e0a02 */
[----:B------:R-:W-:Y:S02]  /*6f50*/  ULDC.64 UR20, c[0x0][0x2c0] ;  /* 0x0000b00000147ab9 */ /* 0x000fe40000000a00 */
[----:B------:R-:W-:-:S04]  /*6f60*/  UIADD3 UR15, UP0, UR4, UR6, URZ ;  /* 0x00000006040f7290 */ /* 0x000fc8000ff1e03f */
[----:B------:R-:W-:Y:S02]  /*6f70*/  UIADD3.X UR4, UR5, UR12, UR7, UP0, !UPT ;  /* 0x0000000c05047290 */ /* 0x000fe400087fe407 */
[----:B------:R-:W-:Y:S01]  /*6f80*/  ULEA UR14, UP0, UR15, UR10, 0x2 ;  /* 0x0000000a0f0e7291 */ /* 0x000fe2000f80103f */
[----:B------:R-:W-:-:S03]  /*6f90*/  UMOV UR5, URZ ;  /* 0x0000003f00057c82 */ /* 0x000fc60008000000 */
[----:B------:R-:W-:Y:S02]  /*6fa0*/  ULEA.HI.X UR15, UR15, UR11, UR4, 0x2, UP0 ;  /* 0x0000000b0f0f7291 */ /* 0x000fe400080f1404 */
[----:B------:R-:W-:Y:S02]  /*6fb0*/  UIADD3 UR10, UP0, UR14, 0x3000, URZ ;  /* 0x000030000e0a7890 */ /* 0x000fe4000ff1e03f */
[----:B------:R-:W-:Y:S02]  /*6fc0*/  UIADD3 UR12, UP1, UR14, 0x6000, URZ ;  /* 0x000060000e0c7890 */ /* 0x000fe4000ff3e03f */
[----:B------:R-:W-:Y:S02]  /*6fd0*/  UIADD3 UR14, UP2, UR14, 0x9000, URZ ;  /* 0x000090000e0e7890 */ /* 0x000fe4000ff5e03f */
[----:B------:R-:W-:Y:S02]  /*6fe0*/  UIADD3.X UR11, URZ, UR15, URZ, UP0, !UPT ;  /* 0x0000000f3f0b7290 */ /* 0x000fe400087fe43f */
[----:B------:R-:W-:-:S02]  /*6ff0*/  UIADD3.X UR13, URZ, UR15, URZ, UP1, !UPT ;  /* 0x0000000f3f0d7290 */ /* 0x000fc40008ffe43f */
[----:B------:R-:W-:Y:S01]  /*7000*/  UIADD3.X UR15, URZ, UR15, URZ, UP2, !UPT ;  /* 0x0000000f3f0f7290 */ /* 0x000fe200097fe43f */
[----:B------:R-:W-:-:S11]  /*7010*/  UMOV UR4, URZ ;  /* 0x0000003f00047c82 */ /* 0x000fd60008000000 */
.L_x_538:
        /* <DEDUP_REMOVED lines=21> */
.L_x_527:
[----:B------:R-:W-:Y:S05]  /*7170*/  BSYNC B0 ;  /* 0x0000000000007941 */ /* 0x000fea0003800000 */
.L_x_526:
        /* <DEDUP_REMOVED lines=13> */
.L_x_529:
[----:B------:R-:W-:Y:S05]  /*7250*/  BSYNC B0 ;  /* 0x0000000000007941 */ /* 0x000fea0003800000 */
.L_x_528:
[----:B------:R-:W-:Y:S06]  /*7260*/  BAR.ARV 0xa, 0xa0 ;  /* 0x0282800000007b1d */ /* 0x000fec0000002000 */
[----:B------:R-:W-:Y:S04]  /*7270*/  BSSY B0, `(.L_x_530) ;  /* 0x0000003000007945 */ /* 0x000fe80003800000 */
[----:B------:R-:W-:Y:S05]  /*7280*/  @!P0 BRA `(.L_x_531) ;  /* 0x0000000000048947 */ /* 0x000fea0003800000 */
[----:B------:R-:W-:-:S04]  /*7290*/  DEPBAR.LE SB0, 0x0 ;  /* 0x000080000000791a */ /* 0x000fc80000000000 */
.L_x_531:
[----:B------:R-:W-:Y:S05]  /*72a0*/  BSYNC B0 ;  /* 0x0000000000007941 */ /* 0x000fea0003800000 */
.L_x_530:
        /* <DEDUP_REMOVED lines=13> */
.L_x_533:
[----:B------:R-:W-:Y:S05]  /*7380*/  BSYNC B0 ;  /* 0x0000000000007941 */ /* 0x000fea0003800000 */
.L_x_532:
        /* <DEDUP_REMOVED lines=13> */
.L_x_535:
[----:B------:R-:W-:Y:S05]  /*7460*/  BSYNC B0 ;  /* 0x0000000000007941 */ /* 0x000fea0003800000 */
.L_x_534:
[----:B------:R-:W-:Y:S01]  /*7470*/  VIADD R0, R0, 0xfffffffe ;  /* 0xfffffffe00007836 */ /* 0x000fe20000000000 */
[----:B------:R-:W-:Y:S06]  /*7480*/  BAR.ARV 0xa, 0xa0 ;  /* 0x0282800000007b1d */ /* 0x000fec0000002000 */
[----:B------:R-:W-:Y:S01]  /*7490*/  BSSY B0, `(.L_x_536) ;  /* 0x0000004000007945 */ /* 0x000fe20003800000 */
[----:B------:R-:W-:-:S03]  /*74a0*/  ISETP.NE.AND P1, PT, R0, RZ, PT ;  /* 0x000000ff0000720c */ /* 0x000fc60003f25270 */
[----:B------:R-:W-:Y:S10]  /*74b0*/  @!P0 BRA `(.L_x_537) ;  /* 0x0000000000048947 */ /* 0x000ff40003800000 */
[----:B------:R-:W-:-:S04]  /*74c0*/  DEPBAR.LE SB0, 0x0 ;  /* 0x000080000000791a */ /* 0x000fc80000000000 */
.L_x_537:
[----:B------:R-:W-:Y:S05]  /*74d0*/  BSYNC B0 ;  /* 0x0000000000007941 */ /* 0x000fea0003800000 */
.L_x_536:
[----:B------:R-:W-:Y:S06]  /*74e0*/  BAR.ARV 0xb, 0xa0 ;  /* 0x02c2800000007b1d */ /* 0x000fec0000002000 */
[----:B------:R-:W-:Y:S02]  /*74f0*/  UIADD3 UR5, UR5, 0x2, URZ ;  /* 0x0000000205057890 */ /* 0x000fe4000fffe03f */
[----:B------:R-:W-:Y:S01]  /*7500*/  UIADD3 UR4, UR4, 0x1, URZ ;  /* 0x0000000104047890 */ /* 0x000fe2000fffe03f */
[----:B------:R-:W-:Y:S11]  /*7510*/  @P1 BRA `(.L_x_538) ;  /* 0xfffffff800c01947 */ /* 0x000ff6000383ffff */
[----:B------:R-:W-:-:S12]  /*7520*/  UIADD3 UR6, UR16, 0x3000, URZ ;  /* 0x0000300010067890 */ /* 0x000fd8000fffe03f */
.L_x_525:
        /* <DEDUP_REMOVED lines=10> */
[----:B------:R-:W-:Y:S01]  /*75d0*/  ULEA UR4, UP0, UR11, UR4, 0x2 ;  /* 0x000000040b047291 */ /* 0x000fe2000f80103f */
[----:B------:R-:W-:-:S03]  /*75e0*/  UMOV UR13, 0x14f00000 ;  /* 0x14f00000000d7882 */ /* 0x000fc60000000000 */
[----:B------:R-:W-:-:S03]  /*75f0*/  ULEA.HI.X UR5, UR11, UR5, UR12, 0x2, UP0 ;  /* 0x000000050b057291 */ /* 0x000fc600080f140c */
[----:B------:R-:W-:Y:S01]  /*7600*/  UMOV UR12, 0x0 ;  /* 0x00000000000c7882 */ /* 0x000fe20000000000 */
[----:B-1----:R-:W-:-:S03]  /*7610*/  ULEA UR7, UR10, UR7, 0x18 ;  /* 0x000000070a077291 */ /* 0x002fc6000f8ec03f */
[----:B------:R-:W-:Y:S01]  /*7620*/  UMOV UR10, 0x300 ;  /* 0x00000300000a7882 */ /* 0x000fe20000000000 */
[----:B------:R-:W-:-:S09]  /*7630*/  UIADD3 UR7, UR7, 0xc000, URZ ;  /* 0x0000c00007077890 */ /* 0x000fd2000fffe03f */
[----:B------:R1:W-:Y:S02]  /*7640*/  UBLKRED.G.S.ADD.F32.RN [UR4], [UR7], UR10, desc[UR12] ;  /* 0x00000c04070073bb */ /* 0x0003e400080a140a */
[----:B-1----:R0:W-:Y:S02]  /*7650*/  UTMACMDFLUSH ;  /* 0x00000000000079b7 */ /* 0x0021e40000000000 */
.L_x_540:
[----:B------:R-:W-:Y:S05]  /*7660*/  BSYNC B0 ;  /* 0x0000000000007941 */ /* 0x000fea0003800000 */
.L_x_539:
[----:B------:R-:W-:Y:S06]  /*7670*/  BAR.SYNC.DEFER_BLOCKING 0xe, 0xa0 ;  /* 0x0382800000007b1d */ /* 0x000fec0000010000 */
[----:B------:R-:W-:Y:S04]  /*7680*/  BSSY B0, `(.L_x_541) ;  /* 0x0000012000007945 */ /* 0x000fe80003800000 */
[----:B------:R-:W-:Y:S05]  /*7690*/  @!P0 BRA `(.L_x_542) ;  /* 0x0000000000408947 */ /* 0x000fea0003800000 */
[----:B------:R-:W1:Y:S01]  /*76a0*/  S2UR UR7, SR_CgaCtaId ;  /* 0x00000000000779c3 */ /* 0x000e620000008800 */
[----:B------:R-:W-:Y:S01]  /*76b0*/  UIADD3 UR4, UR6, 0xc00, URZ ;  /* 0x00000c0006047890 */ /* 0x000fe2000fffe03f */
[----:B------:R-:W-:Y:S01]  /*76c0*/  UMOV UR5, 0x400 ;  /* 0x0000040000057882 */ /* 0x000fe20000000000 */
[----:B------:R-:W-:Y:S02]  /*76d0*/  ULDC.64 UR10, c[0x0][0x2c0] ;  /* 0x0000b000000a7ab9 */ /* 0x000fe40000000a00 */
[----:B------:R-:W-:Y:S01]  /*76e0*/  UIADD3 UR12, UP0, UR4, UR8, URZ ;  /* 0x00000008040c7290 */ /* 0x000fe2000ff1e03f */
[----:B------:R-:W-:Y:S01]  /*76f0*/  UMOV UR13, 0x14f00000 ;  /* 0x14f00000000d7882 */ /* 0x000fe20000000000 */
[----:B-1----:R-:W-:Y:S02]  /*7700*/  ULEA UR7, UR7, UR5, 0x18 ;  /* 0x0000000507077291 */ /* 0x002fe4000f8ec03f */
[----:B------:R-:W-:Y:S02]  /*7710*/  ULEA.HI.X.SX32 UR5, UR4, UR19, 0x1, UP0 ;  /* 0x0000001304057291 */ /* 0x000fe400080f0e3f */
[----:B------:R-:W-:-:S02]  /*7720*/  ULEA UR4, UP0, UR12, UR10, 0x2 ;  /* 0x0000000a0c047291 */ /* 0x000fc4000f80103f */
[----:B------:R-:W-:Y:S02]  /*7730*/  UIADD3 UR7, UR7, 0xf000, URZ ;  /* 0x0000f00007077890 */ /* 0x000fe4000fffe03f */
[----:B------:R-:W-:Y:S01]  /*7740*/  ULEA.HI.X UR5, UR12, UR11, UR5, 0x2, UP0 ;  /* 0x0000000b0c057291 */ /* 0x000fe200080f1405 */
[----:B------:R-:W-:Y:S02]  /*7750*/  UMOV UR10, 0x300 ;  /* 0x00000300000a7882 */ /* 0x000fe40000000000 */
[----:B------:R-:W-:-:S06]  /*7760*/  UMOV UR12, 0x0 ;  /* 0x00000000000c7882 */ /* 0x000fcc0000000000 */
[----:B------:R1:W-:Y:S01]  /*7770*/  UBLKRED.G.S.ADD.F32.RN [UR4], [UR7], UR10, desc[UR12] ;  /* 0x00000c04070073bb */ /* 0x0003e200080a140a */
[----:B------:R0:W-:Y:S01]  /*7780*/  UTMACMDFLUSH ;  /* 0x00000000000079b7 */ /* 0x0001e20000000000 */
[----:B-1----:R-:W-:-:S04]  /*7790*/  DEPBAR.LE SB0, 0x1 ;  /* 0x000080400000791a */ /* 0x002fc80000000000 */
.L_x_542:
[----:B------:R-:W-:Y:S05]  /*77a0*/  BSYNC B0 ;  /* 0x0000000000007941 */ /* 0x000fea0003800000 */
.L_x_541:
[----:B------:R-:W-:Y:S06]  /*77b0*/  BAR.ARV 0xa, 0xa0 ;  /* 0x0282800000007b1d */ /* 0x000fec0000002000 */
[----:B------:R-:W-:Y:S04]  /*77c0*/  BSSY B0, `(.L_x_543) ;  /* 0x0000003000007945 */ /* 0x000fe80003800000 */
[----:B------:R-:W-:Y:S05]  /*77d0*/  @!P0 BRA `(.L_x_544) ;  /* 0x0000000000048947 */ /* 0x000fea0003800000 */
[----:B------:R-:W-:-:S04]  /*77e0*/  DEPBAR.LE SB0, 0x0 ;  /* 0x000080000000791a */ /* 0x000fc80000000000 */
.L_x_544:
[----:B------:R-:W-:Y:S05]  /*77f0*/  BSYNC B0 ;  /* 0x0000000000007941 */ /* 0x000fea0003800000 */
.L_x_543:
[----:B------:R-:W-:Y:S06]  /*7800*/  BAR.ARV 0xb, 0xa0 ;  /* 0x02c2800000007b1d */ /* 0x000fec0000002000 */
[----:B------:R-:W-:Y:S05]  /*7810*/  BRA `(.L_x_480) ;  /* 0x0000002800547947 */ /* 0x000fea0003800000 */
.L_x_520:
[----:B------:R-:W-:Y:S01]  /*7820*/  ULDC.64 UR4, c[0x0][0x8d8] ;  /* 0x0002360000047ab9 */ /* 0x000fe20000000a00 */
[----:B------:R-:W1:Y:S01]  /*7830*/  S2UR UR13, SR_CTAID.Z ;  /* 0x00000000000d79c3 */ /* 0x000e620000002700 */
[----:B------:R-:W-:-:S04]  /*7840*/  ISETP.NE.U32.AND P0, PT, RZ, UR4, PT ;  /* 0x00000004ff007c0c */ /* 0x000fc8000bf05070 */
[----:B------:R-:W-:-:S03]  /*7850*/  ISETP.NE.AND.EX P0, PT, RZ, UR5, PT, P0 ;  /* 0x00000005ff007c0c */ /* 0x000fc6000bf05300 */
[----:B------:R-:W2:Y:S10]  /*7860*/  S2UR UR20, SR_CTAID.Y ;  /* 0x00000000001479c3 */ /* 0x000eb40000002600 */
[----:B------:R-:W-:Y:S05]  /*7870*/  @!P0 BRA `(.L_x_545) ;  /* 0x00000000001c8947 */ /* 0x000fea0003800000 */
[----:B------:R-:W-:Y:S02]  /*7880*/  ULDC.64 UR4, c[0x0][0x8d8] ;  /* 0x0002360000047ab9 */ /* 0x000fe40000000a00 */
[----:B-1----:R-:W-:-:S06]  /*7890*/  UIMAD.WIDE UR4, UR13, 0x4, UR4 ;  /* 0x000000040d0478a5 */ /* 0x002fcc000f8e0204 */
[----:B------:R-:W-:Y:S02]  /*78a0*/  IMAD.U32 R2, RZ, RZ, UR4 ;  /* 0x00000004ff027e24 */ /* 0x000fe4000f8e00ff */
[----:B------:R-:W-:-:S05]  /*78b0*/  IMAD.U32 R3, RZ, RZ, UR5 ;  /* 0x00000005ff037e24 */ /* 0x000fca000f8e00ff */
[----:B------:R-:W3:Y:S02]  /*78c0*/  LDG.E R2, desc[UR46][R2.64] ;  /* 0x0000002e02027981 */ /* 0x000ee4000c1e1900 */
[----:B---3--:R-:W-:Y:S01]  /*78d0*/  R2UR UR4, R2 ;  /* 0x00000000020472ca */ /* 0x008fe200000e0000 */
[----:B------:R-:W-:-:S14]  /*78e0*/  BRA `(.L_x_546) ;  /* 0x00000000003c7947 */ /* 0x000fdc0003800000 */
.L_x_545:
        /* <DEDUP_REMOVED lines=8> */
[----:B------:R-:W3:Y:S04]  /*7970*/  LDG.E R0, desc[UR46][R2.64] ;  /* 0x0000002e02007981 */ /* 0x000ee8000c1e1900 */
[----:B------:R-:W4:Y:S01]  /*7980*/  LDG.E R4, desc[UR46][R2.64+0x4] ;  /* 0x0000042e02047981 */ /* 0x000f22000c1e1900 */
[----:B---3--:R-:W-:Y:S02]  /*7990*/  R2UR UR4, R0 ;  /* 0x00000000000472ca */ /* 0x008fe400000e0000 */
[----:B----4-:R-:W-:-:S13]  /*79a0*/  R2UR UR5, R4 ;  /* 0x00000000040572ca */ /* 0x010fda00000e0000 */
[----:B------:R-:W-:Y:S01]  /*79b0*/  UIADD3 UR4, -UR4, UR5, URZ ;  /* 0x0000000504047290 */ /* 0x000fe2000fffe13f */
[----:B------:R-:W-:Y:S11]  /*79c0*/  BRA `(.L_x_546) ;  /* 0x0000000000047947 */ /* 0x000ff60003800000 */
.L_x_547:
[----:B------:R-:W-:-:S05]  /*79d0*/  ULDC UR4, c[0x0][0x8bc] ;  /* 0x00022f0000047ab9 */ /* 0x000fca0000000800 */
.L_x_546:
[----:B------:R-:W3:Y:S01]  /*79e0*/  S2UR UR8, SR_CTAID.X ;  /* 0x00000000000879c3 */ /* 0x000ee20000002500 */
[----:B------:R-:W-:Y:S02]  /*79f0*/  IMAD.MOV.U32 R9, RZ, RZ, 0x1 ;  /* 0x00000001ff097424 */ /* 0x000fe400078e00ff */
[----:B------:R-:W-:Y:S01]  /*7a00*/  IMAD.MOV.U32 R0, RZ, RZ, RZ ;  /* 0x000000ffff007224 */ /* 0x000fe200078e00ff */
[----:B---3--:R-:W-:-:S04]  /*7a10*/  USHF.L.U32 UR8, UR8, 0x7, URZ ;  /* 0x0000000708087899 */ /* 0x008fc8000800063f */
[----:B------:R-:W-:-:S04]  /*7a20*/  UISETP.GE.AND UP0, UPT, UR8, UR4, UPT ;  /* 0x000000040800728c */ /* 0x000fc8000bf06270 */
[----:B-1----:R-:W-:-:S06]  /*7a30*/  USEL UR13, UR13, 0xffffffff, !UP0 ;  /* 0xffffffff0d0d7887 */ /* 0x002fcc000c000000 */
[----:B------:R-:W-:-:S13]  /*7a40*/  ISETP.LE.AND P0, PT, RZ, UR13, PT ;  /* 0x0000000dff007c0c */ /* 0x000fda000bf03270 */
[----:B------:R-:W-:Y:S05]  /*7a50*/  @!P0 BRA `(.L_x_548) ;  /* 0x0000002400308947 */ /* 0x000fea0003800000 */
[----:B------:R-:W-:Y:S01]  /*7a60*/  ULDC.64 UR14, c[0x0][0x770] ;  /* 0x0001dc00000e7ab9 */ /* 0x000fe20000000a00 */
[----:B------:R-:W-:Y:S01]  /*7a70*/  ULDC.64 UR4, c[0x0][0x778] ;  /* 0x0001de0000047ab9 */ /* 0x000fe20000000a00 */
[----:B------:R-:W-:Y:S01]  /*7a80*/  UISETP.NE.U32.AND UP1, UPT, UR14, URZ, UPT ;  /* 0x0000003f0e00728c */ /* 0x000fe2000bf25070 */
[----:B------:R-:W-:Y:S01]  /*7a90*/  ULDC.64 UR6, c[0x0][0x770] ;  /* 0x0001dc0000067ab9 */ /* 0x000fe20000000a00 */
[----:B------:R-:W-:Y:S02]  /*7aa0*/  UISETP.NE.U32.AND UP0, UPT, UR4, URZ, UPT ;  /* 0x0000003f0400728c */ /* 0x000fe4000bf05070 */
[----:B------:R-:W-:Y:S02]  /*7ab0*/  UISETP.NE.AND.EX UP1, UPT, UR15, URZ, UPT, UP1 ;  /* 0x0000003f0f00728c */ /* 0x000fe4000bf25310 */
[----:B------:R-:W-:Y:S02]  /*7ac0*/  UIMAD.WIDE UR6, UR13, 0x4, UR6 ;  /* 0x000000040d0678a5 */ /* 0x000fe4000f8e0206 */
[----:B------:R-:W-:-:S02]  /*7ad0*/  UISETP.NE.AND.EX UP0, UPT, UR5, URZ, UPT, UP0 ;  /* 0x0000003f0500728c */ /* 0x000fc4000bf05300 */
[----:B------:R-:W-:Y:S01]  /*7ae0*/  PLOP3.LUT P0, PT, PT, PT, UP1, 0x80, 0x0 ;  /* 0x000000000000781c */ /* 0x000fe20003f0f018 */
[----:B------:R-:W-:Y:S01]  /*7af0*/  ULDC.64 UR10, c[0x0][0x780] ;  /* 0x0001e000000a7ab9 */ /* 0x000fe20000000a00 */
[----:B------:R-:W-:Y:S02]  /*7b00*/  IMAD.U32 R2, RZ, RZ, UR6 ;  /* 0x00000006ff027e24 */ /* 0x000fe4000f8e00ff */
[----:B------:R-:W-:Y:S01]  /*7b10*/  IMAD.U32 R3, RZ, RZ, UR7 ;  /* 0x00000007ff037e24 */ /* 0x000fe2000f8e00ff */
[----:B------:R-:W-:-:S04]  /*7b20*/  UISETP.NE.U32.AND UP2, UPT, UR10, URZ, UPT ;  /* 0x0000003f0a00728c */ /* 0x000fc8000bf45070 */
[----:B------:R-:W-:Y:S01]  /*7b30*/  UISETP.NE.AND.EX UP2, UPT, UR11, URZ, UPT, UP2 ;  /* 0x0000003f0b00728c */ /* 0x000fe2000bf45320 */
[----:B------:R-:W-:-:S03]  /*7b40*/  @UP0 ULDC.64 UR4, c[0x0][0x778] ;  /* 0x0001de0000040ab9 */ /* 0x000fc60000000a00 */
[----:B------:R1:W3:Y:S01]  /*7b50*/  @P0 LDG.E R6, desc[UR46][R2.64] ;  /* 0x0000002e02060981 */ /* 0x0002e2000c1e1900 */
[----:B------:R-:W-:Y:S01]  /*7b60*/  @UP0 UIMAD.WIDE UR4, UR13, 0x4, UR4 ;  /* 0x000000040d0408a5 */ /* 0x000fe2000f8e0204 */
[----:B------:R-:W-:Y:S02]  /*7b70*/  PLOP3.LUT P1, PT, PT, PT, UP0, 0x80, 0x0 ;  /* 0x000000000000781c */ /* 0x000fe40003f2f008 */
[----:B------:R-:W-:-:S03]  /*7b80*/  PLOP3.LUT P2, PT, PT, PT, UP2, 0x80, 0x0 ;  /* 0x000000000000781c */ /* 0x000fc60003f4f028 */
[----:B-1----:R-:W-:Y:S02]  /*7b90*/  IMAD.U32 R2, RZ, RZ, UR4 ;  /* 0x00000004ff027e24 */ /* 0x002fe4000f8e00ff */
[----:B------:R-:W-:Y:S01]  /*7ba0*/  IMAD.U32 R3, RZ, RZ, UR5 ;  /* 0x00000005ff037e24 */ /* 0x000fe2000f8e00ff */
[----:B------:R-:W-:Y:S02]  /*7bb0*/  @UP2 ULDC.64 UR4, c[0x0][0x780] ;  /* 0x0001e00000042ab9 */ /* 0x000fe40000000a00 */
[----:B------:R-:W-:-:S03]  /*7bc0*/  @UP2 UIMAD.WIDE UR4, UR13, 0x4, UR4 ;  /* 0x000000040d0428a5 */ /* 0x000fc6000f8e0204 */
[----:B------:R1:W4:Y:S03]  /*7bd0*/  @P1 LDG.E R4, desc[UR46][R2.64] ;  /* 0x0000002e02041981 */ /* 0x000326000c1e1900 */
[----:B-1----:R-:W-:Y:S02]  /*7be0*/  IMAD.U32 R2, RZ, RZ, UR4 ;  /* 0x00000004ff027e24 */ /* 0x002fe4000f8e00ff */
[----:B------:R-:W-:-:S05]  /*7bf0*/  IMAD.U32 R3, RZ, RZ, UR5 ;  /* 0x00000005ff037e24 */ /* 0x000fca000f8e00ff */
[----:B------:R1:W2:Y:S02]  /*7c00*/  @P2 LDG.E R5, desc[UR46][R2.64] ;  /* 0x0000002e02052981 */ /* 0x0002a4000c1e1900 */
[----:B-1----:R-:W-:Y:S02]  /*7c10*/  IMAD.U32 R2, RZ, RZ, UR6 ;  /* 0x00000006ff027e24 */ /* 0x002fe4000f8e00ff */
[----:B------:R-:W-:-:S05]  /*7c20*/  IMAD.U32 R3, RZ, RZ, UR7 ;  /* 0x00000007ff037e24 */ /* 0x000fca000f8e00ff */
[----:B------:R1:W5:Y:S01]  /*7c30*/  @P0 LDG.E R0, desc[UR46][R2.64] ;  /* 0x0000002e02000981 */ /* 0x000362000c1e1900 */
[----:B------:R-:W-:Y:S01]  /*7c40*/  UMOV UR11, URZ ;  /* 0x0000003f000b7c82 */ /* 0x000fe20008000000 */
[----:B---3--:R-:W-:-:S13]  /*7c50*/  @P0 R2UR UR4, R6 ;  /* 0x00000000060402ca */ /* 0x008fda00000e0000 */
[----:B------:R-:W-:-:S04]  /*7c60*/  @UP1 ULEA UR4, UR13, UR4, 0x6 ;  /* 0x000000040d041291 */ /* 0x000fc8000f8e303f */
[----:B------:R-:W-:Y:S01]  /*7c70*/  @UP1 USHF.R.S32.HI UR5, URZ, 0x1f, UR4 ;  /* 0x0000001f3f051899 */ /* 0x000fe20008011404 */
[----:B----4-:R-:W-:Y:S02]  /*7c80*/  @P1 R2UR UR11, R4 ;  /* 0x00000000040b12ca */ /* 0x010fe400000e0000 */
[----:B------:R-:W-:Y:S01]  /*7c90*/  PLOP3.LUT P1, PT, PT, PT, UP1, 0x80, 0x0 ;  /* 0x000000000000781c */ /* 0x000fe20003f2f018 */
[----:B------:R-:W-:-:S03]  /*7ca0*/  @UP1 ULEA.HI UR4, UR5, UR4, URZ, 0x6 ;  /* 0x0000000405041291 */ /* 0x000fc6000f8f303f */
[----:B------:R-:W-:Y:S01]  /*7cb0*/  ULDC UR5, c[0x0][0x280] ;  /* 0x0000a00000057ab9 */ /* 0x000fe20000000800 */
[----:B--2---:R-:W-:Y:S01]  /*7cc0*/  @P2 R2UR UR5, R5 ;  /* 0x00000000050522ca */ /* 0x004fe200000e0000 */
[----:B-1----:R-:W-:-:S14]  /*7cd0*/  @P2 BRA `(.L_x_549) ;  /* 0x0000000000202947 */ /* 0x002fdc0003800000 */
[----:B------:R-:W-:Y:S05]  /*7ce0*/  @!P0 BRA `(.L_x_549) ;  /* 0x00000000001c8947 */ /* 0x000fea0003800000 */
[----:B------:R-:W-:Y:S02]  /*7cf0*/  IMAD.U32 R2, RZ, RZ, UR6 ;  /* 0x00000006ff027e24 */ /* 0x000fe4000f8e00ff */
[----:B------:R-:W-:-:S05]  /*7d00*/  IMAD.U32 R3, RZ, RZ, UR7 ;  /* 0x00000007ff037e24 */ /* 0x000fca000f8e00ff */
[----:B------:R-:W2:Y:S04]  /*7d10*/  LDG.E R4, desc[UR46][R2.64] ;  /* 0x0000002e02047981 */ /* 0x000ea8000c1e1900 */
[----:B------:R-:W3:Y:S01]  /*7d20*/  LDG.E R5, desc[UR46][R2.64+0x4] ;  /* 0x0000042e02057981 */ /* 0x000ee2000c1e1900 */
[----:B--2---:R-:W-:Y:S02]  /*7d30*/  R2UR UR6, R4 ;  /* 0x00000000040672ca */ /* 0x004fe400000e0000 */
[----:B---3--:R-:W-:-:S13]  /*7d40*/  R2UR UR5, R5 ;  /* 0x00000000050572ca */ /* 0x008fda00000e0000 */
[----:B------:R-:W-:-:S12]  /*7d50*/  UIADD3 UR5, -UR6, UR5, URZ ;  /* 0x0000000506057290 */ /* 0x000fd8000fffe13f */
.L_x_549:
[----:B------:R-:W-:Y:S02]  /*7d60*/  UISETP.GE.AND UP2, UPT, UR5, 0x1, UPT ;  /* 0x000000010500788c */ /* 0x000fe4000bf46270 */
[----:B------:R-:W-:Y:S01]  /*7d70*/  @UP1 ULOP3.LUT UR4, UR4, 0xffffffc0, URZ, 0xc0, !UPT ;  /* 0xffffffc004041892 */ /* 0x000fe2000f8ec03f */
[----:B------:R-:W-:Y:S01]  /*7d80*/  UMOV UR43, URZ ;  /* 0x0000003f002b7c82 */ /* 0x000fe20008000000 */
[----:B------:R-:W-:Y:S02]  /*7d90*/  UMOV UR6, URZ ;  /* 0x0000003f00067c82 */ /* 0x000fe40008000000 */
[----:B------:R-:W-:Y:S01]  /*7da0*/  PLOP3.LUT P0, PT, PT, PT, UP2, 0x80, 0x0 ;  /* 0x000000000000781c */ /* 0x000fe20003f0f028 */
[----:B------:R-:W-:Y:S01]  /*7db0*/  @UP1 USHF.R.S32.HI UR9, URZ, 0x1f, UR4 ;  /* 0x0000001f3f091899 */ /* 0x000fe20008011404 */
[----:B-----5:R-:W-:Y:S01]  /*7dc0*/  @P1 R2UR UR43, R0 ;  /* 0x00000000002b12ca */ /* 0x020fe200000e0000 */
[----:B------:R-:W-:Y:S01]  /*7dd0*/  UMOV UR7, URZ ;  /* 0x0000003f00077c82 */ /* 0x000fe20008000000 */
[----:B------:R-:W-:Y:S01]  /*7de0*/  @UP1 UMOV UR6, UR4 ;  /* 0x0000000400061c82 */ /* 0x000fe20008000000 */
[----:B------:R-:W-:-:S03]  /*7df0*/  IMAD.MOV.U32 R0, RZ, RZ, RZ ;  /* 0x000000ffff007224 */ /* 0x000fc600078e00ff */
[----:B------:R-:W-:-:S05]  /*7e00*/  @UP1 UMOV UR7, UR9 ;  /* 0x0000000900071c82 */ /* 0x000fca0008000000 */
[----:B------:R-:W-:Y:S05]  /*7e10*/  @!P0 BRA `(.L_x_548) ;  /* 0x0000002000408947 */ /* 0x000fea0003800000 */
[----:B------:R-:W-:Y:S01]  /*7e20*/  USHF.R.S32.HI UR10, URZ, 0x1f, UR20 ;  /* 0x0000001f3f0a7899 */ /* 0x000fe20008011414 */
[----:B------:R-:W-:Y:S01]  /*7e30*/  BSSY B0, `(.L_x_548) ;  /* 0x000020e000007945 */ /* 0x000fe20003800000 */
[----:B------:R-:W-:Y:S01]  /*7e40*/  ULDC.64 UR16, c[0x0][0x718] ;  /* 0x0001c60000107ab9 */ /* 0x000fe20000000a00 */
[----:B------:R-:W-:Y:S01]  /*7e50*/  UISETP.NE.U32.AND UP1, UPT, UR14, URZ, UPT ;  /* 0x0000003f0e00728c */ /* 0x000fe2000bf25070 */
[----:B------:R-:W-:Y:S01]  /*7e60*/  IMAD.MOV.U32 R0, RZ, RZ, RZ ;  /* 0x000000ffff007224 */ /* 0x000fe200078e00ff */
[----:B------:R-:W-:Y:S02]  /*7e70*/  UIMAD UR4, UR10, UR16, URZ ;  /* 0x000000100a0472a4 */ /* 0x000fe4000f8e023f */
[----:B------:R-:W-:Y:S02]  /*7e80*/  UISETP.NE.AND.EX UP1, UPT, UR15, URZ, UPT, UP1 ;  /* 0x0000003f0f00728c */ /* 0x000fe4000bf25310 */
[----:B------:R-:W-:Y:S02]  /*7e90*/  UIMAD UR9, UR20, UR17, UR4 ;  /* 0x00000011140972a4 */ /* 0x000fe4000f8e0204 */
[----:B------:R-:W-:Y:S01]  /*7ea0*/  USHF.R.S32.HI UR4, URZ, 0x1f, UR13 ;  /* 0x0000001f3f047899 */ /* 0x000fe2000801140d */
[----:B------:R-:W-:Y:S01]  /*7eb0*/  UMOV UR14, UR6 ;  /* 0x00000006000e7c82 */ /* 0x000fe20008000000 */
[----:B------:R-:W-:-:S02]  /*7ec0*/  UMOV UR15, UR7 ;  /* 0x00000007000f7c82 */ /* 0x000fc40008000000 */
[----:B------:R-:W-:Y:S02]  /*7ed0*/  USEL UR4, UR4, URZ, !UP1 ;  /* 0x0000003f04047287 */ /* 0x000fe4000c800000 */
[----:B------:R-:W-:Y:S02]  /*7ee0*/  UIMAD.WIDE.U32 UR6, UR20, UR16, UR14 ;  /* 0x00000010140672a5 */ /* 0x000fe4000f8e000e */
[----:B------:R-:W-:Y:S01]  /*7ef0*/  USEL UR21, UR13, URZ, !UP1 ;  /* 0x0000003f0d157287 */ /* 0x000fe2000c800000 */
[----:B------:R-:W-:Y:S01]  /*7f00*/  ULDC.64 UR16, c[0x0][0x720] ;  /* 0x0001c80000107ab9 */ /* 0x000fe20000000a00 */
[----:B------:R-:W-:Y:S02]  /*7f10*/  UIADD3 UR7, UR7, UR9, URZ ;  /* 0x0000000907077290 */ /* 0x000fe4000fffe03f */
[----:B------:R-:W-:Y:S01]  /*7f20*/  UIMAD UR9, UR4, UR16, URZ ;  /* 0x00000010040972a4 */ /* 0x000fe2000f8e023f */
[----:B------:R-:W-:Y:S01]  /*7f30*/  ULDC.64 UR22, c[0x0][0x730] ;  /* 0x0001cc0000167ab9 */ /* 0x000fe20000000a00 */
[----:B------:R-:W-:-:S02]  /*7f40*/  ELECT P0, URZ, PT ;  /* 0x00000000003f782f */ /* 0x000fc40003800000 */
[----:B------:R-:W-:Y:S02]  /*7f50*/  UIMAD UR9, UR17, UR21, UR9 ;  /* 0x00000015110972a4 */ /* 0x000fe4000f8e0209 */
[----:B------:R-:W-:Y:S02]  /*7f60*/  UIMAD.WIDE.U32 UR16, UR16, UR21, UR6 ;  /* 0x00000015101072a5 */ /* 0x000fe4000f8e0006 */
[----:B------:R-:W-:Y:S01]  /*7f70*/  UIMAD.WIDE.U32 UR18, UR20, UR22, UR14 ;  /* 0x00000016141272a5 */ /* 0x000fe2000f8e000e */
[----:B------:R-:W-:Y:S02]  /*7f80*/  ULDC UR6, c[0x0][0x2e8] ;  /* 0x0000ba0000067ab9 */ /* 0x000fe40000000800 */
[----:B------:R-:W-:Y:S01]  /*7f90*/  ULDC.64 UR14, c[0x0][0x700] ;  /* 0x0001c000000e7ab9 */ /* 0x000fe20000000a00 */
[----:B------:R-:W-:Y:S02]  /*7fa0*/  UISETP.NE.AND UP1, UPT, UR6, 0x1, UPT ;  /* 0x000000010600788c */ /* 0x000fe4000bf25270 */
[----:B------:R-:W-:-:S02]  /*7fb0*/  UIMAD UR10, UR10, UR22, URZ ;  /* 0x000000160a0a72a4 */ /* 0x000fc4000f8e023f */
[----:B------:R-:W-:Y:S02]  /*7fc0*/  UIADD3 UR9, UR17, UR9, URZ ;  /* 0x0000000911097290 */ /* 0x000fe4000fffe03f */
[----:B------:R-:W-:Y:S02]  /*7fd0*/  ULEA UR14, UP2, UR16, UR14, 0x2 ;  /* 0x0000000e100e7291 */ /* 0x000fe4000f84103f */
[----:B------:R-:W-:Y:S02]  /*7fe0*/  UIMAD UR10, UR20, UR23, UR10 ;  /* 0x00000017140a72a4 */ /* 0x000fe4000f8e020a */
[----:B------:R-:W-:Y:S01]  /*7ff0*/  ULEA.HI.X UR15, UR16, UR15, UR9, 0x2, UP2 ;  /* 0x0000000f100f7291 */ /* 0x000fe200090f1409 */
[----:B------:R-:W-:Y:S02]  /*8000*/  ULDC.64 UR22, c[0x0][0x738] ;  /* 0x0001ce0000167ab9 */ /* 0x000fe40000000a00 */
[----:B------:R-:W-:Y:S01]  /*8010*/  @UP1 ULDC UR16, c[0x0][0x2ec] ;  /* 0x0000bb0000101ab9 */ /* 0x000fe20000000800 */
[----:B------:R-:W-:-:S02]  /*8020*/  UIADD3 UR7, UR19, UR10, URZ ;  /* 0x0000000a13077290 */ /* 0x000fc4000fffe03f */
[----:B------:R-:W-:Y:S02]  /*8030*/  UIMAD UR4, UR4, UR22, URZ ;  /* 0x00000016040472a4 */ /* 0x000fe4000f8e023f */
[----:B------:R-:W-:Y:S02]  /*8040*/  UIMAD.WIDE.U32 UR16, UR20, UR16, URZ ;  /* 0x00000010141072a5 */ /* 0x000fe4000f8e003f */
[----:B------:R-:W-:Y:S01]  /*8050*/  UIADD3 UR11, UR8, UR11, URZ ;  /* 0x0000000b080b7290 */ /* 0x000fe2000fffe03f */
[----:B------:R-:W-:Y:S02]  /*8060*/  UMOV UR6, UR18 ;  /* 0x0000001200067c82 */ /* 0x000fe40008000000 */
[----:B------:R-:W-:Y:S01]  /*8070*/  @UP1 ULDC UR8, c[0x0][0x2f0] ;  /* 0x0000bc0000081ab9 */ /* 0x000fe20000000800 */
[----:B------:R-:W-:Y:S01]  /*8080*/  UMOV UR12, UR20 ;  /* 0x00000014000c7c82 */ /* 0x000fe20008000000 */
[----:B------:R-:W-:Y:S02]  /*8090*/  UIMAD UR4, UR23, UR21, UR4 ;  /* 0x00000015170472a4 */ /* 0x000fe4000f8e0204 */
[----:B------:R-:W-:-:S02]  /*80a0*/  UIMAD.WIDE.U32 UR6, UR22, UR21, UR6 ;  /* 0x00000015160672a5 */ /* 0x000fc4000f8e0006 */
[----:B------:R-:W-:Y:S02]  /*80b0*/  USEL UR13, UR13, URZ, !UP0 ;  /* 0x0000003f0d0d7287 */ /* 0x000fe4000c000000 */
[----:B------:R-:W-:Y:S01]  /*80c0*/  @UP1 USHF.R.U32.HI UR12, URZ, UR8, UR17 ;  /* 0x000000083f0c1299 */ /* 0x000fe20008011611 */
[----:B------:R-:W-:Y:S11]  /*80d0*/  @!P0 BRA `(.L_x_550) ;  /* 0x0000001c008c8947 */ /* 0x000ff60003800000 */
[----:B------:R-:W1:Y:S01]  /*80e0*/  S2R R3, SR_CgaCtaId ;  /* 0x0000000000037919 */ /* 0x000e620000008800 */
[----:B------:R-:W-:Y:S01]  /*80f0*/  MOV R0, 0x400 ;  /* 0x0000040000007802 */ /* 0x000fe20000000f00 */
[----:B------:R-:W-:-:S03]  /*8100*/  IMAD.MOV.U32 R2, RZ, RZ, 0x1 ;  /* 0x00000001ff027424 */ /* 0x000fc600078e00ff */
[----:B-1----:R-:W-:Y:S02]  /*8110*/  LEA R0, R3, R0, 0x18 ;  /* 0x0000000003007211 */ /* 0x002fe400078ec0ff */
[----:B------:R-:W-:-:S04]  /*8120*/  SHF.L.U32 R3, R2, 0x1f, RZ ;  /* 0x0000001f02037819 */ /* 0x000fc800000006ff */
[----:B------:R-:W1:Y:S02]  /*8130*/  SYNCS.PHASECHK.TRANS64.TRYWAIT P0, [R0+URZ+0x26820], R3 ;  /* 0x02682003000075a7 */ /* 0x000e64000800017f */
[----:B-1----:R-:W-:Y:S05]  /*8140*/  @!P0 BRA `(.L_x_551) ;  /* 0x0000002000748947 */ /* 0x002fea0003800000 */
.L_x_579:
[----:B------:R-:W2:Y:S01]  /*8150*/  S2R R2, SR_TID.X ;  /* 0x0000000000027919 */ /* 0x000ea20000002100 */
[----:B------:R-:W-:Y:S02]  /*8160*/  IMAD.U32 R8, RZ, RZ, UR7 ;  /* 0x00000007ff087e24 */ /* 0x000fe4000f8e00ff */
        /* <DEDUP_REMOVED lines=11> */
.L_x_552:
[----:B------:R-:W2:Y:S01]  /*8220*/  LDC.64 R6, c[0x0][0x198] ;  /* 0x00006600ff067b82 */ /* 0x000ea20000000a00 */
        /* <DEDUP_REMOVED lines=19> */
[----:B------:R-:W-:-:S02]  /*8360*/  UIADD3 UR16, UR8, 0x14000, URZ ;  /* 0x0001400008107890 */ /* 0x000fc4000fffe03f */
[----:B------:R-:W-:Y:S01]  /*8370*/  UIADD3 UR36, UR8, 0x1e000, URZ ;  /* 0x0001e00008247890 */ /* 0x000fe2000fffe03f */
[----:B--2---:R-:W-:Y:S01]  /*8380*/  IMAD.MOV.U32 R10, RZ, RZ, R6 ;  /* 0x000000ffff0a7224 */ /* 0x004fe200078e0006 */
[----:B------:R-:W-:Y:S01]  /*8390*/  UMOV UR25, UR41 ;  /* 0x0000002900197c82 */ /* 0x000fe20008000000 */
[----:B------:R-:W-:Y:S01]  /*83a0*/  IMAD.MOV.U32 R11, RZ, RZ, R7 ;  /* 0x000000ffff0b7224 */ /* 0x000fe200078e0007 */
[----:B------:R-:W-:Y:S01]  /*83b0*/  UMOV UR17, UR41 ;  /* 0x0000002900117c82 */ /* 0x000fe20008000000 */
[----:B------:R-:W-:Y:S01]  /*83c0*/  UMOV UR37, UR41 ;  /* 0x0000002900257c82 */ /* 0x000fe20008000000 */
[----:B------:R-:W-:Y:S01]  /*83d0*/  IADD3 R2, P1, R10, 0x2f0, RZ ;  /* 0x000002f00a027810 */ /* 0x000fe20007f3e0ff */
[----:B------:R-:W-:Y:S01]  /*83e0*/  UISETP.GE.AND UP0, UPT, UR5, 0x41, UPT ;  /* 0x000000410500788c */ /* 0x000fe2000bf06270 */
[----:B------:R-:W-:Y:S02]  /*83f0*/  UMOV UR10, UR42 ;  /* 0x0000002a000a7c82 */ /* 0x000fe40008000000 */
[----:B------:R-:W-:Y:S01]  /*8400*/  R2UR UR30, R2 ;  /* 0x00000000021e72ca */ /* 0x000fe200000e0000 */
[----:B------:R-:W-:Y:S01]  /*8410*/  UIADD3 UR56, UR8, 0x4000, URZ ;  /* 0x0000400008387890 */ /* 0x000fe2000fffe03f */
[----:B------:R-:W-:Y:S01]  /*8420*/  IADD3 R2, P2, R10, 0x3f0, RZ ;  /* 0x000003f00a027810 */ /* 0x000fe20007f5e0ff */
[----:B------:R-:W-:Y:S01]  /*8430*/  UIADD3 UR48, UR8, 0x5000, URZ ;  /* 0x0000500008307890 */ /* 0x000fe2000fffe03f */
[----:B------:R-:W-:-:S02]  /*8440*/  UMOV UR58, 0x40 ;  /* 0x00000040003a7882 */ /* 0x000fc40000000000 */
[----:B------:R-:W-:Y:S01]  /*8450*/  R2UR UR22, R2 ;  /* 0x00000000021672ca */ /* 0x000fe200000e0000 */
[--C-:B------:R-:W-:Y:S01]  /*8460*/  IMAD.X R2, RZ, RZ, R11.reuse, P1 ;  /* 0x000000ffff027224 */ /* 0x100fe200008e060b */
[----:B------:R-:W-:Y:S01]  /*8470*/  UMOV UR59, UR11 ;  /* 0x0000000b003b7c82 */ /* 0x000fe20008000000 */
[----:B------:R-:W-:Y:S01]  /*8480*/  UMOV UR60, UR12 ;  /* 0x0000000c003c7c82 */ /* 0x000fe20008000000 */
[----:B------:R-:W-:Y:S01]  /*8490*/  UMOV UR61, UR13 ;  /* 0x0000000d003d7c82 */ /* 0x000fe20008000000 */
[----:B------:R-:W-:Y:S01]  /*84a0*/  UMOV UR50, 0x50 ;  /* 0x0000005000327882 */ /* 0x000fe20000000000 */
[----:B------:R-:W-:Y:S01]  /*84b0*/  R2UR UR31, R2 ;  /* 0x00000000021f72ca */ /* 0x000fe200000e0000 */
[----:B------:R-:W-:Y:S01]  /*84c0*/  IMAD.X R2, RZ, RZ, R11, P2 ;  /* 0x000000ffff027224 */ /* 0x000fe200010e060b */
[----:B------:R-:W-:Y:S01]  /*84d0*/  UMOV UR51, UR11 ;  /* 0x0000000b00337c82 */ /* 0x000fe20008000000 */
[----:B------:R-:W-:Y:S01]  /*84e0*/  UMOV UR52, UR12 ;  /* 0x0000000c00347c82 */ /* 0x000fe20008000000 */
[----:B------:R-:W-:-:S02]  /*84f0*/  UMOV UR53, UR13 ;  /* 0x0000000d00357c82 */ /* 0x000fc40008000000 */
[----:B------:R-:W-:Y:S02]  /*8500*/  R2UR UR23, R2 ;  /* 0x00000000021772ca */ /* 0x000fe400000e0000 */
[----:B------:R-:W-:Y:S02]  /*8510*/  IADD3 R2, P1, R10, 0xf0, RZ ;  /* 0x000000f00a027810 */ /* 0x000fe40007f3e0ff */
[----:B------:R-:W-:Y:S02]  /*8520*/  MOV R12, UR22 ;  /* 0x00000016000c7c02 */ /* 0x000fe40008000f00 */
[----:B------:R-:W-:Y:S01]  /*8530*/  R2UR UR32, R2 ;  /* 0x00000000022072ca */ /* 0x000fe200000e0000 */
[----:B-1----:R-:W-:Y:S01]  /*8540*/  IMAD.X R3, RZ, RZ, R11, P1 ;  /* 0x000000ffff037224 */ /* 0x002fe200008e060b */
[----:B------:R-:W-:Y:S01]  /*8550*/  R2UR UR22, R12 ;  /* 0x000000000c1672ca */ /* 0x000fe200000e0000 */
[----:B------:R-:W-:Y:S01]  /*8560*/  IMAD.MOV.U32 R12, RZ, RZ, RZ ;  /* 0x000000ffff0c7224 */ /* 0x000fe200078e00ff */
[----:B------:R-:W-:-:S02]  /*8570*/  PLOP3.LUT P1, PT, PT, PT, UP0, 0x80, 0x0 ;  /* 0x000000000000781c */ /* 0x000fc40003f2f008 */
        /* <DEDUP_REMOVED lines=8> */
[----:B-1----:R-:W-:Y:S01]  /*8600*/  UMOV UR40, 0x0 ;  /* 0x0000000000287882 */ /* 0x002fe20000000000 */
[----:B------:R-:W-:Y:S01]  /*8610*/  UMOV UR41, 0x10000000 ;  /* 0x1000000000297882 */ /* 0x000fe20000000000 */
[----:B--2---:R-:W-:Y:S01]  /*8620*/  UIADD3 UR24, UR8, 0x2000, URZ ;  /* 0x0000200008187890 */ /* 0x004fe2000fffe03f */
[----:B----4-:R-:W-:Y:S01]  /*8630*/  IMAD.MOV.U32 R5, RZ, RZ, RZ ;  /* 0x000000ffff057224 */ /* 0x010fe200078e00ff */
[----:B------:R-:W-:Y:S01]  /*8640*/  UMOV UR27, UR11 ;  /* 0x0000000b001b7c82 */ /* 0x000fe20008000000 */
[----:B------:R-:W-:Y:S01]  /*8650*/  UMOV UR28, UR12 ;  /* 0x0000000c001c7c82 */ /* 0x000fe20008000000 */
[----:B------:R-:W-:Y:S01]  /*8660*/  UMOV UR29, UR13 ;  /* 0x0000000d001d7c82 */ /* 0x000fe20008000000 */
[----:B---3--:R-:W-:-:S02]  /*8670*/  UIADD3 UR9, UR8, 0x26800, URZ ;  /* 0x0002680008097890 */ /* 0x008fc4000fffe03f */
[----:B------:R-:W-:Y:S02]  /*8680*/  UIADD3 UR16, UR8, 0x1000, URZ ;  /* 0x0000100008107890 */ /* 0x000fe4000fffe03f */
[----:B------:R-:W-:Y:S01]  /*8690*/  UIADD3 UR32, UR8, 0x3000, URZ ;  /* 0x0000300008207890 */ /* 0x000fe2000fffe03f */
[----:B------:R-:W-:Y:S01]  /*86a0*/  UMOV UR18, 0x10 ;  /* 0x0000001000127882 */ /* 0x000fe20000000000 */
[----:B------:R-:W-:Y:S01]  /*86b0*/  UMOV UR19, UR11 ;  /* 0x0000000b00137c82 */ /* 0x000fe20008000000 */
[----:B------:R-:W-:Y:S01]  /*86c0*/  UMOV UR20, UR12 ;  /* 0x0000000c00147c82 */ /* 0x000fe20008000000 */
[----:B------:R-:W-:Y:S01]  /*86d0*/  UMOV UR21, UR13 ;  /* 0x0000000d00157c82 */ /* 0x000fe20008000000 */
[----:B------:R-:W-:Y:S01]  /*86e0*/  UMOV UR17, UR9 ;  /* 0x0000000900117c82 */ /* 0x000fe20008000000 */
[----:B------:R1:W-:Y:S01]  /*86f0*/  UTMALDG.4D [UR8], [UR30], desc[UR40] ;  /* 0x000028081e0075b4 */ /* 0x0003e20008019000 */
[----:B------:R-:W-:Y:S01]  /*8700*/  UMOV UR25, UR9 ;  /* 0x0000000900197c82 */ /* 0x000fe20008000000 */
[----:B------:R-:W-:Y:S01]  /*8710*/  UMOV UR34, 0x30 ;  /* 0x0000003000227882 */ /* 0x000fe20000000000 */
[----:B------:R-:W-:Y:S01]  /*8720*/  UMOV UR35, UR11 ;  /* 0x0000000b00237c82 */ /* 0x000fe20008000000 */
[----:B------:R-:W-:Y:S01]  /*8730*/  UMOV UR36, UR12 ;  /* 0x0000000c00247c82 */ /* 0x000fe20008000000 */
[----:B------:R-:W-:Y:S01]  /*8740*/  UMOV UR37, UR13 ;  /* 0x0000000d00257c82 */ /* 0x000fe20008000000 */
[----:B------:R-:W-:Y:S01]  /*8750*/  UMOV UR33, UR9 ;  /* 0x0000000900217c82 */ /* 0x000fe20008000000 */
[----:B------:R-:W-:Y:S01]  /*8760*/  UMOV UR57, UR9 ;  /* 0x0000000900397c82 */ /* 0x000fe20008000000 */
[----:B------:R2:W-:Y:S01]  /*8770*/  UTMALDG.4D [UR16], [UR30], desc[UR40] ;  /* 0x000028101e0075b4 */ /* 0x0005e20008019000 */
[----:B------:R-:W-:Y:S01]  /*8780*/  UMOV UR49, UR9 ;  /* 0x0000000900317c82 */ /* 0x000fe20008000000 */
[----:B------:R3:W-:Y:S01]  /*8790*/  UTMALDG.4D [UR24], [UR30], desc[UR40] ;  /* 0x000028181e0075b4 */ /* 0x0007e20008019000 */
[----:B------:R4:W-:Y:S01]  /*87a0*/  UTMALDG.4D [UR32], [UR30], desc[UR40] ;  /* 0x000028201e0075b4 */ /* 0x0009e20008019000 */
[----:B-1----:R-:W-:Y:S01]  /*87b0*/  UMOV UR10, 0x40 ;  /* 0x00000040000a7882 */ /* 0x002fe20000000000 */
[----:B------:R1:W-:Y:S01]  /*87c0*/  UTMALDG.4D [UR56], [UR30], desc[UR40] ;  /* 0x000028381e0075b4 */ /* 0x0003e20008019000 */
[----:B--2---:R-:W-:-:S02]  /*87d0*/  R2UR UR21, R13 ;  /* 0x000000000d1572ca */ /* 0x004fc400000e0000 */
[----:B------:R-:W-:Y:S01]  /*87e0*/  R2UR UR20, R14 ;  /* 0x000000000e1472ca */ /* 0x000fe200000e0000 */
[----:B------:R1:W-:Y:S01]  /*87f0*/  UTMALDG.4D [UR48], [UR30], desc[UR40] ;  /* 0x000028301e0075b4 */ /* 0x0003e20008019000 */
[----:B---3--:R-:W-:Y:S01]  /*8800*/  UIADD3 UR24, UR8, 0x6000, URZ ;  /* 0x0000600008187890 */ /* 0x008fe2000fffe03f */
[----:B------:R-:W-:Y:S01]  /*8810*/  UMOV UR26, UR42 ;  /* 0x0000002a001a7c82 */ /* 0x000fe20008000000 */
[----:B----4-:R-:W-:-:S07]  /*8820*/  UIADD3 UR32, UR8, 0x8000, URZ ;  /* 0x0000800008207890 */ /* 0x010fce000fffe03f */
[----:B------:R1:W-:Y:S01]  /*8830*/  UTMALDG.4D [UR24], [UR22], desc[UR40] ;  /* 0x00002818160075b4 */ /* 0x0003e20008019000 */
[----:B------:R-:W-:Y:S01]  /*8840*/  UIADD3 UR8, UR8, 0xa000, URZ ;  /* 0x0000a00008087890 */ /* 0x000fe2000fffe03f */
[----:B------:R-:W-:Y:S02]  /*8850*/  UMOV UR34, 0x20 ;  /* 0x0000002000227882 */ /* 0x000fe40000000000 */
[----:B------:R1:W-:Y:S06]  /*8860*/  UTMALDG.4D [UR32], [UR22], desc[UR40] ;  /* 0x00002820160075b4 */ /* 0x0003ec0008019000 */
[----:B------:R1:W-:Y:S02]  /*8870*/  UTMALDG.4D [UR8], [UR22], desc[UR40] ;  /* 0x00002808160075b4 */ /* 0x0003e40008019000 */
[----:B-1----:R-:W-:Y:S05]  /*8880*/  @!P1 BRA `(.L_x_553) ;  /* 0x0000001000a89947 */ /* 0x002fea0003800000 */
[----:B------:R-:W-:Y:S01]  /*8890*/  UIADD3 UR8, UR5, 0x3f, URZ ;  /* 0x0000003f05087890 */ /* 0x000fe2000fffe03f */
[----:B------:R-:W1:Y:S01]  /*88a0*/  S2R R15, SR_TID.X ;  /* 0x00000000000f7919 */ /* 0x000e620000002100 */
[----:B------:R-:W-:Y:S02]  /*88b0*/  IMAD.MOV.U32 R9, RZ, RZ, 0x1 ;  /* 0x00000001ff097424 */ /* 0x000fe400078e00ff */
[----:B------:R-:W-:Y:S01]  /*88c0*/  USHF.R.S32.HI UR9, URZ, 0x1f, UR8 ;  /* 0x0000001f3f097899 */ /* 0x000fe20008011408 */
[----:B------:R-:W-:Y:S02]  /*88d0*/  IMAD.MOV.U32 R12, RZ, RZ, RZ ;  /* 0x000000ffff0c7224 */ /* 0x000fe400078e00ff */
[----:B------:R-:W-:Y:S01]  /*88e0*/  IMAD.MOV.U32 R5, RZ, RZ, RZ ;  /* 0x000000ffff057224 */ /* 0x000fe200078e00ff */
[----:B------:R-:W-:Y:S01]  /*88f0*/  ULEA.HI UR9, UR9, UR8, URZ, 0x6 ;  /* 0x0000000809097291 */ /* 0x000fe2000f8f303f */
[----:B------:R-:W-:-:S03]  /*8900*/  IMAD.MOV.U32 R17, RZ, RZ, RZ ;  /* 0x000000ffff117224 */ /* 0x000fc600078e00ff */
[----:B------:R-:W-:-:S04]  /*8910*/  ULEA.HI.SX32 UR9, UR9, 0xffffffff, 0x1a ;  /* 0xffffffff09097891 */ /* 0x000fc8000f8fd23f */
[----:B------:R-:W-:-:S04]  /*8920*/  UISETP.LT.AND UP0, UPT, UR9, 0x1, UPT ;  /* 0x000000010900788c */ /* 0x000fc8000bf01270 */
[----:B------:R-:W-:Y:S02]  /*8930*/  USEL UR8, UR9, 0x1, !UP0 ;  /* 0x0000000109087887 */ /* 0x000fe4000c000000 */
[----:B------:R-:W-:-:S04]  /*8940*/  UISETP.GE.AND UP0, UPT, UR5, 0x81, UPT ;  /* 0x000000810500788c */ /* 0x000fc8000bf06270 */
[----:B------:R-:W-:Y:S02]  /*8950*/  IMAD.U32 R13, RZ, RZ, UR8 ;  /* 0x00000008ff0d7e24 */ /* 0x000fe4000f8e00ff */
[----:B------:R-:W-:-:S03]  /*8960*/  PLOP3.LUT P1, PT, PT, PT, UP0, 0x80, 0x0 ;  /* 0x000000000000781c */ /* 0x000fc60003f2f008 */
[----:B------:R-:W-:Y:S02]  /*8970*/  LOP3.LUT R13, R13, 0x1, RZ, 0xc0, !PT ;  /* 0x000000010d0d7812 */ /* 0x000fe400078ec0ff */
[----:B-1----:R-:W-:-:S08]  /*8980*/  LOP3.LUT R16, R15, 0x1f, RZ, 0xc0, !PT ;  /* 0x0000001f0f107812 */ /* 0x002fd000078ec0ff */
[----:B------:R-:W-:Y:S05]  /*8990*/  @!P1 BRA `(.L_x_554) ;  /* 0x0000000800f49947 */ /* 0x000fea0003800000 */
[----:B------:R-:W-:Y:S01]  /*89a0*/  R2UR UR9, R13 ;  /* 0x000000000d0972ca */ /* 0x000fe200000e0000 */
[----:B------:R-:W-:Y:S02]  /*89b0*/  IMAD.MOV.U32 R17, RZ, RZ, RZ ;  /* 0x000000ffff117224 */ /* 0x000fe400078e00ff */
[----:B------:R-:W-:-:S10]  /*89c0*/  IMAD.MOV.U32 R9, RZ, RZ, 0x1 ;  /* 0x00000001ff097424 */ /* 0x000fd400078e00ff */
[----:B------:R-:W-:-:S06]  /*89d0*/  UIADD3 UR8, UR8, -UR9, URZ ;  /* 0x8000000908087290 */ /* 0x000fcc000fffe03f */
[----:B------:R-:W-:-:S07]  /*89e0*/  IMAD.U32 R18, RZ, RZ, UR8 ;  /* 0x00000008ff127e24 */ /* 0x000fce000f8e00ff */
.L_x_563:
[----:B------:R-:W-:-:S04]  /*89f0*/  SHF.L.U32 R21, R9, 0x1f, RZ ;  /* 0x0000001f09157819 */ /* 0x000fc800000006ff */
[----:B-1----:R-:W1:Y:S02]  /*8a00*/  SYNCS.PHASECHK.TRANS64.TRYWAIT P1, [R0+URZ+0x26840], R21 ;  /* 0x02684015000075a7 */ /* 0x002e64000802017f */
[----:B-12---:R-:W-:Y:S05]  /*8a10*/  @!P1 BRA `(.L_x_555) ;  /* 0x0000001800549947 */ /* 0x006fea0003800000 */
.L_x_580:
[----:B------:R-:W-:Y:S05]  /*8a20*/  @P0 BRA `(.L_x_556) ;  /* 0x0000000000140947 */ /* 0x000fea0003800000 */
[----:B------:R-:W-:Y:S01]  /*8a30*/  ISETP.NE.AND P1, PT, R16, RZ, PT ;  /* 0x000000ff1000720c */ /* 0x000fe20003f25270 */
[----:B------:R-:W-:-:S04]  /*8a40*/  IMAD.MOV.U32 R3, RZ, RZ, 0x3100 ;  /* 0x00003100ff037424 */ /* 0x000fc800078e00ff */
[----:B------:R2:W-:Y:S08]  /*8a50*/  SYNCS.ARRIVE.TRANS64 RZ, [R0+URZ+0x26830], R3 ;  /* 0x0268300300ff79a7 */ /* 0x0005f0000800003f */
[----:B------:R-:W-:Y:S05]  /*8a60*/  @!P1 BRA `(.L_x_556) ;  /* 0x0000000000049947 */ /* 0x000fea0003800000 */
[----:B------:R-:W-:Y:S01]  /*8a70*/  BPT.TRAP 0x1 ;  /* 0x000000040000795c */ /* 0x000fe20000300000 */
.L_x_556:
        /* <DEDUP_REMOVED lines=18> */
[----:B------:R-:W-:Y:S02]  /*8ba0*/  UIADD3 UR19, UR19, UR43, URZ ;  /* 0x0000002b13137290 */ /* 0x000fe4000fffe03f */
        /* <DEDUP_REMOVED lines=14> */
[----:B------:R-:W-:Y:S01]  /*8c90*/  R2UR UR41, R2 ;  /* 0x00000000022972ca */ /* 0x000fe200000e0000 */
[----:B------:R-:W-:Y:S01]  /*8ca0*/  UMOV UR10, 0x10 ;  /* 0x00000010000a7882 */ /* 0x000fe20000000000 */
[----:B------:R-:W-:-:S02]  /*8cb0*/  UMOV UR31, UR17 ;  /* 0x00000011001f7c82 */ /* 0x000fc40008000000 */
[----:B------:R-:W-:-:S13]  /*8cc0*/  R2UR UR9, R5 ;  /* 0x00000000050972ca */ /* 0x000fda00000e0000 */
[----:B------:R2:W-:Y:S01]  /*8cd0*/  UTMALDG.4D [UR16], [UR8], desc[UR22] ;  /* 0x00001610080075b4 */ /* 0x0005e20008019000 */
[----:B------:R2:W-:Y:S01]  /*8ce0*/  UTMALDG.4D [UR32], [UR8], desc[UR22] ;  /* 0x00001620080075b4 */ /* 0x0005e20008019000 */
[----:B------:R2:W-:Y:S01]  /*8cf0*/  UTMALDG.4D [UR24], [UR8], desc[UR22] ;  /* 0x00001618080075b4 */ /* 0x0005e20008019000 */
[----:B------:R2:W-:Y:S01]  /*8d00*/  UBLKCP.S.G [UR30], [UR40], UR10 ;  /* 0x0000001e280073ba */ /* 0x0005e2000800020a */
[----:B------:R-:W3:Y:S02]  /*8d10*/  SYNCS.PHASECHK.TRANS64.TRYWAIT P1, [R0+URZ+0x26828], R21 ;  /* 0x02682815000075a7 */ /* 0x000ee4000802017f */
[----:B--23--:R-:W-:Y:S05]  /*8d20*/  @!P1 BRA `(.L_x_557) ;  /* 0x0000001400a49947 */ /* 0x00cfea0003800000 */
.L_x_581:
[----:B------:R-:W-:Y:S05]  /*8d30*/  @P0 BRA `(.L_x_558) ;  /* 0x0000000000140947 */ /* 0x000fea0003800000 */
[----:B------:R-:W-:Y:S01]  /*8d40*/  ISETP.NE.AND P1, PT, R16, RZ, PT ;  /* 0x000000ff1000720c */ /* 0x000fe20003f25270 */
[----:B------:R-:W-:-:S04]  /*8d50*/  IMAD.MOV.U32 R3, RZ, RZ, 0x3100 ;  /* 0x00003100ff037424 */ /* 0x000fc800078e00ff */
[----:B------:R3:W-:Y:S08]  /*8d60*/  SYNCS.ARRIVE.TRANS64 RZ, [R0+URZ+0x26818], R3 ;  /* 0x0268180300ff79a7 */ /* 0x0007f0000800003f */
[----:B------:R-:W-:Y:S05]  /*8d70*/  @!P1 BRA `(.L_x_558) ;  /* 0x0000000000049947 */ /* 0x000fea0003800000 */
[----:B------:R-:W-:Y:S01]  /*8d80*/  BPT.TRAP 0x1 ;  /* 0x000000040000795c */ /* 0x000fe20000300000 */
.L_x_558:
[----:B------:R-:W-:Y:S01]  /*8d90*/  VIADD R19, R19, 0x40 ;  /* 0x0000004013137836 */ /* 0x000fe20000000000 */
[----:B------:R-:W-:Y:S01]  /*8da0*/  IADD3 R2, P1, R10, 0xf0, RZ ;  /* 0x000000f00a027810 */ /* 0x000fe20007f3e0ff */
[----:B------:R-:W-:Y:S01]  /*8db0*/  UMOV UR30, 0x0 ;  /* 0x00000000001e7882 */ /* 0x000fe20000000000 */
[----:B------:R-:W-:Y:S01]  /*8dc0*/  R2UR UR16, R0 ;  /* 0x00000000001072ca */ /* 0x000fe200000e0000 */
[C---:B------:R-:W-:Y:S01]  /*8dd0*/  VIADD R20, R19.reuse, UR43 ;  /* 0x0000002b13147c36 */ /* 0x040fe20008000000 */
[----:B------:R-:W-:Y:S01]  /*8de0*/  R2UR UR8, R19 ;  /* 0x00000000130872ca */ /* 0x000fe200000e0000 */
[----:B---3--:R-:W-:Y:S01]  /*8df0*/  IMAD.X R3, RZ, RZ, R11, P1 ;  /* 0x000000ffff037224 */ /* 0x008fe200008e060b */
        /* <DEDUP_REMOVED lines=13> */
[----:B------:R-:W-:Y:S02]  /*8ed0*/  UIADD3 UR16, UR16, 0x17000, URZ ;  /* 0x0001700010107890 */ /* 0x000fe4000fffe03f */
[----:B------:R-:W-:Y:S01]  /*8ee0*/  UIMAD.WIDE UR8, UR8, 0x4, UR14 ;  /* 0x00000004080878a5 */ /* 0x000fe2000f8e020e */
[----:B------:R3:W-:Y:S01]  /*8ef0*/  UTMALDG.4D [UR32], [UR22], desc[UR30] ;  /* 0x00001e20160075b4 */ /* 0x0007e20008019000 */
[----:B------:R-:W-:Y:S01]  /*8f00*/  UMOV UR29, UR21 ;  /* 0x00000015001d7c82 */ /* 0x000fe20008000000 */
[----:B------:R-:W-:Y:S01]  /*8f10*/  UMOV UR25, UR33 ;  /* 0x0000002100197c82 */ /* 0x000fe20008000000 */
[----:B------:R-:W-:Y:S01]  /*8f20*/  UMOV UR27, UR35 ;  /* 0x00000023001b7c82 */ /* 0x000fe20008000000 */
[----:B------:R-:W-:Y:S01]  /*8f30*/  UMOV UR18, 0x40 ;  /* 0x0000004000127882 */ /* 0x000fe20000000000 */
[----:B------:R-:W-:Y:S01]  /*8f40*/  UMOV UR17, UR33 ;  /* 0x0000002100117c82 */ /* 0x000fe20008000000 */
[----:B------:R-:W-:Y:S01]  /*8f50*/  UMOV UR19, UR35 ;  /* 0x0000002300137c82 */ /* 0x000fe20008000000 */
[----:B------:R-:W-:Y:S01]  /*8f60*/  UMOV UR41, UR33 ;  /* 0x0000002100297c82 */ /* 0x000fe20008000000 */
[----:B------:R3:W-:Y:S01]  /*8f70*/  UTMALDG.4D [UR24], [UR22], desc[UR30] ;  /* 0x00001e18160075b4 */ /* 0x0007e20008019000 */
[----:B------:R-:W-:Y:S01]  /*8f80*/  UMOV UR10, 0x10 ;  /* 0x00000010000a7882 */ /* 0x000fe20000000000 */
[----:B------:R3:W-:Y:S01]  /*8f90*/  UTMALDG.4D [UR16], [UR22], desc[UR30] ;  /* 0x00001e10160075b4 */ /* 0x0007e20008019000 */
[----:B------:R3:W-:Y:S01]  /*8fa0*/  UBLKCP.S.G [UR40], [UR8], UR10 ;  /* 0x00000028080073ba */ /* 0x0007e2000800020a */
[----:B------:R-:W4:Y:S02]  /*8fb0*/  SYNCS.PHASECHK.TRANS64.TRYWAIT P1, [R0+URZ+0x26848], R21 ;  /* 0x02684815000075a7 */ /* 0x000f24000802017f */
[----:B---34-:R-:W-:Y:S05]  /*8fc0*/  @!P1 BRA `(.L_x_559) ;  /* 0x0000001400109947 */ /* 0x018fea0003800000 */
.L_x_582:
[----:B-123--:R-:W-:Y:S01]  /*8fd0*/  SHF.R.S32.HI R21, RZ, 0x1f, R19 ;  /* 0x0000001fff157819 */ /* 0x00efe20000011413 */
[----:B------:R-:W-:Y:S06]  /*8fe0*/  @P0 BRA `(.L_x_560) ;  /* 0x00000000001c0947 */ /* 0x000fec0003800000 */
[----:B------:R-:W-:-:S04]  /*8ff0*/  IMAD.MOV.U32 R16, RZ, RZ, 0x3100 ;  /* 0x00003100ff107424 */ /* 0x000fc800078e00ff */
[----:B------:R1:W-:Y:S02]  /*9000*/  SYNCS.ARRIVE.TRANS64 RZ, [R0+URZ+0x26838], R16 ;  /* 0x0268381000ff79a7 */ /* 0x0003e4000800003f */
[----:B-1----:R-:W1:Y:S02]  /*9010*/  S2R R16, SR_TID.X ;  /* 0x0000000000107919 */ /* 0x002e640000002100 */
[----:B-1----:R-:W-:-:S04]  /*9020*/  LOP3.LUT R16, R16, 0x1f, RZ, 0xc0, !PT ;  /* 0x0000001f10107812 */ /* 0x002fc800078ec0ff */
[----:B------:R-:W-:-:S13]  /*9030*/  ISETP.NE.AND P1, PT, R16, RZ, PT ;  /* 0x000000ff1000720c */ /* 0x000fda0003f25270 */
[----:B------:R-:W-:Y:S05]  /*9040*/  @!P1 BRA `(.L_x_560) ;  /* 0x0000000000049947 */ /* 0x000fea0003800000 */
[----:B------:R-:W-:Y:S01]  /*9050*/  BPT.TRAP 0x1 ;  /* 0x000000040000795c */ /* 0x000fe20000300000 */
.L_x_560:
[----:B------:R-:W-:Y:S01]  /*9060*/  IADD3 R19, P1, R19, UR6, RZ ;  /* 0x0000000613137c10 */ /* 0x000fe2000ff3e0ff */
[----:B------:R-:W-:Y:S01]  /*9070*/  UMOV UR22, 0x0 ;  /* 0x0000000000167882 */ /* 0x000fe20000000000 */
[----:B------:R-:W-:Y:S01]  /*9080*/  R2UR UR30, R0 ;  /* 0x00000000001e72ca */ /* 0x000fe200000e0000 */
[----:B------:R-:W-:Y:S01]  /*9090*/  UMOV UR23, 0x14f00000 ;  /* 0x14f0000000177882 */ /* 0x000fe20000000000 */
[----:B------:R-:W-:Y:S01]  /*90a0*/  R2UR UR8, R4 ;  /* 0x00000000040872ca */ /* 0x000fe200000e0000 */
[----:B------:R-:W-:Y:S01]  /*90b0*/  IMAD.X R4, R21, 0x1, R8, P1 ;  /* 0x0000000115047824 */ /* 0x000fe200008e0608 */
[C---:B------:R-:W-:Y:S01]  /*90c0*/  LEA R14, P1, R19.reuse, R14, 0x2 ;  /* 0x0000000e130e7211 */ /* 0x040fe200078210ff */
[----:B------:R-:W-:Y:S01]  /*90d0*/  UMOV UR34, URZ ;  /* 0x0000003f00227c82 */ /* 0x000fe20008000000 */
[----:B------:R-:W-:Y:S01]  /*90e0*/  R2UR UR35, R20 ;  /* 0x00000000142372ca */ /* 0x000fe200000e0000 */
[----:B------:R-:W-:Y:S01]  /*90f0*/  UMOV UR36, UR20 ;  /* 0x0000001400247c82 */ /* 0x000fe20008000000 */
[----:B------:R-:W-:Y:S01]  /*9100*/  LEA.HI.X R15, R19, R15, R4, 0x2, P1 ;  /* 0x0000000f130f7211 */ /* 0x000fe200008f1404 */
[----:B------:R-:W-:Y:S01]  /*9110*/  UMOV UR37, UR21 ;  /* 0x0000001500257c82 */ /* 0x000fe20008000000 */
[----:B------:R-:W-:Y:S01]  /*9120*/  R2UR UR9, R5 ;  /* 0x00000000050972ca */ /* 0x000fe200000e0000 */
[----:B------:R-:W-:Y:S01]  /*9130*/  UMOV UR26, 0x20 ;  /* 0x00000020001a7882 */ /* 0x000fe20000000000 */
[----:B------:R-:W-:Y:S01]  /*9140*/  R2UR UR40, R14 ;  /* 0x000000000e2872ca */ /* 0x000fe200000e0000 */
[----:B------:R-:W-:Y:S01]  /*9150*/  UIADD3 UR32, UR30, 0x1b000, URZ ;  /* 0x0001b0001e207890 */ /* 0x000fe2000fffe03f */
[----:B------:R-:W-:Y:S01]  /*9160*/  R2UR UR41, R15 ;  /* 0x000000000f2972ca */ /* 0x000fe200000e0000 */
[----:B------:R-:W-:Y:S01]  /*9170*/  UIADD3 UR33, UR30, 0x26838, URZ ;  /* 0x000268381e217890 */ /* 0x000fe2000fffe03f */
[----:B------:R-:W-:Y:S01]  /*9180*/  LOP3.LUT R9, R9, 0x1, RZ, 0x3c, !PT ;  /* 0x0000000109097812 */ /* 0x000fe200078e3cff */
[----:B------:R-:W-:-:S02]  /*9190*/  UIADD3 UR24, UR30, 0x1c000, URZ ;  /* 0x0001c0001e187890 */ /* 0x000fc4000fffe03f */
[----:B------:R-:W-:Y:S01]  /*91a0*/  UIADD3 UR16, UR30, 0x1d000, URZ ;  /* 0x0001d0001e107890 */ /* 0x000fe2000fffe03f */
[----:B------:R-:W-:Y:S01]  /*91b0*/  SHF.L.U32 R5, R9, 0x1f, RZ ;  /* 0x0000001f09057819 */ /* 0x000fe200000006ff */
[----:B------:R-:W-:Y:S01]  /*91c0*/  UIADD3 UR30, UR30, 0x1e300, URZ ;  /* 0x0001e3001e1e7890 */ /* 0x000fe2000fffe03f */
[----:B------:R-:W-:Y:S01]  /*91d0*/  UMOV UR28, UR20 ;  /* 0x00000014001c7c82 */ /* 0x000fe20008000000 */
        /* <DEDUP_REMOVED lines=12> */
[----:B------:R-:W2:Y:S02]  /*92a0*/  SYNCS.PHASECHK.TRANS64.TRYWAIT P1, [R0+URZ+0x26820], R5 ;  /* 0x02682005000075a7 */ /* 0x000ea4000802017f */
[----:B-12---:R-:W-:Y:S05]  /*92b0*/  @!P1 BRA `(.L_x_561) ;  /* 0x0000001000689947 */ /* 0x006fea0003800000 */
.L_x_584:
[----:B------:R-:W-:Y:S05]  /*92c0*/  @P0 BRA `(.L_x_562) ;  /* 0x0000000000140947 */ /* 0x000fea0003800000 */
[----:B------:R-:W-:Y:S01]  /*92d0*/  ISETP.NE.AND P1, PT, R16, RZ, PT ;  /* 0x000000ff1000720c */ /* 0x000fe20003f25270 */
[----:B-1----:R-:W-:-:S04]  /*92e0*/  IMAD.MOV.U32 R5, RZ, RZ, 0x3100 ;  /* 0x00003100ff057424 */ /* 0x002fc800078e00ff */
[----:B------:R2:W-:Y:S08]  /*92f0*/  SYNCS.ARRIVE.TRANS64 RZ, [R0+URZ+0x26810], R5 ;  /* 0x0268100500ff79a7 */ /* 0x0005f0000800003f */
[----:B------:R-:W-:Y:S05]  /*9300*/  @!P1 BRA `(.L_x_562) ;  /* 0x0000000000049947 */ /* 0x000fea0003800000 */
[----:B------:R-:W-:Y:S01]  /*9310*/  BPT.TRAP 0x1 ;  /* 0x000000040000795c */ /* 0x000fe20000300000 */
.L_x_562:
        /* <DEDUP_REMOVED lines=18> */
[----:B------:R-:W-:Y:S02]  /*9440*/  UIADD3 UR35, UR40, UR43, URZ ;  /* 0x0000002b28237290 */ /* 0x000fe4000fffe03f */
[----:B------:R-:W-:Y:S02]  /*9450*/  UIADD3 UR24, UR16, 0x13000, URZ ;  /* 0x0001300010187890 */ /* 0x000fe4000fffe03f */
[----:B------:R-:W-:-:S02]  /*9460*/  UIADD3 UR44, UR16, 0x1e000, URZ ;  /* 0x0001e000102c7890 */ /* 0x000fc4000fffe03f */
        /* <DEDUP_REMOVED lines=13> */
[----:B------:R3:W-:Y:S02]  /*9540*/  UBLKCP.S.G [UR44], [UR8], UR39 ;  /* 0x0000002c080073ba */ /* 0x0007e40008000227 */
[----:B---3--:R-:W-:Y:S05]  /*9550*/  @P1 BRA `(.L_x_563) ;  /* 0xfffffff400241947 */ /* 0x008fea000383ffff */
[----:B-12---:R-:W-:-:S07]  /*9560*/  IMAD.U32 R5, RZ, RZ, UR40 ;  /* 0x00000028ff057e24 */ /* 0x006fce000f8e00ff */
.L_x_554:
[----:B------:R-:W-:-:S13]  /*9570*/  ISETP.NE.AND P1, PT, R13, RZ, PT ;  /* 0x000000ff0d00720c */ /* 0x000fda0003f25270 */
[----:B------:R-:W-:Y:S05]  /*9580*/  @!P1 BRA `(.L_x_553) ;  /* 0x0000000400689947 */ /* 0x000fea0003800000 */
[----:B------:R-:W-:-:S04]  /*9590*/  SHF.L.U32 R7, R9, 0x1f, RZ ;  /* 0x0000001f09077819 */ /* 0x000fc800000006ff */
[----:B------:R-:W1:Y:S02]  /*95a0*/  SYNCS.PHASECHK.TRANS64.TRYWAIT P1, [R0+URZ+0x26840], R7 ;  /* 0x02684007000075a7 */ /* 0x000e64000802017f */
[----:B-1----:R-:W-:Y:S05]  /*95b0*/  @!P1 BRA `(.L_x_564) ;  /* 0x0000000c00c09947 */ /* 0x002fea0003800000 */
.L_x_585:
[----:B------:R-:W-:Y:S05]  /*95c0*/  @P0 BRA `(.L_x_565) ;  /* 0x0000000000140947 */ /* 0x000fea0003800000 */
[----:B------:R-:W-:Y:S01]  /*95d0*/  ISETP.NE.AND P1, PT, R16, RZ, PT ;  /* 0x000000ff1000720c */ /* 0x000fe20003f25270 */
[----:B------:R-:W-:-:S04]  /*95e0*/  IMAD.MOV.U32 R5, RZ, RZ, 0x3100 ;  /* 0x00003100ff057424 */ /* 0x000fc800078e00ff */
[----:B------:R2:W-:Y:S08]  /*95f0*/  SYNCS.ARRIVE.TRANS64 RZ, [R0+URZ+0x26830], R5 ;  /* 0x0268300500ff79a7 */ /* 0x0005f0000800003f */
[----:B------:R-:W-:Y:S05]  /*9600*/  @!P1 BRA `(.L_x_565) ;  /* 0x0000000000049947 */ /* 0x000fea0003800000 */
[----:B------:R-:W-:Y:S01]  /*9610*/  BPT.TRAP 0x1 ;  /* 0x000000040000795c */ /* 0x000fe20000300000 */
.L_x_565:
[----:B--2---:R-:W2:Y:S01]  /*9620*/  LDC.64 R4, c[0x0][0x728] ;  /* 0x0001ca00ff047b82 */ /* 0x004ea20000000a00 */
        /* <DEDUP_REMOVED lines=31> */
[----:B------:R-:W-:Y:S01]  /*9820*/  UMOV UR41, UR33 ;  /* 0x0000002100297c82 */ /* 0x000fe20008000000 */
[----:B------:R-:W-:-:S02]  /*9830*/  UMOV UR10, 0x10 ;  /* 0x00000010000a7882 */ /* 0x000fc40000000000 */
[----:B------:R-:W-:-:S13]  /*9840*/  R2UR UR9, R4 ;  /* 0x00000000040972ca */ /* 0x000fda00000e0000 */
[----:B------:R2:W-:Y:S01]  /*9850*/  UTMALDG.4D [UR32], [UR8], desc[UR22] ;  /* 0x00001620080075b4 */ /* 0x0005e20008019000 */
[----:B------:R2:W-:Y:S01]  /*9860*/  UTMALDG.4D [UR24], [UR8], desc[UR22] ;  /* 0x00001618080075b4 */ /* 0x0005e20008019000 */
[----:B------:R2:W-:Y:S01]  /*9870*/  UTMALDG.4D [UR16], [UR8], desc[UR22] ;  /* 0x00001610080075b4 */ /* 0x0005e20008019000 */
[----:B------:R2:W-:Y:S01]  /*9880*/  UBLKCP.S.G [UR40], [UR30], UR10 ;  /* 0x000000281e0073ba */ /* 0x0005e2000800020a */
[----:B------:R-:W3:Y:S02]  /*9890*/  SYNCS.PHASECHK.TRANS64.TRYWAIT P1, [R0+URZ+0x26828], R7 ;  /* 0x02682807000075a7 */ /* 0x000ee4000802017f */
[----:B--23--:R-:W-:Y:S05]  /*98a0*/  @!P1 BRA `(.L_x_566) ;  /* 0x0000000c00189947 */ /* 0x00cfea0003800000 */
.L_x_586:
[----:B------:R-:W-:Y:S05]  /*98b0*/  @P0 BRA `(.L_x_567) ;  /* 0x0000000000140947 */ /* 0x000fea0003800000 */
[----:B------:R-:W-:Y:S01]  /*98c0*/  ISETP.NE.AND P0, PT, R16, RZ, PT ;  /* 0x000000ff1000720c */ /* 0x000fe20003f05270 */
[----:B------:R-:W-:-:S04]  /*98d0*/  IMAD.MOV.U32 R5, RZ, RZ, 0x3100 ;  /* 0x00003100ff057424 */ /* 0x000fc800078e00ff */
[----:B------:R3:W-:Y:S08]  /*98e0*/  SYNCS.ARRIVE.TRANS64 RZ, [R0+URZ+0x26818], R5 ;  /* 0x0268180500ff79a7 */ /* 0x0007f0000800003f */
[----:B------:R-:W-:Y:S05]  /*98f0*/  @!P0 BRA `(.L_x_567) ;  /* 0x0000000000048947 */ /* 0x000fea0003800000 */
[----:B------:R-:W-:Y:S01]  /*9900*/  BPT.TRAP 0x1 ;  /* 0x000000040000795c */ /* 0x000fe20000300000 */
.L_x_567:
        /* <DEDUP_REMOVED lines=17> */
[----:B------:R-:W-:Y:S02]  /*9a20*/  UIADD3 UR35, UR10, UR43, URZ ;  /* 0x0000002b0a237290 */ /* 0x000fe4000fffe03f */
[----:B---3--:R-:W-:Y:S01]  /*9a30*/  IMAD.U32 R5, RZ, RZ, UR10 ;  /* 0x0000000aff057e24 */ /* 0x008fe2000f8e00ff */
        /* <DEDUP_REMOVED lines=13> */
[----:B------:R3:W-:Y:S02]  /*9b10*/  UBLKCP.S.G [UR40], [UR8], UR39 ;  /* 0x00000028080073ba */ /* 0x0007e40008000227 */
[----:B---3--:R-:W-:Y:S01]  /*9b20*/  NOP ;  /* 0x0000000000007918 */ /* 0x008fe20000000000 */
.L_x_553:
[----:B------:R-:W3:Y:S01]  /*9b30*/  S2R R2, SR_TID.X ;  /* 0x0000000000027919 */ /* 0x000ee20000002100 */
[----:B------:R-:W-:Y:S01]  /*9b40*/  IMAD R3, R12, 0x8, R0 ;  /* 0x000000080c037824 */ /* 0x000fe200078e0200 */
[----:B---3--:R-:W-:Y:S02]  /*9b50*/  LOP3.LUT R4, R2, 0x7f, RZ, 0xc0, !PT ;  /* 0x0000007f02047812 */ /* 0x008fe400078ec0ff */
[----:B------:R-:W-:Y:S02]  /*9b60*/  SHF.L.U32 R2, R9, 0x1f, RZ ;  /* 0x0000001f09027819 */ /* 0x000fe400000006ff */
[----:B------:R-:W-:Y:S02]  /*9b70*/  ISETP.NE.AND P1, PT, R4, RZ, PT ;  /* 0x000000ff0400720c */ /* 0x000fe40003f25270 */
[----:B------:R-:W3:Y:S02]  /*9b80*/  SYNCS.PHASECHK.TRANS64.TRYWAIT P0, [R3+URZ+0x26840], R2 ;  /* 0x02684002030075a7 */ /* 0x000ee4000800017f */
[----:B---3--:R-:W-:Y:S09]  /*9b90*/  @!P0 BRA `(.L_x_568) ;  /* 0x0000000800708947 */ /* 0x008ff20003800000 */
.L_x_587:
[----:B------:R-:W-:Y:S05]  /*9ba0*/  @P1 BRA `(.L_x_569) ;  /* 0x0000000000181947 */ /* 0x000fea0003800000 */
[----:B------:R-:W4:Y:S01]  /*9bb0*/  S2R R4, SR_TID.X ;  /* 0x0000000000047919 */ /* 0x000f220000002100 */
[----:B---3--:R-:W-:-:S04]  /*9bc0*/  IMAD.MOV.U32 R2, RZ, RZ, 0x3100 ;  /* 0x00003100ff027424 */ /* 0x008fc800078e00ff */
[----:B------:R3:W-:Y:S01]  /*9bd0*/  SYNCS.ARRIVE.TRANS64 RZ, [R3+URZ+0x26830], R2 ;  /* 0x0268300203ff79a7 */ /* 0x0007e2000800003f */
[----:B----4-:R-:W-:-:S13]  /*9be0*/  LOP3.LUT P0, RZ, R4, 0x1f, RZ, 0xc0, !PT ;  /* 0x0000001f04ff7812 */ /* 0x010fda000780c0ff */
[----:B---3--:R-:W-:Y:S05]  /*9bf0*/  @!P0 BRA `(.L_x_569) ;  /* 0x0000000000048947 */ /* 0x008fea0003800000 */
[----:B------:R-:W-:Y:S01]  /*9c00*/  BPT.TRAP 0x1 ;  /* 0x000000040000795c */ /* 0x000fe20000300000 */
.L_x_569:
[----:B------:R-:W-:Y:S01]  /*9c10*/  R2UR UR35, R5 ;  /* 0x00000000052372ca */ /* 0x000fe200000e0000 */
[C-C-:B---3--:R-:W-:Y:S01]  /*9c20*/  IMAD R2, R12.reuse, 0x3000, R0.reuse ;  /* 0x000030000c027824 */ /* 0x148fe200078e0200 */
[----:B------:R-:W-:Y:S01]  /*9c30*/  R2UR UR33, R3 ;  /* 0x00000000032172ca */ /* 0x000fe200000e0000 */
[----:B-12---:R-:W-:Y:S01]  /*9c40*/  IMAD R0, R12, 0x100, R0 ;  /* 0x000001000c007824 */ /* 0x006fe200078e0200 */
        /* <DEDUP_REMOVED lines=11> */
[----:B------:R-:W-:-:S02]  /*9d00*/  UIADD3 UR35, UR35, UR43, URZ ;  /* 0x0000002b23237290 */ /* 0x000fc4000fffe03f */
[----:B------:R-:W-:Y:S02]  /*9d10*/  UIADD3 UR33, UR33, 0x26830, URZ ;  /* 0x0002683021217890 */ /* 0x000fe4000fffe03f */
        /* <DEDUP_REMOVED lines=13> */
[----:B------:R-:W-:Y:S01]  /*9df0*/  UMOV UR25, UR33 ;  /* 0x0000002100197c82 */ /* 0x000fe20008000000 */
[----:B------:R-:W-:Y:S01]  /*9e00*/  UMOV UR27, UR35 ;  /* 0x00000023001b7c82 */ /* 0x000fe20008000000 */
[----:B------:R-:W-:Y:S01]  /*9e10*/  R2UR UR23, R11 ;  /* 0x000000000b1772ca */ /* 0x000fe200000e0000 */
[----:B------:R-:W-:Y:S01]  /*9e20*/  UMOV UR19, UR35 ;  /* 0x0000002300137c82 */ /* 0x000fe20008000000 */
[----:B------:R-:W-:Y:S01]  /*9e30*/  UMOV UR41, UR33 ;  /* 0x0000002100297c82 */ /* 0x000fe20008000000 */
[----:B------:R-:W-:Y:S01]  /*9e40*/  UMOV UR10, 0x10 ;  /* 0x00000010000a7882 */ /* 0x000fe20000000000 */
[----:B------:R-:W-:Y:S01]  /*9e50*/  ISETP.NE.AND P0, PT, R0, 0x2, PT ;  /* 0x000000020000780c */ /* 0x000fe20003f05270 */
[----:B------:R-:W-:-:S03]  /*9e60*/  ULEA.HI.X UR9, UR17, UR9, UR18, 0x2, UP0 ;  /* 0x0000000911097291 */ /* 0x000fc600080f1412 */
[----:B------:R-:W-:Y:S01]  /*9e70*/  UMOV UR18, 0x40 ;  /* 0x0000004000127882 */ /* 0x000fe20000000000 */
[----:B------:R-:W-:Y:S01]  /*9e80*/  UMOV UR17, UR33 ;  /* 0x0000002100117c82 */ /* 0x000fe20008000000 */
[----:B------:R-:W-:Y:S02]  /*9e90*/  SEL R2, RZ, 0x1, P0 ;  /* 0x00000001ff027807 */ /* 0x000fe40000000000 */
[----:B------:R-:W-:Y:S01]  /*9ea0*/  SEL R0, R0, RZ, P0 ;  /* 0x000000ff00007207 */ /* 0x000fe20000000000 */
[----:B------:R1:W-:Y:S01]  /*9eb0*/  UTMALDG.4D [UR32], [UR22], desc[UR30] ;  /* 0x00001e20160075b4 */ /* 0x0003e20008019000 */
[----:B------:R-:W-:Y:S01]  /*9ec0*/  LOP3.LUT R9, R9, R2, RZ, 0x3c, !PT ;  /* 0x0000000209097212 */ /* 0x000fe200078e3cff */
[----:B------:R1:W-:Y:S01]  /*9ed0*/  UTMALDG.4D [UR24], [UR22], desc[UR30] ;  /* 0x00001e18160075b4 */ /* 0x0003e20008019000 */
[----:B------:R1:W-:Y:S01]  /*9ee0*/  UTMALDG.4D [UR16], [UR22], desc[UR30] ;  /* 0x00001e10160075b4 */ /* 0x0003e20008019000 */
[----:B------:R1:W-:Y:S02]  /*9ef0*/  UBLKCP.S.G [UR40], [UR8], UR10 ;  /* 0x00000028080073ba */ /* 0x0003e4000800020a */
[----:B-1----:R-:W-:-:S02]  /*9f00*/  NOP ;  /* 0x0000000000007918 */ /* 0x002fc40000000000 */
.L_x_550:
[----:B------:R-:W-:Y:S05]  /*9f10*/  BSYNC B0 ;  /* 0x0000000000007941 */ /* 0x000fea0003800000 */
.L_x_548:
[----:B------:R-:W-:-:S03]  /*9f20*/  UMOV UR8, 0xffffffff ;  /* 0xffffffff00087882 */ /* 0x000fc60000000000 */
[----:B------:R-:W-:Y:S05]  /*9f30*/  BRA.DIV UR8, `(.L_x_570) ;  /* 0x00000006089c7947 */ /* 0x000fea000b800000 */
[----:B------:R-:W-:-:S13]  /*9f40*/  ELECT P0, URZ, PT ;  /* 0x00000000003f782f */ /* 0x000fda0003800000 */
.L_x_590:
[----:B------:R-:W-:Y:S05]  /*9f50*/  @!P0 BRA `(.L_x_480) ;  /* 0x0000000000848947 */ /* 0x000fea0003800000 */
[----:B------:R-:W-:-:S06]  /*9f60*/  ULOP3.LUT UR8, UR38, 0x2, URZ, 0xfc, !UPT ;  /* 0x0000000226087892 */ /* 0x000fcc000f8efc3f */
[----:B------:R-:W-:-:S05]  /*9f70*/  IMAD.U32 R2, RZ, RZ, UR8 ;  /* 0x00000008ff027e24 */ /* 0x000fca000f8e00ff */
[----:B------:R-:W-:-:S13]  /*9f80*/  ISETP.NE.AND P2, PT, R2, 0x3, PT ;  /* 0x000000030200780c */ /* 0x000fda0003f45270 */
[----:B------:R-:W-:Y:S05]  /*9f90*/  @!P2 BRA `(.L_x_571) ;  /* 0x000000000004a947 */ /* 0x000fea0003800000 */
[----:B--2---:R-:W-:Y:S01]  /*9fa0*/  BPT.TRAP 0x1 ;  /* 0x000000040000795c */ /* 0x004fe20000300000 */
.L_x_571:
        /* <DEDUP_REMOVED lines=15> */
.L_x_591:
[----:B------:R-:W3:Y:S02]  /*a0a0*/  SYNCS.PHASECHK.TRANS64.TRYWAIT P0, [R3+URZ], R2 ;  /* 0x00000002030075a7 */ /* 0x000ee4000800017f */
[----:B---3--:R-:W-:Y:S05]  /*a0b0*/  @!P0 BRA `(.L_x_573) ;  /* 0x0000000400748947 */ /* 0x008fea0003800000 */
.L_x_592:
[----:B------:R-:W-:Y:S05]  /*a0c0*/  @!P2 BRA `(.L_x_574) ;  /* 0x000000000004a947 */ /* 0x000fea0003800000 */
[----:B--2---:R-:W-:Y:S01]  /*a0d0*/  BPT.TRAP 0x1 ;  /* 0x000000040000795c */ /* 0x004fe20000300000 */
.L_x_574:
[----:B---3--:R-:W-:-:S04]  /*a0e0*/  VIADD R3, R7, 0x26840 ;  /* 0x0002684007037836 */ /* 0x008fc80000000000 */
[----:B------:R-:W-:-:S04]  /*a0f0*/  IMAD R0, R0, 0x8, R3 ;  /* 0x0000000800007824 */ /* 0x000fc800078e0203 */
[----:B------:R-:W3:Y:S02]  /*a100*/  SYNCS.PHASECHK.TRANS64.TRYWAIT P0, [R0+URZ], R5 ;  /* 0x00000005000075a7 */ /* 0x000ee4000800017f */
[----:B---3--:R-:W-:Y:S05]  /*a110*/  @!P0 BRA `(.L_x_575) ;  /* 0x0000000400708947 */ /* 0x008fea0003800000 */
.L_x_593:
[----:B------:R-:W-:-:S07]  /*a120*/  IMAD R3, R4, 0x8, R3 ;  /* 0x0000000804037824 */ /* 0x000fce00078e0203 */
.L_x_576:
[----:B----4-:R4:W1:Y:S02]  /*a130*/  SYNCS.PHASECHK.TRANS64.TRYWAIT P0, [R3+URZ], R2 ;  /* 0x00000002030075a7 */ /* 0x010864000800017f */
[----:B-1----:R-:W-:Y:S05]  /*a140*/  @!P0 NANOSLEEP.SYNCS 0x989680 ;  /* 0x009896800000895d */ /* 0x002fea0003900000 */
[----:B------:R-:W1:Y:S02]  /*a150*/  @!P0 SYNCS.PHASECHK.TRANS64 P0, [R3+URZ], R2 ;  /* 0x00000002030085a7 */ /* 0x000e64000800007f */
[----:B-1----:R-:W-:Y:S05]  /*a160*/  @!P0 BRA `(.L_x_576) ;  /* 0xfffffffc00f08947 */ /* 0x002fea000383ffff */
.L_x_480:
[----:B--2---:R-:W-:Y:S05]  /*a170*/  BSYNC B6 ;  /* 0x0000000000067941 */ /* 0x004fea0003800000 */
.L_x_474:
[----:B------:R-:W-:Y:S05]  /*a180*/  EXIT ;  /* 0x000000000000794d */ /* 0x000fea0003800000 */
.L_x_490:
[----:B------:R-:W-:Y:S02]  /*a190*/  IMAD.MOV.U32 R13, RZ, RZ, R16 ;  /* 0x000000ffff0d7224 */ /* 0x000fe400078e0010 */
[----:B------:R-:W-:Y:S02]  /*a1a0*/  IMAD.MOV.U32 R12, RZ, RZ, RZ ;  /* 0x000000ffff0c7224 */ /* 0x000fe400078e00ff */
[----:B------:R-:W-:Y:S02]  /*a1b0*/  IMAD.MOV.U32 R11, RZ, RZ, 0x1f ;  /* 0x0000001fff0b7424 */ /* 0x000fe400078e00ff */
[----:B------:R-:W-:-:S07]  /*a1c0*/  IMAD.MOV.U32 R15, RZ, RZ, -0x1 ;  /* 0xffffffffff0f7424 */ /* 0x000fce00078e00ff */
[----:B-1---5:R-:W-:Y:S05]  /*a1d0*/  WARPSYNC.COLLECTIVE R15, `(.L_x_577) ;  /* 0x000000000f087348 */ /* 0x022fea0003c00000 */
[----:B------:R2:W3:Y:S02]  /*a1e0*/  SHFL.IDX P6, R14, R13, R12, R11 ;  /* 0x0000000c0d0e7389 */ /* 0x0004e400000c000b */
[----:B-123-5:R-:W-:Y:S01]  /*a1f0*/  ENDCOLLECTIVE ;  /* 0x000000000000791b */ /* 0x02efe20003800000 */
.L_x_577:
[----:B------:R-:W-:Y:S05]  /*a200*/  BRA `(.L_x_578) ;  /* 0xffffff7000587947 */ /* 0x000fea000383ffff */
.L_x_492:
[----:B-1----:R1:W3:Y:S02]  /*a210*/  SYNCS.PHASECHK.TRANS64.TRYWAIT P0, [R18+URZ+0x26800], R5 ;  /* 0x02680005120075a7 */ /* 0x0022e4000800017f */
[----:B---3--:R-:W-:Y:S05]  /*a220*/  @!P0 NANOSLEEP.SYNCS 0x989680 ;  /* 0x009896800000895d */ /* 0x008fea0003900000 */
[----:B------:R-:W3:Y:S02]  /*a230*/  @!P0 SYNCS.PHASECHK.TRANS64 P0, [R18+URZ+0x26800], R5 ;  /* 0x02680005120085a7 */ /* 0x000ee4000800007f */
[----:B---3--:R-:W-:Y:S05]  /*a240*/  @!P0 BRA `(.L_x_492) ;  /* 0xfffffffc00f08947 */ /* 0x008fea000383ffff */
[----:B------:R-:W-:Y:S05]  /*a250*/  BRA `(.L_x_491) ;  /* 0xffffff70007c7947 */ /* 0x000fea000383ffff */
.L_x_497:
[----:B--2---:R-:W-:-:S04]  /*a260*/  IMAD.U32 R5, RZ, RZ, UR10 ;  /* 0x0000000aff057e24 */ /* 0x004fc8000f8e00ff */
[----:B------:R2:W3:Y:S03]  /*a270*/  SYNCS.PHASECHK.TRANS64.TRYWAIT P1, [R5+URZ+0x26810], R16 ;  /* 0x02681010050075a7 */ /* 0x0004e6000802017f */
[----:B---3--:R-:W-:Y:S05]  /*a280*/  @!P1 NANOSLEEP.SYNCS 0x989680 ;  /* 0x009896800000995d */ /* 0x008fea0003900000 */
[----:B------:R-:W3:Y:S02]  /*a290*/  @!P1 SYNCS.PHASECHK.TRANS64 P1, [R5+URZ+0x26810], R16 ;  /* 0x02681010050095a7 */ /* 0x000ee4000802007f */
[----:B---3--:R-:W-:Y:S05]  /*a2a0*/  @!P1 BRA `(.L_x_497) ;  /* 0xfffffffc00ec9947 */ /* 0x008fea000383ffff */
[----:B------:R-:W-:Y:S05]  /*a2b0*/  BRA `(.L_x_496) ;  /* 0xffffff7800e07947 */ /* 0x000fea000383ffff */
.L_x_501:
[----:B------:R-:W-:-:S04]  /*a2c0*/  IMAD.U32 R121, RZ, RZ, UR10 ;  /* 0x0000000aff797e24 */ /* 0x000fc8000f8e00ff */
[----:B------:R1:W1:Y:S03]  /*a2d0*/  SYNCS.PHASECHK.TRANS64.TRYWAIT P1, [R121+URZ+0x26830], R16 ;  /* 0x02683010790075a7 */ /* 0x000266000802017f */
[----:B-1----:R-:W-:Y:S05]  /*a2e0*/  @!P1 NANOSLEEP.SYNCS 0x989680 ;  /* 0x009896800000995d */ /* 0x002fea0003900000 */
[----:B------:R-:W1:Y:S02]  /*a2f0*/  @!P1 SYNCS.PHASECHK.TRANS64 P1, [R121+URZ+0x26830], R16 ;  /* 0x02683010790095a7 */ /* 0x000e64000802007f */
[----:B-1----:R-:W-:Y:S05]  /*a300*/  @!P1 BRA `(.L_x_501) ;  /* 0xfffffffc00ec9947 */ /* 0x002fea000383ffff */
[----:B------:R-:W-:Y:S05]  /*a310*/  BRA `(.L_x_500) ;  /* 0xffffff7c00ec7947 */ /* 0x000fea000383ffff */
.L_x_551:
[----:B-1----:R1:W2:Y:S02]  /*a320*/  SYNCS.PHASECHK.TRANS64.TRYWAIT P0, [R0+URZ+0x26820], R3 ;  /* 0x02682003000075a7 */ /* 0x0022a4000800017f */
[----:B--2---:R-:W-:Y:S05]  /*a330*/  @!P0 NANOSLEEP.SYNCS 0x989680 ;  /* 0x009896800000895d */ /* 0x004fea0003900000 */
[----:B------:R-:W2:Y:S02]  /*a340*/  @!P0 SYNCS.PHASECHK.TRANS64 P0, [R0+URZ+0x26820], R3 ;  /* 0x02682003000085a7 */ /* 0x000ea4000800007f */
[----:B--2---:R-:W-:Y:S05]  /*a350*/  @!P0 BRA `(.L_x_551) ;  /* 0xfffffffc00f08947 */ /* 0x004fea000383ffff */
[----:B------:R-:W-:Y:S05]  /*a360*/  BRA `(.L_x_579) ;  /* 0xffffffdc00787947 */ /* 0x000fea000383ffff */
.L_x_555:
[----:B-1----:R1:W2:Y:S02]  /*a370*/  SYNCS.PHASECHK.TRANS64.TRYWAIT P1, [R0+URZ+0x26840], R21 ;  /* 0x02684015000075a7 */ /* 0x0022a4000802017f */
[----:B--2---:R-:W-:Y:S05]  /*a380*/  @!P1 NANOSLEEP.SYNCS 0x989680 ;  /* 0x009896800000995d */ /* 0x004fea0003900000 */
[----:B------:R-:W2:Y:S02]  /*a390*/  @!P1 SYNCS.PHASECHK.TRANS64 P1, [R0+URZ+0x26840], R21 ;  /* 0x02684015000095a7 */ /* 0x000ea4000802007f */
[----:B--2---:R-:W-:Y:S05]  /*a3a0*/  @!P1 BRA `(.L_x_555) ;  /* 0xfffffffc00f09947 */ /* 0x004fea000383ffff */
[----:B------:R-:W-:Y:S05]  /*a3b0*/  BRA `(.L_x_580) ;  /* 0xffffffe400987947 */ /* 0x000fea000383ffff */
.L_x_557:
[----:B--2---:R2:W3:Y:S02]  /*a3c0*/  SYNCS.PHASECHK.TRANS64.TRYWAIT P1, [R0+URZ+0x26828], R21 ;  /* 0x02682815000075a7 */ /* 0x0044e4000802017f */
[----:B---3--:R-:W-:Y:S05]  /*a3d0*/  @!P1 NANOSLEEP.SYNCS 0x989680 ;  /* 0x009896800000995d */ /* 0x008fea0003900000 */
[----:B------:R-:W3:Y:S02]  /*a3e0*/  @!P1 SYNCS.PHASECHK.TRANS64 P1, [R0+URZ+0x26828], R21 ;  /* 0x02682815000095a7 */ /* 0x000ee4000802007f */
[----:B---3--:R-:W-:Y:S05]  /*a3f0*/  @!P1 BRA `(.L_x_557) ;  /* 0xfffffffc00f09947 */ /* 0x008fea000383ffff */
[----:B------:R-:W-:Y:S05]  /*a400*/  BRA `(.L_x_581) ;  /* 0xffffffe800487947 */ /* 0x000fea000383ffff */
.L_x_559:
[----:B---3--:R3:W4:Y:S02]  /*a410*/  SYNCS.PHASECHK.TRANS64.TRYWAIT P1, [R0+URZ+0x26848], R21 ;  /* 0x02684815000075a7 */ /* 0x008724000802017f */
[----:B----4-:R-:W-:Y:S05]  /*a420*/  @!P1 NANOSLEEP.SYNCS 0x989680 ;  /* 0x009896800000995d */ /* 0x010fea0003900000 */
[----:B------:R-:W4:Y:S02]  /*a430*/  @!P1 SYNCS.PHASECHK.TRANS64 P1, [R0+URZ+0x26848], R21 ;  /* 0x02684815000095a7 */ /* 0x000f24000802007f */
[----:B----4-:R-:W-:Y:S05]  /*a440*/  @!P1 BRA `(.L_x_559) ;  /* 0xfffffffc00f09947 */ /* 0x010fea000383ffff */
[----:B------:R-:W-:Y:S05]  /*a450*/  BRA `(.L_x_582) ;  /* 0xffffffe800dc7947 */ /* 0x000fea000383ffff */
.L_x_561:
[----:B------:R-:W-:-:S07]  /*a460*/  SHF.L.U32 R5, R9, 0x1f, RZ ;  /* 0x0000001f09057819 */ /* 0x000fce00000006ff */
.L_x_583:
[----:B-1----:R1:W2:Y:S02]  /*a470*/  SYNCS.PHASECHK.TRANS64.TRYWAIT P1, [R0+URZ+0x26820], R5 ;  /* 0x02682005000075a7 */ /* 0x0022a4000802017f */
[----:B--2---:R-:W-:Y:S05]  /*a480*/  @!P1 NANOSLEEP.SYNCS 0x989680 ;  /* 0x009896800000995d */ /* 0x004fea0003900000 */
[----:B------:R-:W2:Y:S02]  /*a490*/  @!P1 SYNCS.PHASECHK.TRANS64 P1, [R0+URZ+0x26820], R5 ;  /* 0x02682005000095a7 */ /* 0x000ea4000802007f */
[----:B--2---:R-:W-:Y:S05]  /*a4a0*/  @!P1 BRA `(.L_x_583) ;  /* 0xfffffffc00f09947 */ /* 0x004fea000383ffff */
[----:B------:R-:W-:Y:S05]  /*a4b0*/  BRA `(.L_x_584) ;  /* 0xffffffec00807947 */ /* 0x000fea000383ffff */
.L_x_564:
[----:B-1----:R1:W2:Y:S02]  /*a4c0*/  SYNCS.PHASECHK.TRANS64.TRYWAIT P1, [R0+URZ+0x26840], R7 ;  /* 0x02684007000075a7 */ /* 0x0022a4000802017f */
[----:B--2---:R-:W-:Y:S05]  /*a4d0*/  @!P1 NANOSLEEP.SYNCS 0x989680 ;  /* 0x009896800000995d */ /* 0x004fea0003900000 */
[----:B------:R-:W2:Y:S02]  /*a4e0*/  @!P1 SYNCS.PHASECHK.TRANS64 P1, [R0+URZ+0x26840], R7 ;  /* 0x02684007000095a7 */ /* 0x000ea4000802007f */
[----:B--2---:R-:W-:Y:S05]  /*a4f0*/  @!P1 BRA `(.L_x_564) ;  /* 0xfffffffc00f09947 */ /* 0x004fea000383ffff */
[----:B------:R-:W-:Y:S05]  /*a500*/  BRA `(.L_x_585) ;  /* 0xfffffff0002c7947 */ /* 0x000fea000383ffff */
.L_x_566:
[----:B--2---:R2:W3:Y:S02]  /*a510*/  SYNCS.PHASECHK.TRANS64.TRYWAIT P1, [R0+URZ+0x26828], R7 ;  /* 0x02682807000075a7 */ /* 0x0044e4000802017f */
[----:B---3--:R-:W-:Y:S05]  /*a520*/  @!P1 NANOSLEEP.SYNCS 0x989680 ;  /* 0x009896800000995d */ /* 0x008fea0003900000 */
[----:B------:R-:W3:Y:S02]  /*a530*/  @!P1 SYNCS.PHASECHK.TRANS64 P1, [R0+URZ+0x26828], R7 ;  /* 0x02682807000095a7 */ /* 0x000ee4000802007f */
[----:B---3--:R-:W-:Y:S05]  /*a540*/  @!P1 BRA `(.L_x_566) ;  /* 0xfffffffc00f09947 */ /* 0x008fea000383ffff */
[----:B------:R-:W-:Y:S05]  /*a550*/  BRA `(.L_x_586) ;  /* 0xfffffff000d47947 */ /* 0x000fea000383ffff */
.L_x_568:
[----:B---3--:R3:W4:Y:S02]  /*a560*/  SYNCS.PHASECHK.TRANS64.TRYWAIT P0, [R3+URZ+0x26840], R2 ;  /* 0x02684002030075a7 */ /* 0x008724000800017f */
[----:B----4-:R-:W-:Y:S05]  /*a570*/  @!P0 NANOSLEEP.SYNCS 0x989680 ;  /* 0x009896800000895d */ /* 0x010fea0003900000 */
[----:B------:R-:W4:Y:S02]  /*a580*/  @!P0 SYNCS.PHASECHK.TRANS64 P0, [R3+URZ+0x26840], R2 ;  /* 0x02684002030085a7 */ /* 0x000f24000800007f */
[----:B----4-:R-:W-:Y:S05]  /*a590*/  @!P0 BRA `(.L_x_568) ;  /* 0xfffffffc00f08947 */ /* 0x010fea000383ffff */
[----:B------:R-:W-:Y:S05]  /*a5a0*/  BRA `(.L_x_587) ;  /* 0xfffffff4007c7947 */ /* 0x000fea000383ffff */
.L_x_570:
[----:B------:R-:W-:Y:S01]  /*a5b0*/  BSSY B0, `(.L_x_588) ;  /* 0x0000006000007945 */ /* 0x000fe20003800000 */
[----:B------:R-:W-:-:S07]  /*a5c0*/  IMAD.MOV.U32 R15, RZ, RZ, -0x1 ;  /* 0xffffffffff0f7424 */ /* 0x000fce00078e00ff */
[----:B--2---:R-:W-:Y:S05]  /*a5d0*/  WARPSYNC.COLLECTIVE R15, `(.L_x_589) ;  /* 0x000000000f0c7348 */ /* 0x004fea0003c00000 */
[----:B------:R-:W-:Y:S02]  /*a5e0*/  ELECT P6, UR62, PT ;  /* 0x00000000003e782f */ /* 0x000fe400038c0000 */
[----:B------:R-:W-:Y:S01]  /*a5f0*/  MOV R14, UR62 ;  /* 0x0000003e000e7c02 */ /* 0x000fe20008000f00 */
[----:B--2---:R-:W-:Y:S10]  /*a600*/  ENDCOLLECTIVE ;  /* 0x000000000000791b */ /* 0x004ff40003800000 */
.L_x_589:
[----:B------:R-:W-:Y:S05]  /*a610*/  BSYNC B0 ;  /* 0x0000000000007941 */ /* 0x000fea0003800000 */
.L_x_588:
[----:B------:R-:W-:Y:S01]  /*a620*/  PLOP3.LUT P0, PT, P6, PT, PT, 0x80, 0x0 ;  /* 0x000000000000781c */ /* 0x000fe2000370f070 */
[----:B------:R-:W-:-:S12]  /*a630*/  BRA `(.L_x_590) ;  /* 0xfffffff800447947 */ /* 0x000fd8000383ffff */
.L_x_572:
[----:B-1----:R1:W3:Y:S02]  /*a640*/  SYNCS.PHASECHK.TRANS64.TRYWAIT P0, [R6+URZ], R5 ;  /* 0x00000005060075a7 */ /* 0x0022e4000800017f */
[----:B---3--:R-:W-:Y:S05]  /*a650*/  @!P0 NANOSLEEP.SYNCS 0x989680 ;  /* 0x009896800000895d */ /* 0x008fea0003900000 */
[----:B------:R-:W3:Y:S02]  /*a660*/  @!P0 SYNCS.PHASECHK.TRANS64 P0, [R6+URZ], R5 ;  /* 0x00000005060085a7 */ /* 0x000ee4000800007f */
[----:B---3--:R-:W-:Y:S05]  /*a670*/  @!P0 BRA `(.L_x_572) ;  /* 0xfffffffc00f08947 */ /* 0x008fea000383ffff */
[----:B------:R-:W-:Y:S05]  /*a680*/  BRA `(.L_x_591) ;  /* 0xfffffff800847947 */ /* 0x000fea000383ffff */
.L_x_573:
[----:B---3--:R3:W4:Y:S02]  /*a690*/  SYNCS.PHASECHK.TRANS64.TRYWAIT P0, [R3+URZ], R2 ;  /* 0x00000002030075a7 */ /* 0x008724000800017f */
[----:B----4-:R-:W-:Y:S05]  /*a6a0*/  @!P0 NANOSLEEP.SYNCS 0x989680 ;  /* 0x009896800000895d */ /* 0x010fea0003900000 */
[----:B------:R-:W4:Y:S02]  /*a6b0*/  @!P0 SYNCS.PHASECHK.TRANS64 P0, [R3+URZ], R2 ;  /* 0x00000002030085a7 */ /* 0x000f24000800007f */
[----:B----4-:R-:W-:Y:S05]  /*a6c0*/  @!P0 BRA `(.L_x_573) ;  /* 0xfffffffc00f08947 */ /* 0x010fea000383ffff */
[----:B------:R-:W-:Y:S05]  /*a6d0*/  BRA `(.L_x_592) ;  /* 0xfffffff800787947 */ /* 0x000fea000383ffff */
.L_x_575:
[----:B---3--:R3:W4:Y:S02]  /*a6e0*/  SYNCS.PHASECHK.TRANS64.TRYWAIT P0, [R0+URZ], R5 ;  /* 0x00000005000075a7 */ /* 0x008724000800017f */
[----:B----4-:R-:W-:Y:S05]  /*a6f0*/  @!P0 NANOSLEEP.SYNCS 0x989680 ;  /* 0x009896800000895d */ /* 0x010fea0003900000 */
[----:B------:R-:W4:Y:S02]  /*a700*/  @!P0 SYNCS.PHASECHK.TRANS64 P0, [R0+URZ], R5 ;  /* 0x00000005000085a7 */ /* 0x000f24000800007f */
[----:B----4-:R-:W-:Y:S05]  /*a710*/  @!P0 BRA `(.L_x_575) ;  /* 0xfffffffc00f08947 */ /* 0x010fea000383ffff */
[----:B------:R-:W-:Y:S05]  /*a720*/  BRA `(.L_x_593) ;  /* 0xfffffff8007c7947 */ /* 0x000fea000383ffff */
.L_x_594:
        /* <DEDUP_REMOVED lines=13> */
.L_x_6557:


//--------------------- .text._ZN7cutlass13device_kernelIN5flash11enable_sm90INS1_16FlashAttnBwdSm90INS1_25CollectiveMainloopBwdSm90ILi2ELi2ELi2EN4cute5tupleIJNS5_1CILi1EEES8_S8_EEENS6_IJNS7_ILi64EEENS7_ILi128EEENS7_ILi96EEEEEENS_6half_tEfNS_4arch4Sm90ELb0ELb0ELb1ELb1ELb1ELb1ELb0ELb0ELi2ELi1ELi2ELi1ELb1EEENS1_21CollectiveEpilogueBwdISD_SE_SG_Li256ELb1ELb0ELi1EEENS1_19SingleTileSchedulerILb1ELb0ELb0ELi128EEEEEEEEEvNT_6ParamsE --------------------------
	.section	.text._ZN7cutlass13device_kernelIN5flash11enable_sm90INS1_16FlashAttnBwdSm90INS1_25CollectiveMainloopBwdSm90ILi2ELi2ELi2EN4cute5tupleIJNS5_1CILi1EEES8_S8_EEENS6_IJNS7_ILi64EEENS7_ILi128EEENS7_ILi96EEEEEENS_6half_tEfNS_4arch4Sm90ELb0ELb0ELb1ELb1ELb1ELb1ELb0ELb0ELi2ELi1ELi2ELi1ELb1EEENS1_21CollectiveEpilogueBwdISD_SE_SG_Li256ELb1ELb0ELi1EEENS1_19SingleTileSchedulerILb1ELb0ELb0ELi128EEEEEEEEEvNT_6ParamsE,"ax",@progbits
	.align	128
.text._ZN7cutlass13device_kernelIN5flash11enable_sm90INS1_16FlashAttnBwdSm90INS1_25CollectiveMainloopBwdSm90ILi2ELi2ELi2EN4cute5tupleIJNS5_1CILi1EEES8_S8_EEENS6_IJNS7_ILi64EEENS7_ILi128EEENS7_ILi96EEEEEENS_6half_tEfNS_4arch4Sm90ELb0ELb0ELb1ELb1ELb1ELb1ELb0ELb0ELi2ELi1ELi2ELi1ELb1EEENS1_21CollectiveEpilogueBwdISD_SE_SG_Li256ELb1ELb0ELi1EEENS1_19SingleTileSchedulerILb1ELb0ELb0ELi128EEEEEEEEEvNT_6ParamsE:
        .type           _ZN7cutlass13device_kernelIN5flash11enable_sm90INS1_16FlashAttnBwdSm90INS1_25CollectiveMainloopBwdSm90ILi2ELi2ELi2EN4cute5tupleIJNS5_1CILi1EEES8_S8_EEENS6_IJNS7_ILi64EEENS7_ILi128EEENS7_ILi96EEEEEENS_6half_tEfNS_4arch4Sm90ELb0ELb0ELb1ELb1ELb1ELb1ELb0ELb0ELi2ELi1ELi2ELi1ELb1EEENS1_21CollectiveEpilogueBwdISD_SE_SG_Li256ELb1ELb0ELi1EEENS1_19SingleTileSchedulerILb1ELb0ELb0ELi128EEEEEEEEEvNT_6ParamsE,@function
        .size           _ZN7cutlass13device_kernelIN5flash11enable_sm90INS1_16FlashAttnBwdSm90INS1_25CollectiveMainloopBwdSm90ILi2ELi2ELi2EN4cute5tupleIJNS5_1CILi1EEES8_S8_EEENS6_IJNS7_ILi64EEENS7_ILi128EEENS7_ILi96EEEEEENS_6half_tEfNS_4arch4Sm90ELb0ELb0ELb1ELb1ELb1ELb1ELb0ELb0ELi2ELi1ELi2ELi1ELb1EEENS1_21CollectiveEpilogueBwdISD_SE_SG_Li256ELb1ELb0ELi1EEENS1_19SingleTileSchedulerILb1ELb0ELb0ELi128EEEEEEEEEvNT_6ParamsE,(.L_x_6558 - _ZN7cutlass13device_kernelIN5flash11enable_sm90INS1_16FlashAttnBwdSm90INS1_25CollectiveMainloopBwdSm90ILi2ELi2ELi2EN4cute5tupleIJNS5_1CILi1EEES8_S8_EEENS6_IJNS7_ILi64EEENS7_ILi128EEENS7_ILi96EEEEEENS_6half_tEfNS_4arch4Sm90ELb0ELb0ELb1ELb1ELb1ELb1ELb0ELb0ELi2ELi1ELi2ELi1ELb1EEENS1_21CollectiveEpilogueBwdISD_SE_SG_Li256ELb1ELb0ELi1EEENS1_19SingleTileSchedulerILb1ELb0ELb0ELi128EEEEEEEEEvNT_6ParamsE)
        .other          _ZN7cutlass13device_kernelIN5flash11enable_sm90INS1_16FlashAttnBwdSm90INS1_25CollectiveMainloopBwdSm90ILi2ELi2ELi2EN4cute5tupleIJNS5_1CILi1EEES8_S8_EEENS6_IJNS7_ILi64EEENS7_ILi128EEENS7_ILi96EEEEEENS_6half_tEfNS_4arch4Sm90ELb0ELb0ELb1ELb1ELb1ELb1ELb0ELb0ELi2ELi1ELi2ELi1ELb1EEENS1_21CollectiveEpilogueBwdISD_SE_SG_Li256ELb1ELb0ELi1EEENS1_19SingleTileSchedulerILb1ELb0ELb0ELi128EEEEEEEEEvNT_6ParamsE,@"STO_CUDA_ENTRY STV_DEFAULT"
_ZN7cutlass13device_kernelIN5flash11enable_sm90INS1_16FlashAttnBwdSm90INS1_25CollectiveMainloopBwdSm90ILi2ELi2ELi2EN4cute5tupleIJNS5_1CILi1EEES8_S8_EEENS6_IJNS7_ILi64EEENS7_ILi128EEENS7_ILi96EEEEEENS_6half_tEfNS_4arch4Sm90ELb0ELb0ELb1ELb1ELb1ELb1ELb0ELb0ELi2ELi1ELi2ELi1ELb1EEENS1_21CollectiveEpilogueBwdISD_SE_SG_Li256ELb1ELb0ELi1EEENS1_19SingleTileSchedulerILb1ELb0ELb0ELi128EEEEEEEEEvNT_6ParamsE:
        /* <DEDUP_REMOVED lines=23> */
.L_x_596:
[----:B------:R-:W-:Y:S05]  /*0170*/  BSYNC B0 ;  /* 0x0000000000007941 */ /* 0x000fea0003800000 */
.L_x_595:
        /* <DEDUP_REMOVED lines=37> */
.L_x_597:
        /* <DEDUP_REMOVED lines=22> */
.L_x_598:
[----:B------:R-:W-:Y:S01]  /*0530*/  PLOP3.LUT P0, PT, PT, PT, UP0, 0x80, 0x0 ;  /* 0x000000000000781c */ /* 0x000fe20003f0f008 */
[----:B------:R-:W-:Y:S01]  /*0540*/  NOP ;  /* 0x0000000000007918 */ /* 0x000fe20000000000 */
[----:B------:R-:W-:Y:S01]  /*0550*/  ULDC.64 UR46, c[0x0][0x208] ;  /* 0x00008200002e7ab9 */ /* 0x000fe20000000a00 */
[----:B------:R-:W-:Y:S01]  /*0560*/  BSSY B6, `(.L_x_599) ;  /* 0x0000a46000067945 */ /* 0x000fe20003800000 */
[----:B-12-4-:R-:W-:Y:S09]  /*0570*/  BAR.SYNC.DEFER_BLOCKING 0x0 ;  /* 0x0000000000007b1d */ /* 0x016ff20000010000 */
[----:B------:R-:W-:Y:S05]  /*0580*/  @!P0 BRA `(.L_x_600) ;  /* 0x0000006000b88947 */ /* 0x000fea0003800000 */
.L_x_601:
        /* <DEDUP_REMOVED lines=21> */
.L_x_602:
        /* <DEDUP_REMOVED lines=14> */
.L_x_604:
[----:B------:R-:W-:-:S05]  /*07c0*/  ULDC UR4, c[0x0][0x8bc] ;  /* 0x00022f0000047ab9 */ /* 0x000fca0000000800 */
.L_x_603:
        /* <DEDUP_REMOVED lines=21> */
.L_x_606:
        /* <DEDUP_REMOVED lines=14> */
.L_x_607:
        /* <DEDUP_REMOVED lines=10> */
.L_x_608:
        /* <DEDUP_REMOVED lines=11> */
.L_x_609:
        /* <DEDUP_REMOVED lines=72> */
.L_x_612:
        /* <DEDUP_REMOVED lines=15> */
.L_x_611:
        /* <DEDUP_REMOVED lines=22> */
.L_x_614:
        /* <DEDUP_REMOVED lines=15> */
.L_x_613:
[----:B------:R-:W-:Y:S01]  /*1310*/  SHF.R.S32.HI R25, RZ, 0x1f, R22 ;  /* 0x0000001fff197819 */ /* 0x000fe20000011416 */
[----:B------:R-:W-:-:S03]  /*1320*/  UMOV UR4, 0xffffffff ;  /* 0xffffffff00047882 */ /* 0x000fc60000000000 */
[----:B------:R-:W-:-:S04]  /*1330*/  LEA.HI R0, R25, R22, RZ, 0x7 ;  /* 0x0000001619007211 */ /* 0x000fc800078f38ff */
[----:B------:R-:W-:Y:S01]  /*1340*/  SHF.R.S32.HI R16, RZ, 0x7, R0 ;  /* 0x00000007ff107819 */ /* 0x000fe20000011400 */
[----:B------:R-:W-:Y:S06]  /*1350*/  BRA.DIV UR4, `(.L_x_615) ;  /* 0x0000009604a07947 */ /* 0x000fec000b800000 */
[----:B------:R2:W3:Y:S02]  /*1360*/  SHFL.IDX PT, R14, R16, RZ, 0x1f ;  /* 0x00001fff100e7589 */ /* 0x0004e400000e0000 */
.L_x_719:
        /* <DEDUP_REMOVED lines=14> */
.L_x_616:
        /* <DEDUP_REMOVED lines=19> */
.L_x_618:
        /* <DEDUP_REMOVED lines=126> */
.L_x_629:
[----:B------:R-:W-:-:S06]  /*1d60*/  UISETP.NE.AND UP0, UPT, UR20, 0x3, UPT ;  /* 0x000000031400788c */ /* 0x000fcc000bf05270 */
[----:B------:R-:W-:-:S13]  /*1d70*/  PLOP3.LUT P0, PT, PT, PT, UP0, 0x80, 0x0 ;  /* 0x000000000000781c */ /* 0x000fda0003f0f008 */
[----:B-1----:R-:W-:Y:S05]  /*1d80*/  @!P0 BRA `(.L_x_619) ;  /* 0x0000000000048947 */ /* 0x002fea0003800000 */
[----:B------:R-:W-:Y:S01]  /*1d90*/  BPT.TRAP 0x1 ;  /* 0x000000040000795c */ /* 0x000fe20000300000 */
.L_x_619:
[----:B------:R-:W-:Y:S01]  /*1da0*/  R2UR UR10, R18 ;  /* 0x00000000120a72ca */ /* 0x000fe200000e0000 */
[----:B------:R-:W-:-:S05]  /*1db0*/  IMAD.U32 R16, RZ, RZ, UR5 ;  /* 0x00000005ff107e24 */ /* 0x000fca000f8e00ff */
[----:B------:R-:W-:-:S07]  /*1dc0*/  SHF.L.U32 R16, R16, 0x1f, RZ ;  /* 0x0000001f10107819 */ /* 0x000fce00000006ff */
[----:B------:R-:W-:-:S09]  /*1dd0*/  ULEA UR10, UR6, UR10, 0x3 ;  /* 0x0000000a060a7291 */ /* 0x000fd2000f8e183f */
[----:B------:R1:W2:Y:S01]  /*1de0*/  SYNCS.PHASECHK.TRANS64.TRYWAIT P1, [UR10+0x26810], R16 ;  /* 0x02681010ff0075a7 */ /* 0x0002a2000802014a */
[----:B------:R-:W-:Y:S05]  /*1df0*/  @!P0 BRA `(.L_x_620) ;  /* 0x0000000000048947 */ /* 0x000fea0003800000 */
[----:B------:R-:W-:Y:S01]  /*1e00*/  BPT.TRAP 0x1 ;  /* 0x000000040000795c */ /* 0x000fe20000300000 */
.L_x_620:
[----:B--2---:R-:W-:Y:S05]  /*1e10*/  @P1 BRA `(.L_x_621) ;  /* 0x0000000000081947 */ /* 0x004fea0003800000 */
[----:B------:R-:W2:Y:S02]  /*1e20*/  SYNCS.PHASECHK.TRANS64.TRYWAIT P1, [UR10+0x26810], R16 ;  /* 0x02681010ff0075a7 */ /* 0x000ea4000802014a */
[----:B--2---:R-:W-:Y:S05]  /*1e30*/  @!P1 BRA `(.L_x_622) ;  /* 0x0000008c001c9947 */ /* 0x004fea0003800000 */
.L_x_621:
        /* <DEDUP_REMOVED lines=67> */
.L_x_623:
[----:B------:R1:W1:Y:S01]  /*2270*/  SYNCS.PHASECHK.TRANS64.TRYWAIT P1, [UR10+0x26830], R16 ;  /* 0x02683010ff0075a7 */ /* 0x000262000802014a */
[----:B------:R-:W-:Y:S05]  /*2280*/  @!P0 BRA `(.L_x_624) ;  /* 0x0000000000048947 */ /* 0x000fea0003800000 */
[----:B------:R-:W-:Y:S01]  /*2290*/  BPT.TRAP 0x1 ;  /* 0x000000040000795c */ /* 0x000fe20000300000 */
.L_x_624:
[----:B-1----:R-:W-:Y:S05]  /*22a0*/  @P1 BRA `(.L_x_625) ;  /* 0x0000000000081947 */ /* 0x002fea0003800000 */
[----:B------:R-:W1:Y:S02]  /*22b0*/  SYNCS.PHASECHK.TRANS64.TRYWAIT P1, [UR10+0x26830], R16 ;  /* 0x02683010ff0075a7 */ /* 0x000e64000802014a */
[----:B-1----:R-:W-:Y:S05]  /*22c0*/  @!P1 BRA `(.L_x_626) ;  /* 0x0000008800109947 */ /* 0x002fea0003800000 */
.L_x_625:
        /* <DEDUP_REMOVED lines=565> */
.L_x_627:
        /* <DEDUP_REMOVED lines=44> */
.L_x_628:
        /* <DEDUP_REMOVED lines=62> */
.L_x_610:
        /* <DEDUP_REMOVED lines=150> */
.L_x_631:
        /* <DEDUP_REMOVED lines=60> */
.L_x_633:
[----:B------:R-:W-:Y:S05]  /*59e0*/  BSYNC B0 ;  /* 0x0000000000007941 */ /* 0x000fea0003800000 */
.L_x_632:
        /* <DEDUP_REMOVED lines=22> */
.L_x_635:
[----:B------:R-:W-:Y:S05]  /*5b50*/  BSYNC B0 ;  /* 0x0000000000007941 */ /* 0x000fea0003800000 */
.L_x_634:
        /* <DEDUP_REMOVED lines=26> */
.L_x_637:
[----:B------:R-:W-:Y:S05]  /*5d00*/  BSYNC B0 ;  /* 0x0000000000007941 */ /* 0x000fea0003800000 */
.L_x_636:
        /* <DEDUP_REMOVED lines=23> */
.L_x_630:
        /* <DEDUP_REMOVED lines=41> */
.L_x_638:
        /* <DEDUP_REMOVED lines=47> */
.L_x_640:
[----:B------:R-:W-:Y:S05]  /*6400*/  BSYNC B0 ;  /* 0x0000000000007941 */ /* 0x000fea0003800000 */
.L_x_639:
        /* <DEDUP_REMOVED lines=21> */
.L_x_642:
[----:B------:R-:W-:Y:S05]  /*6560*/  BSYNC B0 ;  /* 0x0000000000007941 */ /* 0x000fea0003800000 */
.L_x_641:
        /* <DEDUP_REMOVED lines=25> */
.L_x_644:
[----:B------:R-:W-:Y:S05]  /*6700*/  BSYNC B0 ;  /* 0x0000000000007941 */ /* 0x000fea0003800000 */
.L_x_643:
        /* <DEDUP_REMOVED lines=22> */
.L_x_600:
        /* <DEDUP_REMOVED lines=9> */
[----:B------:R-:W1:Y:S01]  /*6900*/  S2UR UR25, SR_CTAID.X ;  /* 0x00000000001979c3 */ /* 0x000e620000002500 */
[----:B------:R-:W-:-:S04]  /*6910*/  ISETP.NE.U32.AND P0, PT, RZ, UR4, PT ;  /* 0x00000004ff007c0c */ /* 0x000fc8000bf05070 */
[----:B------:R-:W-:-:S03]  /*6920*/  ISETP.NE.AND.EX P0, PT, RZ, UR5, PT, P0 ;  /* 0x00000005ff007c0c */ /* 0x000fc6000bf05300 */
[----:B------:R-:W2:Y:S10]  /*6930*/  S2UR UR12, SR_CTAID.Z ;  /* 0x00000000000c79c3 */ /* 0x000eb40000002700 */
[----:B------:R-:W-:Y:S05]  /*6940*/  @!P0 BRA `(.L_x_646) ;  /* 0x00000000001c8947 */ /* 0x000fea0003800000 */
[----:B------:R-:W-:Y:S02]  /*6950*/  ULDC.64 UR4, c[0x0][0x8d8] ;  /* 0x0002360000047ab9 */ /* 0x000fe40000000a00 */
[----:B--2---:R-:W-:-:S06]  /*6960*/  UIMAD.WIDE UR4, UR12, 0x4, UR4 ;  /* 0x000000040c0478a5 */ /* 0x004fcc000f8e0204 */
[----:B------:R-:W-:Y:S02]  /*6970*/  IMAD.U32 R2, RZ, RZ, UR4 ;  /* 0x00000004ff027e24 */ /* 0x000fe4000f8e00ff */
[----:B------:R-:W-:-:S05]  /*6980*/  IMAD.U32 R3, RZ, RZ, UR5 ;  /* 0x00000005ff037e24 */ /* 0x000fca000f8e00ff */
[----:B------:R-:W2:Y:S02]  /*6990*/  LDG.E R2, desc[UR46][R2.64] ;  /* 0x0000002e02027981 */ /* 0x000ea4000c1e1900 */
[----:B--2---:R-:W-:Y:S01]  /*69a0*/  R2UR UR4, R2 ;  /* 0x00000000020472ca */ /* 0x004fe200000e0000 */
[----:B------:R-:W-:-:S14]  /*69b0*/  BRA `(.L_x_647) ;  /* 0x0000000000387947 */ /* 0x000fdc0003800000 */
.L_x_646:
[----:B------:R-:W-:Y:S02]  /*69c0*/  ULDC.64 UR4, c[0x0][0x8d0] ;  /* 0x0002340000047ab9 */ /* 0x000fe40000000a00 */
[----:B------:R-:W-:-:S04]  /*69d0*/  ISETP.NE.U32.AND P0, PT, RZ, UR4, PT ;  /* 0x00000004ff007c0c */ /* 0x000fc8000bf05070 */
[----:B------:R-:W-:-:S13]  /*69e0*/  ISETP.NE.AND.EX P0, PT, RZ, UR5, PT, P0 ;  /* 0x00000005ff007c0c */ /* 0x000fda000bf05300 */
[----:B------:R-:W-:Y:S05]  /*69f0*/  @!P0 BRA `(.L_x_648) ;  /* 0x0000000000248947 */ /* 0x000fea0003800000 */
[----:B------:R-:W-:Y:S02]  /*6a00*/  ULDC.64 UR4, c[0x0][0x8d0] ;  /* 0x0002340000047ab9 */ /* 0x000fe40000000a00 */
[----:B--2---:R-:W-:-:S06]  /*6a10*/  UIMAD.WIDE UR4, UR12, 0x4, UR4 ;  /* 0x000000040c0478a5 */ /* 0x004fcc000f8e0204 */
[----:B------:R-:W-:Y:S02]  /*6a20*/  IMAD.U32 R2, RZ, RZ, UR4 ;  /* 0x00000004ff027e24 */ /* 0x000fe4000f8e00ff */
[----:B------:R-:W-:-:S05]  /*6a30*/  IMAD.U32 R3, RZ, RZ, UR5 ;  /* 0x00000005ff037e24 */ /* 0x000fca000f8e00ff */
[----:B------:R-:W2:Y:S04]  /*6a40*/  LDG.E R0, desc[UR46][R2.64] ;  /* 0x0000002e02007981 */ /* 0x000ea8000c1e1900 */
[----:B------:R-:W2:Y:S02]  /*6a50*/  LDG.E R5, desc[UR46][R2.64+0x4] ;  /* 0x0000042e02057981 */ /* 0x000ea4000c1e1900 */
[----:B--2---:R-:W-:-:S05]  /*6a60*/  IMAD.IADD R0, R5, 0x1, -R0 ;  /* 0x0000000105007824 */ /* 0x004fca00078e0a00 */
[----:B------:R-:W-:Y:S01]  /*6a70*/  R2UR UR4, R0 ;  /* 0x00000000000472ca */ /* 0x000fe200000e0000 */
[----:B------:R-:W-:-:S14]  /*6a80*/  BRA `(.L_x_647) ;  /* 0x0000000000047947 */ /* 0x000fdc0003800000 */
.L_x_648:
[----:B------:R-:W-:-:S05]  /*6a90*/  ULDC UR4, c[0x0][0x8bc] ;  /* 0x00022f0000047ab9 */ /* 0x000fca0000000800 */
.L_x_647:
[----:B-1----:R-:W-:-:S04]  /*6aa0*/  USHF.L.U32 UR5, UR25, 0x7, URZ ;  /* 0x0000000719057899 */ /* 0x002fc8000800063f */
[----:B------:R-:W-:-:S04]  /*6ab0*/  UISETP.GE.AND UP0, UPT, UR5, UR4, UPT ;  /* 0x000000040500728c */ /* 0x000fc8000bf06270 */
[----:B--2---:R-:W-:-:S06]  /*6ac0*/  USEL UR12, UR12, 0xffffffff, !UP0 ;  /* 0xffffffff0c0c7887 */ /* 0x004fcc000c000000 */
        /* <DEDUP_REMOVED lines=10> */
[----:B------:R-:W-:Y:S02]  /*6b70*/  ULDC.64 UR4, c[0x0][0x780] ;  /* 0x0001e00000047ab9 */ /* 0x000fe40000000a00 */
[----:B------:R-:W-:-:S03]  /*6b80*/  UISETP.NE.U32.AND UP1, UPT, UR4, URZ, UPT ;  /* 0x0000003f0400728c */ /* 0x000fc6000bf25070 */
[----:B------:R-:W2:Y:S01]  /*6b90*/  @P0 LDG.E R0, desc[UR46][R2.64] ;  /* 0x0000002e02000981 */ /* 0x000ea2000c1e1900 */
[----:B------:R-:W-:-:S06]  /*6ba0*/  UISETP.NE.AND.EX UP1, UPT, UR5, URZ, UPT, UP1 ;  /* 0x0000003f0500728c */ /* 0x000fcc000bf25310 */
[----:B------:R-:W-:-:S05]  /*6bb0*/  PLOP3.LUT P1, PT, PT, PT, UP1, 0x80, 0x0 ;  /* 0x000000000000781c */ /* 0x000fca0003f2f018 */
[----:B------:R-:W-:Y:S02]  /*6bc0*/  @UP1 ULDC.64 UR4, c[0x0][0x780] ;  /* 0x0001e00000041ab9 */ /* 0x000fe40000000a00 */
[----:B------:R-:W-:-:S06]  /*6bd0*/  @UP1 UIMAD.WIDE UR4, UR12, 0x4, UR4 ;  /* 0x000000040c0418a5 */ /* 0x000fcc000f8e0204 */
[----:B------:R-:W-:Y:S02]  /*6be0*/  IMAD.U32 R4, RZ, RZ, UR4 ;  /* 0x00000004ff047e24 */ /* 0x000fe4000f8e00ff */
[----:B------:R-:W-:-:S05]  /*6bf0*/  IMAD.U32 R5, RZ, RZ, UR5 ;  /* 0x00000005ff057e24 */ /* 0x000fca000f8e00ff */
[----:B------:R-:W3:Y:S01]  /*6c00*/  @P1 LDG.E R4, desc[UR46][R4.64] ;  /* 0x0000002e04041981 */ /* 0x000ee2000c1e1900 */
[----:B------:R-:W-:Y:S01]  /*6c10*/  PLOP3.LUT P2, PT, PT, PT, UP0, 0x80, 0x0 ;  /* 0x000000000000781c */ /* 0x000fe20003f4f008 */
[----:B------:R-:W1:-:S12]  /*6c20*/  S2UR UR19, SR_CTAID.Y ;  /* 0x00000000001379c3 */ /* 0x000e580000002600 */
[----:B--2---:R-:W-:-:S13]  /*6c30*/  @P2 R2UR UR4, R0 ;  /* 0x00000000000422ca */ /* 0x004fda00000e0000 */
[----:B------:R-:W-:-:S04]  /*6c40*/  @UP0 ULEA UR4, UR12, UR4, 0x6 ;  /* 0x000000040c040291 */ /* 0x000fc8000f8e303f */
[----:B------:R-:W-:-:S04]  /*6c50*/  @UP0 USHF.R.S32.HI UR5, URZ, 0x1f, UR4 ;  /* 0x0000001f3f050899 */ /* 0x000fc80008011404 */
[----:B------:R-:W-:-:S03]  /*6c60*/  @UP0 ULEA.HI UR5, UR5, UR4, URZ, 0x6 ;  /* 0x0000000405050291 */ /* 0x000fc6000f8f303f */
[----:B------:R-:W-:Y:S01]  /*6c70*/  ULDC UR4, c[0x0][0x280] ;  /* 0x0000a00000047ab9 */ /* 0x000fe20000000800 */
[----:B------:R-:W-:Y:S01]  /*6c80*/  @UP0 USHF.R.S32.HI UR5, URZ, 0x6, UR5 ;  /* 0x000000063f050899 */ /* 0x000fe20008011405 */
[----:B---3--:R-:W-:Y:S01]  /*6c90*/  @P1 R2UR UR4, R4 ;  /* 0x00000000040412ca */ /* 0x008fe200000e0000 */
[----:B-1----:R-:W-:-:S14]  /*6ca0*/  @P1 BRA `(.L_x_649) ;  /* 0x0000000000181947 */ /* 0x002fdc0003800000 */
[----:B------:R-:W-:Y:S05]  /*6cb0*/  @!P0 BRA `(.L_x_649) ;  /* 0x0000000000148947 */ /* 0x000fea0003800000 */
[----:B------:R-:W2:Y:S04]  /*6cc0*/  LDG.E R4, desc[UR46][R2.64] ;  /* 0x0000002e02047981 */ /* 0x000ea8000c1e1900 */
[----:B------:R-:W3:Y:S01]  /*6cd0*/  LDG.E R0, desc[UR46][R2.64+0x4] ;  /* 0x0000042e02007981 */ /* 0x000ee2000c1e1900 */
[----:B--2---:R-:W-:Y:S02]  /*6ce0*/  R2UR UR6, R4 ;  /* 0x00000000040672ca */ /* 0x004fe400000e0000 */
[----:B---3--:R-:W-:-:S13]  /*6cf0*/  R2UR UR4, R0 ;  /* 0x00000000000472ca */ /* 0x008fda00000e0000 */
[----:B------:R-:W-:-:S12]  /*6d00*/  UIADD3 UR4, -UR6, UR4, URZ ;  /* 0x0000000406047290 */ /* 0x000fd8000fffe13f */
.L_x_649:
[----:B------:R-:W-:Y:S02]  /*6d10*/  UISETP.GE.AND UP1, UPT, UR4, 0x1, UPT ;  /* 0x000000010400788c */ /* 0x000fe4000bf26270 */
[----:B------:R-:W-:Y:S01]  /*6d20*/  @UP0 UIMAD UR5, UR5, 0x1800, URZ ;  /* 0x00001800050508a4 */ /* 0x000fe2000f8e023f */
[----:B------:R-:W-:Y:S01]  /*6d30*/  UMOV UR6, URZ ;  /* 0x0000003f00067c82 */ /* 0x000fe20008000000 */
[----:B------:R-:W-:Y:S02]  /*6d40*/  UMOV UR7, URZ ;  /* 0x0000003f00077c82 */ /* 0x000fe40008000000 */
[----:B------:R-:W-:Y:S01]  /*6d50*/  PLOP3.LUT P0, PT, PT, PT, UP1, 0x80, 0x0 ;  /* 0x000000000000781c */ /* 0x000fe20003f0f018 */
[----:B------:R-:W-:Y:S02]  /*6d60*/  @UP0 USHF.R.S32.HI UR8, URZ, 0x1f, UR5 ;  /* 0x0000001f3f080899 */ /* 0x000fe40008011405 */
[----:B------:R-:W-:Y:S01]  /*6d70*/  USHF.R.S32.HI UR20, URZ, 0x1f, UR19 ;  /* 0x0000001f3f147899 */ /* 0x000fe20008011413 */
[----:B------:R-:W-:-:S04]  /*6d80*/  @UP0 UMOV UR6, UR5 ;  /* 0x0000000500060c82 */ /* 0x000fc80008000000 */
[----:B------:R-:W-:-:S05]  /*6d90*/  @UP0 UMOV UR7, UR8 ;  /* 0x0000000800070c82 */ /* 0x000fca0008000000 */
[----:B------:R-:W-:Y:S05]  /*6da0*/  @!P0 BRA `(.L_x_605) ;  /* 0x0000003c00048947 */ /* 0x000fea0003800000 */
[----:B------:R-:W1:Y:S01]  /*6db0*/  S2R R0, SR_TID.X ;  /* 0x0000000000007919 */ /* 0x000e620000002100 */
[----:B------:R-:W-:Y:S01]  /*6dc0*/  ULDC.64 UR10, c[0x0][0x2d8] ;  /* 0x0000b600000a7ab9 */ /* 0x000fe20000000a00 */
[----:B------:R-:W-:Y:S02]  /*6dd0*/  UIADD3 UR5, UR4, 0x3f, URZ ;  /* 0x0000003f04057890 */ /* 0x000fe4000fffe03f */
[----:B------:R-:W-:Y:S02]  /*6de0*/  UIMAD UR8, UR20, UR10, URZ ;  /* 0x0000000a140872a4 */ /* 0x000fe4000f8e023f */
[----:B------:R-:W-:Y:S02]  /*6df0*/  UISETP.GE.AND UP1, UPT, UR4, 0x41, UPT ;  /* 0x000000410400788c */ /* 0x000fe4000bf26270 */
[----:B------:R-:W-:Y:S02]  /*6e00*/  USHF.R.S32.HI UR4, URZ, 0x1f, UR5 ;  /* 0x0000001f3f047899 */ /* 0x000fe40008011405 */
[----:B------:R-:W-:-:S02]  /*6e10*/  UIMAD UR9, UR19, UR11, UR8 ;  /* 0x0000000b130972a4 */ /* 0x000fc4000f8e0208 */
[----:B------:R-:W-:Y:S01]  /*6e20*/  USHF.R.S32.HI UR8, URZ, 0x1f, UR12 ;  /* 0x0000001f3f087899 */ /* 0x000fe2000801140c */
[----:B------:R-:W-:Y:S01]  /*6e30*/  PLOP3.LUT P1, PT, PT, PT, UP1, 0x80, 0x0 ;  /* 0x000000000000781c */ /* 0x000fe20003f2f018 */
[----:B------:R-:W-:Y:S02]  /*6e40*/  UIMAD.WIDE.U32 UR14, UR19, UR10, URZ ;  /* 0x0000000a130e72a5 */ /* 0x000fe4000f8e003f */
[----:B------:R-:W-:Y:S02]  /*6e50*/  ULEA.HI UR4, UR4, UR5, URZ, 0x6 ;  /* 0x0000000504047291 */ /* 0x000fe4000f8f303f */
[----:B------:R-:W-:Y:S02]  /*6e60*/  USEL UR13, UR8, URZ, !UP0 ;  /* 0x0000003f080d7287 */ /* 0x000fe4000c000000 */
[----:B------:R-:W-:Y:S02]  /*6e70*/  UIADD3 UR8, UP2, UR6, UR14, URZ ;  /* 0x0000000e06087290 */ /* 0x000fe4000ff5e03f */
[----:B------:R-:W-:-:S02]  /*6e80*/  UIADD3 UR5, UR15, UR9, URZ ;  /* 0x000000090f057290 */ /* 0x000fc4000fffe03f */
[----:B------:R-:W-:Y:S01]  /*6e90*/  USHF.R.S32.HI UR4, URZ, 0x6, UR4 ;  /* 0x000000063f047899 */ /* 0x000fe20008011404 */
[----:B------:R-:W-:Y:S01]  /*6ea0*/  ULDC UR10, c[0x0][0x288] ;  /* 0x0000a200000a7ab9 */ /* 0x000fe20000000800 */
[----:B------:R-:W-:Y:S01]  /*6eb0*/  USEL UR18, UR12, URZ, !UP0 ;  /* 0x0000003f0c127287 */ /* 0x000fe2000c000000 */
[----:B------:R-:W-:Y:S01]  /*6ec0*/  ULDC.64 UR16, c[0x0][0x2e0] ;  /* 0x0000b80000107ab9 */ /* 0x000fe20000000a00 */
[----:B------:R-:W-:Y:S02]  /*6ed0*/  UIMAD UR12, UR12, UR10, URZ ;  /* 0x0000000a0c0c72a4 */ /* 0x000fe4000f8e023f */
[----:B------:R-:W-:Y:S01]  /*6ee0*/  UIADD3.X UR9, UR7, UR5, URZ, UP2, !UPT ;  /* 0x0000000507097290 */ /* 0x000fe200097fe43f */
[----:B-1----:R-:W-:Y:S01]  /*6ef0*/  LOP3.LUT R0, R0, 0x1f, RZ, 0xc0, !PT ;  /* 0x0000001f00007812 */ /* 0x002fe200078ec0ff */
[----:B------:R-:W-:Y:S01]  /*6f00*/  ULDC UR11, c[0x0][0x760] ;  /* 0x0001d800000b7ab9 */ /* 0x000fe20000000800 */
[----:B------:R-:W-:Y:S02]  /*6f10*/  UIMAD UR13, UR13, UR16, URZ ;  /* 0x000000100d0d72a4 */ /* 0x000fe4000f8e023f */
[----:B------:R-:W-:-:S02]  /*6f20*/  UISETP.LT.AND UP2, UPT, UR4, 0x1, UPT ;  /* 0x000000010400788c */ /* 0x000fc4000bf41270 */
[----:B------:R-:W-:Y:S02]  /*6f30*/  UIMAD UR10, UR10, UR11, URZ ;  /* 0x0000000b0a0a72a4 */ /* 0x000fe4000f8e023f */
[----:B------:R-:W-:Y:S02]  /*6f40*/  UIADD3 UR11, UP0, UR12, UR19, URZ ;  /* 0x000000130c0b7290 */ /* 0x000fe4000ff1e03f */
[----:B------:R-:W-:Y:S02]  /*6f50*/  UIMAD UR13, UR18, UR17, UR13 ;  /* 0x00000011120d72a4 */ /* 0x000fe4000f8e020d */
[----:B------:R-:W-:Y:S02]  /*6f60*/  USEL UR19, UR4, 0x1, !UP2 ;  /* 0x0000000104137887 */ /* 0x000fe4000d000000 */
[----:B------:R-:W-:Y:S01]  /*6f70*/  UIMAD.WIDE.U32 UR8, UR18, UR16, UR8 ;  /* 0x00000010120872a5 */ /* 0x000fe2000f8e0008 */
[----:B------:R-:W-:Y:S01]  /*6f80*/  ELECT P0, URZ, PT ;  /* 0x00000000003f782f */ /* 0x000fe20003800000 */
[----:B------:R-:W-:-:S02]  /*6f90*/  ULEA.HI.X.SX32 UR12, UR12, UR20, 0x1, UP0 ;  /* 0x000000140c0c7291 */ /* 0x000fc400080f0e3f */
[----:B------:R-:W-:Y:S02]  /*6fa0*/  ULOP3.LUT UR32, UR19, 0x1, URZ, 0xc0, !UPT ;  /* 0x0000000113207892 */ /* 0x000fe4000f8ec03f */
[----:B------:R-:W-:Y:S01]  /*6fb0*/  UIADD3 UR27, UR9, UR13, URZ ;  /* 0x0000000d091b7290 */ /* 0x000fe2000fffe03f */
[----:B------:R-:W-:Y:S01]  /*6fc0*/  UMOV UR4, URZ ;  /* 0x0000003f00047c82 */ /* 0x000fe20008000000 */
[----:B------:R-:W-:Y:S10]  /*6fd0*/  @!P1 BRA `(.L_x_650) ;  /* 0x0000000800bc9947 */ /* 0x000ff40003800000 */
[----:B------:R-:W-:Y:S01]  /*6fe0*/  UMOV UR15, UR5 ;  /* 0x00000005000f7c82 */ /* 0x000fe20008000000 */
[----:B------:R-:W-:Y:S01]  /*6ff0*/  ULDC.64 UR4, c[0x0][0x2c0] ;  /* 0x0000b00000047ab9 */ /* 0x000fe20000000a00 */
[----:B------:R-:W-:-:S04]  /*7000*/  UIMAD.WIDE.U32 UR16, UR18, UR16, UR14 ;  /* 0x00000010121072a5 */ /* 0x000fc8000f8e000e */
[----:B------:R-:W-:-:S04]  /*7010*/  UIADD3 UR23, UP0, UR6, UR16, URZ ;  /* 0x0000001006177290 */ /* 0x000fc8000ff1e03f */
[----:B------:R-:W-:Y:S02]  /*7020*/  UIADD3.X UR6, UR7, UR13, UR17, UP0, !UPT ;  /* 0x0000000d07067290 */ /* 0x000fe400087fe411 */
[----:B------:R-:W-:Y:S02]  /*7030*/  ULEA UR22, UP0, UR23, UR4, 0x2 ;  /* 0x0000000417167291 */ /* 0x000fe4000f80103f */
[----:B------:R-:W-:Y:S02]  /*7040*/  UIADD3 UR13, UR19, -UR32, URZ ;  /* 0x80000020130d7290 */ /* 0x000fe4000fffe03f */
[----:B------:R-:W-:Y:S02]  /*7050*/  ULEA.HI.X UR23, UR23, UR5, UR6, 0x2, UP0 ;  /* 0x0000000517177291 */ /* 0x000fe400080f1406 */
[----:B------:R-:W-:Y:S02]  /*7060*/  UIADD3 UR18, UP0, UR22, 0x3000, URZ ;  /* 0x0000300016127890 */ /* 0x000fe4000ff1e03f */
[----:B------:R-:W-:-:S02]  /*7070*/  UIADD3 UR20, UP1, UR22, 0x6000, URZ ;  /* 0x0000600016147890 */ /* 0x000fc4000ff3e03f */
[----:B------:R-:W-:Y:S02]  /*7080*/  UIADD3 UR22, UP2, UR22, 0x9000, URZ ;  /* 0x0000900016167890 */ /* 0x000fe4000ff5e03f */
[----:B------:R-:W-:Y:S02]  /*7090*/  UIADD3.X UR19, URZ, UR23, URZ, UP0, !UPT ;  /* 0x000000173f137290 */ /* 0x000fe400087fe43f */
[----:B------:R-:W-:Y:S02]  /*70a0*/  UIADD3.X UR21, URZ, UR23, URZ, UP1, !UPT ;  /* 0x000000173f157290 */ /* 0x000fe40008ffe43f */
[----:B------:R-:W-:Y:S01]  /*70b0*/  UIADD3.X UR23, URZ, UR23, URZ, UP2, !UPT ;  /* 0x000000173f177290 */ /* 0x000fe200097fe43f */
[----:B------:R-:W-:Y:S01]  /*70c0*/  UMOV UR5, URZ ;  /* 0x0000003f00057c82 */ /* 0x000fe20008000000 */
[----:B------:R-:W-:-:S10]  /*70d0*/  UMOV UR4, URZ ;  /* 0x0000003f00047c82 */ /* 0x000fd40008000000 */
.L_x_675:
        /* <DEDUP_REMOVED lines=17> */
.L_x_653:
[----:B------:R-:W2:Y:S04]  /*71f0*/  LDG.E.STRONG.GPU R4, desc[UR46][R2.64] ;  /* 0x0000002e02047981 */ /* 0x000ea8000c1ef900 */
[----:B--2---:R-:W-:Y:S01]  /*7200*/  CCTL.IVALL ;  /* 0x00000000ff00798f */ /* 0x004fe20002000000 */
[----:B------:R-:W-:Y:S05]  /*7210*/  YIELD ;  /* 0x0000000000007946 */ /* 0x000fea0003800000 */
[----:B------:R-:W-:-:S13]  /*7220*/  ISETP.NE.AND P2, PT, R4, UR25, PT ;  /* 0x0000001904007c0c */ /* 0x000fda000bf45270 */
[----:B------:R-:W-:Y:S05]  /*7230*/  @P2 BRA `(.L_x_653) ;  /* 0xfffffffc00ec2947 */ /* 0x000fea000383ffff */
.L_x_652:
[----:B------:R-:W-:Y:S05]  /*7240*/  BSYNC B0 ;  /* 0x0000000000007941 */ /* 0x000fea0003800000 */
.L_x_651:
[----:B------:R-:W-:-:S03]  /*7250*/  UMOV UR16, 0xffffffff ;  /* 0xffffffff00107882 */ /* 0x000fc60000000000 */
[----:B------:R-:W-:Y:S05]  /*7260*/  BRA.DIV UR16, `(.L_x_654) ;  /* 0x0000003a10407947 */ /* 0x000fea000b800000 */
[----:B------:R-:W-:Y:S01]  /*7270*/  NOP ;  /* 0x0000000000007918 */ /* 0x000fe20000000000 */
.L_x_722:
        /* <DEDUP_REMOVED lines=19> */
.L_x_656:
[----:B------:R-:W-:Y:S05]  /*73b0*/  BSYNC B0 ;  /* 0x0000000000007941 */ /* 0x000fea0003800000 */
.L_x_655:
        /* <DEDUP_REMOVED lines=13> */
.L_x_658:
[----:B------:R-:W-:Y:S05]  /*7490*/  BSYNC B0 ;  /* 0x0000000000007941 */ /* 0x000fea0003800000 */
.L_x_657:
[----:B------:R-:W-:Y:S06]  /*74a0*/  BAR.ARV 0xa, 0xa0 ;  /* 0x0282800000007b1d */ /* 0x000fec0000002000 */
[----:B------:R-:W-:Y:S04]  /*74b0*/  BSSY B0, `(.L_x_659) ;  /* 0x0000003000007945 */ /* 0x000fe80003800000 */
[----:B------:R-:W-:Y:S05]  /*74c0*/  @!P0 BRA `(.L_x_660) ;  /* 0x0000000000048947 */ /* 0x000fea0003800000 */
[----:B------:R-:W-:-:S04]  /*74d0*/  DEPBAR.LE SB0, 0x0 ;  /* 0x000080000000791a */ /* 0x000fc80000000000 */
.L_x_660:
[----:B------:R-:W-:Y:S05]  /*74e0*/  BSYNC B0 ;  /* 0x0000000000007941 */ /* 0x000fea0003800000 */
.L_x_659:
        /* <DEDUP_REMOVED lines=19> */
.L_x_662:
[----:B------:R-:W-:Y:S05]  /*7620*/  BSYNC B0 ;  /* 0x0000000000007941 */ /* 0x000fea0003800000 */
.L_x_661:
        /* <DEDUP_REMOVED lines=9> */
.L_x_665:
[----:B------:R-:W2:Y:S04]  /*76c0*/  LDG.E.STRONG.GPU R4, desc[UR46][R2.64] ;  /* 0x0000002e02047981 */ /* 0x000ea8000c1ef900 */
[----:B--2---:R-:W-:Y:S01]  /*76d0*/  CCTL.IVALL ;  /* 0x00000000ff00798f */ /* 0x004fe20002000000 */
[----:B------:R-:W-:Y:S05]  /*76e0*/  YIELD ;  /* 0x0000000000007946 */ /* 0x000fea0003800000 */
[----:B------:R-:W-:-:S13]  /*76f0*/  ISETP.NE.AND P2, PT, R4, UR25, PT ;  /* 0x0000001904007c0c */ /* 0x000fda000bf45270 */
[----:B------:R-:W-:Y:S05]  /*7700*/  @P2 BRA `(.L_x_665) ;  /* 0xfffffffc00ec2947 */ /* 0x000fea000383ffff */
.L_x_664:
[----:B------:R-:W-:Y:S05]  /*7710*/  BSYNC B0 ;  /* 0x0000000000007941 */ /* 0x000fea0003800000 */
.L_x_663:
[----:B------:R-:W-:-:S03]  /*7720*/  UMOV UR6, 0xffffffff ;  /* 0xffffffff00067882 */ /* 0x000fc60000000000 */
[----:B------:R-:W-:Y:S05]  /*7730*/  BRA.DIV UR6, `(.L_x_666) ;  /* 0x0000003606287947 */ /* 0x000fea000b800000 */
[----:B------:R-:W-:Y:S01]  /*7740*/  NOP ;  /* 0x0000000000007918 */ /* 0x000fe20000000000 */
.L_x_725:
        /* <DEDUP_REMOVED lines=13> */
.L_x_668:
[----:B------:R-:W-:Y:S05]  /*7820*/  BSYNC B0 ;  /* 0x0000000000007941 */ /* 0x000fea0003800000 */
.L_x_667:
        /* <DEDUP_REMOVED lines=13> */
.L_x_670:
[----:B------:R-:W-:Y:S05]  /*7900*/  BSYNC B0 ;  /* 0x0000000000007941 */ /* 0x000fea0003800000 */
.L_x_669:
[----:B------:R-:W-:Y:S06]  /*7910*/  BAR.ARV 0xa, 0xa0 ;  /* 0x0282800000007b1d */ /* 0x000fec0000002000 */
[----:B------:R-:W-:Y:S04]  /*7920*/  BSSY B0, `(.L_x_671) ;  /* 0x0000003000007945 */ /* 0x000fe80003800000 */
[----:B------:R-:W-:Y:S05]  /*7930*/  @!P0 BRA `(.L_x_672) ;  /* 0x0000000000048947 */ /* 0x000fea0003800000 */
[----:B------:R-:W-:-:S04]  /*7940*/  DEPBAR.LE SB0, 0x0 ;  /* 0x000080000000791a */ /* 0x000fc80000000000 */
.L_x_672:
[----:B------:R-:W-:Y:S05]  /*7950*/  BSYNC B0 ;  /* 0x0000000000007941 */ /* 0x000fea0003800000 */
.L_x_671:
        /* <DEDUP_REMOVED lines=19> */
.L_x_674:
[----:B------:R-:W-:Y:S05]  /*7a90*/  BSYNC B0 ;  /* 0x0000000000007941 */ /* 0x000fea0003800000 */
.L_x_673:
[----:B------:R-:W-:Y:S02]  /*7aa0*/  UIADD3 UR4, UR4, 0x2, URZ ;  /* 0x0000000204047890 */ /* 0x000fe4000fffe03f */
[----:B------:R-:W-:Y:S01]  /*7ab0*/  UIADD3 UR5, UR5, 0x1, URZ ;  /* 0x0000000105057890 */ /* 0x000fe2000fffe03f */
[----:B------:R-:W-:Y:S11]  /*7ac0*/  @P1 BRA `(.L_x_675) ;  /* 0xfffffff400841947 */ /* 0x000ff6000383ffff */
.L_x_650:
        /* <DEDUP_REMOVED lines=13> */
.L_x_678:
[----:B------:R-:W2:Y:S04]  /*7ba0*/  LDG.E.STRONG.GPU R0, desc[UR46][R2.64] ;  /* 0x0000002e02007981 */ /* 0x000ea8000c1ef900 */
[----:B--2---:R-:W-:Y:S01]  /*7bb0*/  CCTL.IVALL ;  /* 0x00000000ff00798f */ /* 0x004fe20002000000 */
[----:B------:R-:W-:Y:S05]  /*7bc0*/  YIELD ;  /* 0x0000000000007946 */ /* 0x000fea0003800000 */
[----:B------:R-:W-:-:S13]  /*7bd0*/  ISETP.NE.AND P1, PT, R0, UR25, PT ;  /* 0x0000001900007c0c */ /* 0x000fda000bf25270 */
[----:B------:R-:W-:Y:S05]  /*7be0*/  @P1 BRA `(.L_x_678) ;  /* 0xfffffffc00ec1947 */ /* 0x000fea000383ffff */
.L_x_677:
[----:B------:R-:W-:Y:S05]  /*7bf0*/  BSYNC B0 ;  /* 0x0000000000007941 */ /* 0x000fea0003800000 */
.L_x_676:
[----:B------:R-:W-:-:S03]  /*7c00*/  UMOV UR5, 0xffffffff ;  /* 0xffffffff00057882 */ /* 0x000fc60000000000 */
[----:B------:R-:W-:Y:S05]  /*7c10*/  BRA.DIV UR5, `(.L_x_679) ;  /* 0x00000032050c7947 */ /* 0x000fea000b800000 */
[----:B------:R-:W-:Y:S01]  /*7c20*/  NOP ;  /* 0x0000000000007918 */ /* 0x000fe20000000000 */
.L_x_728:
        /* <DEDUP_REMOVED lines=22> */
.L_x_681:
[----:B------:R-:W-:Y:S05]  /*7d90*/  BSYNC B0 ;  /* 0x0000000000007941 */ /* 0x000fea0003800000 */
.L_x_680:
[----:B------:R-:W-:Y:S06]  /*7da0*/  BAR.SYNC.DEFER_BLOCKING 0xe, 0xa0 ;  /* 0x0382800000007b1d */ /* 0x000fec0000010000 */
[----:B------:R-:W-:Y:S04]  /*7db0*/  BSSY B0, `(.L_x_682) ;  /* 0x0000013000007945 */ /* 0x000fe80003800000 */
[----:B------:R-:W-:Y:S05]  /*7dc0*/  @!P0 BRA `(.L_x_683) ;  /* 0x0000000000448947 */ /* 0x000fea0003800000 */
[----:B------:R-:W1:Y:S01]  /*7dd0*/  S2UR UR14, SR_CgaCtaId ;  /* 0x00000000000e79c3 */ /* 0x000e620000008800 */
[----:B------:R-:W-:Y:S01]  /*7de0*/  R2UR UR5, R6 ;  /* 0x00000000060572ca */ /* 0x000fe200000e0000 */
[----:B------:R-:W-:Y:S01]  /*7df0*/  UMOV UR13, 0x400 ;  /* 0x00000400000d7882 */ /* 0x000fe20000000000 */
[----:B------:R-:W-:-:S11]  /*7e00*/  ULDC.64 UR6, c[0x0][0x2c0] ;  /* 0x0000b00000067ab9 */ /* 0x000fd60000000a00 */
[----:B------:R-:W-:-:S04]  /*7e10*/  UIADD3 UR5, UR5, 0xc00, URZ ;  /* 0x00000c0005057890 */ /* 0x000fc8000fffe03f */
[----:B------:R-:W-:-:S04]  /*7e20*/  UIADD3 UR15, UP0, UR5, UR8, URZ ;  /* 0x00000008050f7290 */ /* 0x000fc8000ff1e03f */
[----:B------:R-:W-:Y:S02]  /*7e30*/  ULEA.HI.X.SX32 UR5, UR5, UR27, 0x1, UP0 ;  /* 0x0000001b05057291 */ /* 0x000fe400080f0e3f */
[----:B-1----:R-:W-:Y:S02]  /*7e40*/  ULEA UR13, UR14, UR13, 0x18 ;  /* 0x0000000d0e0d7291 */ /* 0x002fe4000f8ec03f */
[----:B------:R-:W-:Y:S02]  /*7e50*/  ULEA UR6, UP0, UR15, UR6, 0x2 ;  /* 0x000000060f067291 */ /* 0x000fe4000f80103f */
[----:B------:R-:W-:Y:S02]  /*7e60*/  UIADD3 UR13, UR13, 0xf000, URZ ;  /* 0x0000f0000d0d7890 */ /* 0x000fe4000fffe03f */
[----:B------:R-:W-:Y:S01]  /*7e70*/  ULEA.HI.X UR7, UR15, UR7, UR5, 0x2, UP0 ;  /* 0x000000070f077291 */ /* 0x000fe200080f1405 */
[----:B------:R-:W-:Y:S02]  /*7e80*/  UMOV UR14, 0x0 ;  /* 0x00000000000e7882 */ /* 0x000fe40000000000 */
[----:B------:R-:W-:Y:S01]  /*7e90*/  UMOV UR5, 0x300 ;  /* 0x0000030000057882 */ /* 0x000fe20000000000 */
[----:B------:R-:W-:-:S05]  /*7ea0*/  UMOV UR15, 0x14f00000 ;  /* 0x14f00000000f7882 */ /* 0x000fca0000000000 */
[----:B------:R1:W-:Y:S01]  /*7eb0*/  UBLKRED.G.S.ADD.F32.RN [UR6], [UR13], UR5, desc[UR14] ;  /* 0x00000e060d0073bb */ /* 0x0003e200080a1405 */
[----:B------:R0:W-:Y:S01]  /*7ec0*/  UTMACMDFLUSH ;  /* 0x00000000000079b7 */ /* 0x0001e20000000000 */
[----:B-1----:R-:W-:-:S04]  /*7ed0*/  DEPBAR.LE SB0, 0x1 ;  /* 0x000080400000791a */ /* 0x002fc80000000000 */
.L_x_683:
[----:B------:R-:W-:Y:S05]  /*7ee0*/  BSYNC B0 ;  /* 0x0000000000007941 */ /* 0x000fea0003800000 */
.L_x_682:
[----:B------:R-:W-:Y:S06]  /*7ef0*/  BAR.ARV 0xa, 0xa0 ;  /* 0x0282800000007b1d */ /* 0x000fec0000002000 */
[----:B------:R-:W-:Y:S04]  /*7f00*/  BSSY B0, `(.L_x_684) ;  /* 0x0000003000007945 */ /* 0x000fe80003800000 */
[----:B------:R-:W-:Y:S05]  /*7f10*/  @!P0 BRA `(.L_x_685) ;  /* 0x0000000000048947 */ /* 0x000fea0003800000 */
[----:B------:R-:W-:-:S04]  /*7f20*/  DEPBAR.LE SB0, 0x0 ;  /* 0x000080000000791a */ /* 0x000fc80000000000 */
.L_x_685:
[----:B------:R-:W-:Y:S05]  /*7f30*/  BSYNC B0 ;  /* 0x0000000000007941 */ /* 0x000fea0003800000 */
.L_x_684:
        /* <DEDUP_REMOVED lines=19> */
.L_x_645:
        /* <DEDUP_REMOVED lines=13> */
.L_x_686:
        /* <DEDUP_REMOVED lines=14> */
.L_x_688:
[----:B------:R-:W-:-:S05]  /*8220*/  ULDC UR4, c[0x0][0x8bc] ;  /* 0x00022f0000047ab9 */ /* 0x000fca0000000800 */
.L_x_687:
        /* <DEDUP_REMOVED lines=56> */
.L_x_690:
        /* <DEDUP_REMOVED lines=63> */
.L_x_729:
        /* <DEDUP_REMOVED lines=13> */
.L_x_693:
        /* <DEDUP_REMOVED lines=125> */
.L_x_704:
[----:B------:R-:W-:-:S04]  /*9240*/  SHF.L.U32 R21, R9, 0x1f, RZ ;  /* 0x0000001f09157819 */ /* 0x000fc800000006ff */
[----:B-1----:R-:W1:Y:S02]  /*9250*/  SYNCS.PHASECHK.TRANS64.TRYWAIT P1, [R0+URZ+0x26840], R21 ;  /* 0x02684015000075a7 */ /* 0x002e64000802017f */
[----:B-12---:R-:W-:Y:S05]  /*9260*/  @!P1 BRA `(.L_x_696) ;  /* 0x0000001800a89947 */ /* 0x006fea0003800000 */
.L_x_730:
[----:B------:R-:W-:Y:S05]  /*9270*/  @P0 BRA `(.L_x_697) ;  /* 0x0000000000140947 */ /* 0x000fea0003800000 */
[----:B------:R-:W-:Y:S01]  /*9280*/  ISETP.NE.AND P1, PT, R16, RZ, PT ;  /* 0x000000ff1000720c */ /* 0x000fe20003f25270 */
[----:B------:R-:W-:-:S04]  /*9290*/  IMAD.MOV.U32 R3, RZ, RZ, 0x3100 ;  /* 0x00003100ff037424 */ /* 0x000fc800078e00ff */
[----:B------:R2:W-:Y:S08]  /*92a0*/  SYNCS.ARRIVE.TRANS64 RZ, [R0+URZ+0x26830], R3 ;  /* 0x0268300300ff79a7 */ /* 0x0005f0000800003f */
[----:B------:R-:W-:Y:S05]  /*92b0*/  @!P1 BRA `(.L_x_697) ;  /* 0x0000000000049947 */ /* 0x000fea0003800000 */
[----:B------:R-:W-:Y:S01]  /*92c0*/  BPT.TRAP 0x1 ;  /* 0x000000040000795c */ /* 0x000fe20000300000 */
.L_x_697:
        /* <DEDUP_REMOVED lines=43> */
.L_x_731:
[----:B------:R-:W-:Y:S05]  /*9580*/  @P0 BRA `(.L_x_699) ;  /* 0x0000000000140947 */ /* 0x000fea0003800000 */
[----:B------:R-:W-:Y:S01]  /*9590*/  ISETP.NE.AND P1, PT, R16, RZ, PT ;  /* 0x000000ff1000720c */ /* 0x000fe20003f25270 */
[----:B------:R-:W-:-:S04]  /*95a0*/  IMAD.MOV.U32 R3, RZ, RZ, 0x3100 ;  /* 0x00003100ff037424 */ /* 0x000fc800078e00ff */
[----:B------:R3:W-:Y:S08]  /*95b0*/  SYNCS.ARRIVE.TRANS64 RZ, [R0+URZ+0x26818], R3 ;  /* 0x0268180300ff79a7 */ /* 0x0007f0000800003f */
[----:B------:R-:W-:Y:S05]  /*95c0*/  @!P1 BRA `(.L_x_699) ;  /* 0x0000000000049947 */ /* 0x000fea0003800000 */
[----:B------:R-:W-:Y:S01]  /*95d0*/  BPT.TRAP 0x1 ;  /* 0x000000040000795c */ /* 0x000fe20000300000 */
.L_x_699:
        /* <DEDUP_REMOVED lines=36> */
.L_x_732:
        /* <DEDUP_REMOVED lines=9> */
.L_x_701:
        /* <DEDUP_REMOVED lines=38> */
.L_x_734:
[----:B------:R-:W-:Y:S05]  /*9b10*/  @P0 BRA `(.L_x_703) ;  /* 0x0000000000140947 */ /* 0x000fea0003800000 */
[----:B------:R-:W-:Y:S01]  /*9b20*/  ISETP.NE.AND P1, PT, R16, RZ, PT ;  /* 0x000000ff1000720c */ /* 0x000fe20003f25270 */
[----:B-1----:R-:W-:-:S04]  /*9b30*/  IMAD.MOV.U32 R5, RZ, RZ, 0x3100 ;  /* 0x00003100ff057424 */ /* 0x002fc800078e00ff */
[----:B------:R2:W-:Y:S08]  /*9b40*/  SYNCS.ARRIVE.TRANS64 RZ, [R0+URZ+0x26810], R5 ;  /* 0x0268100500ff79a7 */ /* 0x0005f0000800003f */
[----:B------:R-:W-:Y:S05]  /*9b50*/  @!P1 BRA `(.L_x_703) ;  /* 0x0000000000049947 */ /* 0x000fea0003800000 */
[----:B------:R-:W-:Y:S01]  /*9b60*/  BPT.TRAP 0x1 ;  /* 0x000000040000795c */ /* 0x000fe20000300000 */
.L_x_703:
        /* <DEDUP_REMOVED lines=37> */
.L_x_695:
[----:B------:R-:W-:-:S13]  /*9dc0*/  ISETP.NE.AND P1, PT, R13, RZ, PT ;  /* 0x000000ff0d00720c */ /* 0x000fda0003f25270 */
[----:B------:R-:W-:Y:S05]  /*9dd0*/  @!P1 BRA `(.L_x_694) ;  /* 0x0000000400689947 */ /* 0x000fea0003800000 */
[----:B------:R-:W-:-:S04]  /*9de0*/  SHF.L.U32 R7, R9, 0x1f, RZ ;  /* 0x0000001f09077819 */ /* 0x000fc800000006ff */
[----:B------:R-:W1:Y:S02]  /*9df0*/  SYNCS.PHASECHK.TRANS64.TRYWAIT P1, [R0+URZ+0x26840], R7 ;  /* 0x02684007000075a7 */ /* 0x000e64000802017f */
[----:B-1----:R-:W-:Y:S05]  /*9e00*/  @!P1 BRA `(.L_x_705) ;  /* 0x0000001000149947 */ /* 0x002fea0003800000 */
.L_x_735:
[----:B------:R-:W-:Y:S05]  /*9e10*/  @P0 BRA `(.L_x_706) ;  /* 0x0000000000140947 */ /* 0x000fea0003800000 */
[----:B------:R-:W-:Y:S01]  /*9e20*/  ISETP.NE.AND P1, PT, R16, RZ, PT ;  /* 0x000000ff1000720c */ /* 0x000fe20003f25270 */
[----:B------:R-:W-:-:S04]  /*9e30*/  IMAD.MOV.U32 R5, RZ, RZ, 0x3100 ;  /* 0x00003100ff057424 */ /* 0x000fc800078e00ff */
[----:B------:R2:W-:Y:S08]  /*9e40*/  SYNCS.ARRIVE.TRANS64 RZ, [R0+URZ+0x26830], R5 ;  /* 0x0268300500ff79a7 */ /* 0x0005f0000800003f */
[----:B------:R-:W-:Y:S05]  /*9e50*/  @!P1 BRA `(.L_x_706) ;  /* 0x0000000000049947 */ /* 0x000fea0003800000 */
[----:B------:R-:W-:Y:S01]  /*9e60*/  BPT.TRAP 0x1 ;  /* 0x000000040000795c */ /* 0x000fe20000300000 */
.L_x_706:
        /* <DEDUP_REMOVED lines=41> */
.L_x_736:
[----:B------:R-:W-:Y:S05]  /*a100*/  @P0 BRA `(.L_x_708) ;  /* 0x0000000000140947 */ /* 0x000fea0003800000 */
[----:B------:R-:W-:Y:S01]  /*a110*/  ISETP.NE.AND P0, PT, R16, RZ, PT ;  /* 0x000000ff1000720c */ /* 0x000fe20003f05270 */
[----:B------:R-:W-:-:S04]  /*a120*/  IMAD.MOV.U32 R5, RZ, RZ, 0x3100 ;  /* 0x00003100ff057424 */ /* 0x000fc800078e00ff */
[----:B------:R3:W-:Y:S08]  /*a130*/  SYNCS.ARRIVE.TRANS64 RZ, [R0+URZ+0x26818], R5 ;  /* 0x0268180500ff79a7 */ /* 0x0007f0000800003f */
[----:B------:R-:W-:Y:S05]  /*a140*/  @!P0 BRA `(.L_x_708) ;  /* 0x0000000000048947 */ /* 0x000fea0003800000 */
[----:B------:R-:W-:Y:S01]  /*a150*/  BPT.TRAP 0x1 ;  /* 0x000000040000795c */ /* 0x000fe20000300000 */
.L_x_708:
        /* <DEDUP_REMOVED lines=34> */
.L_x_694:
[----:B------:R-:W3:Y:S01]  /*a380*/  S2R R2, SR_TID.X ;  /* 0x0000000000027919 */ /* 0x000ee20000002100 */
[----:B------:R-:W-:Y:S01]  /*a390*/  IMAD R3, R12, 0x8, R0 ;  /* 0x000000080c037824 */ /* 0x000fe200078e0200 */
[----:B---3--:R-:W-:Y:S02]  /*a3a0*/  LOP3.LUT R4, R2, 0x7f, RZ, 0xc0, !PT ;  /* 0x0000007f02047812 */ /* 0x008fe400078ec0ff */
[----:B------:R-:W-:Y:S02]  /*a3b0*/  SHF.L.U32 R2, R9, 0x1f, RZ ;  /* 0x0000001f09027819 */ /* 0x000fe400000006ff */
[----:B------:R-:W-:Y:S02]  /*a3c0*/  ISETP.NE.AND P1, PT, R4, RZ, PT ;  /* 0x000000ff0400720c */ /* 0x000fe40003f25270 */
[----:B------:R-:W3:Y:S02]  /*a3d0*/  SYNCS.PHASECHK.TRANS64.TRYWAIT P0, [R3+URZ+0x26840], R2 ;  /* 0x02684002030075a7 */ /* 0x000ee4000800017f */
[----:B---3--:R-:W-:Y:S09]  /*a3e0*/  @!P0 BRA `(.L_x_709) ;  /* 0x0000000800c48947 */ /* 0x008ff20003800000 */
.L_x_737:
[----:B------:R-:W-:Y:S05]  /*a3f0*/  @P1 BRA `(.L_x_710) ;  /* 0x0000000000181947 */ /* 0x000fea0003800000 */
[----:B------:R-:W4:Y:S01]  /*a400*/  S2R R4, SR_TID.X ;  /* 0x0000000000047919 */ /* 0x000f220000002100 */
[----:B---3--:R-:W-:-:S04]  /*a410*/  IMAD.MOV.U32 R2, RZ, RZ, 0x3100 ;  /* 0x00003100ff027424 */ /* 0x008fc800078e00ff */
[----:B------:R3:W-:Y:S01]  /*a420*/  SYNCS.ARRIVE.TRANS64 RZ, [R3+URZ+0x26830], R2 ;  /* 0x0268300203ff79a7 */ /* 0x0007e2000800003f */
[----:B----4-:R-:W-:-:S13]  /*a430*/  LOP3.LUT P0, RZ, R4, 0x1f, RZ, 0xc0, !PT ;  /* 0x0000001f04ff7812 */ /* 0x010fda000780c0ff */
[----:B---3--:R-:W-:Y:S05]  /*a440*/  @!P0 BRA `(.L_x_710) ;  /* 0x0000000000048947 */ /* 0x008fea0003800000 */
[----:B------:R-:W-:Y:S01]  /*a450*/  BPT.TRAP 0x1 ;  /* 0x000000040000795c */ /* 0x000fe20000300000 */
.L_x_710:
        /* <DEDUP_REMOVED lines=48> */
.L_x_691:
[----:B------:R-:W-:Y:S05]  /*a760*/  BSYNC B0 ;  /* 0x0000000000007941 */ /* 0x000fea0003800000 */
.L_x_689:
[----:B------:R-:W-:-:S03]  /*a770*/  UMOV UR8, 0xffffffff ;  /* 0xffffffff00087882 */ /* 0x000fc60000000000 */
[----:B------:R-:W-:Y:S05]  /*a780*/  BRA.DIV UR8, `(.L_x_711) ;  /* 0x0000000608f07947 */ /* 0x000fea000b800000 */
[----:B------:R-:W-:-:S13]  /*a790*/  ELECT P0, URZ, PT ;  /* 0x00000000003f782f */ /* 0x000fda0003800000 */
.L_x_740:
[----:B------:R-:W-:Y:S05]  /*a7a0*/  @!P0 BRA `(.L_x_605) ;  /* 0x0000000000848947 */ /* 0x000fea0003800000 */
[----:B------:R-:W-:-:S06]  /*a7b0*/  ULOP3.LUT UR8, UR38, 0x2, URZ, 0xfc, !UPT ;  /* 0x0000000226087892 */ /* 0x000fcc000f8efc3f */
[----:B------:R-:W-:-:S05]  /*a7c0*/  IMAD.U32 R2, RZ, RZ, UR8 ;  /* 0x00000008ff027e24 */ /* 0x000fca000f8e00ff */
[----:B------:R-:W-:-:S13]  /*a7d0*/  ISETP.NE.AND P2, PT, R2, 0x3, PT ;  /* 0x000000030200780c */ /* 0x000fda0003f45270 */
[----:B------:R-:W-:Y:S05]  /*a7e0*/  @!P2 BRA `(.L_x_712) ;  /* 0x000000000004a947 */ /* 0x000fea0003800000 */
[----:B--2---:R-:W-:Y:S01]  /*a7f0*/  BPT.TRAP 0x1 ;  /* 0x000000040000795c */ /* 0x004fe20000300000 */
.L_x_712:
        /* <DEDUP_REMOVED lines=15> */
.L_x_741:
[----:B------:R-:W3:Y:S02]  /*a8f0*/  SYNCS.PHASECHK.TRANS64.TRYWAIT P0, [R3+URZ], R2 ;  /* 0x00000002030075a7 */ /* 0x000ee4000800017f */
[----:B---3--:R-:W-:Y:S05]  /*a900*/  @!P0 BRA `(.L_x_714) ;  /* 0x0000000400c88947 */ /* 0x008fea0003800000 */
.L_x_742:
[----:B------:R-:W-:Y:S05]  /*a910*/  @!P2 BRA `(.L_x_715) ;  /* 0x000000000004a947 */ /* 0x000fea0003800000 */
[----:B--2---:R-:W-:Y:S01]  /*a920*/  BPT.TRAP 0x1 ;  /* 0x000000040000795c */ /* 0x004fe20000300000 */
.L_x_715:
[----:B---3--:R-:W-:-:S04]  /*a930*/  VIADD R3, R7, 0x26840 ;  /* 0x0002684007037836 */ /* 0x008fc80000000000 */
[----:B------:R-:W-:-:S04]  /*a940*/  IMAD R0, R0, 0x8, R3 ;  /* 0x0000000800007824 */ /* 0x000fc800078e0203 */
[----:B------:R-:W3:Y:S02]  /*a950*/  SYNCS.PHASECHK.TRANS64.TRYWAIT P0, [R0+URZ], R5 ;  /* 0x00000005000075a7 */ /* 0x000ee4000800017f */
[----:B---3--:R-:W-:Y:S05]  /*a960*/  @!P0 BRA `(.L_x_716) ;  /* 0x0000000400c48947 */ /* 0x008fea0003800000 */
.L_x_743:
[----:B------:R-:W-:-:S07]  /*a970*/  IMAD R3, R4, 0x8, R3 ;  /* 0x0000000804037824 */ /* 0x000fce00078e0203 */
.L_x_717:
[----:B----4-:R4:W1:Y:S02]  /*a980*/  SYNCS.PHASECHK.TRANS64.TRYWAIT P0, [R3+URZ], R2 ;  /* 0x00000002030075a7 */ /* 0x010864000800017f */
[----:B-1----:R-:W-:Y:S05]  /*a990*/  @!P0 NANOSLEEP.SYNCS 0x989680 ;  /* 0x009896800000895d */ /* 0x002fea0003900000 */
[----:B------:R-:W1:Y:S02]  /*a9a0*/  @!P0 SYNCS.PHASECHK.TRANS64 P0, [R3+URZ], R2 ;  /* 0x00000002030085a7 */ /* 0x000e64000800007f */
[----:B-1----:R-:W-:Y:S05]  /*a9b0*/  @!P0 BRA `(.L_x_717) ;  /* 0xfffffffc00f08947 */ /* 0x002fea000383ffff */
.L_x_605:
[----:B--2---:R-:W-:Y:S05]  /*a9c0*/  BSYNC B6 ;  /* 0x0000000000067941 */ /* 0x004fea0003800000 */
.L_x_599:
[----:B------:R-:W-:Y:S05]  /*a9d0*/  EXIT ;  /* 0x000000000000794d */ /* 0x000fea0003800000 */
.L_x_615:
[----:B------:R-:W-:Y:S02]  /*a9e0*/  IMAD.MOV.U32 R13, RZ, RZ, R16 ;  /* 0x000000ffff0d7224 */ /* 0x000fe400078e0010 */
[----:B------:R-:W-:Y:S02]  /*a9f0*/  IMAD.MOV.U32 R12, RZ, RZ, RZ ;  /* 0x000000ffff0c7224 */ /* 0x000fe400078e00ff */
[----:B------:R-:W-:Y:S02]  /*aa00*/  IMAD.MOV.U32 R11, RZ, RZ, 0x1f ;  /* 0x0000001fff0b7424 */ /* 0x000fe400078e00ff */
[----:B------:R-:W-:-:S07]  /*aa10*/  IMAD.MOV.U32 R15, RZ, RZ, -0x1 ;  /* 0xffffffffff0f7424 */ /* 0x000fce00078e00ff */
[----:B-1---5:R-:W-:Y:S05]  /*aa20*/  WARPSYNC.COLLECTIVE R15, `(.L_x_718) ;  /* 0x000000000f087348 */ /* 0x022fea0003c00000 */
[----:B------:R2:W3:Y:S02]  /*aa30*/  SHFL.IDX P6, R14, R13, R12, R11 ;  /* 0x0000000c0d0e7389 */ /* 0x0004e400000c000b */
[----:B-123-5:R-:W-:Y:S01]  /*aa40*/  ENDCOLLECTIVE ;  /* 0x000000000000791b */ /* 0x02efe20003800000 */
.L_x_718:
[----:B------:R-:W-:Y:S05]  /*aa50*/  BRA `(.L_x_719) ;  /* 0xffffff6800447947 */ /* 0x000fea000383ffff */
.L_x_617:
[----:B-1----:R1:W3:Y:S02]  /*aa60*/  SYNCS.PHASECHK.TRANS64.TRYWAIT P0, [R18+URZ+0x26800], R5 ;  /* 0x02680005120075a7 */ /* 0x0022e4000800017f */
[----:B---3--:R-:W-:Y:S05]  /*aa70*/  @!P0 NANOSLEEP.SYNCS 0x989680 ;  /* 0x009896800000895d */ /* 0x008fea0003900000 */
[----:B------:R-:W3:Y:S02]  /*aa80*/  @!P0 SYNCS.PHASECHK.TRANS64 P0, [R18+URZ+0x26800], R5 ;  /* 0x02680005120085a7 */ /* 0x000ee4000800007f */
[----:B---3--:R-:W-:Y:S05]  /*aa90*/  @!P0 BRA `(.L_x_617) ;  /* 0xfffffffc00f08947 */ /* 0x008fea000383ffff */
[----:B------:R-:W-:Y:S05]  /*aaa0*/  BRA `(.L_x_616) ;  /* 0xffffff6800687947 */ /* 0x000fea000383ffff */
.L_x_622:
[----:B--2---:R-:W-:-:S04]  /*aab0*/  IMAD.U32 R5, RZ, RZ, UR10 ;  /* 0x0000000aff057e24 */ /* 0x004fc8000f8e00ff */
[----:B------:R2:W3:Y:S03]  /*aac0*/  SYNCS.PHASECHK.TRANS64.TRYWAIT P1, [R5+URZ+0x26810], R16 ;  /* 0x02681010050075a7 */ /* 0x0004e6000802017f */
[----:B---3--:R-:W-:Y:S05]  /*aad0*/  @!P1 NANOSLEEP.SYNCS 0x989680 ;  /* 0x009896800000995d */ /* 0x008fea0003900000 */
[----:B------:R-:W3:Y:S02]  /*aae0*/  @!P1 SYNCS.PHASECHK.TRANS64 P1, [R5+URZ+0x26810], R16 ;  /* 0x02681010050095a7 */ /* 0x000ee4000802007f */
[----:B---3--:R-:W-:Y:S05]  /*aaf0*/  @!P1 BRA `(.L_x_622) ;  /* 0xfffffffc00ec9947 */ /* 0x008fea000383ffff */
[----:B------:R-:W-:Y:S05]  /*ab00*/  BRA `(.L_x_621) ;  /* 0xffffff7000cc7947 */ /* 0x000fea000383ffff */
.L_x_626:
[----:B------:R-:W-:-:S04]  /*ab10*/  IMAD.U32 R121, RZ, RZ, UR10 ;  /* 0x0000000aff797e24 */ /* 0x000fc8000f8e00ff */
[----:B------:R1:W1:Y:S03]  /*ab20*/  SYNCS.PHASECHK.TRANS64.TRYWAIT P1, [R121+URZ+0x26830], R16 ;  /* 0x02683010790075a7 */ /* 0x000266000802017f */
[----:B-1----:R-:W-:Y:S05]  /*ab30*/  @!P1 NANOSLEEP.SYNCS 0x989680 ;  /* 0x009896800000995d */ /* 0x002fea0003900000 */
[----:B------:R-:W1:Y:S02]  /*ab40*/  @!P1 SYNCS.PHASECHK.TRANS64 P1, [R121+URZ+0x26830], R16 ;  /* 0x02683010790095a7 */ /* 0x000e64000802007f */
[----:B-1----:R-:W-:Y:S05]  /*ab50*/  @!P1 BRA `(.L_x_626) ;  /* 0xfffffffc00ec9947 */ /* 0x002fea000383ffff */
[----:B------:R-:W-:Y:S05]  /*ab60*/  BRA `(.L_x_625) ;  /* 0xffffff7400d87947 */ /* 0x000fea000383ffff */
.L_x_654:
[----:B------:R-:W-:Y:S01]  /*ab70*/  BSSY B0, `(.L_x_720) ;  /* 0x0000005000007945 */ /* 0x000fe20003800000 */
[----:B------:R-:W-:-:S07]  /*ab80*/  IMAD.MOV.U32 R15, RZ, RZ, -0x1 ;  /* 0xffffffffff0f7424 */ /* 0x000fce00078e00ff */
[----:B------:R-:W-:Y:S05]  /*ab90*/  WARPSYNC.COLLECTIVE R15, `(.L_x_721) ;  /* 0x000000000f087348 */ /* 0x000fea0003c00000 */
[----:B------:R-:W-:Y:S01]  /*aba0*/  NOP ;  /* 0x0000000000007918 */ /* 0x000fe20000000000 */
[----:B------:R-:W-:Y:S01]  /*abb0*/  ENDCOLLECTIVE ;  /* 0x000000000000791b */ /* 0x000fe20003800000 */
.L_x_721:
[----:B------:R-:W-:Y:S05]  /*abc0*/  BSYNC B0 ;  /* 0x0000000000007941 */ /* 0x000fea0003800000 */
.L_x_720:
[----:B------:R-:W-:Y:S05]  /*abd0*/  BRA `(.L_x_722) ;  /* 0xffffffc400a87947 */ /* 0x000fea000383ffff */
.L_x_666:
[----:B------:R-:W-:Y:S01]  /*abe0*/  BSSY B0, `(.L_x_723) ;  /* 0x0000005000007945 */ /* 0x000fe20003800000 */
[----:B------:R-:W-:-:S07]  /*abf0*/  IMAD.MOV.U32 R15, RZ, RZ, -0x1 ;  /* 0xffffffffff0f7424 */ /* 0x000fce00078e00ff */
[----:B------:R-:W-:Y:S05]  /*ac00*/  WARPSYNC.COLLECTIVE R15, `(.L_x_724) ;  /* 0x000000000f087348 */ /* 0x000fea0003c00000 */
[----:B------:R-:W-:Y:S01]  /*ac10*/  NOP ;  /* 0x0000000000007918 */ /* 0x000fe20000000000 */
[----:B------:R-:W-:Y:S01]  /*ac20*/  ENDCOLLECTIVE ;  /* 0x000000000000791b */ /* 0x000fe20003800000 */
.L_x_724:
[----:B------:R-:W-:Y:S05]  /*ac30*/  BSYNC B0 ;  /* 0x0000000000007941 */ /* 0x000fea0003800000 */
.L_x_723:
[----:B------:R-:W-:Y:S05]  /*ac40*/  BRA `(.L_x_725) ;  /* 0xffffffc800c07947 */ /* 0x000fea000383ffff */
.L_x_679:
[----:B------:R-:W-:Y:S01]  /*ac50*/  BSSY B0, `(.L_x_726) ;  /* 0x0000005000007945 */ /* 0x000fe20003800000 */
[----:B------:R-:W-:-:S07]  /*ac60*/  IMAD.MOV.U32 R15, RZ, RZ, -0x1 ;  /* 0xffffffffff0f7424 */ /* 0x000fce00078e00ff */
[----:B------:R-:W-:Y:S05]  /*ac70*/  WARPSYNC.COLLECTIVE R15, `(.L_x_727) ;  /* 0x000000000f087348 */ /* 0x000fea0003c00000 */
[----:B------:R-:W-:Y:S01]  /*ac80*/  NOP ;  /* 0x0000000000007918 */ /* 0x000fe20000000000 */
[----:B------:R-:W-:Y:S01]  /*ac90*/  ENDCOLLECTIVE ;  /* 0x000000000000791b */ /* 0x000fe20003800000 */
.L_x_727:
[----:B------:R-:W-:Y:S05]  /*aca0*/  BSYNC B0 ;  /* 0x0000000000007941 */ /* 0x000fea0003800000 */
.L_x_726:
[----:B------:R-:W-:Y:S05]  /*acb0*/  BRA `(.L_x_728) ;  /* 0xffffffcc00dc7947 */ /* 0x000fea000383ffff */
.L_x_692:
[----:B-1----:R1:W2:Y:S02]  /*acc0*/  SYNCS.PHASECHK.TRANS64.TRYWAIT P0, [R0+URZ+0x26820], R3 ;  /* 0x02682003000075a7 */ /* 0x0022a4000800017f */
[----:B--2---:R-:W-:Y:S05]  /*acd0*/  @!P0 NANOSLEEP.SYNCS 0x989680 ;  /* 0x009896800000895d */ /* 0x004fea0003900000 */
[----:B------:R-:W2:Y:S02]  /*ace0*/  @!P0 SYNCS.PHASECHK.TRANS64 P0, [R0+URZ+0x26820], R3 ;  /* 0x02682003000085a7 */ /* 0x000ea4000800007f */
[----:B--2---:R-:W-:Y:S05]  /*acf0*/  @!P0 BRA `(.L_x_692) ;  /* 0xfffffffc00f08947 */ /* 0x004fea000383ffff */
[----:B------:R-:W-:Y:S05]  /*ad00*/  BRA `(.L_x_729) ;  /* 0xffffffdc00247947 */ /* 0x000fea000383ffff */
.L_x_696:
[----:B-1----:R1:W2:Y:S02]  /*ad10*/  SYNCS.PHASECHK.TRANS64.TRYWAIT P1, [R0+URZ+0x26840], R21 ;  /* 0x02684015000075a7 */ /* 0x0022a4000802017f */
[----:B--2---:R-:W-:Y:S05]  /*ad20*/  @!P1 NANOSLEEP.SYNCS 0x989680 ;  /* 0x009896800000995d */ /* 0x004fea0003900000 */
[----:B------:R-:W2:Y:S02]  /*ad30*/  @!P1 SYNCS.PHASECHK.TRANS64 P1, [R0+URZ+0x26840], R21 ;  /* 0x02684015000095a7 */ /* 0x000ea4000802007f */
[----:B--2---:R-:W-:Y:S05]  /*ad40*/  @!P1 BRA `(.L_x_696) ;  /* 0xfffffffc00f09947 */ /* 0x004fea000383ffff */
[----:B------:R-:W-:Y:S05]  /*ad50*/  BRA `(.L_x_730) ;  /* 0xffffffe400447947 */ /* 0x000fea000383ffff */
.L_x_698:
[----:B--2---:R2:W3:Y:S02]  /*ad60*/  SYNCS.PHASECHK.TRANS64.TRYWAIT P1, [R0+URZ+0x26828], R21 ;  /* 0x02682815000075a7 */ /* 0x0044e4000802017f */
[----:B---3--:R-:W-:Y:S05]  /*ad70*/  @!P1 NANOSLEEP.SYNCS 0x989680 ;  /* 0x009896800000995d */ /* 0x008fea0003900000 */
[----:B------:R-:W3:Y:S02]  /*ad80*/  @!P1 SYNCS.PHASECHK.TRANS64 P1, [R0+URZ+0x26828], R21 ;  /* 0x02682815000095a7 */ /* 0x000ee4000802007f */
[----:B---3--:R-:W-:Y:S05]  /*ad90*/  @!P1 BRA `(.L_x_698) ;  /* 0xfffffffc00f09947 */ /* 0x008fea000383ffff */
[----:B------:R-:W-:Y:S05]  /*ada0*/  BRA `(.L_x_731) ;  /* 0xffffffe400f47947 */ /* 0x000fea000383ffff */
.L_x_700:
[----:B---3--:R3:W4:Y:S02]  /*adb0*/  SYNCS.PHASECHK.TRANS64.TRYWAIT P1, [R0+URZ+0x26848], R21 ;  /* 0x02684815000075a7 */ /* 0x008724000802017f */
[----:B----4-:R-:W-:Y:S05]  /*adc0*/  @!P1 NANOSLEEP.SYNCS 0x989680 ;  /* 0x009896800000995d */ /* 0x010fea0003900000 */
[----:B------:R-:W4:Y:S02]  /*add0*/  @!P1 SYNCS.PHASECHK.TRANS64 P1, [R0+URZ+0x26848], R21 ;  /* 0x02684815000095a7 */ /* 0x000f24000802007f */
[----:B----4-:R-:W-:Y:S05]  /*ade0*/  @!P1 BRA `(.L_x_700) ;  /* 0xfffffffc00f09947 */ /* 0x010fea000383ffff */
[----:B------:R-:W-:Y:S05]  /*adf0*/  BRA `(.L_x_732) ;  /* 0xffffffe800887947 */ /* 0x000fea000383ffff */
.L_x_702:
[----:B------:R-:W-:-:S07]  /*ae00*/  SHF.L.U32 R5, R9, 0x1f, RZ ;  /* 0x0000001f09057819 */ /* 0x000fce00000006ff */
.L_x_733:
[----:B-1----:R1:W2:Y:S02]  /*ae10*/  SYNCS.PHASECHK.TRANS64.TRYWAIT P1, [R0+URZ+0x26820], R5 ;  /* 0x02682005000075a7 */ /* 0x0022a4000802017f */
[----:B--2---:R-:W-:Y:S05]  /*ae20*/  @!P1 NANOSLEEP.SYNCS 0x989680 ;  /* 0x009896800000995d */ /* 0x004fea0003900000 */
[----:B------:R-:W2:Y:S02]  /*ae30*/  @!P1 SYNCS.PHASECHK.TRANS64 P1, [R0+URZ+0x26820], R5 ;  /* 0x02682005000095a7 */ /* 0x000ea4000802007f */
[----:B--2---:R-:W-:Y:S05]  /*ae40*/  @!P1 BRA `(.L_x_733) ;  /* 0xfffffffc00f09947 */ /* 0x004fea000383ffff */
[----:B------:R-:W-:Y:S05]  /*ae50*/  BRA `(.L_x_734) ;  /* 0xffffffec002c7947 */ /* 0x000fea000383ffff */
.L_x_705:
[----:B-1----:R1:W2:Y:S02]  /*ae60*/  SYNCS.PHASECHK.TRANS64.TRYWAIT P1, [R0+URZ+0x26840], R7 ;  /* 0x02684007000075a7 */ /* 0x0022a4000802017f */
[----:B--2---:R-:W-:Y:S05]  /*ae70*/  @!P1 NANOSLEEP.SYNCS 0x989680 ;  /* 0x009896800000995d */ /* 0x004fea0003900000 */
[----:B------:R-:W2:Y:S02]  /*ae80*/  @!P1 SYNCS.PHASECHK.TRANS64 P1, [R0+URZ+0x26840], R7 ;  /* 0x02684007000095a7 */ /* 0x000ea4000802007f */
[----:B--2---:R-:W-:Y:S05]  /*ae90*/  @!P1 BRA `(.L_x_705) ;  /* 0xfffffffc00f09947 */ /* 0x004fea000383ffff */
[----:B------:R-:W-:Y:S05]  /*aea0*/  BRA `(.L_x_735) ;  /* 0xffffffec00d87947 */ /* 0x000fea000383ffff */
.L_x_707:
[----:B--2---:R2:W3:Y:S02]  /*aeb0*/  SYNCS.PHASECHK.TRANS64.TRYWAIT P1, [R0+URZ+0x26828], R7 ;  /* 0x02682807000075a7 */ /* 0x0044e4000802017f */
[----:B---3--:R-:W-:Y:S05]  /*aec0*/  @!P1 NANOSLEEP.SYNCS 0x989680 ;  /* 0x009896800000995d */ /* 0x008fea0003900000 */
[----:B------:R-:W3:Y:S02]  /*aed0*/  @!P1 SYNCS.PHASECHK.TRANS64 P1, [R0+URZ+0x26828], R7 ;  /* 0x02682807000095a7 */ /* 0x000ee4000802007f */
[----:B---3--:R-:W-:Y:S05]  /*aee0*/  @!P1 BRA `(.L_x_707) ;  /* 0xfffffffc00f09947 */ /* 0x008fea000383ffff */
[----:B------:R-:W-:Y:S05]  /*aef0*/  BRA `(.L_x_736) ;  /* 0xfffffff000807947 */ /* 0x000fea000383ffff */
.L_x_709:
[----:B---3--:R3:W4:Y:S02]  /*af00*/  SYNCS.PHASECHK.TRANS64.TRYWAIT P0, [R3+URZ+0x26840], R2 ;  /* 0x02684002030075a7 */ /* 0x008724000800017f */
[----:B----4-:R-:W-:Y:S05]  /*af10*/  @!P0 NANOSLEEP.SYNCS 0x989680 ;  /* 0x009896800000895d */ /* 0x010fea0003900000 */
[----:B------:R-:W4:Y:S02]  /*af20*/  @!P0 SYNCS.PHASECHK.TRANS64 P0, [R3+URZ+0x26840], R2 ;  /* 0x02684002030085a7 */ /* 0x000f24000800007f */
[----:B----4-:R-:W-:Y:S05]  /*af30*/  @!P0 BRA `(.L_x_709) ;  /* 0xfffffffc00f08947 */ /* 0x010fea000383ffff */
[----:B------:R-:W-:Y:S05]  /*af40*/  BRA `(.L_x_737) ;  /* 0xfffffff400287947 */ /* 0x000fea000383ffff */
.L_x_711:
[----:B------:R-:W-:Y:S01]  /*af50*/  BSSY B0, `(.L_x_738) ;  /* 0x0000006000007945 */ /* 0x000fe20003800000 */
[----:B------:R-:W-:-:S07]  /*af60*/  IMAD.MOV.U32 R15, RZ, RZ, -0x1 ;  /* 0xffffffffff0f7424 */ /* 0x000fce00078e00ff */
[----:B--2---:R-:W-:Y:S05]  /*af70*/  WARPSYNC.COLLECTIVE R15, `(.L_x_739) ;  /* 0x000000000f0c7348 */ /* 0x004fea0003c00000 */
[----:B------:R-:W-:Y:S02]  /*af80*/  ELECT P6, UR62, PT ;  /* 0x00000000003e782f */ /* 0x000fe400038c0000 */
[----:B------:R-:W-:Y:S01]  /*af90*/  MOV R14, UR62 ;  /* 0x0000003e000e7c02 */ /* 0x000fe20008000f00 */
[----:B--2---:R-:W-:Y:S10]  /*afa0*/  ENDCOLLECTIVE ;  /* 0x000000000000791b */ /* 0x004ff40003800000 */
.L_x_739:
[----:B------:R-:W-:Y:S05]  /*afb0*/  BSYNC B0 ;  /* 0x0000000000007941 */ /* 0x000fea0003800000 */
.L_x_738:
[----:B------:R-:W-:Y:S01]  /*afc0*/  PLOP3.LUT P0, PT, P6, PT, PT, 0x80, 0x0 ;  /* 0x000000000000781c */ /* 0x000fe2000370f070 */
[----:B------:R-:W-:-:S12]  /*afd0*/  BRA `(.L_x_740) ;  /* 0xfffffff400f07947 */ /* 0x000fd8000383ffff */
.L_x_713:
[----:B-1----:R1:W3:Y:S02]  /*afe0*/  SYNCS.PHASECHK.TRANS64.TRYWAIT P0, [R6+URZ], R5 ;  /* 0x00000005060075a7 */ /* 0x0022e4000800017f */
[----:B---3--:R-:W-:Y:S05]  /*aff0*/  @!P0 NANOSLEEP.SYNCS 0x989680 ;  /* 0x009896800000895d */ /* 0x008fea0003900000 */
[----:B------:R-:W3:Y:S02]  /*b000*/  @!P0 SYNCS.PHASECHK.TRANS64 P0, [R6+URZ], R5 ;  /* 0x00000005060085a7 */ /* 0x000ee4000800007f */
[----:B---3--:R-:W-:Y:S05]  /*b010*/  @!P0 BRA `(.L_x_713) ;  /* 0xfffffffc00f08947 */ /* 0x008fea000383ffff */
[----:B------:R-:W-:Y:S05]  /*b020*/  BRA `(.L_x_741) ;  /* 0xfffffff800307947 */ /* 0x000fea000383ffff */
.L_x_714:
[----:B---3--:R3:W4:Y:S02]  /*b030*/  SYNCS.PHASECHK.TRANS64.TRYWAIT P0, [R3+URZ], R2 ;  /* 0x00000002030075a7 */ /* 0x008724000800017f */
[----:B----4-:R-:W-:Y:S05]  /*b040*/  @!P0 NANOSLEEP.SYNCS 0x989680 ;  /* 0x009896800000895d */ /* 0x010fea0003900000 */
[----:B------:R-:W4:Y:S02]  /*b050*/  @!P0 SYNCS.PHASECHK.TRANS64 P0, [R3+URZ], R2 ;  /* 0x00000002030085a7 */ /* 0x000f24000800007f */
[----:B----4-:R-:W-:Y:S05]  /*b060*/  @!P0 BRA `(.L_x_714) ;  /* 0xfffffffc00f08947 */ /* 0x010fea000383ffff */
[----:B------:R-:W-:Y:S05]  /*b070*/  BRA `(.L_x_742) ;  /* 0xfffffff800247947 */ /* 0x000fea000383ffff */
.L_x_716:
[----:B---3--:R3:W4:Y:S02]  /*b080*/  SYNCS.PHASECHK.TRANS64.TRYWAIT P0, [R0+URZ], R5 ;  /* 0x00000005000075a7 */ /* 0x008724000800017f */
[----:B----4-:R-:W-:Y:S05]  /*b090*/  @!P0 NANOSLEEP.SYNCS 0x989680 ;  /* 0x009896800000895d */ /* 0x010fea0003900000 */
[----:B------:R-:W4:Y:S02]  /*b0a0*/  @!P0 SYNCS.PHASECHK.TRANS64 P0, [R0+URZ], R5 ;  /* 0x00000005000085a7 */ /* 0x000f24000800007f */
[----:B----4-:R-:W-:Y:S05]  /*b0b0*/  @!P0 BRA `(.L_x_716) ;  /* 0xfffffffc00f08947 */ /* 0x010fea000383ffff */
[----:B------:R-:W-:Y:S05]  /*b0c0*/  BRA `(.L_x_743) ;  /* 0xfffffff800287947 */ /* 0x000fea000383ffff */
.L_x_744:
        /* <DEDUP_REMOVED lines=11> */
.L_x_6558:


//--------------------- .text._ZN7cutlass13device_kernelIN5flash11enable_sm90INS1_16FlashAttnBwdSm90INS1_25CollectiveMainloopBwdSm90ILi2ELi2ELi2EN4cute5tupleIJNS5_1CILi1EEES8_S8_EEENS6_IJNS7_ILi64EEENS7_ILi128EEENS7_ILi96EEEEEENS_6half_tEfNS_4arch4Sm90ELb0ELb0ELb1ELb1ELb0ELb1ELb0ELb0ELi2ELi1ELi2ELi1ELb1EEENS1_24CollectiveEpilogueBwdGQAISD_fSG_Li256ELb1ELb0EEENS1_19SingleTileSchedulerILb1ELb0ELb0ELi128EEEEEEEEEvNT_6ParamsE --------------------------
	.section	.text._ZN7cutlass13device_kernelIN5flash11enable_sm90INS1_16FlashAttnBwdSm90INS1_25CollectiveMainloopBwdSm90ILi2ELi2ELi2EN4cute5tupleIJNS5_1CILi1EEES8_S8_EEENS6_IJNS7_ILi64EEENS7_ILi128EEENS7_ILi96EEEEEENS_6half_tEfNS_4arch4Sm90ELb0ELb0ELb1ELb1ELb0ELb1ELb0ELb0ELi2ELi1ELi2ELi1ELb1EEENS1_24CollectiveEpilogueBwdGQAISD_fSG_Li256ELb1ELb0EEENS1_19SingleTileSchedulerILb1ELb0ELb0ELi128EEEEEEEEEvNT_6ParamsE,"ax",@progbits
	.align	128
.text._ZN7cutlass13device_kernelIN5flash11enable_sm90INS1_16FlashAttnBwdSm90INS1_25CollectiveMainloopBwdSm90ILi2ELi2ELi2EN4cute5tupleIJNS5_1CILi1EEES8_S8_EEENS6_IJNS7_ILi64EEENS7_ILi128EEENS7_ILi96EEEEEENS_6half_tEfNS_4arch4Sm90ELb0ELb0ELb1ELb1ELb0ELb1ELb0ELb0ELi2ELi1ELi2ELi1ELb1EEENS1_24CollectiveEpilogueBwdGQAISD_fSG_Li256ELb1ELb0EEENS1_19SingleTileSchedulerILb1ELb0ELb0ELi128EEEEEEEEEvNT_6ParamsE:
        .type           _ZN7cutlass13device_kernelIN5flash11enable_sm90INS1_16FlashAttnBwdSm90INS1_25CollectiveMainloopBwdSm90ILi2ELi2ELi2EN4cute5tupleIJNS5_1CILi1EEES8_S8_EEENS6_IJNS7_ILi64EEENS7_ILi128EEENS7_ILi96EEEEEENS_6half_tEfNS_4arch4Sm90ELb0ELb0ELb1ELb1ELb0ELb1ELb0ELb0ELi2ELi1ELi2ELi1ELb1EEENS1_24CollectiveEpilogueBwdGQAISD_fSG_Li256ELb1ELb0EEENS1_19SingleTileSchedulerILb1ELb0ELb0ELi128EEEEEEEEEvNT_6ParamsE,@function
        .size           _ZN7cutlass13device_kernelIN5flash11enable_sm90INS1_16FlashAttnBwdSm90INS1_25CollectiveMainloopBwdSm90ILi2ELi2ELi2EN4cute5tupleIJNS5_1CILi1EEES8_S8_EEENS6_IJNS7_ILi64EEENS7_ILi128EEENS7_ILi96EEEEEENS_6half_tEfNS_4arch4Sm90ELb0ELb0ELb1ELb1ELb0ELb1ELb0ELb0ELi2ELi1ELi2ELi1ELb1EEENS1_24CollectiveEpilogueBwdGQAISD_fSG_Li256ELb1ELb0EEENS1_19SingleTileSchedulerILb1ELb0ELb0ELi128EEEEEEEEEvNT_6ParamsE,(.L_x_6559 - _ZN7cutlass13device_kernelIN5flash11enable_sm90INS1_16FlashAttnBwdSm90INS1_25CollectiveMainloopBwdSm90ILi2ELi2ELi2EN4cute5tupleIJNS5_1CILi1EEES8_S8_EEENS6_IJNS7_ILi64EEENS7_ILi128EEENS7_ILi96EEEEEENS_6half_tEfNS_4arch4Sm90ELb0ELb0ELb1ELb1ELb0ELb1ELb0ELb0ELi2ELi1ELi2ELi1ELb1EEENS1_24CollectiveEpilogueBwdGQAISD_fSG_Li256ELb1ELb0EEENS1_19SingleTileSchedulerILb1ELb0ELb0ELi128EEEEEEEEEvNT_6ParamsE)
        .other          _ZN7cutlass13device_kernelIN5flash11enable_sm90INS1_16FlashAttnBwdSm90INS1_25CollectiveMainloopBwdSm90ILi2ELi2ELi2EN4cute5tupleIJNS5_1CILi1EEES8_S8_EEENS6_IJNS7_ILi64EEENS7_ILi128EEENS7_ILi96EEEEEENS_6half_tEfNS_4arch4Sm90ELb0ELb0ELb1ELb1ELb0ELb1ELb0ELb0ELi2ELi1ELi2ELi1ELb1EEENS1_24CollectiveEpilogueBwdGQAISD_fSG_Li256ELb1ELb0EEENS1_19SingleTileSchedulerILb1ELb0ELb0ELi128EEEEEEEEEvNT_6ParamsE,@"STO_CUDA_ENTRY STV_DEFAULT"
_ZN7cutlass13device_kernelIN5flash11enable_sm90INS1_16FlashAttnBwdSm90INS1_25CollectiveMainloopBwdSm90ILi2ELi2ELi2EN4cute5tupleIJNS5_1CILi1EEES8_S8_EEENS6_IJNS7_ILi64EEENS7_ILi128EEENS7_ILi96EEEEEENS_6half_tEfNS_4arch4Sm90ELb0ELb0ELb1ELb1ELb0ELb1ELb0ELb0ELi2ELi1ELi2ELi1ELb1EEENS1_24CollectiveEpilogueBwdGQAISD_fSG_Li256ELb1ELb0EEENS1_19SingleTileSchedulerILb1ELb0ELb0ELi128EEEEEEEEEvNT_6ParamsE:
        /* <DEDUP_REMOVED lines=23> */
.L_x_746:
[----:B------:R-:W-:Y:S05]  /*0170*/  BSYNC B0 ;  /* 0x0000000000007941 */ /* 0x000fea0003800000 */
.L_x_745:
        /* <DEDUP_REMOVED lines=37> */
.L_x_747:
        /* <DEDUP_REMOVED lines=22> */
.L_x_748:
[----:B------:R-:W-:Y:S01]  /*0530*/  PLOP3.LUT P0, PT, PT, PT, UP0, 0x80, 0x0 ;  /* 0x000000000000781c */ /* 0x000fe20003f0f008 */
[----:B------:R-:W-:Y:S01]  /*0540*/  NOP ;  /* 0x0000000000007918 */ /* 0x000fe20000000000 */
[----:B------:R-:W-:Y:S01]  /*0550*/  ULDC.64 UR46, c[0x0][0x208] ;  /* 0x00008200002e7ab9 */ /* 0x000fe20000000a00 */
[----:B------:R-:W-:Y:S01]  /*0560*/  BSSY B6, `(.L_x_749) ;  /* 0x000089a000067945 */ /* 0x000fe20003800000 */
[----:B-12-4-:R-:W-:Y:S09]  /*0570*/  BAR.SYNC.DEFER_BLOCKING 0x0 ;  /* 0x0000000000007b1d */ /* 0x016ff20000010000 */
[----:B------:R-:W-:Y:S05]  /*0580*/  @!P0 BRA `(.L_x_750) ;  /* 0x00000050001c8947 */ /* 0x000fea0003800000 */
.L_x_751:
        /* <DEDUP_REMOVED lines=21> */
.L_x_752:
        /* <DEDUP_REMOVED lines=14> */
.L_x_754:
[----:B------:R-:W-:-:S05]  /*07c0*/  ULDC UR4, c[0x0][0x8c4] ;  /* 0x0002310000047ab9 */ /* 0x000fca0000000800 */
.L_x_753:
        /* <DEDUP_REMOVED lines=21> */
.L_x_756:
        /* <DEDUP_REMOVED lines=14> */
.L_x_757:
        /* <DEDUP_REMOVED lines=10> */
.L_x_758:
        /* <DEDUP_REMOVED lines=11> */
.L_x_759:
        /* <DEDUP_REMOVED lines=35> */
[----:B-1----:R-:W-:Y:S02]  /*0d80*/  CS2R R4, SRZ ;  /* 0x0000000000047805 */ /* 0x002fe4000001ff00 */
        /* <DEDUP_REMOVED lines=35> */
.L_x_762:
        /* <DEDUP_REMOVED lines=15> */
.L_x_761:
        /* <DEDUP_REMOVED lines=22> */
.L_x_764:
        /* <DEDUP_REMOVED lines=15> */
.L_x_763:
[----:B------:R-:W-:Y:S01]  /*1300*/  SHF.R.S32.HI R25, RZ, 0x1f, R22 ;  /* 0x0000001fff197819 */ /* 0x000fe20000011416 */
[----:B------:R-:W-:-:S03]  /*1310*/  UMOV UR4, 0xffffffff ;  /* 0xffffffff00047882 */ /* 0x000fc60000000000 */
[----:B------:R-:W-:-:S04]  /*1320*/  LEA.HI R0, R25, R22, RZ, 0x7 ;  /* 0x0000001619007211 */ /* 0x000fc800078f38ff */
[----:B------:R-:W-:Y:S01]  /*1330*/  SHF.R.S32.HI R16, RZ, 0x7, R0 ;  /* 0x00000007ff107819 */ /* 0x000fe20000011400 */
[----:B------:R-:W-:Y:S06]  /*1340*/  BRA.DIV UR4, `(.L_x_765) ;  /* 0x0000007a04f47947 */ /* 0x000fec000b800000 */
[----:B------:R1:W2:Y:S02]  /*1350*/  SHFL.IDX PT, R14, R16, RZ, 0x1f ;  /* 0x00001fff100e7589 */ /* 0x0002a400000e0000 */
.L_x_842:
[----:B------:R-:W-:Y:S02]  /*1360*/  SHF.L.U32 R5, RZ, 0x1f, RZ ;  /* 0x0000001fff057819 */ /* 0x000fe400000006ff */
[----:B------:R-:W-:Y:S01]  /*1370*/  LOP3.LUT R3, R0, 0xffffff80, RZ, 0xc0, !PT ;  /* 0xffffff8000037812 */ /* 0x000fe200078ec0ff */
[----:B------:R-:W-:Y:S01]  /*1380*/  VIADD R0, R18, 0x6000 ;  /* 0x0000600012007836 */ /* 0x000fe20000000000 */
[----:B------:R-:W3:Y:S03]  /*1390*/  SYNCS.PHASECHK.TRANS64.TRYWAIT P1, [R18+URZ+0x26800], R5 ;  /* 0x02680005120075a7 */ /* 0x000ee6000802017f */
[----:B------:R-:W-:Y:S01]  /*13a0*/  IMAD.IADD R27, R22, 0x1, -R3 ;  /* 0x00000001161b7824 */ /* 0x000fe200078e0a03 */
[----:B------:R-:W-:Y:S02]  /*13b0*/  LOP3.LUT P0, RZ, R0, 0x1bf, RZ, 0xc0, !PT ;  /* 0x000001bf00ff7812 */ /* 0x000fe4000780c0ff */
[----:B--2---:R-:W-:-:S02]  /*13c0*/  LEA.HI R0, R14, R14, RZ, 0x1 ;  /* 0x0000000e0e007211 */ /* 0x004fc400078f08ff */
[----:B------:R-:W-:Y:S02]  /*13d0*/  SHF.R.S32.HI R24, RZ, 0x1f, R27 ;  /* 0x0000001fff187819 */ /* 0x000fe4000001141b */
[----:B------:R-:W-:Y:S02]  /*13e0*/  LOP3.LUT R23, R0, 0xfffffffe, RZ, 0xc0, !PT ;  /* 0xfffffffe00177812 */ /* 0x000fe400078ec0ff */
[----:B------:R-:W-:-:S04]  /*13f0*/  LEA.HI R26, R24, R27, RZ, 0x2 ;  /* 0x0000001b181a7211 */ /* 0x000fc800078f10ff */
[----:B------:R-:W-:Y:S01]  /*1400*/  LOP3.LUT R0, R26, 0x7ffffffc, RZ, 0xc0, !PT ;  /* 0x7ffffffc1a007812 */ /* 0x000fe200078ec0ff */
[----:B---3--:R-:W-:Y:S06]  /*1410*/  @P1 BRA `(.L_x_766) ;  /* 0x0000000000081947 */ /* 0x008fec0003800000 */
[----:B------:R-:W2:Y:S02]  /*1420*/  SYNCS.PHASECHK.TRANS64.TRYWAIT P1, [R18+URZ+0x26800], R5 ;  /* 0x02680005120075a7 */ /* 0x000ea4000802017f */
[----:B--2---:R-:W-:Y:S05]  /*1430*/  @!P1 BRA `(.L_x_767) ;  /* 0x0000007800d89947 */ /* 0x004fea0003800000 */
.L_x_766:
        /* <DEDUP_REMOVED lines=18> */
[----:B-1--45:R-:W-:Y:S05]  /*1560*/  CALL.ABS.NOINC R14 ;  /* 0x000000000e007343 */ /* 0x032fea0003c00000 */
.L_x_768:
[----:B------:R-:W-:Y:S01]  /*1570*/  LEA.HI R0, R25, R22, RZ, 0x4 ;  /* 0x0000001619007211 */ /* 0x000fe200078f20ff */
[----:B------:R-:W-:Y:S05]  /*1580*/  WARPSYNC.ALL ;  /* 0x0000000000007948 */ /* 0x000fea0003800000 */
[----:B------:R-:W-:-:S05]  /*1590*/  LOP3.LUT R3, R0, 0xfffffff0, RZ, 0xc0, !PT ;  /* 0xfffffff000037812 */ /* 0x000fca00078ec0ff */
[----:B--2---:R-:W-:Y:S01]  /*15a0*/  IMAD.IADD R5, R22, 0x1, -R3 ;  /* 0x0000000116057824 */ /* 0x004fe200078e0a03 */
        /* <DEDUP_REMOVED lines=33> */
[----:B------:R-:W2:Y:S01]  /*17c0*/  LDSM.16.M88.4 R184, [R7+0x6000] ;  /* 0x0060000007b8783b */ /* 0x000ea20000000200 */
        /* <DEDUP_REMOVED lines=27> */
[----:B-1----:R-:W-:Y:S01]  /*1980*/  IMAD R16, R16, 0x300, R27 ;  /* 0x0000030010107824 */ /* 0x002fe200078e021b */
        /* <DEDUP_REMOVED lines=18> */
[----:B------:R-:W1:Y:S01]  /*1ab0*/  LDSM.16.M88.4 R196, [R0+0x6000] ;  /* 0x0060000000c4783b */ /* 0x000e620000000200 */
        /* <DEDUP_REMOVED lines=33> */
[----:B--2---:R-:W-:Y:S01]  /*1cd0*/  IMAD R0, R5, 0x4, R18 ;  /* 0x0000000405007824 */ /* 0x004fe200078e0212 */
[----:B------:R-:W-:Y:S01]  /*1ce0*/  ULOP3.LUT UR20, UR38, 0x1, URZ, 0xfc, !UPT ;  /* 0x0000000126147892 */ /* 0x000fe2000f8efc3f */
[----:B------:R-:W-:Y:S01]  /*1cf0*/  UMOV UR4, URZ ;  /* 0x0000003f00047c82 */ /* 0x000fe20008000000 */
[----:B------:R-:W-:Y:S01]  /*1d00*/  UMOV UR5, URZ ;  /* 0x0000003f00057c82 */ /* 0x000fe20008000000 */
[----:B------:R-:W-:Y:S01]  /*1d10*/  UMOV UR6, URZ ;  /* 0x0000003f00067c82 */ /* 0x000fe20008000000 */
[----:B------:R-:W-:Y:S01]  /*1d20*/  USHF.R.S32.HI UR7, URZ, 0x6, UR7 ;  /* 0x000000063f077899 */ /* 0x000fe20008011407 */
[----:B------:R-:W-:Y:S01]  /*1d30*/  ULDC UR8, c[0x0][0x75c] ;  /* 0x0001d70000087ab9 */ /* 0x000fe20000000800 */
[----:B-1-34-:R-:W-:-:S10]  /*1d40*/  ULDC UR9, c[0x0][0x744] ;  /* 0x0001d10000097ab9 */ /* 0x01afd40000000800 */
.L_x_779:
[----:B------:R-:W-:-:S06]  /*1d50*/  UISETP.NE.AND UP0, UPT, UR20, 0x3, UPT ;  /* 0x000000031400788c */ /* 0x000fcc000bf05270 */
[----:B------:R-:W-:-:S13]  /*1d60*/  PLOP3.LUT P0, PT, PT, PT, UP0, 0x80, 0x0 ;  /* 0x000000000000781c */ /* 0x000fda0003f0f008 */
[----:B-1----:R-:W-:Y:S05]  /*1d70*/  @!P0 BRA `(.L_x_769) ;  /* 0x0000000000048947 */ /* 0x002fea0003800000 */
[----:B------:R-:W-:Y:S01]  /*1d80*/  BPT.TRAP 0x1 ;  /* 0x000000040000795c */ /* 0x000fe20000300000 */
.L_x_769:
[----:B------:R-:W-:Y:S01]  /*1d90*/  R2UR UR10, R18 ;  /* 0x00000000120a72ca */ /* 0x000fe200000e0000 */
[----:B------:R-:W-:-:S05]  /*1da0*/  IMAD.U32 R16, RZ, RZ, UR5 ;  /* 0x00000005ff107e24 */ /* 0x000fca000f8e00ff */
[----:B------:R-:W-:-:S07]  /*1db0*/  SHF.L.U32 R16, R16, 0x1f, RZ ;  /* 0x0000001f10107819 */ /* 0x000fce00000006ff */
[----:B------:R-:W-:-:S09]  /*1dc0*/  ULEA UR10, UR6, UR10, 0x3 ;  /* 0x0000000a060a7291 */ /* 0x000fd2000f8e183f */
[----:B------:R1:W2:Y:S01]  /*1dd0*/  SYNCS.PHASECHK.TRANS64.TRYWAIT P1, [UR10+0x26810], R16 ;  /* 0x02681010ff0075a7 */ /* 0x0002a2000802014a */
[----:B------:R-:W-:Y:S05]  /*1de0*/  @!P0 BRA `(.L_x_770) ;  /* 0x0000000000048947 */ /* 0x000fea0003800000 */
[----:B------:R-:W-:Y:S01]  /*1df0*/  BPT.TRAP 0x1 ;  /* 0x000000040000795c */ /* 0x000fe20000300000 */
.L_x_770:
[----:B--2---:R-:W-:Y:S05]  /*1e00*/  @P1 BRA `(.L_x_771) ;  /* 0x0000000000081947 */ /* 0x004fea0003800000 */
[----:B------:R-:W2:Y:S02]  /*1e10*/  SYNCS.PHASECHK.TRANS64.TRYWAIT P1, [UR10+0x26810], R16 ;  /* 0x02681010ff0075a7 */ /* 0x000ea4000802014a */
[----:B--2---:R-:W-:Y:S05]  /*1e20*/  @!P1 BRA `(.L_x_772) ;  /* 0x0000007000709947 */ /* 0x004fea0003800000 */
.L_x_771:
        /* <DEDUP_REMOVED lines=67> */
.L_x_773:
[----:B------:R1:W1:Y:S01]  /*2260*/  SYNCS.PHASECHK.TRANS64.TRYWAIT P1, [UR10+0x26830], R16 ;  /* 0x02683010ff0075a7 */ /* 0x000262000802014a */
[----:B------:R-:W-:Y:S05]  /*2270*/  @!P0 BRA `(.L_x_774) ;  /* 0x0000000000048947 */ /* 0x000fea0003800000 */
[----:B------:R-:W-:Y:S01]  /*2280*/  BPT.TRAP 0x1 ;  /* 0x000000040000795c */ /* 0x000fe20000300000 */
.L_x_774:
[----:B-1----:R-:W-:Y:S05]  /*2290*/  @P1 BRA `(.L_x_775) ;  /* 0x0000000000081947 */ /* 0x002fea0003800000 */
[----:B------:R-:W1:Y:S02]  /*22a0*/  SYNCS.PHASECHK.TRANS64.TRYWAIT P1, [UR10+0x26830], R16 ;  /* 0x02683010ff0075a7 */ /* 0x000e64000802014a */
[----:B-1----:R-:W-:Y:S05]  /*22b0*/  @!P1 BRA `(.L_x_776) ;  /* 0x0000006c00649947 */ /* 0x002fea0003800000 */
.L_x_775:
        /* <DEDUP_REMOVED lines=565> */
.L_x_777:
        /* <DEDUP_REMOVED lines=44> */
.L_x_778:
        /* <DEDUP_REMOVED lines=13> */
[----:B------:R-:W-:Y:S01]  /*49a0*/  IMAD.MOV.U32 R4, RZ, RZ, R40 ;  /* 0x000000ffff047224 */ /* 0x000fe200078e0028 */
[----:B------:R-:W-:Y:S01]  /*49b0*/  PLOP3.LUT P0, PT, PT, PT, PT, 0x8, 0x0 ;  /* 0x000000000000781c */ /* 0x000fe20003f0e170 */
[----:B-1----:R-:W-:Y:S02]  /*49c0*/  IMAD.MOV.U32 R5, RZ, RZ, R41 ;  /* 0x000000ffff057224 */ /* 0x002fe400078e0029 */
[----:B------:R-:W-:Y:S01]  /*49d0*/  FMUL.FTZ R72, R72, UR4 ;  /* 0x0000000448487c20 */ /* 0x000fe20008410000 */
[----:B------:R-:W-:Y:S02]  /*49e0*/  IMAD.MOV.U32 R6, RZ, RZ, R42 ;  /* 0x000000ffff067224 */ /* 0x000fe400078e002a */
[----:B------:R-:W-:Y:S01]  /*49f0*/  FMUL.FTZ R73, R73, UR4 ;  /* 0x0000000449497c20 */ /* 0x000fe20008410000 */
[----:B------:R-:W-:Y:S02]  /*4a00*/  IMAD.MOV.U32 R7, RZ, RZ, R43 ;  /* 0x000000ffff077224 */ /* 0x000fe400078e002b */
        /* <DEDUP_REMOVED lines=46> */
.L_x_760:
[----:B------:R-:W-:Y:S05]  /*4cf0*/  @P0 BRA `(.L_x_755) ;  /* 0x0000004000800947 */ /* 0x000fea0003800000 */
[----:B------:R-:W-:Y:S01]  /*4d00*/  ULDC.64 UR4, c[0x0][0x878] ;  /* 0x00021e0000047ab9 */ /* 0x000fe20000000a00 */
[----:B------:R-:W1:Y:S01]  /*4d10*/  S2R R8, SR_TID.X ;  /* 0x0000000000087919 */ /* 0x000e620000002100 */
[----:B------:R-:W-:Y:S01]  /*4d20*/  UISETP.NE.U32.AND UP0, UPT, UR4, URZ, UPT ;  /* 0x0000003f0400728c */ /* 0x000fe2000bf05070 */
[----:B------:R-:W2:Y:S08]  /*4d30*/  S2UR UR10, SR_CTAID.Y ;  /* 0x00000000000a79c3 */ /* 0x000eb00000002600 */
[----:B------:R-:W-:Y:S01]  /*4d40*/  S2UR UR8, SR_CTAID.X ;  /* 0x00000000000879c3 */ /* 0x000fe20000002500 */
[----:B------:R-:W-:Y:S01]  /*4d50*/  UISETP.NE.AND.EX UP0, UPT, UR5, URZ, UPT, UP0 ;  /* 0x0000003f0500728c */ /* 0x000fe2000bf05300 */
[----:B------:R-:W-:Y:S01]  /*4d60*/  UMOV UR9, 0x400 ;  /* 0x0000040000097882 */ /* 0x000fe20000000000 */
[----:B------:R-:W-:Y:S01]  /*4d70*/  ULDC.64 UR12, c[0x0][0x818] ;  /* 0x00020600000c7ab9 */ /* 0x000fe20000000a00 */
[----:B------:R-:W-:-:S03]  /*4d80*/  ULDC.64 UR14, c[0x0][0x840] ;  /* 0x00021000000e7ab9 */ /* 0x000fc60000000a00 */
[----:B------:R-:W-:-:S05]  /*4d90*/  PLOP3.LUT P0, PT, PT, PT, UP0, 0x80, 0x0 ;  /* 0x000000000000781c */ /* 0x000fca0003f0f008 */
[----:B------:R-:W-:Y:S02]  /*4da0*/  @UP0 ULDC.64 UR4, c[0x0][0x878] ;  /* 0x00021e0000040ab9 */ /* 0x000fe40000000a00 */
[----:B------:R-:W-:-:S06]  /*4db0*/  @UP0 UIMAD.WIDE UR4, UR36, 0x4, UR4 ;  /* 0x00000004240408a5 */ /* 0x000fcc000f8e0204 */
[----:B------:R-:W-:Y:S02]  /*4dc0*/  IMAD.U32 R2, RZ, RZ, UR4 ;  /* 0x00000004ff027e24 */ /* 0x000fe4000f8e00ff */
[----:B------:R-:W-:Y:S01]  /*4dd0*/  IMAD.U32 R3, RZ, RZ, UR5 ;  /* 0x00000005ff037e24 */ /* 0x000fe2000f8e00ff */
[----:B------:R-:W3:Y:S01]  /*4de0*/  S2UR UR11, SR_CgaCtaId ;  /* 0x00000000000b79c3 */ /* 0x000ee20000008800 */
[----:B------:R-:W-:-:S03]  /*4df0*/  ULDC UR5, c[0x0][0x850] ;  /* 0x0002140000057ab9 */ /* 0x000fc60000000800 */
[----:B------:R1:W4:Y:S01]  /*4e00*/  @P0 LDG.E R2, desc[UR46][R2.64] ;  /* 0x0000002e02020981 */ /* 0x000322000c1e1900 */
[----:B------:R-:W-:Y:S01]  /*4e10*/  UISETP.NE.AND UP1, UPT, UR5, 0x1, UPT ;  /* 0x000000010500788c */ /* 0x000fe2000bf25270 */
[----:B------:R-:W-:Y:S01]  /*4e20*/  BSSY B0, `(.L_x_780) ;  /* 0x0000059000007945 */ /* 0x000fe20003800000 */
[----:B-1----:R-:W-:-:S09]  /*4e30*/  VIADD R3, R8, 0xffffff80 ;  /* 0xffffff8008037836 */ /* 0x002fd20000000000 */
[----:B------:R-:W-:Y:S01]  /*4e40*/  @UP1 ULDC UR16, c[0x0][0x858] ;  /* 0x0002160000101ab9 */ /* 0x000fe20000000800 */
[----:B------:R-:W-:Y:S01]  /*4e50*/  SHF.R.S32.HI R0, RZ, 0x1f, R3 ;  /* 0x0000001fff007819 */ /* 0x000fe20000011403 */
[----:B------:R-:W-:Y:S01]  /*4e60*/  BAR.SYNC.DEFER_BLOCKING 0x1, 0x100 ;  /* 0x0044000000007b1d */ /* 0x000fe20000010000 */
[----:B----4-:R-:W-:Y:S02]  /*4e70*/  @P0 R2UR UR4, R2 ;  /* 0x00000000020402ca */ /* 0x010fe400000e0000 */
[----:B------:R-:W-:Y:S02]  /*4e80*/  LEA.HI R2, R0, R3, RZ, 0x7 ;  /* 0x0000000300027211 */ /* 0x000fe400078f38ff */
[----:B------:R-:W-:Y:S02]  /*4e90*/  ISETP.NE.AND P0, PT, R3, RZ, PT ;  /* 0x000000ff0300720c */ /* 0x000fe40003f05270 */
[----:B------:R-:W-:Y:S02]  /*4ea0*/  LOP3.LUT R0, R2, 0x3fffff80, RZ, 0xc0, !PT ;  /* 0x3fffff8002007812 */ /* 0x000fe400078ec0ff */
[----:B------:R-:W-:-:S03]  /*4eb0*/  SHF.R.S32.HI R9, RZ, 0x7, R2 ;  /* 0x00000007ff097819 */ /* 0x000fc60000011402 */
[----:B------:R-:W-:Y:S02]  /*4ec0*/  IMAD.IADD R0, R3, 0x1, -R0 ;  /* 0x0000000103007824 */ /* 0x000fe400078e0a00 */
[----:B------:R-:W-:Y:S02]  /*4ed0*/  @UP0 ULEA UR6, UR36, UR4, 0x7 ;  /* 0x0000000424060291 */ /* 0x000fe4000f8e383f */
[----:B------:R-:W-:Y:S01]  /*4ee0*/  IMAD R0, R9, 0x600, R0 ;  /* 0x0000060009007824 */ /* 0x000fe200078e0200 */
[----:B------:R-:W-:Y:S01]  /*4ef0*/  @UP1 ULDC UR4, c[0x0][0x854] ;  /* 0x0002150000041ab9 */ /* 0x000fe20000000800 */
[----:B------:R-:W-:Y:S02]  /*4f00*/  @UP0 USHF.R.S32.HI UR7, URZ, 0x1f, UR6 ;  /* 0x0000001f3f070899 */ /* 0x000fe40008011406 */
[----:B--2---:R-:W-:Y:S01]  /*4f10*/  UIMAD.WIDE.U32 UR4, UR10, UR4, URZ ;  /* 0x000000040a0472a5 */ /* 0x004fe2000f8e003f */
[----:B------:R-:W-:Y:S01]  /*4f20*/  IMAD.SHL.U32 R0, R0, 0x4, RZ ;  /* 0x0000000400007824 */ /* 0x000fe200078e00ff */
[----:B------:R-:W-:-:S02]  /*4f30*/  @UP0 ULEA.HI UR7, UR7, UR6, URZ, 0x7 ;  /* 0x0000000607070291 */ /* 0x000fc4000f8f383f */
[----:B------:R-:W-:Y:S02]  /*4f40*/  @UP1 USHF.R.U32.HI UR10, URZ, UR16, UR5 ;  /* 0x000000103f0a1299 */ /* 0x000fe40008011605 */
[----:B------:R-:W-:Y:S02]  /*4f50*/  @UP0 USHF.R.S32.HI UR7, URZ, 0x7, UR7 ;  /* 0x000000073f070899 */ /* 0x000fe40008011407 */
[----:B---3--:R-:W-:Y:S02]  /*4f60*/  ULEA UR4, UR11, UR9, 0x18 ;  /* 0x000000090b047291 */ /* 0x008fe4000f8ec03f */
[----:B------:R-:W-:Y:S02]  /*4f70*/  @UP0 UIMAD UR6, UR7, 0x3000, URZ ;  /* 0x00003000070608a4 */ /* 0x000fe4000f8e023f */
[----:B------:R-:W-:Y:S02]  /*4f80*/  UIMAD UR5, UR8, 0x3000, URZ ;  /* 0x00003000080578a4 */ /* 0x000fe4000f8e023f */
[----:B------:R-:W-:Y:S01]  /*4f90*/  @UP0 USHF.R.S32.HI UR7, URZ, 0x1f, UR6 ;  /* 0x0000001f3f070899 */ /* 0x000fe20008011406 */
[----:B------:R-:W-:Y:S01]  /*4fa0*/  LEA R0, R0, UR4, 0x2 ;  /* 0x0000000400007c11 */ /* 0x000fe2000f8e10ff */
[----:B------:R-:W-:Y:S01]  /*4fb0*/  USHF.R.S32.HI UR11, URZ, 0x1f, UR10 ;  /* 0x0000001f3f0b7899 */ /* 0x000fe2000801140a */
[----:B------:R-:W-:Y:S01]  /*4fc0*/  @!UP0 UMOV UR6, URZ ;  /* 0x0000003f00068c82 */ /* 0x000fe20008000000 */
[----:B------:R-:W-:Y:S01]  /*4fd0*/  ULDC.64 UR16, c[0x0][0x848] ;  /* 0x0002120000107ab9 */ /* 0x000fe20000000a00 */
[----:B------:R-:W-:Y:S01]  /*4fe0*/  UIADD3 UR8, UP1, UR5, UR6, URZ ;  /* 0x0000000605087290 */ /* 0x000fe2000ff3e03f */
[----:B------:R1:W-:Y:S01]  /*4ff0*/  STS.128 [R0], R24 ;  /* 0x0000001800007388 */ /* 0x0003e20000000c00 */
[----:B------:R-:W-:Y:S01]  /*5000*/  @!UP0 UMOV UR7, URZ ;  /* 0x0000003f00078c82 */ /* 0x000fe20008000000 */
[----:B------:R-:W-:-:S02]  /*5010*/  UIMAD UR6, UR11, UR12, URZ ;  /* 0x0000000c0b0672a4 */ /* 0x000fc4000f8e023f */
[----:B------:R-:W-:Y:S01]  /*5020*/  ULEA.HI.X.SX32 UR9, UR5, UR7, 0x1, UP1 ;  /* 0x0000000705097291 */ /* 0x000fe200088f0e3f */
[----:B------:R1:W-:Y:S01]  /*5030*/  STS.128 [R0+0x800], R28 ;  /* 0x0008001c00007388 */ /* 0x0003e20000000c00 */
[----:B------:R-:W-:Y:S02]  /*5040*/  UIMAD UR5, UR11, UR14, URZ ;  /* 0x0000000e0b0572a4 */ /* 0x000fe4000f8e023f */
[----:B------:R-:W-:Y:S01]  /*5050*/  UIMAD UR11, UR10, UR13, UR6 ;  /* 0x0000000d0a0b72a4 */ /* 0x000fe2000f8e0206 */
[----:B------:R1:W-:Y:S01]  /*5060*/  STS.128 [R0+0x1000], R32 ;  /* 0x0010002000007388 */ /* 0x0003e20000000c00 */
[----:B------:R-:W-:Y:S02]  /*5070*/  UIMAD.WIDE.U32 UR6, UR10, UR12, UR8 ;  /* 0x0000000c0a0672a5 */ /* 0x000fe4000f8e0008 */
[----:B------:R-:W-:Y:S01]  /*5080*/  UIMAD UR12, UR10, UR15, UR5 ;  /* 0x0000000f0a0c72a4 */ /* 0x000fe2000f8e0205 */
[----:B------:R1:W-:Y:S01]  /*5090*/  STS.128 [R0+0x1800], R36 ;  /* 0x0018002400007388 */ /* 0x0003e20000000c00 */
[----:B------:R-:W-:-:S02]  /*50a0*/  USHF.R.S32.HI UR5, URZ, 0x1f, UR36 ;  /* 0x0000001f3f057899 */ /* 0x000fc40008011424 */
[----:B------:R-:W-:Y:S01]  /*50b0*/  UIMAD.WIDE.U32 UR8, UR10, UR14, UR8 ;  /* 0x0000000e0a0872a5 */ /* 0x000fe2000f8e0008 */
[----:B------:R1:W-:Y:S01]  /*50c0*/  STS.128 [R0+0x2000], R4 ;  /* 0x0020000400007388 */ /* 0x0003e20000000c00 */
[----:B------:R-:W-:Y:S01]  /*50d0*/  USEL UR5, UR5, URZ, !UP0 ;  /* 0x0000003f05057287 */ /* 0x000fe2000c000000 */
[----:B------:R-:W-:Y:S02]  /*50e0*/  ULDC.64 UR14, c[0x0][0x820] ;  /* 0x00020800000e7ab9 */ /* 0x000fe40000000a00 */
[----:B------:R1:W-:Y:S01]  /*50f0*/  STS.128 [R0+0x2800], R44 ;  /* 0x0028002c00007388 */ /* 0x0003e20000000c00 */
[----:B------:R-:W-:Y:S02]  /*5100*/  USEL UR36, UR36, URZ, !UP0 ;  /* 0x0000003f24247287 */ /* 0x000fe4000c000000 */
[----:B------:R-:W-:Y:S01]  /*5110*/  UIMAD UR10, UR5, UR14, URZ ;  /* 0x0000000e050a72a4 */ /* 0x000fe2000f8e023f */
[----:B------:R1:W-:Y:S01]  /*5120*/  STS.128 [R0+0x3000], R48 ;  /* 0x0030003000007388 */ /* 0x0003e20000000c00 */
[----:B------:R-:W-:-:S02]  /*5130*/  UIADD3 UR7, UR7, UR11, URZ ;  /* 0x0000000b07077290 */ /* 0x000fc4000fffe03f */
[----:B------:R-:W-:Y:S01]  /*5140*/  UIMAD UR5, UR5, UR16, URZ ;  /* 0x00000010050572a4 */ /* 0x000fe2000f8e023f */
[----:B------:R1:W-:Y:S01]  /*5150*/  STS.128 [R0+0x3800], R52 ;  /* 0x0038003400007388 */ /* 0x0003e20000000c00 */
[----:B------:R-:W-:Y:S02]  /*5160*/  UIADD3 UR9, UR9, UR12, URZ ;  /* 0x0000000c09097290 */ /* 0x000fe4000fffe03f */
[----:B------:R-:W-:Y:S01]  /*5170*/  UIMAD UR10, UR36, UR15, UR10 ;  /* 0x0000000f240a72a4 */ /* 0x000fe2000f8e020a */
[----:B------:R1:W-:Y:S01]  /*5180*/  STS.128 [R0+0x4000], R56 ;  /* 0x0040003800007388 */ /* 0x0003e20000000c00 */
[----:B------:R-:W-:Y:S02]  /*5190*/  UIMAD.WIDE.U32 UR6, UR36, UR14, UR6 ;  /* 0x0000000e240672a5 */ /* 0x000fe4000f8e0006 */
[----:B------:R-:W-:Y:S01]  /*51a0*/  UIMAD UR5, UR36, UR17, UR5 ;  /* 0x00000011240572a4 */ /* 0x000fe2000f8e0205 */
[----:B------:R1:W-:Y:S01]  /*51b0*/  STS.128 [R0+0x4800], R60 ;  /* 0x0048003c00007388 */ /* 0x0003e20000000c00 */
[----:B------:R-:W-:Y:S01]  /*51c0*/  UIMAD.WIDE.U32 UR8, UR36, UR16, UR8 ;  /* 0x00000010240872a5 */ /* 0x000fe2000f8e0008 */
[----:B------:R-:W-:-:S02]  /*51d0*/  ULDC.64 UR12, c[0x0][0x800] ;  /* 0x00020000000c7ab9 */ /* 0x000fc40000000a00 */
[----:B------:R1:W-:Y:S01]  /*51e0*/  STS.128 [R0+0x5000], R64 ;  /* 0x0050004000007388 */ /* 0x0003e20000000c00 */
[----:B------:R-:W-:Y:S01]  /*51f0*/  ULDC.64 UR14, c[0x0][0x828] ;  /* 0x00020a00000e7ab9 */ /* 0x000fe20000000a00 */
[----:B------:R-:W-:Y:S02]  /*5200*/  UIADD3 UR7, UR7, UR10, URZ ;  /* 0x0000000a07077290 */ /* 0x000fe4000fffe03f */
[----:B------:R1:W-:Y:S01]  /*5210*/  STS.128 [R0+0x5800], R68 ;  /* 0x0058004400007388 */ /* 0x0003e20000000c00 */
[----:B------:R-:W-:Y:S02]  /*5220*/  ULEA UR12, UP0, UR6, UR12, 0x2 ;  /* 0x0000000c060c7291 */ /* 0x000fe4000f80103f */
[----:B------:R-:W-:Y:S01]  /*5230*/  UIADD3 UR5, UR9, UR5, URZ ;  /* 0x0000000509057290 */ /* 0x000fe2000fffe03f */
[----:B------:R-:W-:Y:S01]  /*5240*/  @!PT LDS RZ, [RZ] ;  /* 0x00000000fffff984 */ /* 0x000fe20000000800 */
[----:B------:R-:W-:Y:S01]  /*5250*/  @!PT LDS RZ, [RZ] ;  /* 0x00000000fffff984 */ /* 0x000fe20000000800 */
[----:B------:R-:W-:Y:S01]  /*5260*/  @!PT LDS RZ, [RZ] ;  /* 0x00000000fffff984 */ /* 0x000fe20000000800 */
[----:B------:R-:W-:Y:S01]  /*5270*/  @!PT LDS RZ, [RZ] ;  /* 0x00000000fffff984 */ /* 0x000fe20000000800 */
[----:B------:R2:W-:Y:S06]  /*5280*/  MEMBAR.ALL.CTA ;  /* 0x0000000000007992 */ /* 0x0005ec0000008000 */
[----:B--2---:R-:W2:Y:S01]  /*5290*/  FENCE.VIEW.ASYNC.S ;  /* 0x00000000000073c6 */ /* 0x004ea20000000000 */
[----:B------:R-:W-:-:S02]  /*52a0*/  ULEA UR14, UP1, UR8, UR14, 0x2 ;  /* 0x0000000e080e7291 */ /* 0x000fc4000f82103f */
[----:B------:R-:W-:Y:S02]  /*52b0*/  ULEA.HI.X UR13, UR6, UR13, UR7, 0x2, UP0 ;  /* 0x0000000d060d7291 */ /* 0x000fe400080f1407 */
[----:B------:R-:W-:Y:S01]  /*52c0*/  ULEA.HI.X UR7, UR8, UR15, UR5, 0x2, UP1 ;  /* 0x0000000f08077291 */ /* 0x000fe200088f1405 */
[----:B--2---:R-:W-:Y:S06]  /*52d0*/  BAR.SYNC.DEFER_BLOCKING 0x1, 0x100 ;  /* 0x0044000000007b1d */ /* 0x004fec0000010000 */
[----:B------:R-:W-:Y:S05]  /*52e0*/  @P0 BRA `(.L_x_781) ;  /* 0x0000000000300947 */ /* 0x000fea0003800000 */
[----:B------:R-:W-:Y:S01]  /*52f0*/  PLOP3.LUT P0, PT, PT, PT, PT, 0x80, 0x0 ;  /* 0x000000000000781c */ /* 0x000fe20003f0f070 */
[----:B------:R-:W-:Y:S01]  /*5300*/  UMOV UR5, 0xc00 ;  /* 0x00000c0000057882 */ /* 0x000fe20000000000 */
[----:B------:R-:W-:Y:S01]  /*5310*/  UMOV UR8, 0x0 ;  /* 0x0000000000087882 */ /* 0x000fe20000000000 */
[----:B------:R-:W-:Y:S01]  /*5320*/  UMOV UR9, 0x14f00000 ;  /* 0x14f0000000097882 */ /* 0x000fe20000000000 */
[----:B------:R-:W-:-:S09]  /*5330*/  UMOV UR6, UR14 ;  /* 0x0000000e00067c82 */ /* 0x000fd20008000000 */
.L_x_782:
[----:B------:R-:W-:Y:S01]  /*5340*/  @P0 ELECT P1, URZ, PT ;  /* 0x00000000003f082f */ /* 0x000fe20003820000 */
[----:B------:R2:W-:-:S12]  /*5350*/  UBLKRED.G.S.ADD.F32.RN [UR6], [UR4], UR5, desc[UR8] ;  /* 0x00000806040073bb */ /* 0x0005d800080a1405 */
[----:B------:R-:W-:Y:S02]  /*5360*/  @P1 PLOP3.LUT P0, PT, P1, PT, PT, 0x8, 0x0 ;  /* 0x000000000000181c */ /* 0x000fe40000f0e170 */
[----:B------:R-:W-:-:S11]  /*5370*/  PLOP3.LUT P1, PT, PT, PT, PT, 0x8, 0x0 ;  /* 0x000000000000781c */ /* 0x000fd60003f2e170 */
[----:B--2---:R-:W-:Y:S05]  /*5380*/  @P0 BRA.U.ANY `(.L_x_782) ;  /* 0xfffffffd00ec0947 */ /* 0x004fea000393ffff */
[----:B------:R0:W-:Y:S01]  /*5390*/  UTMACMDFLUSH ;  /* 0x00000000000079b7 */ /* 0x0001e20000000000 */
[----:B------:R-:W-:-:S04]  /*53a0*/  DEPBAR.LE SB0, 0x0 ;  /* 0x000080000000791a */ /* 0x000fc80000000000 */
.L_x_781:
[----:B------:R-:W-:Y:S05]  /*53b0*/  BSYNC B0 ;  /* 0x0000000000007941 */ /* 0x000fea0003800000 */
.L_x_780:
[----:B------:R-:W-:Y:S01]  /*53c0*/  BAR.SYNC.DEFER_BLOCKING 0x1, 0x100 ;  /* 0x0044000000007b1d */ /* 0x000fe20000010000 */
[----:B------:R-:W-:-:S05]  /*53d0*/  ISETP.NE.AND P0, PT, R8, 0x80, PT ;  /* 0x000000800800780c */ /* 0x000fca0003f05270 */
        /* <DEDUP_REMOVED lines=20> */
[----:B------:R-:W-:Y:S01]  /*5520*/  PLOP3.LUT P0, PT, PT, PT, PT, 0x80, 0x0 ;  /* 0x000000000000781c */ /* 0x000fe20003f0f070 */
[----:B------:R-:W-:Y:S01]  /*5530*/  UMOV UR5, 0xc00 ;  /* 0x00000c0000057882 */ /* 0x000fe20000000000 */
[----:B------:R-:W-:Y:S01]  /*5540*/  UMOV UR8, 0x0 ;  /* 0x0000000000087882 */ /* 0x000fe20000000000 */
[----:B------:R-:W-:Y:S01]  /*5550*/  UMOV UR9, 0x14f00000 ;  /* 0x14f0000000097882 */ /* 0x000fe20000000000 */
[----:B------:R-:W-:Y:S01]  /*5560*/  UMOV UR6, UR12 ;  /* 0x0000000c00067c82 */ /* 0x000fe20008000000 */
[----:B------:R-:W-:-:S08]  /*5570*/  UMOV UR7, UR13 ;  /* 0x0000000d00077c82 */ /* 0x000fd00008000000 */
.L_x_783:
        /* <DEDUP_REMOVED lines=8> */
.L_x_750:
        /* <DEDUP_REMOVED lines=20> */
.L_x_785:
        /* <DEDUP_REMOVED lines=13> */
.L_x_787:
[----:B------:R-:W-:-:S05]  /*5810*/  ULDC UR5, c[0x0][0x8c4] ;  /* 0x0002310000057ab9 */ /* 0x000fca0000000800 */
.L_x_786:
        /* <DEDUP_REMOVED lines=40> */
.L_x_788:
        /* <DEDUP_REMOVED lines=49> */
.L_x_802:
        /* <DEDUP_REMOVED lines=21> */
.L_x_791:
[----:B------:R-:W-:Y:S05]  /*5f00*/  BSYNC B0 ;  /* 0x0000000000007941 */ /* 0x000fea0003800000 */
.L_x_790:
        /* <DEDUP_REMOVED lines=13> */
.L_x_793:
[----:B------:R-:W-:Y:S05]  /*5fe0*/  BSYNC B0 ;  /* 0x0000000000007941 */ /* 0x000fea0003800000 */
.L_x_792:
[----:B------:R-:W-:Y:S06]  /*5ff0*/  BAR.ARV 0xa, 0xa0 ;  /* 0x0282800000007b1d */ /* 0x000fec0000002000 */
[----:B------:R-:W-:Y:S04]  /*6000*/  BSSY B0, `(.L_x_794) ;  /* 0x0000003000007945 */ /* 0x000fe80003800000 */
[----:B------:R-:W-:Y:S05]  /*6010*/  @!P0 BRA `(.L_x_795) ;  /* 0x0000000000048947 */ /* 0x000fea0003800000 */
[----:B------:R-:W-:-:S04]  /*6020*/  DEPBAR.LE SB0, 0x0 ;  /* 0x000080000000791a */ /* 0x000fc80000000000 */
.L_x_795:
[----:B------:R-:W-:Y:S05]  /*6030*/  BSYNC B0 ;  /* 0x0000000000007941 */ /* 0x000fea0003800000 */
.L_x_794:
        /* <DEDUP_REMOVED lines=13> */
.L_x_797:
[----:B------:R-:W-:Y:S05]  /*6110*/  BSYNC B0 ;  /* 0x0000000000007941 */ /* 0x000fea0003800000 */
.L_x_796:
        /* <DEDUP_REMOVED lines=13> */
.L_x_799:
[----:B------:R-:W-:Y:S05]  /*61f0*/  BSYNC B0 ;  /* 0x0000000000007941 */ /* 0x000fea0003800000 */
.L_x_798:
[----:B------:R-:W-:Y:S01]  /*6200*/  VIADD R0, R0, 0xfffffffe ;  /* 0xfffffffe00007836 */ /* 0x000fe20000000000 */
[----:B------:R-:W-:Y:S06]  /*6210*/  BAR.ARV 0xa, 0xa0 ;  /* 0x0282800000007b1d */ /* 0x000fec0000002000 */
[----:B------:R-:W-:Y:S01]  /*6220*/  BSSY B0, `(.L_x_800) ;  /* 0x0000004000007945 */ /* 0x000fe20003800000 */
[----:B------:R-:W-:-:S03]  /*6230*/  ISETP.NE.AND P1, PT, R0, RZ, PT ;  /* 0x000000ff0000720c */ /* 0x000fc60003f25270 */
[----:B------:R-:W-:Y:S10]  /*6240*/  @!P0 BRA `(.L_x_801) ;  /* 0x0000000000048947 */ /* 0x000ff40003800000 */
[----:B------:R-:W-:-:S04]  /*6250*/  DEPBAR.LE SB0, 0x0 ;  /* 0x000080000000791a */ /* 0x000fc80000000000 */
.L_x_801:
[----:B------:R-:W-:Y:S05]  /*6260*/  BSYNC B0 ;  /* 0x0000000000007941 */ /* 0x000fea0003800000 */
.L_x_800:
[----:B------:R-:W-:Y:S06]  /*6270*/  BAR.ARV 0xb, 0xa0 ;  /* 0x02c2800000007b1d */ /* 0x000fec0000002000 */
[----:B------:R-:W-:Y:S02]  /*6280*/  UIADD3 UR5, UR5, 0x2, URZ ;  /* 0x0000000205057890 */ /* 0x000fe4000fffe03f */
[----:B------:R-:W-:Y:S01]  /*6290*/  UIADD3 UR4, UR4, 0x1, URZ ;  /* 0x0000000104047890 */ /* 0x000fe2000fffe03f */
[----:B------:R-:W-:Y:S11]  /*62a0*/  @P1 BRA `(.L_x_802) ;  /* 0xfffffff800c01947 */ /* 0x000ff6000383ffff */
[----:B------:R-:W-:-:S12]  /*62b0*/  UIADD3 UR6, UR16, 0x3000, URZ ;  /* 0x0000300010067890 */ /* 0x000fd8000fffe03f */
.L_x_789:
        /* <DEDUP_REMOVED lines=19> */
.L_x_804:
[----:B------:R-:W-:Y:S05]  /*63f0*/  BSYNC B0 ;  /* 0x0000000000007941 */ /* 0x000fea0003800000 */
.L_x_803:
        /* <DEDUP_REMOVED lines=19> */
.L_x_806:
[----:B------:R-:W-:Y:S05]  /*6530*/  BSYNC B0 ;  /* 0x0000000000007941 */ /* 0x000fea0003800000 */
.L_x_805:
[----:B------:R-:W-:Y:S06]  /*6540*/  BAR.ARV 0xa, 0xa0 ;  /* 0x0282800000007b1d */ /* 0x000fec0000002000 */
[----:B------:R-:W-:Y:S04]  /*6550*/  BSSY B0, `(.L_x_807) ;  /* 0x0000003000007945 */ /* 0x000fe80003800000 */
[----:B------:R-:W-:Y:S05]  /*6560*/  @!P0 BRA `(.L_x_808) ;  /* 0x0000000000048947 */ /* 0x000fea0003800000 */
[----:B------:R-:W-:-:S04]  /*6570*/  DEPBAR.LE SB0, 0x0 ;  /* 0x000080000000791a */ /* 0x000fc80000000000 */
.L_x_808:
[----:B------:R-:W-:Y:S05]  /*6580*/  BSYNC B0 ;  /* 0x0000000000007941 */ /* 0x000fea0003800000 */
.L_x_807:
[----:B------:R-:W-:Y:S06]  /*6590*/  BAR.ARV 0xb, 0xa0 ;  /* 0x02c2800000007b1d */ /* 0x000fec0000002000 */
[----:B------:R-:W-:Y:S05]  /*65a0*/  BRA `(.L_x_755) ;  /* 0x0000002800547947 */ /* 0x000fea0003800000 */
.L_x_784:
        /* <DEDUP_REMOVED lines=13> */
.L_x_809:
        /* <DEDUP_REMOVED lines=14> */
.L_x_811:
[----:B------:R-:W-:-:S05]  /*6760*/  ULDC UR4, c[0x0][0x8c4] ;  /* 0x0002310000047ab9 */ /* 0x000fca0000000800 */
.L_x_810:
        /* <DEDUP_REMOVED lines=56> */
.L_x_813:
        /* <DEDUP_REMOVED lines=63> */
.L_x_843:
        /* <DEDUP_REMOVED lines=13> */
.L_x_816:
        /* <DEDUP_REMOVED lines=125> */
.L_x_827:
[----:B------:R-:W-:-:S04]  /*7780*/  SHF.L.U32 R21, R9, 0x1f, RZ ;  /* 0x0000001f09157819 */ /* 0x000fc800000006ff */
[----:B-1----:R-:W1:Y:S02]  /*7790*/  SYNCS.PHASECHK.TRANS64.TRYWAIT P1, [R0+URZ+0x26840], R21 ;  /* 0x02684015000075a7 */ /* 0x002e64000802017f */
[----:B-12---:R-:W-:Y:S05]  /*77a0*/  @!P1 BRA `(.L_x_819) ;  /* 0x0000001800549947 */ /* 0x006fea0003800000 */
.L_x_844:
[----:B------:R-:W-:Y:S05]  /*77b0*/  @P0 BRA `(.L_x_820) ;  /* 0x0000000000140947 */ /* 0x000fea0003800000 */
[----:B------:R-:W-:Y:S01]  /*77c0*/  ISETP.NE.AND P1, PT, R16, RZ, PT ;  /* 0x000000ff1000720c */ /* 0x000fe20003f25270 */
[----:B------:R-:W-:-:S04]  /*77d0*/  IMAD.MOV.U32 R3, RZ, RZ, 0x3100 ;  /* 0x00003100ff037424 */ /* 0x000fc800078e00ff */
[----:B------:R2:W-:Y:S08]  /*77e0*/  SYNCS.ARRIVE.TRANS64 RZ, [R0+URZ+0x26830], R3 ;  /* 0x0268300300ff79a7 */ /* 0x0005f0000800003f */
[----:B------:R-:W-:Y:S05]  /*77f0*/  @!P1 BRA `(.L_x_820) ;  /* 0x0000000000049947 */ /* 0x000fea0003800000 */
[----:B------:R-:W-:Y:S01]  /*7800*/  BPT.TRAP 0x1 ;  /* 0x000000040000795c */ /* 0x000fe20000300000 */
.L_x_820:
        /* <DEDUP_REMOVED lines=43> */
.L_x_845:
[----:B------:R-:W-:Y:S05]  /*7ac0*/  @P0 BRA `(.L_x_822) ;  /* 0x0000000000140947 */ /* 0x000fea0003800000 */
[----:B------:R-:W-:Y:S01]  /*7ad0*/  ISETP.NE.AND P1, PT, R16, RZ, PT ;  /* 0x000000ff1000720c */ /* 0x000fe20003f25270 */
[----:B------:R-:W-:-:S04]  /*7ae0*/  IMAD.MOV.U32 R3, RZ, RZ, 0x3100 ;  /* 0x00003100ff037424 */ /* 0x000fc800078e00ff */
[----:B------:R3:W-:Y:S08]  /*7af0*/  SYNCS.ARRIVE.TRANS64 RZ, [R0+URZ+0x26818], R3 ;  /* 0x0268180300ff79a7 */ /* 0x0007f0000800003f */
[----:B------:R-:W-:Y:S05]  /*7b00*/  @!P1 BRA `(.L_x_822) ;  /* 0x0000000000049947 */ /* 0x000fea0003800000 */
[----:B------:R-:W-:Y:S01]  /*7b10*/  BPT.TRAP 0x1 ;  /* 0x000000040000795c */ /* 0x000fe20000300000 */
.L_x_822:
        /* <DEDUP_REMOVED lines=36> */
.L_x_846:
        /* <DEDUP_REMOVED lines=9> */
.L_x_824:
        /* <DEDUP_REMOVED lines=38> */
.L_x_848:
[----:B------:R-:W-:Y:S05]  /*8050*/  @P0 BRA `(.L_x_826) ;  /* 0x0000000000140947 */ /* 0x000fea0003800000 */
[----:B------:R-:W-:Y:S01]  /*8060*/  ISETP.NE.AND P1, PT, R16, RZ, PT ;  /* 0x000000ff1000720c */ /* 0x000fe20003f25270 */
[----:B-1----:R-:W-:-:S04]  /*8070*/  IMAD.MOV.U32 R5, RZ, RZ, 0x3100 ;  /* 0x00003100ff057424 */ /* 0x002fc800078e00ff */
[----:B------:R2:W-:Y:S08]  /*8080*/  SYNCS.ARRIVE.TRANS64 RZ, [R0+URZ+0x26810], R5 ;  /* 0x0268100500ff79a7 */ /* 0x0005f0000800003f */
[----:B------:R-:W-:Y:S05]  /*8090*/  @!P1 BRA `(.L_x_826) ;  /* 0x0000000000049947 */ /* 0x000fea0003800000 */
[----:B------:R-:W-:Y:S01]  /*80a0*/  BPT.TRAP 0x1 ;  /* 0x000000040000795c */ /* 0x000fe20000300000 */
.L_x_826:
        /* <DEDUP_REMOVED lines=37> */
.L_x_818:
[----:B------:R-:W-:-:S13]  /*8300*/  ISETP.NE.AND P1, PT, R13, RZ, PT ;  /* 0x000000ff0d00720c */ /* 0x000fda0003f25270 */
[----:B------:R-:W-:Y:S05]  /*8310*/  @!P1 BRA `(.L_x_817) ;  /* 0x0000000400689947 */ /* 0x000fea0003800000 */
[----:B------:R-:W-:-:S04]  /*8320*/  SHF.L.U32 R7, R9, 0x1f, RZ ;  /* 0x0000001f09077819 */ /* 0x000fc800000006ff */
[----:B------:R-:W1:Y:S02]  /*8330*/  SYNCS.PHASECHK.TRANS64.TRYWAIT P1, [R0+URZ+0x26840], R7 ;  /* 0x02684007000075a7 */ /* 0x000e64000802017f */
[----:B-1----:R-:W-:Y:S05]  /*8340*/  @!P1 BRA `(.L_x_828) ;  /* 0x0000000c00c09947 */ /* 0x002fea0003800000 */
.L_x_849:
[----:B------:R-:W-:Y:S05]  /*8350*/  @P0 BRA `(.L_x_829) ;  /* 0x0000000000140947 */ /* 0x000fea0003800000 */
[----:B------:R-:W-:Y:S01]  /*8360*/  ISETP.NE.AND P1, PT, R16, RZ, PT ;  /* 0x000000ff1000720c */ /* 0x000fe20003f25270 */
[----:B------:R-:W-:-:S04]  /*8370*/  IMAD.MOV.U32 R5, RZ, RZ, 0x3100 ;  /* 0x00003100ff057424 */ /* 0x000fc800078e00ff */
[----:B------:R2:W-:Y:S08]  /*8380*/  SYNCS.ARRIVE.TRANS64 RZ, [R0+URZ+0x26830], R5 ;  /* 0x0268300500ff79a7 */ /* 0x0005f0000800003f */
[----:B------:R-:W-:Y:S05]  /*8390*/  @!P1 BRA `(.L_x_829) ;  /* 0x0000000000049947 */ /* 0x000fea0003800000 */
[----:B------:R-:W-:Y:S01]  /*83a0*/  BPT.TRAP 0x1 ;  /* 0x000000040000795c */ /* 0x000fe20000300000 */
.L_x_829:
        /* <DEDUP_REMOVED lines=41> */
.L_x_850:
[----:B------:R-:W-:Y:S05]  /*8640*/  @P0 BRA `(.L_x_831) ;  /* 0x0000000000140947 */ /* 0x000fea0003800000 */
[----:B------:R-:W-:Y:S01]  /*8650*/  ISETP.NE.AND P0, PT, R16, RZ, PT ;  /* 0x000000ff1000720c */ /* 0x000fe20003f05270 */
[----:B------:R-:W-:-:S04]  /*8660*/  IMAD.MOV.U32 R5, RZ, RZ, 0x3100 ;  /* 0x00003100ff057424 */ /* 0x000fc800078e00ff */
[----:B------:R3:W-:Y:S08]  /*8670*/  SYNCS.ARRIVE.TRANS64 RZ, [R0+URZ+0x26818], R5 ;  /* 0x0268180500ff79a7 */ /* 0x0007f0000800003f */
[----:B------:R-:W-:Y:S05]  /*8680*/  @!P0 BRA `(.L_x_831) ;  /* 0x0000000000048947 */ /* 0x000fea0003800000 */
[----:B------:R-:W-:Y:S01]  /*8690*/  BPT.TRAP 0x1 ;  /* 0x000000040000795c */ /* 0x000fe20000300000 */
.L_x_831:
        /* <DEDUP_REMOVED lines=34> */
.L_x_817:
[----:B------:R-:W3:Y:S01]  /*88c0*/  S2R R2, SR_TID.X ;  /* 0x0000000000027919 */ /* 0x000ee20000002100 */
[----:B------:R-:W-:Y:S01]  /*88d0*/  IMAD R3, R12, 0x8, R0 ;  /* 0x000000080c037824 */ /* 0x000fe200078e0200 */
[----:B---3--:R-:W-:Y:S02]  /*88e0*/  LOP3.LUT R4, R2, 0x7f, RZ, 0xc0, !PT ;  /* 0x0000007f02047812 */ /* 0x008fe400078ec0ff */
[----:B------:R-:W-:Y:S02]  /*88f0*/  SHF.L.U32 R2, R9, 0x1f, RZ ;  /* 0x0000001f09027819 */ /* 0x000fe400000006ff */
[----:B------:R-:W-:Y:S02]  /*8900*/  ISETP.NE.AND P1, PT, R4, RZ, PT ;  /* 0x000000ff0400720c */ /* 0x000fe40003f25270 */
[----:B------:R-:W3:Y:S02]  /*8910*/  SYNCS.PHASECHK.TRANS64.TRYWAIT P0, [R3+URZ+0x26840], R2 ;  /* 0x02684002030075a7 */ /* 0x000ee4000800017f */
[----:B---3--:R-:W-:Y:S09]  /*8920*/  @!P0 BRA `(.L_x_832) ;  /* 0x0000000800708947 */ /* 0x008ff20003800000 */
.L_x_851:
[----:B------:R-:W-:Y:S05]  /*8930*/  @P1 BRA `(.L_x_833) ;  /* 0x0000000000181947 */ /* 0x000fea0003800000 */
[----:B------:R-:W4:Y:S01]  /*8940*/  S2R R4, SR_TID.X ;  /* 0x0000000000047919 */ /* 0x000f220000002100 */
[----:B---3--:R-:W-:-:S04]  /*8950*/  IMAD.MOV.U32 R2, RZ, RZ, 0x3100 ;  /* 0x00003100ff027424 */ /* 0x008fc800078e00ff */
[----:B------:R3:W-:Y:S01]  /*8960*/  SYNCS.ARRIVE.TRANS64 RZ, [R3+URZ+0x26830], R2 ;  /* 0x0268300203ff79a7 */ /* 0x0007e2000800003f */
[----:B----4-:R-:W-:-:S13]  /*8970*/  LOP3.LUT P0, RZ, R4, 0x1f, RZ, 0xc0, !PT ;  /* 0x0000001f04ff7812 */ /* 0x010fda000780c0ff */
[----:B---3--:R-:W-:Y:S05]  /*8980*/  @!P0 BRA `(.L_x_833) ;  /* 0x0000000000048947 */ /* 0x008fea0003800000 */
[----:B------:R-:W-:Y:S01]  /*8990*/  BPT.TRAP 0x1 ;  /* 0x000000040000795c */ /* 0x000fe20000300000 */
.L_x_833:
        /* <DEDUP_REMOVED lines=48> */
.L_x_814:
[----:B------:R-:W-:Y:S05]  /*8ca0*/  BSYNC B0 ;  /* 0x0000000000007941 */ /* 0x000fea0003800000 */
.L_x_812:
[----:B------:R-:W-:-:S03]  /*8cb0*/  UMOV UR8, 0xffffffff ;  /* 0xffffffff00087882 */ /* 0x000fc60000000000 */
[----:B------:R-:W-:Y:S05]  /*8cc0*/  BRA.DIV UR8, `(.L_x_834) ;  /* 0x00000006089c7947 */ /* 0x000fea000b800000 */
[----:B------:R-:W-:-:S13]  /*8cd0*/  ELECT P0, URZ, PT ;  /* 0x00000000003f782f */ /* 0x000fda0003800000 */
.L_x_854:
[----:B------:R-:W-:Y:S05]  /*8ce0*/  @!P0 BRA `(.L_x_755) ;  /* 0x0000000000848947 */ /* 0x000fea0003800000 */
[----:B------:R-:W-:-:S06]  /*8cf0*/  ULOP3.LUT UR8, UR38, 0x2, URZ, 0xfc, !UPT ;  /* 0x0000000226087892 */ /* 0x000fcc000f8efc3f */
[----:B------:R-:W-:-:S05]  /*8d00*/  IMAD.U32 R2, RZ, RZ, UR8 ;  /* 0x00000008ff027e24 */ /* 0x000fca000f8e00ff */
[----:B------:R-:W-:-:S13]  /*8d10*/  ISETP.NE.AND P0, PT, R2, 0x3, PT ;  /* 0x000000030200780c */ /* 0x000fda0003f05270 */
[----:B------:R-:W-:Y:S05]  /*8d20*/  @!P0 BRA `(.L_x_835) ;  /* 0x0000000000048947 */ /* 0x000fea0003800000 */
[----:B--2---:R-:W-:Y:S01]  /*8d30*/  BPT.TRAP 0x1 ;  /* 0x000000040000795c */ /* 0x004fe20000300000 */
.L_x_835:
        /* <DEDUP_REMOVED lines=15> */
.L_x_855:
[----:B------:R-:W3:Y:S02]  /*8e30*/  SYNCS.PHASECHK.TRANS64.TRYWAIT P1, [R3+URZ], R2 ;  /* 0x00000002030075a7 */ /* 0x000ee4000802017f */
[----:B---3--:R-:W-:Y:S05]  /*8e40*/  @!P1 BRA `(.L_x_837) ;  /* 0x0000000400749947 */ /* 0x008fea0003800000 */
.L_x_856:
[----:B------:R-:W-:Y:S05]  /*8e50*/  @!P0 BRA `(.L_x_838) ;  /* 0x0000000000048947 */ /* 0x000fea0003800000 */
[----:B--2---:R-:W-:Y:S01]  /*8e60*/  BPT.TRAP 0x1 ;  /* 0x000000040000795c */ /* 0x004fe20000300000 */
.L_x_838:
[----:B---3--:R-:W-:-:S04]  /*8e70*/  VIADD R3, R7, 0x26840 ;  /* 0x0002684007037836 */ /* 0x008fc80000000000 */
[----:B------:R-:W-:-:S04]  /*8e80*/  IMAD R0, R0, 0x8, R3 ;  /* 0x0000000800007824 */ /* 0x000fc800078e0203 */
[----:B------:R-:W3:Y:S02]  /*8e90*/  SYNCS.PHASECHK.TRANS64.TRYWAIT P0, [R0+URZ], R5 ;  /* 0x00000005000075a7 */ /* 0x000ee4000800017f */
[----:B---3--:R-:W-:Y:S05]  /*8ea0*/  @!P0 BRA `(.L_x_839) ;  /* 0x0000000400708947 */ /* 0x008fea0003800000 */
.L_x_857:
[----:B------:R-:W-:-:S07]  /*8eb0*/  IMAD R3, R4, 0x8, R3 ;  /* 0x0000000804037824 */ /* 0x000fce00078e0203 */
.L_x_840:
[----:B----4-:R4:W1:Y:S02]  /*8ec0*/  SYNCS.PHASECHK.TRANS64.TRYWAIT P0, [R3+URZ], R2 ;  /* 0x00000002030075a7 */ /* 0x010864000800017f */
[----:B-1----:R-:W-:Y:S05]  /*8ed0*/  @!P0 NANOSLEEP.SYNCS 0x989680 ;  /* 0x009896800000895d */ /* 0x002fea0003900000 */
[----:B------:R-:W1:Y:S02]  /*8ee0*/  @!P0 SYNCS.PHASECHK.TRANS64 P0, [R3+URZ], R2 ;  /* 0x00000002030085a7 */ /* 0x000e64000800007f */
[----:B-1----:R-:W-:Y:S05]  /*8ef0*/  @!P0 BRA `(.L_x_840) ;  /* 0xfffffffc00f08947 */ /* 0x002fea000383ffff */
.L_x_755:
[----:B--2---:R-:W-:Y:S05]  /*8f00*/  BSYNC B6 ;  /* 0x0000000000067941 */ /* 0x004fea0003800000 */
.L_x_749:
[----:B------:R-:W-:Y:S05]  /*8f10*/  EXIT ;  /* 0x000000000000794d */ /* 0x000fea0003800000 */
.L_x_765:
[----:B------:R-:W-:Y:S02]  /*8f20*/  IMAD.MOV.U32 R13, RZ, RZ, R16 ;  /* 0x000000ffff0d7224 */ /* 0x000fe400078e0010 */
[----:B------:R-:W-:Y:S02]  /*8f30*/  IMAD.MOV.U32 R12, RZ, RZ, RZ ;  /* 0x000000ffff0c7224 */ /* 0x000fe400078e00ff */
[----:B------:R-:W-:Y:S02]  /*8f40*/  IMAD.MOV.U32 R11, RZ, RZ, 0x1f ;  /* 0x0000001fff0b7424 */ /* 0x000fe400078e00ff */
[----:B------:R-:W-:-:S07]  /*8f50*/  IMAD.MOV.U32 R15, RZ, RZ, -0x1 ;  /* 0xffffffffff0f7424 */ /* 0x000fce00078e00ff */
[----:B-----5:R-:W-:Y:S05]  /*8f60*/  WARPSYNC.COLLECTIVE R15, `(.L_x_841) ;  /* 0x000000000f087348 */ /* 0x020fea0003c00000 */
[----:B------:R1:W2:Y:S02]  /*8f70*/  SHFL.IDX P6, R14, R13, R12, R11 ;  /* 0x0000000c0d0e7389 */ /* 0x0002a400000c000b */
[----:B-12--5:R-:W-:Y:S01]  /*8f80*/  ENDCOLLECTIVE ;  /* 0x000000000000791b */ /* 0x026fe20003800000 */
.L_x_841:
[----:B------:R-:W-:Y:S05]  /*8f90*/  BRA `(.L_x_842) ;  /* 0xffffff8000f07947 */ /* 0x000fea000383ffff */
.L_x_767:
[----:B--2---:R2:W3:Y:S02]  /*8fa0*/  SYNCS.PHASECHK.TRANS64.TRYWAIT P1, [R18+URZ+0x26800], R5 ;  /* 0x02680005120075a7 */ /* 0x0044e4000802017f */
[----:B---3--:R-:W-:Y:S05]  /*8fb0*/  @!P1 NANOSLEEP.SYNCS 0x989680 ;  /* 0x009896800000995d */ /* 0x008fea0003900000 */
[----:B------:R-:W3:Y:S02]  /*8fc0*/  @!P1 SYNCS.PHASECHK.TRANS64 P1, [R18+URZ+0x26800], R5 ;  /* 0x02680005120095a7 */ /* 0x000ee4000802007f */
[----:B---3--:R-:W-:Y:S05]  /*8fd0*/  @!P1 BRA `(.L_x_767) ;  /* 0xfffffffc00f09947 */ /* 0x008fea000383ffff */
[----:B------:R-:W-:Y:S05]  /*8fe0*/  BRA `(.L_x_766) ;  /* 0xffffff8400147947 */ /* 0x000fea000383ffff */
.L_x_772:
[----:B--2---:R-:W-:-:S04]  /*8ff0*/  IMAD.U32 R5, RZ, RZ, UR10 ;  /* 0x0000000aff057e24 */ /* 0x004fc8000f8e00ff */
[----:B------:R2:W3:Y:S03]  /*9000*/  SYNCS.PHASECHK.TRANS64.TRYWAIT P1, [R5+URZ+0x26810], R16 ;  /* 0x02681010050075a7 */ /* 0x0004e6000802017f */
[----:B---3--:R-:W-:Y:S05]  /*9010*/  @!P1 NANOSLEEP.SYNCS 0x989680 ;  /* 0x009896800000995d */ /* 0x008fea0003900000 */
[----:B------:R-:W3:Y:S02]  /*9020*/  @!P1 SYNCS.PHASECHK.TRANS64 P1, [R5+URZ+0x26810], R16 ;  /* 0x02681010050095a7 */ /* 0x000ee4000802007f */
[----:B---3--:R-:W-:Y:S05]  /*9030*/  @!P1 BRA `(.L_x_772) ;  /* 0xfffffffc00ec9947 */ /* 0x008fea000383ffff */
[----:B------:R-:W-:Y:S05]  /*9040*/  BRA `(.L_x_771) ;  /* 0xffffff8c00787947 */ /* 0x000fea000383ffff */
.L_x_776:
[----:B------:R-:W-:-:S04]  /*9050*/  IMAD.U32 R121, RZ, RZ, UR10 ;  /* 0x0000000aff797e24 */ /* 0x000fc8000f8e00ff */
[----:B------:R1:W1:Y:S03]  /*9060*/  SYNCS.PHASECHK.TRANS64.TRYWAIT P1, [R121+URZ+0x26830], R16 ;  /* 0x02683010790075a7 */ /* 0x000266000802017f */
[----:B-1----:R-:W-:Y:S05]  /*9070*/  @!P1 NANOSLEEP.SYNCS 0x989680 ;  /* 0x009896800000995d */ /* 0x002fea0003900000 */
[----:B------:R-:W1:Y:S02]  /*9080*/  @!P1 SYNCS.PHASECHK.TRANS64 P1, [R121+URZ+0x26830], R16 ;  /* 0x02683010790095a7 */ /* 0x000e64000802007f */
[----:B-1----:R-:W-:Y:S05]  /*9090*/  @!P1 BRA `(.L_x_776) ;  /* 0xfffffffc00ec9947 */ /* 0x002fea000383ffff */
[----:B------:R-:W-:Y:S05]  /*90a0*/  BRA `(.L_x_775) ;  /* 0xffffff9000847947 */ /* 0x000fea000383ffff */
.L_x_815:
[----:B-1----:R1:W2:Y:S02]  /*90b0*/  SYNCS.PHASECHK.TRANS64.TRYWAIT P0, [R0+URZ+0x26820], R3 ;  /* 0x02682003000075a7 */ /* 0x0022a4000800017f */
[----:B--2---:R-:W-:Y:S05]  /*90c0*/  @!P0 NANOSLEEP.SYNCS 0x989680 ;  /* 0x009896800000895d */ /* 0x004fea0003900000 */
[----:B------:R-:W2:Y:S02]  /*90d0*/  @!P0 SYNCS.PHASECHK.TRANS64 P0, [R0+URZ+0x26820], R3 ;  /* 0x02682003000085a7 */ /* 0x000ea4000800007f */
[----:B--2---:R-:W-:Y:S05]  /*90e0*/  @!P0 BRA `(.L_x_815) ;  /* 0xfffffffc00f08947 */ /* 0x004fea000383ffff */
[----:B------:R-:W-:Y:S05]  /*90f0*/  BRA `(.L_x_843) ;  /* 0xffffffdc00787947 */ /* 0x000fea000383ffff */
.L_x_819:
[----:B-1----:R1:W2:Y:S02]  /*9100*/  SYNCS.PHASECHK.TRANS64.TRYWAIT P1, [R0+URZ+0x26840], R21 ;  /* 0x02684015000075a7 */ /* 0x0022a4000802017f */
[----:B--2---:R-:W-:Y:S05]  /*9110*/  @!P1 NANOSLEEP.SYNCS 0x989680 ;  /* 0x009896800000995d */ /* 0x004fea0003900000 */
[----:B------:R-:W2:Y:S02]  /*9120*/  @!P1 SYNCS.PHASECHK.TRANS64 P1, [R0+URZ+0x26840], R21 ;  /* 0x02684015000095a7 */ /* 0x000ea4000802007f */
[----:B--2---:R-:W-:Y:S05]  /*9130*/  @!P1 BRA `(.L_x_819) ;  /* 0xfffffffc00f09947 */ /* 0x004fea000383ffff */
[----:B------:R-:W-:Y:S05]  /*9140*/  BRA `(.L_x_844) ;  /* 0xffffffe400987947 */ /* 0x000fea000383ffff */
.L_x_821:
[----:B--2---:R2:W3:Y:S02]  /*9150*/  SYNCS.PHASECHK.TRANS64.TRYWAIT P1, [R0+URZ+0x26828], R21 ;  /* 0x02682815000075a7 */ /* 0x0044e4000802017f */
[----:B---3--:R-:W-:Y:S05]  /*9160*/  @!P1 NANOSLEEP.SYNCS 0x989680 ;  /* 0x009896800000995d */ /* 0x008fea0003900000 */
[----:B------:R-:W3:Y:S02]  /*9170*/  @!P1 SYNCS.PHASECHK.TRANS64 P1, [R0+URZ+0x26828], R21 ;  /* 0x02682815000095a7 */ /* 0x000ee4000802007f */
[----:B---3--:R-:W-:Y:S05]  /*9180*/  @!P1 BRA `(.L_x_821) ;  /* 0xfffffffc00f09947 */ /* 0x008fea000383ffff */
[----:B------:R-:W-:Y:S05]  /*9190*/  BRA `(.L_x_845) ;  /* 0xffffffe800487947 */ /* 0x000fea000383ffff */
.L_x_823:
[----:B---3--:R3:W4:Y:S02]  /*91a0*/  SYNCS.PHASECHK.TRANS64.TRYWAIT P1, [R0+URZ+0x26848], R21 ;  /* 0x02684815000075a7 */ /* 0x008724000802017f */
[----:B----4-:R-:W-:Y:S05]  /*91b0*/  @!P1 NANOSLEEP.SYNCS 0x989680 ;  /* 0x009896800000995d */ /* 0x010fea0003900000 */
[----:B------:R-:W4:Y:S02]  /*91c0*/  @!P1 SYNCS.PHASECHK.TRANS64 P1, [R0+URZ+0x26848], R21 ;  /* 0x02684815000095a7 */ /* 0x000f24000802007f */
[----:B----4-:R-:W-:Y:S05]  /*91d0*/  @!P1 BRA `(.L_x_823) ;  /* 0xfffffffc00f09947 */ /* 0x010fea000383ffff */
[----:B------:R-:W-:Y:S05]  /*91e0*/  BRA `(.L_x_846) ;  /* 0xffffffe800dc7947 */ /* 0x000fea000383ffff */
.L_x_825:
[----:B------:R-:W-:-:S07]  /*91f0*/  SHF.L.U32 R5, R9, 0x1f, RZ ;  /* 0x0000001f09057819 */ /* 0x000fce00000006ff */
.L_x_847:
[----:B-1----:R1:W2:Y:S02]  /*9200*/  SYNCS.PHASECHK.TRANS64.TRYWAIT P1, [R0+URZ+0x26820], R5 ;  /* 0x02682005000075a7 */ /* 0x0022a4000802017f */
[----:B--2---:R-:W-:Y:S05]  /*9210*/  @!P1 NANOSLEEP.SYNCS 0x989680 ;  /* 0x009896800000995d */ /* 0x004fea0003900000 */
[----:B------:R-:W2:Y:S02]  /*9220*/  @!P1 SYNCS.PHASECHK.TRANS64 P1, [R0+URZ+0x26820], R5 ;  /* 0x02682005000095a7 */ /* 0x000ea4000802007f */
[----:B--2---:R-:W-:Y:S05]  /*9230*/  @!P1 BRA `(.L_x_847) ;  /* 0xfffffffc00f09947 */ /* 0x004fea000383ffff */
[----:B------:R-:W-:Y:S05]  /*9240*/  BRA `(.L_x_848) ;  /* 0xffffffec00807947 */ /* 0x000fea000383ffff */
.L_x_828:
[----:B-1----:R1:W2:Y:S02]  /*9250*/  SYNCS.PHASECHK.TRANS64.TRYWAIT P1, [R0+URZ+0x26840], R7 ;  /* 0x02684007000075a7 */ /* 0x0022a4000802017f */
[----:B--2---:R-:W-:Y:S05]  /*9260*/  @!P1 NANOSLEEP.SYNCS 0x989680 ;  /* 0x009896800000995d */ /* 0x004fea0003900000 */
[----:B------:R-:W2:Y:S02]  /*9270*/  @!P1 SYNCS.PHASECHK.TRANS64 P1, [R0+URZ+0x26840], R7 ;  /* 0x02684007000095a7 */ /* 0x000ea4000802007f */
[----:B--2---:R-:W-:Y:S05]  /*9280*/  @!P1 BRA `(.L_x_828) ;  /* 0xfffffffc00f09947 */ /* 0x004fea000383ffff */
[----:B------:R-:W-:Y:S05]  /*9290*/  BRA `(.L_x_849) ;  /* 0xfffffff0002c7947 */ /* 0x000fea000383ffff */
.L_x_830:
[----:B--2---:R2:W3:Y:S02]  /*92a0*/  SYNCS.PHASECHK.TRANS64.TRYWAIT P1, [R0+URZ+0x26828], R7 ;  /* 0x02682807000075a7 */ /* 0x0044e4000802017f */
[----:B---3--:R-:W-:Y:S05]  /*92b0*/  @!P1 NANOSLEEP.SYNCS 0x989680 ;  /* 0x009896800000995d */ /* 0x008fea0003900000 */
[----:B------:R-:W3:Y:S02]  /*92c0*/  @!P1 SYNCS.PHASECHK.TRANS64 P1, [R0+URZ+0x26828], R7 ;  /* 0x02682807000095a7 */ /* 0x000ee4000802007f */
[----:B---3--:R-:W-:Y:S05]  /*92d0*/  @!P1 BRA `(.L_x_830) ;  /* 0xfffffffc00f09947 */ /* 0x008fea000383ffff */
[----:B------:R-:W-:Y:S05]  /*92e0*/  BRA `(.L_x_850) ;  /* 0xfffffff000d47947 */ /* 0x000fea000383ffff */
.L_x_832:
[----:B---3--:R3:W4:Y:S02]  /*92f0*/  SYNCS.PHASECHK.TRANS64.TRYWAIT P0, [R3+URZ+0x26840], R2 ;  /* 0x02684002030075a7 */ /* 0x008724000800017f */
[----:B----4-:R-:W-:Y:S05]  /*9300*/  @!P0 NANOSLEEP.SYNCS 0x989680 ;  /* 0x009896800000895d */ /* 0x010fea0003900000 */
[----:B------:R-:W4:Y:S02]  /*9310*/  @!P0 SYNCS.PHASECHK.TRANS64 P0, [R3+URZ+0x26840], R2 ;  /* 0x02684002030085a7 */ /* 0x000f24000800007f */
[----:B----4-:R-:W-:Y:S05]  /*9320*/  @!P0 BRA `(.L_x_832) ;  /* 0xfffffffc00f08947 */ /* 0x010fea000383ffff */
[----:B------:R-:W-:Y:S05]  /*9330*/  BRA `(.L_x_851) ;  /* 0xfffffff4007c7947 */ /* 0x000fea000383ffff */
.L_x_834:
[----:B------:R-:W-:Y:S01]  /*9340*/  BSSY B0, `(.L_x_852) ;  /* 0x0000006000007945 */ /* 0x000fe20003800000 */
[----:B------:R-:W-:-:S07]  /*9350*/  IMAD.MOV.U32 R15, RZ, RZ, -0x1 ;  /* 0xffffffffff0f7424 */ /* 0x000fce00078e00ff */
[----:B--2---:R-:W-:Y:S05]  /*9360*/  WARPSYNC.COLLECTIVE R15, `(.L_x_853) ;  /* 0x000000000f0c7348 */ /* 0x004fea0003c00000 */
[----:B------:R-:W-:Y:S02]  /*9370*/  ELECT P6, UR62, PT ;  /* 0x00000000003e782f */ /* 0x000fe400038c0000 */
[----:B------:R-:W-:Y:S01]  /*9380*/  MOV R14, UR62 ;  /* 0x0000003e000e7c02 */ /* 0x000fe20008000f00 */
[----:B--2---:R-:W-:Y:S10]  /*9390*/  ENDCOLLECTIVE ;  /* 0x000000000000791b */ /* 0x004ff40003800000 */
.L_x_853:
[----:B------:R-:W-:Y:S05]  /*93a0*/  BSYNC B0 ;  /* 0x0000000000007941 */ /* 0x000fea0003800000 */
.L_x_852:
[----:B------:R-:W-:Y:S01]  /*93b0*/  PLOP3.LUT P0, PT, P6, PT, PT, 0x80, 0x0 ;  /* 0x000000000000781c */ /* 0x000fe2000370f070 */
[----:B------:R-:W-:-:S12]  /*93c0*/  BRA `(.L_x_854) ;  /* 0xfffffff800447947 */ /* 0x000fd8000383ffff */
.L_x_836:
[----:B-1----:R1:W3:Y:S02]  /*93d0*/  SYNCS.PHASECHK.TRANS64.TRYWAIT P1, [R6+URZ], R5 ;  /* 0x00000005060075a7 */ /* 0x0022e4000802017f */
[----:B---3--:R-:W-:Y:S05]  /*93e0*/  @!P1 NANOSLEEP.SYNCS 0x989680 ;  /* 0x009896800000995d */ /* 0x008fea0003900000 */
[----:B------:R-:W3:Y:S02]  /*93f0*/  @!P1 SYNCS.PHASECHK.TRANS64 P1, [R6+URZ], R5 ;  /* 0x00000005060095a7 */ /* 0x000ee4000802007f */
[----:B---3--:R-:W-:Y:S05]  /*9400*/  @!P1 BRA `(.L_x_836) ;  /* 0xfffffffc00f09947 */ /* 0x008fea000383ffff */
[----:B------:R-:W-:Y:S05]  /*9410*/  BRA `(.L_x_855) ;  /* 0xfffffff800847947 */ /* 0x000fea000383ffff */
.L_x_837:
[----:B---3--:R3:W4:Y:S02]  /*9420*/  SYNCS.PHASECHK.TRANS64.TRYWAIT P1, [R3+URZ], R2 ;  /* 0x00000002030075a7 */ /* 0x008724000802017f */
[----:B----4-:R-:W-:Y:S05]  /*9430*/  @!P1 NANOSLEEP.SYNCS 0x989680 ;  /* 0x009896800000995d */ /* 0x010fea0003900000 */
[----:B------:R-:W4:Y:S02]  /*9440*/  @!P1 SYNCS.PHASECHK.TRANS64 P1, [R3+URZ], R2 ;  /* 0x00000002030095a7 */ /* 0x000f24000802007f */
[----:B----4-:R-:W-:Y:S05]  /*9450*/  @!P1 BRA `(.L_x_837) ;  /* 0xfffffffc00f09947 */ /* 0x010fea000383ffff */
[----:B------:R-:W-:Y:S05]  /*9460*/  BRA `(.L_x_856) ;  /* 0xfffffff800787947 */ /* 0x000fea000383ffff */
.L_x_839:
[----:B---3--:R3:W4:Y:S02]  /*9470*/  SYNCS.PHASECHK.TRANS64.TRYWAIT P0, [R0+URZ], R5 ;  /* 0x00000005000075a7 */ /* 0x008724000800017f */
[----:B----4-:R-:W-:Y:S05]  /*9480*/  @!P0 NANOSLEEP.SYNCS 0x989680 ;  /* 0x009896800000895d */ /* 0x010fea0003900000 */
[----:B------:R-:W4:Y:S02]  /*9490*/  @!P0 SYNCS.PHASECHK.TRANS64 P0, [R0+URZ], R5 ;  /* 0x00000005000085a7 */ /* 0x000f24000800007f */
[----:B----4-:R-:W-:Y:S05]  /*94a0*/  @!P0 BRA `(.L_x_839) ;  /* 0xfffffffc00f08947 */ /* 0x010fea000383ffff */
[----:B------:R-:W-:Y:S05]  /*94b0*/  BRA `(.L_x_857) ;  /* 0xfffffff8007c7947 */ /* 0x000fea000383ffff */
.L_x_858:
        /* <DEDUP_REMOVED lines=12> */
.L_x_6559:


//--------------------- .text._ZN7cutlass13device_kernelIN5flash11enable_sm90INS1_16FlashAttnBwdSm90INS1_25CollectiveMainloopBwdSm90ILi2ELi2ELi2EN4cute5tupleIJNS5_1CILi1EEES8_S8_EEENS6_IJNS7_ILi64EEENS7_ILi128EEENS7_ILi96EEEEEENS_6half_tEfNS_4arch4Sm90ELb0ELb0ELb1ELb1ELb1ELb1ELb0ELb0ELi2ELi1ELi2ELi1ELb1EEENS1_24CollectiveEpilogueBwdGQAISD_fSG_Li256ELb1ELb1EEENS1_19SingleTileSchedulerILb1ELb0ELb0ELi128EEEEEEEEEvNT_6ParamsE --------------------------
	.section	.text._ZN7cutlass13device_kernelIN5flash11enable_sm90INS1_16FlashAttnBwdSm90INS1_25CollectiveMainloopBwdSm90ILi2ELi2ELi2EN4cute5tupleIJNS5_1CILi1EEES8_S8_EEENS6_IJNS7_ILi64EEENS7_ILi128EEENS7_ILi96EEEEEENS_6half_tEfNS_4arch4Sm90ELb0ELb0ELb1ELb1ELb1ELb1ELb0ELb0ELi2ELi1ELi2ELi1ELb1EEENS1_24CollectiveEpilogueBwdGQAISD_fSG_Li256ELb1ELb1EEENS1_19SingleTileSchedulerILb1ELb0ELb0ELi128EEEEEEEEEvNT_6ParamsE,"ax",@progbits
	.align	128
.text._ZN7cutlass13device_kernelIN5flash11enable_sm90INS1_16FlashAttnBwdSm90INS1_25CollectiveMainloopBwdSm90ILi2ELi2ELi2EN4cute5tupleIJNS5_1CILi1EEES8_S8_EEENS6_IJNS7_ILi64EEENS7_ILi128EEENS7_ILi96EEEEEENS_6half_tEfNS_4arch4Sm90ELb0ELb0ELb1ELb1ELb1ELb1ELb0ELb0ELi2ELi1ELi2ELi1ELb1EEENS1_24CollectiveEpilogueBwdGQAISD_fSG_Li256ELb1ELb1EEENS1_19SingleTileSchedulerILb1ELb0ELb0ELi128EEEEEEEEEvNT_6ParamsE:
        .type           _ZN7cutlass13device_kernelIN5flash11enable_sm90INS1_16FlashAttnBwdSm90INS1_25CollectiveMainloopBwdSm90ILi2ELi2ELi2EN4cute5tupleIJNS5_1CILi1EEES8_S8_EEENS6_IJNS7_ILi64EEENS7_ILi128EEENS7_ILi96EEEEEENS_6half_tEfNS_4arch4Sm90ELb0ELb0ELb1ELb1ELb1ELb1ELb0ELb0ELi2ELi1ELi2ELi1ELb1EEENS1_24CollectiveEpilogueBwdGQAISD_fSG_Li256ELb1ELb1EEENS1_19SingleTileSchedulerILb1ELb0ELb0ELi128EEEEEEEEEvNT_6ParamsE,@function
        .size           _ZN7cutlass13device_kernelIN5flash11enable_sm90INS1_16FlashAttnBwdSm90INS1_25CollectiveMainloopBwdSm90ILi2ELi2ELi2EN4cute5tupleIJNS5_1CILi1EEES8_S8_EEENS6_IJNS7_ILi64EEENS7_ILi128EEENS7_ILi96EEEEEENS_6half_tEfNS_4arch4Sm90ELb0ELb0ELb1ELb1ELb1ELb1ELb0ELb0ELi2ELi1ELi2ELi1ELb1EEENS1_24CollectiveEpilogueBwdGQAISD_fSG_Li256ELb1ELb1EEENS1_19SingleTileSchedulerILb1ELb0ELb0ELi128EEEEEEEEEvNT_6ParamsE,(.L_x_6560 - _ZN7cutlass13device_kernelIN5flash11enable_sm90INS1_16FlashAttnBwdSm90INS1_25CollectiveMainloopBwdSm90ILi2ELi2ELi2EN4cute5tupleIJNS5_1CILi1EEES8_S8_EEENS6_IJNS7_ILi64EEENS7_ILi128EEENS7_ILi96EEEEEENS_6half_tEfNS_4arch4Sm90ELb0ELb0ELb1ELb1ELb1ELb1ELb0ELb0ELi2ELi1ELi2ELi1ELb1EEENS1_24CollectiveEpilogueBwdGQAISD_fSG_Li256ELb1ELb1EEENS1_19SingleTileSchedulerILb1ELb0ELb0ELi128EEEEEEEEEvNT_6ParamsE)
        .other          _ZN7cutlass13device_kernelIN5flash11enable_sm90INS1_16FlashAttnBwdSm90INS1_25CollectiveMainloopBwdSm90ILi2ELi2ELi2EN4cute5tupleIJNS5_1CILi1EEES8_S8_EEENS6_IJNS7_ILi64EEENS7_ILi128EEENS7_ILi96EEEEEENS_6half_tEfNS_4arch4Sm90ELb0ELb0ELb1ELb1ELb1ELb1ELb0ELb0ELi2ELi1ELi2ELi1ELb1EEENS1_24CollectiveEpilogueBwdGQAISD_fSG_Li256ELb1ELb1EEENS1_19SingleTileSchedulerILb1ELb0ELb0ELi128EEEEEEEEEvNT_6ParamsE,@"STO_CUDA_ENTRY STV_DEFAULT"
_ZN7cutlass13device_kernelIN5flash11enable_sm90INS1_16FlashAttnBwdSm90INS1_25CollectiveMainloopBwdSm90ILi2ELi2ELi2EN4cute5tupleIJNS5_1CILi1EEES8_S8_EEENS6_IJNS7_ILi64EEENS7_ILi128EEENS7_ILi96EEEEEENS_6half_tEfNS_4arch4Sm90ELb0ELb0ELb1ELb1ELb1ELb1ELb0ELb0ELi2ELi1ELi2ELi1ELb1EEENS1_24CollectiveEpilogueBwdGQAISD_fSG_Li256ELb1ELb1EEENS1_19SingleTileSchedulerILb1ELb0ELb0ELi128EEEEEEEEEvNT_6ParamsE:
        /* <DEDUP_REMOVED lines=23> */
.L_x_860:
[----:B------:R-:W-:Y:S05]  /*0170*/  BSYNC B0 ;  /* 0x0000000000007941 */ /* 0x000fea0003800000 */
.L_x_859:
        /* <DEDUP_REMOVED lines=37> */
.L_x_861:
        /* <DEDUP_REMOVED lines=22> */
.L_x_862:
[----:B------:R-:W-:Y:S01]  /*0530*/  PLOP3.LUT P0, PT, PT, PT, UP0, 0x80, 0x0 ;  /* 0x000000000000781c */ /* 0x000fe20003f0f008 */
[----:B------:R-:W-:Y:S01]  /*0540*/  NOP ;  /* 0x0000000000007918 */ /* 0x000fe20000000000 */
[----:B------:R-:W-:Y:S01]  /*0550*/  ULDC.64 UR46, c[0x0][0x208] ;  /* 0x00008200002e7ab9 */ /* 0x000fe20000000a00 */
[----:B------:R-:W-:Y:S01]  /*0560*/  BSSY B6, `(.L_x_863) ;  /* 0x000096e000067945 */ /* 0x000fe20003800000 */
[----:B-12-4-:R-:W-:Y:S09]  /*0570*/  BAR.SYNC.DEFER_BLOCKING 0x0 ;  /* 0x0000000000007b1d */ /* 0x016ff20000010000 */
[----:B------:R-:W-:Y:S05]  /*0580*/  @!P0 BRA `(.L_x_864) ;  /* 0x0000005400588947 */ /* 0x000fea0003800000 */
.L_x_865:
        /* <DEDUP_REMOVED lines=21> */
.L_x_866:
        /* <DEDUP_REMOVED lines=14> */
.L_x_868:
[----:B------:R-:W-:-:S05]  /*07c0*/  ULDC UR4, c[0x0][0x8c4] ;  /* 0x0002310000047ab9 */ /* 0x000fca0000000800 */
.L_x_867:
        /* <DEDUP_REMOVED lines=21> */
.L_x_870:
        /* <DEDUP_REMOVED lines=14> */
.L_x_871:
        /* <DEDUP_REMOVED lines=10> */
.L_x_872:
        /* <DEDUP_REMOVED lines=11> */
.L_x_873:
        /* <DEDUP_REMOVED lines=71> */
.L_x_876:
        /* <DEDUP_REMOVED lines=15> */
.L_x_875:
        /* <DEDUP_REMOVED lines=22> */
.L_x_878:
        /* <DEDUP_REMOVED lines=15> */
.L_x_877:
[----:B------:R-:W-:Y:S01]  /*1300*/  SHF.R.S32.HI R25, RZ, 0x1f, R22 ;  /* 0x0000001fff197819 */ /* 0x000fe20000011416 */
[----:B------:R-:W-:-:S03]  /*1310*/  UMOV UR4, 0xffffffff ;  /* 0xffffffff00047882 */ /* 0x000fc60000000000 */
[----:B------:R-:W-:-:S04]  /*1320*/  LEA.HI R0, R25, R22, RZ, 0x7 ;  /* 0x0000001619007211 */ /* 0x000fc800078f38ff */
[----:B------:R-:W-:Y:S01]  /*1330*/  SHF.R.S32.HI R16, RZ, 0x7, R0 ;  /* 0x00000007ff107819 */ /* 0x000fe20000011400 */
[----:B------:R-:W-:Y:S06]  /*1340*/  BRA.DIV UR4, `(.L_x_879) ;  /* 0x0000008a04447947 */ /* 0x000fec000b800000 */
[----:B------:R1:W2:Y:S02]  /*1350*/  SHFL.IDX PT, R14, R16, RZ, 0x1f ;  /* 0x00001fff100e7589 */ /* 0x0002a400000e0000 */
.L_x_984:
        /* <DEDUP_REMOVED lines=14> */
.L_x_880:
        /* <DEDUP_REMOVED lines=19> */
.L_x_882:
        /* <DEDUP_REMOVED lines=126> */
.L_x_893:
[----:B------:R-:W-:-:S06]  /*1d50*/  UISETP.NE.AND UP0, UPT, UR20, 0x3, UPT ;  /* 0x000000031400788c */ /* 0x000fcc000bf05270 */
[----:B------:R-:W-:-:S13]  /*1d60*/  PLOP3.LUT P0, PT, PT, PT, UP0, 0x80, 0x0 ;  /* 0x000000000000781c */ /* 0x000fda0003f0f008 */
[----:B-1----:R-:W-:Y:S05]  /*1d70*/  @!P0 BRA `(.L_x_883) ;  /* 0x0000000000048947 */ /* 0x002fea0003800000 */
[----:B------:R-:W-:Y:S01]  /*1d80*/  BPT.TRAP 0x1 ;  /* 0x000000040000795c */ /* 0x000fe20000300000 */
.L_x_883:
[----:B------:R-:W-:Y:S01]  /*1d90*/  R2UR UR10, R18 ;  /* 0x00000000120a72ca */ /* 0x000fe200000e0000 */
[----:B------:R-:W-:-:S05]  /*1da0*/  IMAD.U32 R16, RZ, RZ, UR5 ;  /* 0x00000005ff107e24 */ /* 0x000fca000f8e00ff */
[----:B------:R-:W-:-:S07]  /*1db0*/  SHF.L.U32 R16, R16, 0x1f, RZ ;  /* 0x0000001f10107819 */ /* 0x000fce00000006ff */
[----:B------:R-:W-:-:S09]  /*1dc0*/  ULEA UR10, UR6, UR10, 0x3 ;  /* 0x0000000a060a7291 */ /* 0x000fd2000f8e183f */
[----:B------:R1:W2:Y:S01]  /*1dd0*/  SYNCS.PHASECHK.TRANS64.TRYWAIT P1, [UR10+0x26810], R16 ;  /* 0x02681010ff0075a7 */ /* 0x0002a2000802014a */
[----:B------:R-:W-:Y:S05]  /*1de0*/  @!P0 BRA `(.L_x_884) ;  /* 0x0000000000048947 */ /* 0x000fea0003800000 */
[----:B------:R-:W-:Y:S01]  /*1df0*/  BPT.TRAP 0x1 ;  /* 0x000000040000795c */ /* 0x000fe20000300000 */
.L_x_884:
[----:B--2---:R-:W-:Y:S05]  /*1e00*/  @P1 BRA `(.L_x_885) ;  /* 0x0000000000081947 */ /* 0x004fea0003800000 */
[----:B------:R-:W2:Y:S02]  /*1e10*/  SYNCS.PHASECHK.TRANS64.TRYWAIT P1, [UR10+0x26810], R16 ;  /* 0x02681010ff0075a7 */ /* 0x000ea4000802014a */
[----:B--2---:R-:W-:Y:S05]  /*1e20*/  @!P1 BRA `(.L_x_886) ;  /* 0x0000007c00c09947 */ /* 0x004fea0003800000 */
.L_x_885:
        /* <DEDUP_REMOVED lines=67> */
.L_x_887:
[----:B------:R1:W1:Y:S01]  /*2260*/  SYNCS.PHASECHK.TRANS64.TRYWAIT P1, [UR10+0x26830], R16 ;  /* 0x02683010ff0075a7 */ /* 0x000262000802014a */
[----:B------:R-:W-:Y:S05]  /*2270*/  @!P0 BRA `(.L_x_888) ;  /* 0x0000000000048947 */ /* 0x000fea0003800000 */
[----:B------:R-:W-:Y:S01]  /*2280*/  BPT.TRAP 0x1 ;  /* 0x000000040000795c */ /* 0x000fe20000300000 */
.L_x_888:
[----:B-1----:R-:W-:Y:S05]  /*2290*/  @P1 BRA `(.L_x_889) ;  /* 0x0000000000081947 */ /* 0x002fea0003800000 */
[----:B------:R-:W1:Y:S02]  /*22a0*/  SYNCS.PHASECHK.TRANS64.TRYWAIT P1, [UR10+0x26830], R16 ;  /* 0x02683010ff0075a7 */ /* 0x000e64000802014a */
[----:B-1----:R-:W-:Y:S05]  /*22b0*/  @!P1 BRA `(.L_x_890) ;  /* 0x0000007800b49947 */ /* 0x002fea0003800000 */
.L_x_889:
        /* <DEDUP_REMOVED lines=565> */
.L_x_891:
        /* <DEDUP_REMOVED lines=44> */
.L_x_892:
        /* <DEDUP_REMOVED lines=66> */
.L_x_874:
[----:B------:R-:W-:Y:S05]  /*4cf0*/  @P0 BRA `(.L_x_869) ;  /* 0x0000004c00d00947 */ /* 0x000fea0003800000 */
[----:B------:R-:W-:Y:S01]  /*4d00*/  ULDC.64 UR4, c[0x0][0x878] ;  /* 0x00021e0000047ab9 */ /* 0x000fe20000000a00 */
[----:B------:R-:W1:Y:S01]  /*4d10*/  S2R R8, SR_TID.X ;  /* 0x0000000000087919 */ /* 0x000e620000002100 */
[----:B------:R-:W-:Y:S01]  /*4d20*/  UISETP.NE.U32.AND UP0, UPT, UR4, URZ, UPT ;  /* 0x0000003f0400728c */ /* 0x000fe2000bf05070 */
[----:B------:R-:W2:Y:S01]  /*4d30*/  S2UR UR15, SR_CTAID.X ;  /* 0x00000000000f79c3 */ /* 0x000ea20000002500 */
[----:B------:R-:W-:Y:S01]  /*4d40*/  ULDC UR13, c[0x0][0x870] ;  /* 0x00021c00000d7ab9 */ /* 0x000fe20000000800 */
[----:B------:R-:W-:Y:S01]  /*4d50*/  ULDC UR14, c[0x0][0x80c] ;  /* 0x00020300000e7ab9 */ /* 0x000fe20000000800 */
[----:B------:R-:W-:Y:S01]  /*4d60*/  UISETP.NE.AND.EX UP0, UPT, UR5, URZ, UPT, UP0 ;  /* 0x0000003f0500728c */ /* 0x000fe2000bf05300 */
[----:B------:R-:W-:Y:S01]  /*4d70*/  ULDC.64 UR10, c[0x0][0x868] ;  /* 0x00021a00000a7ab9 */ /* 0x000fe20000000a00 */
[----:B------:R-:W-:Y:S01]  /*4d80*/  ULDC.64 UR18, c[0x0][0x818] ;  /* 0x0002060000127ab9 */ /* 0x000fe20000000a00 */
[----:B------:R-:W-:Y:S02]  /*4d90*/  ULDC.64 UR20, c[0x0][0x840] ;  /* 0x0002100000147ab9 */ /* 0x000fe40000000a00 */
[----:B------:R-:W-:Y:S01]  /*4da0*/  S2UR UR17, SR_CgaCtaId ;  /* 0x00000000001179c3 */ /* 0x000fe20000008800 */
[----:B------:R-:W-:Y:S01]  /*4db0*/  PLOP3.LUT P0, PT, PT, PT, UP0, 0x80, 0x0 ;  /* 0x000000000000781c */ /* 0x000fe20003f0f008 */
[----:B------:R-:W-:-:S04]  /*4dc0*/  ULDC.64 UR22, c[0x0][0x848] ;  /* 0x0002120000167ab9 */ /* 0x000fc80000000a00 */
[----:B------:R-:W-:Y:S02]  /*4dd0*/  @UP0 ULDC.64 UR4, c[0x0][0x878] ;  /* 0x00021e0000040ab9 */ /* 0x000fe40000000a00 */
[----:B------:R-:W-:-:S06]  /*4de0*/  @UP0 UIMAD.WIDE UR4, UR36, 0x4, UR4 ;  /* 0x00000004240408a5 */ /* 0x000fcc000f8e0204 */
[----:B------:R-:W-:Y:S02]  /*4df0*/  IMAD.U32 R2, RZ, RZ, UR4 ;  /* 0x00000004ff027e24 */ /* 0x000fe4000f8e00ff */
[----:B------:R-:W-:Y:S01]  /*4e00*/  IMAD.U32 R3, RZ, RZ, UR5 ;  /* 0x00000005ff037e24 */ /* 0x000fe2000f8e00ff */
[----:B------:R-:W-:-:S04]  /*4e10*/  ULDC UR5, c[0x0][0x850] ;  /* 0x0002140000057ab9 */ /* 0x000fc80000000800 */
[----:B------:R3:W4:Y:S01]  /*4e20*/  @P0 LDG.E R2, desc[UR46][R2.64] ;  /* 0x0000002e02020981 */ /* 0x000722000c1e1900 */
[----:B------:R-:W3:Y:S01]  /*4e30*/  S2UR UR4, SR_CTAID.Y ;  /* 0x00000000000479c3 */ /* 0x000ee20000002600 */
[----:B------:R-:W-:Y:S01]  /*4e40*/  UISETP.NE.AND UP1, UPT, UR5, 0x1, UPT ;  /* 0x000000010500788c */ /* 0x000fe2000bf25270 */
[----:B------:R-:W-:Y:S01]  /*4e50*/  BSSY B0, `(.L_x_894) ;  /* 0x000005c000007945 */ /* 0x000fe20003800000 */
[----:B--2---:R-:W-:Y:S01]  /*4e60*/  UIMAD UR13, UR15, UR13, URZ ;  /* 0x0000000d0f0d72a4 */ /* 0x004fe2000f8e023f */
[C---:B-1----:R-:W-:Y:S01]  /*4e70*/  ISETP.NE.AND P1, PT, R8.reuse, 0x80, PT ;  /* 0x000000800800780c */ /* 0x042fe20003f25270 */
[----:B------:R-:W-:Y:S02]  /*4e80*/  UIMAD UR12, UR36, UR14, URZ ;  /* 0x0000000e240c72a4 */ /* 0x000fe4000f8e023f */
[----:B------:R-:W-:Y:S01]  /*4e90*/  UIMAD UR13, UR13, UR14, URZ ;  /* 0x0000000e0d0d72a4 */ /* 0x000fe2000f8e023f */
[----:B---3--:R-:W-:Y:S01]  /*4ea0*/  VIADD R3, R8, 0xffffff80 ;  /* 0xffffff8008037836 */ /* 0x008fe20000000000 */
[----:B------:R-:W-:-:S03]  /*4eb0*/  UIMAD UR15, UR15, 0x3000, URZ ;  /* 0x000030000f0f78a4 */ /* 0x000fc6000f8e023f */
[----:B------:R-:W-:Y:S01]  /*4ec0*/  @UP1 ULDC UR8, c[0x0][0x854] ;  /* 0x0002150000081ab9 */ /* 0x000fe20000000800 */
[----:B------:R-:W-:Y:S01]  /*4ed0*/  @UP1 ULDC UR16, c[0x0][0x858] ;  /* 0x0002160000101ab9 */ /* 0x000fe20000000800 */
[----:B------:R-:W-:Y:S01]  /*4ee0*/  USHF.R.S32.HI UR14, URZ, 0x1f, UR13 ;  /* 0x0000001f3f0e7899 */ /* 0x000fe2000801140d */
[----:B------:R-:W-:Y:S01]  /*4ef0*/  SHF.R.S32.HI R0, RZ, 0x1f, R3 ;  /* 0x0000001fff007819 */ /* 0x000fe20000011403 */
[----:B------:R-:W-:Y:S02]  /*4f00*/  UIMAD.WIDE.U32 UR8, UR4, UR8, URZ ;  /* 0x00000008040872a5 */ /* 0x000fe4000f8e003f */
[----:B------:R-:W-:Y:S02]  /*4f10*/  UMOV UR6, UR4 ;  /* 0x0000000400067c82 */ /* 0x000fe40008000000 */
[----:B------:R-:W-:Y:S02]  /*4f20*/  @UP1 USHF.R.U32.HI UR6, URZ, UR16, UR9 ;  /* 0x000000103f061299 */ /* 0x000fe40008011609 */
[----:B------:R-:W-:-:S02]  /*4f30*/  USHF.R.S32.HI UR9, URZ, 0x1f, UR12 ;  /* 0x0000001f3f097899 */ /* 0x000fc4000801140c */
[----:B------:R-:W-:Y:S02]  /*4f40*/  USHF.R.S32.HI UR16, URZ, 0x1f, UR6 ;  /* 0x0000001f3f107899 */ /* 0x000fe40008011406 */
[----:B------:R-:W-:-:S04]  /*4f50*/  UIADD3 UR12, UP1, UP2, UR13, UR12, UR6 ;  /* 0x0000000c0d0c7290 */ /* 0x000fc8000fa3e006 */
[----:B------:R-:W-:Y:S01]  /*4f60*/  UIADD3.X UR14, UR14, UR9, UR16, UP1, UP2 ;  /* 0x000000090e0e7290 */ /* 0x000fe20008fe4410 */
        /* <DEDUP_REMOVED lines=8> */
[----:B------:R-:W-:Y:S02]  /*4ff0*/  IMAD R0, R9, 0x600, R0 ;  /* 0x0000060009007824 */ /* 0x000fe400078e0200 */
[----:B------:R-:W-:Y:S02]  /*5000*/  @UP0 USHF.R.S32.HI UR8, URZ, 0x1f, UR7 ;  /* 0x0000001f3f080899 */ /* 0x000fe40008011407 */
[----:B------:R-:W-:Y:S02]  /*5010*/  IMAD.SHL.U32 R0, R0, 0x4, RZ ;  /* 0x0000000400007824 */ /* 0x000fe400078e00ff */
[----:B------:R-:W-:-:S02]  /*5020*/  @UP0 ULEA.HI UR9, UR8, UR7, URZ, 0x7 ;  /* 0x0000000708090291 */ /* 0x000fc4000f8f383f */
[----:B------:R-:W-:Y:S02]  /*5030*/  USHF.L.U32 UR7, UR12, 0x2, URZ ;  /* 0x000000020c077899 */ /* 0x000fe4000800063f */
[----:B------:R-:W-:Y:S02]  /*5040*/  @UP0 USHF.R.S32.HI UR9, URZ, 0x7, UR9 ;  /* 0x000000073f090899 */ /* 0x000fe40008011409 */
[----:B------:R-:W-:Y:S02]  /*5050*/  USHF.L.U64.HI UR8, UR12, 0x2, UR14 ;  /* 0x000000020c087899 */ /* 0x000fe4000801020e */
[----:B------:R-:W-:Y:S02]  /*5060*/  @UP0 UIMAD UR12, UR9, 0x3000, URZ ;  /* 0x00003000090c08a4 */ /* 0x000fe4000f8e023f */
[----:B------:R-:W-:Y:S02]  /*5070*/  UIADD3 UR10, UP1, UR7, UR10, URZ ;  /* 0x0000000a070a7290 */ /* 0x000fe4000ff3e03f */
[----:B------:R-:W-:Y:S01]  /*5080*/  @UP0 USHF.R.S32.HI UR13, URZ, 0x1f, UR12 ;  /* 0x0000001f3f0d0899 */ /* 0x000fe2000801140c */
[----:B------:R-:W-:-:S02]  /*5090*/  UMOV UR9, 0x400 ;  /* 0x0000040000097882 */ /* 0x000fc40000000000 */
[----:B------:R-:W-:Y:S01]  /*50a0*/  @!UP0 UMOV UR12, URZ ;  /* 0x0000003f000c8c82 */ /* 0x000fe20008000000 */
[----:B------:R-:W-:Y:S01]  /*50b0*/  UIADD3.X UR11, UR8, UR11, URZ, UP1, !UPT ;  /* 0x0000000b080b7290 */ /* 0x000fe20008ffe43f */
[----:B------:R-:W-:Y:S01]  /*50c0*/  IMAD.U32 R2, RZ, RZ, UR10 ;  /* 0x0000000aff027e24 */ /* 0x000fe2000f8e00ff */
[----:B------:R-:W-:Y:S02]  /*50d0*/  UIADD3 UR14, UP1, UR15, UR12, URZ ;  /* 0x0000000c0f0e7290 */ /* 0x000fe4000ff3e03f */
[----:B------:R-:W-:Y:S02]  /*50e0*/  ULEA UR9, UR17, UR9, 0x18 ;  /* 0x0000000911097291 */ /* 0x000fe4000f8ec03f */
[----:B------:R-:W-:Y:S01]  /*50f0*/  UIMAD UR12, UR16, UR18, URZ ;  /* 0x00000012100c72a4 */ /* 0x000fe2000f8e023f */
[----:B------:R-:W-:Y:S01]  /*5100*/  IMAD.U32 R3, RZ, RZ, UR11 ;  /* 0x0000000bff037e24 */ /* 0x000fe2000f8e00ff */
[----:B------:R-:W-:Y:S01]  /*5110*/  UIMAD UR16, UR16, UR20, URZ ;  /* 0x00000014101072a4 */ /* 0x000fe2000f8e023f */
[----:B------:R-:W-:Y:S01]  /*5120*/  @!UP0 UMOV UR13, URZ ;  /* 0x0000003f000d8c82 */ /* 0x000fe20008000000 */
[----:B------:R-:W-:Y:S01]  /*5130*/  UIMAD UR17, UR6, UR19, UR12 ;  /* 0x00000013061172a4 */ /* 0x000fe2000f8e020c */
[----:B------:R-:W-:Y:S01]  /*5140*/  LEA R0, R0, UR9, 0x2 ;  /* 0x0000000900007c11 */ /* 0x000fe2000f8e10ff */
[----:B------:R-:W-:-:S02]  /*5150*/  UIMAD UR19, UR6, UR21, UR16 ;  /* 0x00000015061372a4 */ /* 0x000fc4000f8e0210 */
[----:B------:R-:W-:Y:S02]  /*5160*/  ULEA.HI.X.SX32 UR15, UR15, UR13, 0x1, UP1 ;  /* 0x0000000d0f0f7291 */ /* 0x000fe400088f0e3f */
[----:B------:R-:W-:Y:S01]  /*5170*/  USHF.R.S32.HI UR16, URZ, 0x1f, UR36 ;  /* 0x0000001f3f107899 */ /* 0x000fe20008011424 */
[----:B------:R1:W-:Y:S01]  /*5180*/  STS.128 [R0], R24 ;  /* 0x0000001800007388 */ /* 0x0003e20000000c00 */
[----:B------:R-:W-:Y:S02]  /*5190*/  UIMAD.WIDE.U32 UR12, UR6, UR18, UR14 ;  /* 0x00000012060c72a5 */ /* 0x000fe4000f8e000e */
[----:B------:R-:W-:Y:S01]  /*51a0*/  USEL UR16, UR16, URZ, !UP0 ;  /* 0x0000003f10107287 */ /* 0x000fe2000c000000 */
[----:B------:R1:W-:Y:S01]  /*51b0*/  STS.128 [R0+0x800], R28 ;  /* 0x0008001c00007388 */ /* 0x0003e20000000c00 */
[----:B------:R-:W-:Y:S02]  /*51c0*/  UIMAD.WIDE.U32 UR14, UR6, UR20, UR14 ;  /* 0x00000014060e72a5 */ /* 0x000fe4000f8e000e */
[----:B------:R-:W-:Y:S01]  /*51d0*/  USEL UR36, UR36, URZ, !UP0 ;  /* 0x0000003f24247287 */ /* 0x000fe2000c000000 */
[----:B------:R1:W-:Y:S01]  /*51e0*/  STS.128 [R0+0x1000], R32 ;  /* 0x0010002000007388 */ /* 0x0003e20000000c00 */
[----:B------:R-:W-:Y:S01]  /*51f0*/  ULDC.64 UR20, c[0x0][0x820] ;  /* 0x0002080000147ab9 */ /* 0x000fe20000000a00 */
[----:B------:R-:W-:-:S02]  /*5200*/  UIADD3 UR13, UR13, UR17, URZ ;  /* 0x000000110d0d7290 */ /* 0x000fc4000fffe03f */
[----:B------:R1:W-:Y:S01]  /*5210*/  STS.128 [R0+0x1800], R36 ;  /* 0x0018002400007388 */ /* 0x0003e20000000c00 */
[----:B------:R-:W-:Y:S02]  /*5220*/  UIMAD UR18, UR16, UR20, URZ ;  /* 0x00000014101272a4 */ /* 0x000fe4000f8e023f */
        /* <DEDUP_REMOVED lines=12> */
[----:B------:R-:W-:Y:S02]  /*52f0*/  UIADD3 UR17, -UR6, URZ, URZ ;  /* 0x0000003f06117290 */ /* 0x000fe4000fffe13f */
[----:B------:R1:W-:Y:S01]  /*5300*/  STS.128 [R0+0x4000], R56 ;  /* 0x0040003800007388 */ /* 0x0003e20000000c00 */
[----:B------:R-:W-:Y:S02]  /*5310*/  UIADD3 UR13, UR13, UR18, URZ ;  /* 0x000000120d0d7290 */ /* 0x000fe4000fffe03f */
[----:B------:R-:W-:Y:S01]  /*5320*/  UIADD3 UR6, UR15, UR16, URZ ;  /* 0x000000100f067290 */ /* 0x000fe2000fffe03f */
[----:B------:R1:W-:Y:S01]  /*5330*/  STS.128 [R0+0x4800], R60 ;  /* 0x0048003c00007388 */ /* 0x0003e20000000c00 */
[----:B------:R-:W-:Y:S02]  /*5340*/  ULEA UR20, UP0, UR12, UR20, 0x2 ;  /* 0x000000140c147291 */ /* 0x000fe4000f80103f */
[----:B------:R-:W-:Y:S01]  /*5350*/  ULEA UR22, UP1, UR14, UR22, 0x2 ;  /* 0x000000160e167291 */ /* 0x000fe2000f82103f */
[----:B------:R1:W-:Y:S01]  /*5360*/  STS.128 [R0+0x5000], R64 ;  /* 0x0050004000007388 */ /* 0x0003e20000000c00 */
[----:B------:R-:W-:-:S02]  /*5370*/  ULEA.HI.X UR21, UR12, UR21, UR13, 0x2, UP0 ;  /* 0x000000150c157291 */ /* 0x000fc400080f140d */
[----:B------:R-:W-:Y:S01]  /*5380*/  ULEA.HI.X UR23, UR14, UR23, UR6, 0x2, UP1 ;  /* 0x000000170e177291 */ /* 0x000fe200088f1406 */
[----:B------:R1:W-:Y:S01]  /*5390*/  STS.128 [R0+0x5800], R68 ;  /* 0x0058004400007388 */ /* 0x0003e20000000c00 */
[----:B------:R-:W-:Y:S01]  /*53a0*/  UIMAD UR17, UR5, UR17, UR4 ;  /* 0x00000011051172a4 */ /* 0x000fe2000f8e0204 */
[----:B------:R-:W-:Y:S11]  /*53b0*/  @P0 BRA `(.L_x_895) ;  /* 0x0000000000140947 */ /* 0x000ff60003800000 */
.L_x_896:
[----:B-1----:R-:W2:Y:S04]  /*53c0*/  LDG.E.STRONG.GPU R4, desc[UR46][R2.64] ;  /* 0x0000002e02047981 */ /* 0x002ea8000c1ef900 */
[----:B--2---:R-:W-:Y:S01]  /*53d0*/  CCTL.IVALL ;  /* 0x00000000ff00798f */ /* 0x004fe20002000000 */
[----:B------:R-:W-:Y:S05]  /*53e0*/  YIELD ;  /* 0x0000000000007946 */ /* 0x000fea0003800000 */
[----:B------:R-:W-:-:S13]  /*53f0*/  ISETP.NE.AND P0, PT, R4, UR17, PT ;  /* 0x0000001104007c0c */ /* 0x000fda000bf05270 */
[----:B------:R-:W-:Y:S05]  /*5400*/  @P0 BRA `(.L_x_896) ;  /* 0xfffffffc00ec0947 */ /* 0x000fea000383ffff */
.L_x_895:
[----:B------:R-:W-:Y:S05]  /*5410*/  BSYNC B0 ;  /* 0x0000000000007941 */ /* 0x000fea0003800000 */
.L_x_894:
[----:B------:R-:W-:-:S03]  /*5420*/  UMOV UR4, 0xffffffff ;  /* 0xffffffff00047882 */ /* 0x000fc60000000000 */
[----:B------:R-:W-:Y:S05]  /*5430*/  BRA.DIV UR4, `(.L_x_897) ;  /* 0x0000004a046c7947 */ /* 0x000fea000b800000 */
[----:B------:R-:W-:Y:S01]  /*5440*/  NOP ;  /* 0x0000000000007918 */ /* 0x000fe20000000000 */
.L_x_987:
        /* <DEDUP_REMOVED lines=10> */
[----:B------:R-:W-:Y:S01]  /*54f0*/  PLOP3.LUT P0, PT, PT, PT, PT, 0x80, 0x0 ;  /* 0x000000000000781c */ /* 0x000fe20003f0f070 */
[----:B------:R-:W-:Y:S01]  /*5500*/  UMOV UR6, 0xc00 ;  /* 0x00000c0000067882 */ /* 0x000fe20000000000 */
[----:B------:R-:W-:Y:S01]  /*5510*/  UMOV UR10, 0x0 ;  /* 0x00000000000a7882 */ /* 0x000fe20000000000 */
[----:B------:R-:W-:Y:S01]  /*5520*/  UMOV UR11, 0x14f00000 ;  /* 0x14f00000000b7882 */ /* 0x000fe20000000000 */
[----:B------:R-:W-:Y:S01]  /*5530*/  UMOV UR4, UR22 ;  /* 0x0000001600047c82 */ /* 0x000fe20008000000 */
[----:B------:R-:W-:-:S08]  /*5540*/  UMOV UR5, UR23 ;  /* 0x0000001700057c82 */ /* 0x000fd00008000000 */
.L_x_900:
[----:B------:R-:W-:Y:S01]  /*5550*/  @P0 ELECT P2, URZ, PT ;  /* 0x00000000003f082f */ /* 0x000fe20003840000 */
[----:B------:R2:W-:-:S12]  /*5560*/  UBLKRED.G.S.ADD.F32.RN [UR4], [UR9], UR6, desc[UR10] ;  /* 0x00000a04090073bb */ /* 0x0005d800080a1406 */
[----:B------:R-:W-:Y:S02]  /*5570*/  @P2 PLOP3.LUT P0, PT, P2, PT, PT, 0x8, 0x0 ;  /* 0x000000000000281c */ /* 0x000fe4000170e170 */
[----:B------:R-:W-:-:S11]  /*5580*/  PLOP3.LUT P2, PT, PT, PT, PT, 0x8, 0x0 ;  /* 0x000000000000781c */ /* 0x000fd60003f4e170 */
[----:B--2---:R-:W-:Y:S05]  /*5590*/  @P0 BRA.U.ANY `(.L_x_900) ;  /* 0xfffffffd00ec0947 */ /* 0x004fea000393ffff */
[----:B------:R0:W-:Y:S01]  /*55a0*/  UTMACMDFLUSH ;  /* 0x00000000000079b7 */ /* 0x0001e20000000000 */
[----:B------:R-:W-:-:S04]  /*55b0*/  DEPBAR.LE SB0, 0x0 ;  /* 0x000080000000791a */ /* 0x000fc80000000000 */
.L_x_899:
[----:B------:R-:W-:Y:S05]  /*55c0*/  BSYNC B0 ;  /* 0x0000000000007941 */ /* 0x000fea0003800000 */
.L_x_898:
        /* <DEDUP_REMOVED lines=12> */
[----:B-1----:R-:W-:-:S05]  /*5690*/  IMAD.MOV.U32 R5, RZ, RZ, 0x1 ;  /* 0x00000001ff057424 */ /* 0x002fca00078e00ff */
[----:B------:R2:W-:Y:S02]  /*56a0*/  REDG.E.ADD.S32.STRONG.GPU desc[UR46][R2.64], R5 ;  /* 0x000000050200798e */ /* 0x0005e4000c10e3ae */
.L_x_902:
[----:B------:R-:W-:Y:S05]  /*56b0*/  BSYNC B0 ;  /* 0x0000000000007941 */ /* 0x000fea0003800000 */
.L_x_901:
        /* <DEDUP_REMOVED lines=20> */
.L_x_905:
[----:B-12---:R-:W2:Y:S04]  /*5800*/  LDG.E.STRONG.GPU R0, desc[UR46][R2.64] ;  /* 0x0000002e02007981 */ /* 0x006ea8000c1ef900 */
[----:B--2---:R-:W-:Y:S01]  /*5810*/  CCTL.IVALL ;  /* 0x00000000ff00798f */ /* 0x004fe20002000000 */
[----:B------:R-:W-:Y:S05]  /*5820*/  YIELD ;  /* 0x0000000000007946 */ /* 0x000fea0003800000 */
[----:B------:R-:W-:-:S13]  /*5830*/  ISETP.NE.AND P0, PT, R0, UR17, PT ;  /* 0x0000001100007c0c */ /* 0x000fda000bf05270 */
[----:B------:R-:W-:Y:S05]  /*5840*/  @P0 BRA `(.L_x_905) ;  /* 0xfffffffc00ec0947 */ /* 0x000fea000383ffff */
.L_x_904:
[----:B------:R-:W-:Y:S05]  /*5850*/  BSYNC B0 ;  /* 0x0000000000007941 */ /* 0x000fea0003800000 */
.L_x_903:
[----:B------:R-:W-:-:S03]  /*5860*/  UMOV UR4, 0xffffffff ;  /* 0xffffffff00047882 */ /* 0x000fc60000000000 */
[----:B------:R-:W-:Y:S05]  /*5870*/  BRA.DIV UR4, `(.L_x_906) ;  /* 0x0000004604787947 */ /* 0x000fea000b800000 */
[----:B------:R-:W-:Y:S01]  /*5880*/  NOP ;  /* 0x0000000000007918 */ /* 0x000fe20000000000 */
.L_x_990:
        /* <DEDUP_REMOVED lines=16> */
.L_x_909:
[----:B------:R-:W-:Y:S01]  /*5990*/  @P0 ELECT P2, URZ, PT ;  /* 0x00000000003f082f */ /* 0x000fe20003840000 */
[----:B------:R3:W-:-:S12]  /*59a0*/  UBLKRED.G.S.ADD.F32.RN [UR4], [UR9], UR6, desc[UR10] ;  /* 0x00000a04090073bb */ /* 0x0007d800080a1406 */
[----:B------:R-:W-:Y:S02]  /*59b0*/  @P2 PLOP3.LUT P0, PT, P2, PT, PT, 0x8, 0x0 ;  /* 0x000000000000281c */ /* 0x000fe4000170e170 */
[----:B------:R-:W-:-:S11]  /*59c0*/  PLOP3.LUT P2, PT, PT, PT, PT, 0x8, 0x0 ;  /* 0x000000000000781c */ /* 0x000fd60003f4e170 */
[----:B---3--:R-:W-:Y:S05]  /*59d0*/  @P0 BRA.U.ANY `(.L_x_909) ;  /* 0xfffffffd00ec0947 */ /* 0x008fea000393ffff */
[----:B------:R0:W-:Y:S01]  /*59e0*/  UTMACMDFLUSH ;  /* 0x00000000000079b7 */ /* 0x0001e20000000000 */
[----:B------:R-:W-:-:S04]  /*59f0*/  DEPBAR.LE SB0, 0x0 ;  /* 0x000080000000791a */ /* 0x000fc80000000000 */
.L_x_908:
[----:B------:R-:W-:Y:S05]  /*5a00*/  BSYNC B0 ;  /* 0x0000000000007941 */ /* 0x000fea0003800000 */
.L_x_907:
[----:B------:R-:W-:Y:S01]  /*5a10*/  NOP ;  /* 0x0000000000007918 */ /* 0x000fe20000000000 */
[----:B------:R-:W-:Y:S05]  /*5a20*/  @P1 BRA `(.L_x_869) ;  /* 0x0000004000841947 */ /* 0x000fea0003800000 */
[----:B-1----:R-:W-:Y:S01]  /*5a30*/  IMAD.MOV.U32 R5, RZ, RZ, 0x1 ;  /* 0x00000001ff057424 */ /* 0x002fe200078e00ff */
        /* <DEDUP_REMOVED lines=8> */
[----:B012345:R-:W-:Y:S04]  /*5ac0*/  CCTL.IVALL ;  /* 0x00000000ff00798f */ /* 0x03ffe80002000000 */
[----:B------:R1:W-:Y:S01]  /*5ad0*/  REDG.E.ADD.S32.STRONG.GPU desc[UR46][R2.64], R5 ;  /* 0x000000050200798e */ /* 0x0003e2000c10e3ae */
[----:B------:R-:W-:Y:S05]  /*5ae0*/  BRA `(.L_x_869) ;  /* 0x0000004000547947 */ /* 0x000fea0003800000 */
.L_x_864:
        /* <DEDUP_REMOVED lines=21> */
.L_x_911:
        /* <DEDUP_REMOVED lines=13> */
.L_x_913:
[----:B------:R-:W-:-:S05]  /*5d10*/  ULDC UR4, c[0x0][0x8c4] ;  /* 0x0002310000047ab9 */ /* 0x000fca0000000800 */
.L_x_912:
        /* <DEDUP_REMOVED lines=39> */
.L_x_914:
        /* <DEDUP_REMOVED lines=20> */
[----:B------:R-:W-:Y:S01]  /*60d0*/  ULEA.HI UR4, UR4, UR5, URZ, 0x6 ;  /* 0x0000000504047291 */ /* 0x000fe2000f8f303f */
[----:B------:R-:W-:Y:S01]  /*60e0*/  ULDC UR10, c[0x0][0x288] ;  /* 0x0000a200000a7ab9 */ /* 0x000fe20000000800 */
[----:B------:R-:W-:Y:S02]  /*60f0*/  USEL UR19, UR12, URZ, !UP0 ;  /* 0x0000003f0c137287 */ /* 0x000fe4000c000000 */
[----:B------:R-:W-:Y:S02]  /*6100*/  USEL UR18, UR8, URZ, !UP0 ;  /* 0x0000003f08127287 */ /* 0x000fe4000c000000 */
[----:B------:R-:W-:-:S02]  /*6110*/  UIMAD UR12, UR12, UR10, URZ ;  /* 0x0000000a0c0c72a4 */ /* 0x000fc4000f8e023f */
[----:B------:R-:W-:Y:S02]  /*6120*/  UIADD3 UR8, UP2, UR6, UR14, URZ ;  /* 0x0000000e06087290 */ /* 0x000fe4000ff5e03f */
[----:B------:R-:W-:Y:S01]  /*6130*/  UIADD3 UR5, UR15, UR9, URZ ;  /* 0x000000090f057290 */ /* 0x000fe2000fffe03f */
[----:B------:R-:W-:Y:S01]  /*6140*/  ULDC UR11, c[0x0][0x760] ;  /* 0x0001d800000b7ab9 */ /* 0x000fe20000000800 */
[----:B------:R-:W-:Y:S01]  /*6150*/  USHF.R.S32.HI UR4, URZ, 0x6, UR4 ;  /* 0x000000063f047899 */ /* 0x000fe20008011404 */
[----:B------:R-:W-:Y:S01]  /*6160*/  ULDC.64 UR16, c[0x0][0x2e0] ;  /* 0x0000b80000107ab9 */ /* 0x000fe20000000a00 */
[----:B------:R-:W-:Y:S01]  /*6170*/  UIMAD UR10, UR10, UR11, URZ ;  /* 0x0000000b0a0a72a4 */ /* 0x000fe2000f8e023f */
[----:B-1----:R-:W-:Y:S01]  /*6180*/  LOP3.LUT R0, R0, 0x1f, RZ, 0xc0, !PT ;  /* 0x0000001f00007812 */ /* 0x002fe200078ec0ff */
[----:B------:R-:W-:Y:S02]  /*6190*/  UIADD3 UR11, UP0, UR12, UR20, URZ ;  /* 0x000000140c0b7290 */ /* 0x000fe4000ff1e03f */
[----:B------:R-:W-:-:S02]  /*61a0*/  UIADD3.X UR9, UR7, UR5, URZ, UP2, !UPT ;  /* 0x0000000507097290 */ /* 0x000fc400097fe43f */
[----:B------:R-:W-:Y:S02]  /*61b0*/  UIMAD UR18, UR18, UR16, URZ ;  /* 0x00000010121272a4 */ /* 0x000fe4000f8e023f */
[----:B------:R-:W-:Y:S02]  /*61c0*/  UISETP.LT.AND UP2, UPT, UR4, 0x1, UPT ;  /* 0x000000010400788c */ /* 0x000fe4000bf41270 */
[----:B------:R-:W-:Y:S02]  /*61d0*/  ULEA.HI.X.SX32 UR12, UR12, UR13, 0x1, UP0 ;  /* 0x0000000d0c0c7291 */ /* 0x000fe400080f0e3f */
[----:B------:R-:W-:Y:S02]  /*61e0*/  UIMAD UR18, UR19, UR17, UR18 ;  /* 0x00000011131272a4 */ /* 0x000fe4000f8e0212 */
[----:B------:R-:W-:Y:S02]  /*61f0*/  USEL UR13, UR4, 0x1, !UP2 ;  /* 0x00000001040d7887 */ /* 0x000fe4000d000000 */
[----:B------:R-:W-:Y:S01]  /*6200*/  UIMAD.WIDE.U32 UR8, UR19, UR16, UR8 ;  /* 0x00000010130872a5 */ /* 0x000fe2000f8e0008 */
[----:B------:R-:W-:Y:S01]  /*6210*/  ELECT P0, URZ, PT ;  /* 0x00000000003f782f */ /* 0x000fe20003800000 */
[----:B------:R-:W-:-:S02]  /*6220*/  ULOP3.LUT UR32, UR13, 0x1, URZ, 0xc0, !UPT ;  /* 0x000000010d207892 */ /* 0x000fc4000f8ec03f */
[----:B------:R-:W-:Y:S01]  /*6230*/  UIADD3 UR27, UR9, UR18, URZ ;  /* 0x00000012091b7290 */ /* 0x000fe2000fffe03f */
[----:B------:R-:W-:Y:S01]  /*6240*/  UMOV UR4, URZ ;  /* 0x0000003f00047c82 */ /* 0x000fe20008000000 */
[----:B------:R-:W-:Y:S10]  /*6250*/  @!P1 BRA `(.L_x_915) ;  /* 0x0000000800bc9947 */ /* 0x000ff40003800000 */
[----:B------:R-:W-:Y:S01]  /*6260*/  UMOV UR15, UR5 ;  /* 0x00000005000f7c82 */ /* 0x000fe20008000000 */
[----:B------:R-:W-:Y:S01]  /*6270*/  ULDC.64 UR4, c[0x0][0x2c0] ;  /* 0x0000b00000047ab9 */ /* 0x000fe20000000a00 */
[----:B------:R-:W-:Y:S02]  /*6280*/  UIMAD.WIDE.U32 UR16, UR19, UR16, UR14 ;  /* 0x00000010131072a5 */ /* 0x000fe4000f8e000e */
[----:B------:R-:W-:Y:S02]  /*6290*/  UIADD3 UR13, UR13, -UR32, URZ ;  /* 0x800000200d0d7290 */ /* 0x000fe4000fffe03f */
[----:B------:R-:W-:-:S04]  /*62a0*/  UIADD3 UR23, UP0, UR6, UR16, URZ ;  /* 0x0000001006177290 */ /* 0x000fc8000ff1e03f */
[----:B------:R-:W-:Y:S02]  /*62b0*/  UIADD3.X UR6, UR7, UR18, UR17, UP0, !UPT ;  /* 0x0000001207067290 */ /* 0x000fe400087fe411 */
[----:B------:R-:W-:-:S03]  /*62c0*/  ULEA UR22, UP0, UR23, UR4, 0x2 ;  /* 0x0000000417167291 */ /* 0x000fc6000f80103f */
[----:B------:R-:W-:Y:S01]  /*62d0*/  UMOV UR4, URZ ;  /* 0x0000003f00047c82 */ /* 0x000fe20008000000 */
        /* <DEDUP_REMOVED lines=8> */
.L_x_940:
        /* <DEDUP_REMOVED lines=17> */
.L_x_918:
[----:B------:R-:W2:Y:S04]  /*6470*/  LDG.E.STRONG.GPU R4, desc[UR46][R2.64] ;  /* 0x0000002e02047981 */ /* 0x000ea8000c1ef900 */
[----:B--2---:R-:W-:Y:S01]  /*6480*/  CCTL.IVALL ;  /* 0x00000000ff00798f */ /* 0x004fe20002000000 */
[----:B------:R-:W-:Y:S05]  /*6490*/  YIELD ;  /* 0x0000000000007946 */ /* 0x000fea0003800000 */
[----:B------:R-:W-:-:S13]  /*64a0*/  ISETP.NE.AND P3, PT, R4, UR25, PT ;  /* 0x0000001904007c0c */ /* 0x000fda000bf65270 */
[----:B------:R-:W-:Y:S05]  /*64b0*/  @P3 BRA `(.L_x_918) ;  /* 0xfffffffc00ec3947 */ /* 0x000fea000383ffff */
.L_x_917:
[----:B------:R-:W-:Y:S05]  /*64c0*/  BSYNC B0 ;  /* 0x0000000000007941 */ /* 0x000fea0003800000 */
.L_x_916:
[----:B------:R-:W-:-:S03]  /*64d0*/  UMOV UR16, 0xffffffff ;  /* 0xffffffff00107882 */ /* 0x000fc60000000000 */
[----:B------:R-:W-:Y:S05]  /*64e0*/  BRA.DIV UR16, `(.L_x_919) ;  /* 0x0000003a10787947 */ /* 0x000fea000b800000 */
[----:B------:R-:W-:Y:S01]  /*64f0*/  NOP ;  /* 0x0000000000007918 */ /* 0x000fe20000000000 */
.L_x_993:
        /* <DEDUP_REMOVED lines=19> */
.L_x_921:
[----:B------:R-:W-:Y:S05]  /*6630*/  BSYNC B0 ;  /* 0x0000000000007941 */ /* 0x000fea0003800000 */
.L_x_920:
        /* <DEDUP_REMOVED lines=13> */
.L_x_923:
[----:B------:R-:W-:Y:S05]  /*6710*/  BSYNC B0 ;  /* 0x0000000000007941 */ /* 0x000fea0003800000 */
.L_x_922:
[----:B------:R-:W-:Y:S06]  /*6720*/  BAR.ARV 0xa, 0xa0 ;  /* 0x0282800000007b1d */ /* 0x000fec0000002000 */
[----:B------:R-:W-:Y:S04]  /*6730*/  BSSY B0, `(.L_x_924) ;  /* 0x0000003000007945 */ /* 0x000fe80003800000 */
[----:B------:R-:W-:Y:S05]  /*6740*/  @!P0 BRA `(.L_x_925) ;  /* 0x0000000000048947 */ /* 0x000fea0003800000 */
[----:B------:R-:W-:-:S04]  /*6750*/  DEPBAR.LE SB0, 0x0 ;  /* 0x000080000000791a */ /* 0x000fc80000000000 */
.L_x_925:
[----:B------:R-:W-:Y:S05]  /*6760*/  BSYNC B0 ;  /* 0x0000000000007941 */ /* 0x000fea0003800000 */
.L_x_924:
        /* <DEDUP_REMOVED lines=19> */
.L_x_927:
[----:B------:R-:W-:Y:S05]  /*68a0*/  BSYNC B0 ;  /* 0x0000000000007941 */ /* 0x000fea0003800000 */
.L_x_926:
        /* <DEDUP_REMOVED lines=9> */
.L_x_930:
[----:B------:R-:W2:Y:S04]  /*6940*/  LDG.E.STRONG.GPU R4, desc[UR46][R2.64] ;  /* 0x0000002e02047981 */ /* 0x000ea8000c1ef900 */
[----:B--2---:R-:W-:Y:S01]  /*6950*/  CCTL.IVALL ;  /* 0x00000000ff00798f */ /* 0x004fe20002000000 */
[----:B------:R-:W-:Y:S05]  /*6960*/  YIELD ;  /* 0x0000000000007946 */ /* 0x000fea0003800000 */
[----:B------:R-:W-:-:S13]  /*6970*/  ISETP.NE.AND P3, PT, R4, UR25, PT ;  /* 0x0000001904007c0c */ /* 0x000fda000bf65270 */
[----:B------:R-:W-:Y:S05]  /*6980*/  @P3 BRA `(.L_x_930) ;  /* 0xfffffffc00ec3947 */ /* 0x000fea000383ffff */
.L_x_929:
[----:B------:R-:W-:Y:S05]  /*6990*/  BSYNC B0 ;  /* 0x0000000000007941 */ /* 0x000fea0003800000 */
.L_x_928:
[----:B------:R-:W-:-:S03]  /*69a0*/  UMOV UR6, 0xffffffff ;  /* 0xffffffff00067882 */ /* 0x000fc60000000000 */
[----:B------:R-:W-:Y:S05]  /*69b0*/  BRA.DIV UR6, `(.L_x_931) ;  /* 0x0000003606607947 */ /* 0x000fea000b800000 */
[----:B------:R-:W-:Y:S01]  /*69c0*/  NOP ;  /* 0x0000000000007918 */ /* 0x000fe20000000000 */
.L_x_996:
        /* <DEDUP_REMOVED lines=13> */
.L_x_933:
[----:B------:R-:W-:Y:S05]  /*6aa0*/  BSYNC B0 ;  /* 0x0000000000007941 */ /* 0x000fea0003800000 */
.L_x_932:
        /* <DEDUP_REMOVED lines=13> */
.L_x_935:
[----:B------:R-:W-:Y:S05]  /*6b80*/  BSYNC B0 ;  /* 0x0000000000007941 */ /* 0x000fea0003800000 */
.L_x_934:
[----:B------:R-:W-:Y:S06]  /*6b90*/  BAR.ARV 0xa, 0xa0 ;  /* 0x0282800000007b1d */ /* 0x000fec0000002000 */
[----:B------:R-:W-:Y:S04]  /*6ba0*/  BSSY B0, `(.L_x_936) ;  /* 0x0000003000007945 */ /* 0x000fe80003800000 */
[----:B------:R-:W-:Y:S05]  /*6bb0*/  @!P0 BRA `(.L_x_937) ;  /* 0x0000000000048947 */ /* 0x000fea0003800000 */
[----:B------:R-:W-:-:S04]  /*6bc0*/  DEPBAR.LE SB0, 0x0 ;  /* 0x000080000000791a */ /* 0x000fc80000000000 */
.L_x_937:
[----:B------:R-:W-:Y:S05]  /*6bd0*/  BSYNC B0 ;  /* 0x0000000000007941 */ /* 0x000fea0003800000 */
.L_x_936:
        /* <DEDUP_REMOVED lines=19> */
.L_x_939:
[----:B------:R-:W-:Y:S05]  /*6d10*/  BSYNC B0 ;  /* 0x0000000000007941 */ /* 0x000fea0003800000 */
.L_x_938:
[----:B------:R-:W-:Y:S02]  /*6d20*/  UIADD3 UR4, UR4, 0x2, URZ ;  /* 0x0000000204047890 */ /* 0x000fe4000fffe03f */
[----:B------:R-:W-:Y:S01]  /*6d30*/  UIADD3 UR5, UR5, 0x1, URZ ;  /* 0x0000000105057890 */ /* 0x000fe2000fffe03f */
[----:B------:R-:W-:Y:S11]  /*6d40*/  @P2 BRA `(.L_x_940) ;  /* 0xfffffff400842947 */ /* 0x000ff6000383ffff */
.L_x_915:
        /* <DEDUP_REMOVED lines=13> */
.L_x_943:
[----:B------:R-:W2:Y:S04]  /*6e20*/  LDG.E.STRONG.GPU R0, desc[UR46][R2.64] ;  /* 0x0000002e02007981 */ /* 0x000ea8000c1ef900 */
[----:B--2---:R-:W-:Y:S01]  /*6e30*/  CCTL.IVALL ;  /* 0x00000000ff00798f */ /* 0x004fe20002000000 */
[----:B------:R-:W-:Y:S05]  /*6e40*/  YIELD ;  /* 0x0000000000007946 */ /* 0x000fea0003800000 */
[----:B------:R-:W-:-:S13]  /*6e50*/  ISETP.NE.AND P2, PT, R0, UR25, PT ;  /* 0x0000001900007c0c */ /* 0x000fda000bf45270 */
[----:B------:R-:W-:Y:S05]  /*6e60*/  @P2 BRA `(.L_x_943) ;  /* 0xfffffffc00ec2947 */ /* 0x000fea000383ffff */
.L_x_942:
[----:B------:R-:W-:Y:S05]  /*6e70*/  BSYNC B0 ;  /* 0x0000000000007941 */ /* 0x000fea0003800000 */
.L_x_941:
[----:B------:R-:W-:-:S03]  /*6e80*/  UMOV UR5, 0xffffffff ;  /* 0xffffffff00057882 */ /* 0x000fc60000000000 */
[----:B------:R-:W-:Y:S05]  /*6e90*/  BRA.DIV UR5, `(.L_x_944) ;  /* 0x0000003205447947 */ /* 0x000fea000b800000 */
[----:B------:R-:W-:Y:S01]  /*6ea0*/  NOP ;  /* 0x0000000000007918 */ /* 0x000fe20000000000 */
.L_x_999:
        /* <DEDUP_REMOVED lines=22> */
.L_x_946:
[----:B------:R-:W-:Y:S05]  /*7010*/  BSYNC B0 ;  /* 0x0000000000007941 */ /* 0x000fea0003800000 */
.L_x_945:
        /* <DEDUP_REMOVED lines=20> */
.L_x_948:
[----:B------:R-:W-:Y:S05]  /*7160*/  BSYNC B0 ;  /* 0x0000000000007941 */ /* 0x000fea0003800000 */
.L_x_947:
[----:B------:R-:W-:Y:S06]  /*7170*/  BAR.ARV 0xa, 0xa0 ;  /* 0x0282800000007b1d */ /* 0x000fec0000002000 */
[----:B------:R-:W-:Y:S04]  /*7180*/  BSSY B0, `(.L_x_949) ;  /* 0x0000003000007945 */ /* 0x000fe80003800000 */
[----:B------:R-:W-:Y:S05]  /*7190*/  @!P0 BRA `(.L_x_950) ;  /* 0x0000000000048947 */ /* 0x000fea0003800000 */
[----:B------:R-:W-:-:S04]  /*71a0*/  DEPBAR.LE SB0, 0x0 ;  /* 0x000080000000791a */ /* 0x000fc80000000000 */
.L_x_950:
[----:B------:R-:W-:Y:S05]  /*71b0*/  BSYNC B0 ;  /* 0x0000000000007941 */ /* 0x000fea0003800000 */
.L_x_949:
        /* <DEDUP_REMOVED lines=19> */
.L_x_910:
        /* <DEDUP_REMOVED lines=13> */
.L_x_951:
        /* <DEDUP_REMOVED lines=14> */
.L_x_953:
[----:B------:R-:W-:-:S05]  /*74a0*/  ULDC UR4, c[0x0][0x8c4] ;  /* 0x0002310000047ab9 */ /* 0x000fca0000000800 */
.L_x_952:
        /* <DEDUP_REMOVED lines=56> */
.L_x_955:
        /* <DEDUP_REMOVED lines=63> */
.L_x_1000:
        /* <DEDUP_REMOVED lines=13> */
.L_x_958:
        /* <DEDUP_REMOVED lines=125> */
.L_x_969:
[----:B------:R-:W-:-:S04]  /*84c0*/  SHF.L.U32 R21, R9, 0x1f, RZ ;  /* 0x0000001f09157819 */ /* 0x000fc800000006ff */
[----:B-1----:R-:W1:Y:S02]  /*84d0*/  SYNCS.PHASECHK.TRANS64.TRYWAIT P1, [R0+URZ+0x26840], R21 ;  /* 0x02684015000075a7 */ /* 0x002e64000802017f */
[----:B-12---:R-:W-:Y:S05]  /*84e0*/  @!P1 BRA `(.L_x_961) ;  /* 0x0000001800e09947 */ /* 0x006fea0003800000 */
.L_x_1001:
[----:B------:R-:W-:Y:S05]  /*84f0*/  @P0 BRA `(.L_x_962) ;  /* 0x0000000000140947 */ /* 0x000fea0003800000 */
[----:B------:R-:W-:Y:S01]  /*8500*/  ISETP.NE.AND P1, PT, R16, RZ, PT ;  /* 0x000000ff1000720c */ /* 0x000fe20003f25270 */
[----:B------:R-:W-:-:S04]  /*8510*/  IMAD.MOV.U32 R3, RZ, RZ, 0x3100 ;  /* 0x00003100ff037424 */ /* 0x000fc800078e00ff */
[----:B------:R2:W-:Y:S08]  /*8520*/  SYNCS.ARRIVE.TRANS64 RZ, [R0+URZ+0x26830], R3 ;  /* 0x0268300300ff79a7 */ /* 0x0005f0000800003f */
[----:B------:R-:W-:Y:S05]  /*8530*/  @!P1 BRA `(.L_x_962) ;  /* 0x0000000000049947 */ /* 0x000fea0003800000 */
[----:B------:R-:W-:Y:S01]  /*8540*/  BPT.TRAP 0x1 ;  /* 0x000000040000795c */ /* 0x000fe20000300000 */
.L_x_962:
        /* <DEDUP_REMOVED lines=43> */
.L_x_1002:
[----:B------:R-:W-:Y:S05]  /*8800*/  @P0 BRA `(.L_x_964) ;  /* 0x0000000000140947 */ /* 0x000fea0003800000 */
[----:B------:R-:W-:Y:S01]  /*8810*/  ISETP.NE.AND P1, PT, R16, RZ, PT ;  /* 0x000000ff1000720c */ /* 0x000fe20003f25270 */
[----:B------:R-:W-:-:S04]  /*8820*/  IMAD.MOV.U32 R3, RZ, RZ, 0x3100 ;  /* 0x00003100ff037424 */ /* 0x000fc800078e00ff */
[----:B------:R3:W-:Y:S08]  /*8830*/  SYNCS.ARRIVE.TRANS64 RZ, [R0+URZ+0x26818], R3 ;  /* 0x0268180300ff79a7 */ /* 0x0007f0000800003f */
[----:B------:R-:W-:Y:S05]  /*8840*/  @!P1 BRA `(.L_x_964) ;  /* 0x0000000000049947 */ /* 0x000fea0003800000 */
[----:B------:R-:W-:Y:S01]  /*8850*/  BPT.TRAP 0x1 ;  /* 0x000000040000795c */ /* 0x000fe20000300000 */
.L_x_964:
        /* <DEDUP_REMOVED lines=36> */
.L_x_1003:
        /* <DEDUP_REMOVED lines=9> */
.L_x_966:
        /* <DEDUP_REMOVED lines=38> */
.L_x_1005:
[----:B------:R-:W-:Y:S05]  /*8d90*/  @P0 BRA `(.L_x_968) ;  /* 0x0000000000140947 */ /* 0x000fea0003800000 */
[----:B------:R-:W-:Y:S01]  /*8da0*/  ISETP.NE.AND P1, PT, R16, RZ, PT ;  /* 0x000000ff1000720c */ /* 0x000fe20003f25270 */
[----:B-1----:R-:W-:-:S04]  /*8db0*/  IMAD.MOV.U32 R5, RZ, RZ, 0x3100 ;  /* 0x00003100ff057424 */ /* 0x002fc800078e00ff */
[----:B------:R2:W-:Y:S08]  /*8dc0*/  SYNCS.ARRIVE.TRANS64 RZ, [R0+URZ+0x26810], R5 ;  /* 0x0268100500ff79a7 */ /* 0x0005f0000800003f */
[----:B------:R-:W-:Y:S05]  /*8dd0*/  @!P1 BRA `(.L_x_968) ;  /* 0x0000000000049947 */ /* 0x000fea0003800000 */
[----:B------:R-:W-:Y:S01]  /*8de0*/  BPT.TRAP 0x1 ;  /* 0x000000040000795c */ /* 0x000fe20000300000 */
.L_x_968:
        /* <DEDUP_REMOVED lines=37> */
.L_x_960:
[----:B------:R-:W-:-:S13]  /*9040*/  ISETP.NE.AND P1, PT, R13, RZ, PT ;  /* 0x000000ff0d00720c */ /* 0x000fda0003f25270 */
[----:B------:R-:W-:Y:S05]  /*9050*/  @!P1 BRA `(.L_x_959) ;  /* 0x0000000400689947 */ /* 0x000fea0003800000 */
[----:B------:R-:W-:-:S04]  /*9060*/  SHF.L.U32 R7, R9, 0x1f, RZ ;  /* 0x0000001f09077819 */ /* 0x000fc800000006ff */
[----:B------:R-:W1:Y:S02]  /*9070*/  SYNCS.PHASECHK.TRANS64.TRYWAIT P1, [R0+URZ+0x26840], R7 ;  /* 0x02684007000075a7 */ /* 0x000e64000802017f */
[----:B-1----:R-:W-:Y:S05]  /*9080*/  @!P1 BRA `(.L_x_970) ;  /* 0x00000010004c9947 */ /* 0x002fea0003800000 */
.L_x_1006:
[----:B------:R-:W-:Y:S05]  /*9090*/  @P0 BRA `(.L_x_971) ;  /* 0x0000000000140947 */ /* 0x000fea0003800000 */
[----:B------:R-:W-:Y:S01]  /*90a0*/  ISETP.NE.AND P1, PT, R16, RZ, PT ;  /* 0x000000ff1000720c */ /* 0x000fe20003f25270 */
[----:B------:R-:W-:-:S04]  /*90b0*/  IMAD.MOV.U32 R5, RZ, RZ, 0x3100 ;  /* 0x00003100ff057424 */ /* 0x000fc800078e00ff */
[----:B------:R2:W-:Y:S08]  /*90c0*/  SYNCS.ARRIVE.TRANS64 RZ, [R0+URZ+0x26830], R5 ;  /* 0x0268300500ff79a7 */ /* 0x0005f0000800003f */
[----:B------:R-:W-:Y:S05]  /*90d0*/  @!P1 BRA `(.L_x_971) ;  /* 0x0000000000049947 */ /* 0x000fea0003800000 */
[----:B------:R-:W-:Y:S01]  /*90e0*/  BPT.TRAP 0x1 ;  /* 0x000000040000795c */ /* 0x000fe20000300000 */
.L_x_971:
        /* <DEDUP_REMOVED lines=41> */
.L_x_1007:
[----:B------:R-:W-:Y:S05]  /*9380*/  @P0 BRA `(.L_x_973) ;  /* 0x0000000000140947 */ /* 0x000fea0003800000 */
[----:B------:R-:W-:Y:S01]  /*9390*/  ISETP.NE.AND P0, PT, R16, RZ, PT ;  /* 0x000000ff1000720c */ /* 0x000fe20003f05270 */
[----:B------:R-:W-:-:S04]  /*93a0*/  IMAD.MOV.U32 R5, RZ, RZ, 0x3100 ;  /* 0x00003100ff057424 */ /* 0x000fc800078e00ff */
[----:B------:R3:W-:Y:S08]  /*93b0*/  SYNCS.ARRIVE.TRANS64 RZ, [R0+URZ+0x26818], R5 ;  /* 0x0268180500ff79a7 */ /* 0x0007f0000800003f */
[----:B------:R-:W-:Y:S05]  /*93c0*/  @!P0 BRA `(.L_x_973) ;  /* 0x0000000000048947 */ /* 0x000fea0003800000 */
[----:B------:R-:W-:Y:S01]  /*93d0*/  BPT.TRAP 0x1 ;  /* 0x000000040000795c */ /* 0x000fe20000300000 */
.L_x_973:
        /* <DEDUP_REMOVED lines=34> */
.L_x_959:
[----:B------:R-:W3:Y:S01]  /*9600*/  S2R R2, SR_TID.X ;  /* 0x0000000000027919 */ /* 0x000ee20000002100 */
[----:B------:R-:W-:Y:S01]  /*9610*/  IMAD R3, R12, 0x8, R0 ;  /* 0x000000080c037824 */ /* 0x000fe200078e0200 */
[----:B---3--:R-:W-:Y:S02]  /*9620*/  LOP3.LUT R4, R2, 0x7f, RZ, 0xc0, !PT ;  /* 0x0000007f02047812 */ /* 0x008fe400078ec0ff */
[----:B------:R-:W-:Y:S02]  /*9630*/  SHF.L.U32 R2, R9, 0x1f, RZ ;  /* 0x0000001f09027819 */ /* 0x000fe400000006ff */
[----:B------:R-:W-:Y:S02]  /*9640*/  ISETP.NE.AND P1, PT, R4, RZ, PT ;  /* 0x000000ff0400720c */ /* 0x000fe40003f25270 */
[----:B------:R-:W3:Y:S02]  /*9650*/  SYNCS.PHASECHK.TRANS64.TRYWAIT P0, [R3+URZ+0x26840], R2 ;  /* 0x02684002030075a7 */ /* 0x000ee4000800017f */
[----:B---3--:R-:W-:Y:S09]  /*9660*/  @!P0 BRA `(.L_x_974) ;  /* 0x0000000800fc8947 */ /* 0x008ff20003800000 */
.L_x_1008:
[----:B------:R-:W-:Y:S05]  /*9670*/  @P1 BRA `(.L_x_975) ;  /* 0x0000000000181947 */ /* 0x000fea0003800000 */
[----:B------:R-:W4:Y:S01]  /*9680*/  S2R R4, SR_TID.X ;  /* 0x0000000000047919 */ /* 0x000f220000002100 */
[----:B---3--:R-:W-:-:S04]  /*9690*/  IMAD.MOV.U32 R2, RZ, RZ, 0x3100 ;  /* 0x00003100ff027424 */ /* 0x008fc800078e00ff */
[----:B------:R3:W-:Y:S01]  /*96a0*/  SYNCS.ARRIVE.TRANS64 RZ, [R3+URZ+0x26830], R2 ;  /* 0x0268300203ff79a7 */ /* 0x0007e2000800003f */
[----:B----4-:R-:W-:-:S13]  /*96b0*/  LOP3.LUT P0, RZ, R4, 0x1f, RZ, 0xc0, !PT ;  /* 0x0000001f04ff7812 */ /* 0x010fda000780c0ff */
[----:B---3--:R-:W-:Y:S05]  /*96c0*/  @!P0 BRA `(.L_x_975) ;  /* 0x0000000000048947 */ /* 0x008fea0003800000 */
[----:B------:R-:W-:Y:S01]  /*96d0*/  BPT.TRAP 0x1 ;  /* 0x000000040000795c */ /* 0x000fe20000300000 */
.L_x_975:
        /* <DEDUP_REMOVED lines=48> */
.L_x_956:
[----:B------:R-:W-:Y:S05]  /*99e0*/  BSYNC B0 ;  /* 0x0000000000007941 */ /* 0x000fea0003800000 */
.L_x_954:
[----:B------:R-:W-:-:S03]  /*99f0*/  UMOV UR8, 0xffffffff ;  /* 0xffffffff00087882 */ /* 0x000fc60000000000 */
[----:B------:R-:W-:Y:S05]  /*9a00*/  BRA.DIV UR8, `(.L_x_976) ;  /* 0x0000000a08287947 */ /* 0x000fea000b800000 */
[----:B------:R-:W-:-:S13]  /*9a10*/  ELECT P0, URZ, PT ;  /* 0x00000000003f782f */ /* 0x000fda0003800000 */
.L_x_1011:
[----:B------:R-:W-:Y:S05]  /*9a20*/  @!P0 BRA `(.L_x_869) ;  /* 0x0000000000848947 */ /* 0x000fea0003800000 */
[----:B------:R-:W-:-:S06]  /*9a30*/  ULOP3.LUT UR8, UR38, 0x2, URZ, 0xfc, !UPT ;  /* 0x0000000226087892 */ /* 0x000fcc000f8efc3f */
[----:B------:R-:W-:-:S05]  /*9a40*/  IMAD.U32 R2, RZ, RZ, UR8 ;  /* 0x00000008ff027e24 */ /* 0x000fca000f8e00ff */
[----:B------:R-:W-:-:S13]  /*9a50*/  ISETP.NE.AND P0, PT, R2, 0x3, PT ;  /* 0x000000030200780c */ /* 0x000fda0003f05270 */
[----:B------:R-:W-:Y:S05]  /*9a60*/  @!P0 BRA `(.L_x_977) ;  /* 0x0000000000048947 */ /* 0x000fea0003800000 */
[----:B--2---:R-:W-:Y:S01]  /*9a70*/  BPT.TRAP 0x1 ;  /* 0x000000040000795c */ /* 0x004fe20000300000 */
.L_x_977:
        /* <DEDUP_REMOVED lines=15> */
.L_x_1012:
[----:B------:R-:W3:Y:S02]  /*9b70*/  SYNCS.PHASECHK.TRANS64.TRYWAIT P1, [R3+URZ], R2 ;  /* 0x00000002030075a7 */ /* 0x000ee4000802017f */
[----:B---3--:R-:W-:Y:S05]  /*9b80*/  @!P1 BRA `(.L_x_979) ;  /* 0x0000000800009947 */ /* 0x008fea0003800000 */
.L_x_1013:
[----:B------:R-:W-:Y:S05]  /*9b90*/  @!P0 BRA `(.L_x_980) ;  /* 0x0000000000048947 */ /* 0x000fea0003800000 */
[----:B--2---:R-:W-:Y:S01]  /*9ba0*/  BPT.TRAP 0x1 ;  /* 0x000000040000795c */ /* 0x004fe20000300000 */
.L_x_980:
[----:B---3--:R-:W-:-:S04]  /*9bb0*/  VIADD R3, R7, 0x26840 ;  /* 0x0002684007037836 */ /* 0x008fc80000000000 */
[----:B------:R-:W-:-:S04]  /*9bc0*/  IMAD R0, R0, 0x8, R3 ;  /* 0x0000000800007824 */ /* 0x000fc800078e0203 */
[----:B------:R-:W3:Y:S02]  /*9bd0*/  SYNCS.PHASECHK.TRANS64.TRYWAIT P0, [R0+URZ], R5 ;  /* 0x00000005000075a7 */ /* 0x000ee4000800017f */
[----:B---3--:R-:W-:Y:S05]  /*9be0*/  @!P0 BRA `(.L_x_981) ;  /* 0x0000000400fc8947 */ /* 0x008fea0003800000 */
.L_x_1014:
[----:B------:R-:W-:-:S07]  /*9bf0*/  IMAD R3, R4, 0x8, R3 ;  /* 0x0000000804037824 */ /* 0x000fce00078e0203 */
.L_x_982:
[----:B----4-:R4:W1:Y:S02]  /*9c00*/  SYNCS.PHASECHK.TRANS64.TRYWAIT P0, [R3+URZ], R2 ;  /* 0x00000002030075a7 */ /* 0x010864000800017f */
[----:B-1----:R-:W-:Y:S05]  /*9c10*/  @!P0 NANOSLEEP.SYNCS 0x989680 ;  /* 0x009896800000895d */ /* 0x002fea0003900000 */
[----:B------:R-:W1:Y:S02]  /*9c20*/  @!P0 SYNCS.PHASECHK.TRANS64 P0, [R3+URZ], R2 ;  /* 0x00000002030085a7 */ /* 0x000e64000800007f */
[----:B-1----:R-:W-:Y:S05]  /*9c30*/  @!P0 BRA `(.L_x_982) ;  /* 0xfffffffc00f08947 */ /* 0x002fea000383ffff */
.L_x_869:
[----:B--2---:R-:W-:Y:S05]  /*9c40*/  BSYNC B6 ;  /* 0x0000000000067941 */ /* 0x004fea0003800000 */
.L_x_863:
[----:B------:R-:W-:Y:S05]  /*9c50*/  EXIT ;  /* 0x000000000000794d */ /* 0x000fea0003800000 */
.L_x_879:
[----:B------:R-:W-:Y:S02]  /*9c60*/  IMAD.MOV.U32 R13, RZ, RZ, R16 ;  /* 0x000000ffff0d7224 */ /* 0x000fe400078e0010 */
[----:B------:R-:W-:Y:S02]  /*9c70*/  IMAD.MOV.U32 R12, RZ, RZ, RZ ;  /* 0x000000ffff0c7224 */ /* 0x000fe400078e00ff */
[----:B------:R-:W-:Y:S02]  /*9c80*/  IMAD.MOV.U32 R11, RZ, RZ, 0x1f ;  /* 0x0000001fff0b7424 */ /* 0x000fe400078e00ff */
[----:B------:R-:W-:-:S07]  /*9c90*/  IMAD.MOV.U32 R15, RZ, RZ, -0x1 ;  /* 0xffffffffff0f7424 */ /* 0x000fce00078e00ff */
[----:B-----5:R-:W-:Y:S05]  /*9ca0*/  WARPSYNC.COLLECTIVE R15, `(.L_x_983) ;  /* 0x000000000f087348 */ /* 0x020fea0003c00000 */
[----:B------:R1:W2:Y:S02]  /*9cb0*/  SHFL.IDX P6, R14, R13, R12, R11 ;  /* 0x0000000c0d0e7389 */ /* 0x0002a400000c000b */
[----:B-12--5:R-:W-:Y:S01]  /*9cc0*/  ENDCOLLECTIVE ;  /* 0x000000000000791b */ /* 0x026fe20003800000 */
.L_x_983:
[----:B------:R-:W-:Y:S05]  /*9cd0*/  BRA `(.L_x_984) ;  /* 0xffffff7400a07947 */ /* 0x000fea000383ffff */
.L_x_881:
[----:B--2---:R2:W3:Y:S02]  /*9ce0*/  SYNCS.PHASECHK.TRANS64.TRYWAIT P0, [R18+URZ+0x26800], R5 ;  /* 0x02680005120075a7 */ /* 0x0044e4000800017f */
[----:B---3--:R-:W-:Y:S05]  /*9cf0*/  @!P0 NANOSLEEP.SYNCS 0x989680 ;  /* 0x009896800000895d */ /* 0x008fea0003900000 */
[----:B------:R-:W3:Y:S02]  /*9d00*/  @!P0 SYNCS.PHASECHK.TRANS64 P0, [R18+URZ+0x26800], R5 ;  /* 0x02680005120085a7 */ /* 0x000ee4000800007f */
[----:B---3--:R-:W-:Y:S05]  /*9d10*/  @!P0 BRA `(.L_x_881) ;  /* 0xfffffffc00f08947 */ /* 0x008fea000383ffff */
[----:B------:R-:W-:Y:S05]  /*9d20*/  BRA `(.L_x_880) ;  /* 0xffffff7400c47947 */ /* 0x000fea000383ffff */
.L_x_886:
[----:B--2---:R-:W-:-:S04]  /*9d30*/  IMAD.U32 R5, RZ, RZ, UR10 ;  /* 0x0000000aff057e24 */ /* 0x004fc8000f8e00ff */
[----:B------:R2:W3:Y:S03]  /*9d40*/  SYNCS.PHASECHK.TRANS64.TRYWAIT P1, [R5+URZ+0x26810], R16 ;  /* 0x02681010050075a7 */ /* 0x0004e6000802017f */
[----:B---3--:R-:W-:Y:S05]  /*9d50*/  @!P1 NANOSLEEP.SYNCS 0x989680 ;  /* 0x009896800000995d */ /* 0x008fea0003900000 */
[----:B------:R-:W3:Y:S02]  /*9d60*/  @!P1 SYNCS.PHASECHK.TRANS64 P1, [R5+URZ+0x26810], R16 ;  /* 0x02681010050095a7 */ /* 0x000ee4000802007f */
[----:B---3--:R-:W-:Y:S05]  /*9d70*/  @!P1 BRA `(.L_x_886) ;  /* 0xfffffffc00ec9947 */ /* 0x008fea000383ffff */
[----:B------:R-:W-:Y:S05]  /*9d80*/  BRA `(.L_x_885) ;  /* 0xffffff8000287947 */ /* 0x000fea000383ffff */
.L_x_890:
[----:B------:R-:W-:-:S04]  /*9d90*/  IMAD.U32 R121, RZ, RZ, UR10 ;  /* 0x0000000aff797e24 */ /* 0x000fc8000f8e00ff */
[----:B------:R1:W1:Y:S03]  /*9da0*/  SYNCS.PHASECHK.TRANS64.TRYWAIT P1, [R121+URZ+0x26830], R16 ;  /* 0x02683010790075a7 */ /* 0x000266000802017f */
[----:B-1----:R-:W-:Y:S05]  /*9db0*/  @!P1 NANOSLEEP.SYNCS 0x989680 ;  /* 0x009896800000995d */ /* 0x002fea0003900000 */
[----:B------:R-:W1:Y:S02]  /*9dc0*/  @!P1 SYNCS.PHASECHK.TRANS64 P1, [R121+URZ+0x26830], R16 ;  /* 0x02683010790095a7 */ /* 0x000e64000802007f */
[----:B-1----:R-:W-:Y:S05]  /*9dd0*/  @!P1 BRA `(.L_x_890) ;  /* 0xfffffffc00ec9947 */ /* 0x002fea000383ffff */
[----:B------:R-:W-:Y:S05]  /*9de0*/  BRA `(.L_x_889) ;  /* 0xffffff8400347947 */ /* 0x000fea000383ffff */
.L_x_897:
[----:B------:R-:W-:Y:S01]  /*9df0*/  BSSY B0, `(.L_x_985) ;  /* 0x0000005000007945 */ /* 0x000fe20003800000 */
[----:B------:R-:W-:-:S07]  /*9e00*/  IMAD.MOV.U32 R15, RZ, RZ, -0x1 ;  /* 0xffffffffff0f7424 */ /* 0x000fce00078e00ff */
[----:B-1---5:R-:W-:Y:S05]  /*9e10*/  WARPSYNC.COLLECTIVE R15, `(.L_x_986) ;  /* 0x000000000f087348 */ /* 0x022fea0003c00000 */
[----:B------:R-:W-:Y:S01]  /*9e20*/  NOP ;  /* 0x0000000000007918 */ /* 0x000fe20000000000 */
[----:B-1---5:R-:W-:Y:S01]  /*9e30*/  ENDCOLLECTIVE ;  /* 0x000000000000791b */ /* 0x022fe20003800000 */
.L_x_986:
[----:B------:R-:W-:Y:S05]  /*9e40*/  BSYNC B0 ;  /* 0x0000000000007941 */ /* 0x000fea0003800000 */
.L_x_985:
[----:B------:R-:W-:Y:S05]  /*9e50*/  BRA `(.L_x_987) ;  /* 0xffffffb4007c7947 */ /* 0x000fea000383ffff */
.L_x_906:
[----:B------:R-:W-:Y:S01]  /*9e60*/  BSSY B0, `(.L_x_988) ;  /* 0x0000005000007945 */ /* 0x000fe20003800000 */
[----:B------:R-:W-:-:S07]  /*9e70*/  IMAD.MOV.U32 R15, RZ, RZ, -0x1 ;  /* 0xffffffffff0f7424 */ /* 0x000fce00078e00ff */
[----:B-12--5:R-:W-:Y:S05]  /*9e80*/  WARPSYNC.COLLECTIVE R15, `(.L_x_989) ;  /* 0x000000000f087348 */ /* 0x026fea0003c00000 */
[----:B------:R-:W-:Y:S01]  /*9e90*/  NOP ;  /* 0x0000000000007918 */ /* 0x000fe20000000000 */
[----:B-12--5:R-:W-:Y:S01]  /*9ea0*/  ENDCOLLECTIVE ;  /* 0x000000000000791b */ /* 0x026fe20003800000 */
.L_x_989:
[----:B------:R-:W-:Y:S05]  /*9eb0*/  BSYNC B0 ;  /* 0x0000000000007941 */ /* 0x000fea0003800000 */
.L_x_988:
[----:B------:R-:W-:Y:S05]  /*9ec0*/  BRA `(.L_x_990) ;  /* 0xffffffb800707947 */ /* 0x000fea000383ffff */
.L_x_919:
[----:B------:R-:W-:Y:S01]  /*9ed0*/  BSSY B0, `(.L_x_991) ;  /* 0x0000005000007945 */ /* 0x000fe20003800000 */
[----:B------:R-:W-:-:S07]  /*9ee0*/  IMAD.MOV.U32 R15, RZ, RZ, -0x1 ;  /* 0xffffffffff0f7424 */ /* 0x000fce00078e00ff */
[----:B------:R-:W-:Y:S05]  /*9ef0*/  WARPSYNC.COLLECTIVE R15, `(.L_x_992) ;  /* 0x000000000f087348 */ /* 0x000fea0003c00000 */
[----:B------:R-:W-:Y:S01]  /*9f00*/  NOP ;  /* 0x0000000000007918 */ /* 0x000fe20000000000 */
[----:B------:R-:W-:Y:S01]  /*9f10*/  ENDCOLLECTIVE ;  /* 0x000000000000791b */ /* 0x000fe20003800000 */
.L_x_992:
[----:B------:R-:W-:Y:S05]  /*9f20*/  BSYNC B0 ;  /* 0x0000000000007941 */ /* 0x000fea0003800000 */
.L_x_991:
[----:B------:R-:W-:Y:S05]  /*9f30*/  BRA `(.L_x_993) ;  /* 0xffffffc400707947 */ /* 0x000fea000383ffff */
.L_x_931:
[----:B------:R-:W-:Y:S01]  /*9f40*/  BSSY B0, `(.L_x_994) ;  /* 0x0000005000007945 */ /* 0x000fe20003800000 */
[----:B------:R-:W-:-:S07]  /*9f50*/  IMAD.MOV.U32 R15, RZ, RZ, -0x1 ;  /* 0xffffffffff0f7424 */ /* 0x000fce00078e00ff */
[----:B------:R-:W-:Y:S05]  /*9f60*/  WARPSYNC.COLLECTIVE R15, `(.L_x_995) ;  /* 0x000000000f087348 */ /* 0x000fea0003c00000 */
[----:B------:R-:W-:Y:S01]  /*9f70*/  NOP ;  /* 0x0000000000007918 */ /* 0x000fe20000000000 */
[----:B------:R-:W-:Y:S01]  /*9f80*/  ENDCOLLECTIVE ;  /* 0x000000000000791b */ /* 0x000fe20003800000 */
.L_x_995:
[----:B------:R-:W-:Y:S05]  /*9f90*/  BSYNC B0 ;  /* 0x0000000000007941 */ /* 0x000fea0003800000 */
.L_x_994:
[----:B------:R-:W-:Y:S05]  /*9fa0*/  BRA `(.L_x_996) ;  /* 0xffffffc800887947 */ /* 0x000fea000383ffff */
.L_x_944:
[----:B------:R-:W-:Y:S01]  /*9fb0*/  BSSY B0, `(.L_x_997) ;  /* 0x0000005000007945 */ /* 0x000fe20003800000 */
[----:B------:R-:W-:-:S07]  /*9fc0*/  IMAD.MOV.U32 R15, RZ, RZ, -0x1 ;  /* 0xffffffffff0f7424 */ /* 0x000fce00078e00ff */
[----:B------:R-:W-:Y:S05]  /*9fd0*/  WARPSYNC.COLLECTIVE R15, `(.L_x_998) ;  /* 0x000000000f087348 */ /* 0x000fea0003c00000 */
[----:B------:R-:W-:Y:S01]  /*9fe0*/  NOP ;  /* 0x0000000000007918 */ /* 0x000fe20000000000 */
[----:B------:R-:W-:Y:S01]  /*9ff0*/  ENDCOLLECTIVE ;  /* 0x000000000000791b */ /* 0x000fe20003800000 */
.L_x_998:
[----:B------:R-:W-:Y:S05]  /*a000*/  BSYNC B0 ;  /* 0x0000000000007941 */ /* 0x000fea0003800000 */
.L_x_997:
[----:B------:R-:W-:Y:S05]  /*a010*/  BRA `(.L_x_999) ;  /* 0xffffffcc00a47947 */ /* 0x000fea000383ffff */
.L_x_957:
[----:B-1----:R1:W2:Y:S02]  /*a020*/  SYNCS.PHASECHK.TRANS64.TRYWAIT P0, [R0+URZ+0x26820], R3 ;  /* 0x02682003000075a7 */ /* 0x0022a4000800017f */
[----:B--2---:R-:W-:Y:S05]  /*a030*/  @!P0 NANOSLEEP.SYNCS 0x989680 ;  /* 0x009896800000895d */ /* 0x004fea0003900000 */
[----:B------:R-:W2:Y:S02]  /*a040*/  @!P0 SYNCS.PHASECHK.TRANS64 P0, [R0+URZ+0x26820], R3 ;  /* 0x02682003000085a7 */ /* 0x000ea4000800007f */
[----:B--2---:R-:W-:Y:S05]  /*a050*/  @!P0 BRA `(.L_x_957) ;  /* 0xfffffffc00f08947 */ /* 0x004fea000383ffff */
[----:B------:R-:W-:Y:S05]  /*a060*/  BRA `(.L_x_1000) ;  /* 0xffffffd800ec7947 */ /* 0x000fea000383ffff */
.L_x_961:
[----:B-1----:R1:W2:Y:S02]  /*a070*/  SYNCS.PHASECHK.TRANS64.TRYWAIT P1, [R0+URZ+0x26840], R21 ;  /* 0x02684015000075a7 */ /* 0x0022a4000802017f */
[----:B--2---:R-:W-:Y:S05]  /*a080*/  @!P1 NANOSLEEP.SYNCS 0x989680 ;  /* 0x009896800000995d */ /* 0x004fea0003900000 */
[----:B------:R-:W2:Y:S02]  /*a090*/  @!P1 SYNCS.PHASECHK.TRANS64 P1, [R0+URZ+0x26840], R21 ;  /* 0x02684015000095a7 */ /* 0x000ea4000802007f */
[----:B--2---:R-:W-:Y:S05]  /*a0a0*/  @!P1 BRA `(.L_x_961) ;  /* 0xfffffffc00f09947 */ /* 0x004fea000383ffff */
[----:B------:R-:W-:Y:S05]  /*a0b0*/  BRA `(.L_x_1001) ;  /* 0xffffffe4000c7947 */ /* 0x000fea000383ffff */
.L_x_963:
[----:B--2---:R2:W3:Y:S02]  /*a0c0*/  SYNCS.PHASECHK.TRANS64.TRYWAIT P1, [R0+URZ+0x26828], R21 ;  /* 0x02682815000075a7 */ /* 0x0044e4000802017f */
[----:B---3--:R-:W-:Y:S05]  /*a0d0*/  @!P1 NANOSLEEP.SYNCS 0x989680 ;  /* 0x009896800000995d */ /* 0x008fea0003900000 */
[----:B------:R-:W3:Y:S02]  /*a0e0*/  @!P1 SYNCS.PHASECHK.TRANS64 P1, [R0+URZ+0x26828], R21 ;  /* 0x02682815000095a7 */ /* 0x000ee4000802007f */
[----:B---3--:R-:W-:Y:S05]  /*a0f0*/  @!P1 BRA `(.L_x_963) ;  /* 0xfffffffc00f09947 */ /* 0x008fea000383ffff */
[----:B------:R-:W-:Y:S05]  /*a100*/  BRA `(.L_x_1002) ;  /* 0xffffffe400bc7947 */ /* 0x000fea000383ffff */
.L_x_965:
[----:B---3--:R3:W4:Y:S02]  /*a110*/  SYNCS.PHASECHK.TRANS64.TRYWAIT P1, [R0+URZ+0x26848], R21 ;  /* 0x02684815000075a7 */ /* 0x008724000802017f */
[----:B----4-:R-:W-:Y:S05]  /*a120*/  @!P1 NANOSLEEP.SYNCS 0x989680 ;  /* 0x009896800000995d */ /* 0x010fea0003900000 */
[----:B------:R-:W4:Y:S02]  /*a130*/  @!P1 SYNCS.PHASECHK.TRANS64 P1, [R0+URZ+0x26848], R21 ;  /* 0x02684815000095a7 */ /* 0x000f24000802007f */
[----:B----4-:R-:W-:Y:S05]  /*a140*/  @!P1 BRA `(.L_x_965) ;  /* 0xfffffffc00f09947 */ /* 0x010fea000383ffff */
[----:B------:R-:W-:Y:S05]  /*a150*/  BRA `(.L_x_1003) ;  /* 0xffffffe800507947 */ /* 0x000fea000383ffff */
.L_x_967:
[----:B------:R-:W-:-:S07]  /*a160*/  SHF.L.U32 R5, R9, 0x1f, RZ ;  /* 0x0000001f09057819 */ /* 0x000fce00000006ff */
.L_x_1004:
[----:B-1----:R1:W2:Y:S02]  /*a170*/  SYNCS.PHASECHK.TRANS64.TRYWAIT P1, [R0+URZ+0x26820], R5 ;  /* 0x02682005000075a7 */ /* 0x0022a4000802017f */
[----:B--2---:R-:W-:Y:S05]  /*a180*/  @!P1 NANOSLEEP.SYNCS 0x989680 ;  /* 0x009896800000995d */ /* 0x004fea0003900000 */
[----:B------:R-:W2:Y:S02]  /*a190*/  @!P1 SYNCS.PHASECHK.TRANS64 P1, [R0+URZ+0x26820], R5 ;  /* 0x02682005000095a7 */ /* 0x000ea4000802007f */
[----:B--2---:R-:W-:Y:S05]  /*a1a0*/  @!P1 BRA `(.L_x_1004) ;  /* 0xfffffffc00f09947 */ /* 0x004fea000383ffff */
[----:B------:R-:W-:Y:S05]  /*a1b0*/  BRA `(.L_x_1005) ;  /* 0xffffffe800f47947 */ /* 0x000fea000383ffff */
.L_x_970:
[----:B-1----:R1:W2:Y:S02]  /*a1c0*/  SYNCS.PHASECHK.TRANS64.TRYWAIT P1, [R0+URZ+0x26840], R7 ;  /* 0x02684007000075a7 */ /* 0x0022a4000802017f */
[----:B--2---:R-:W-:Y:S05]  /*a1d0*/  @!P1 NANOSLEEP.SYNCS 0x989680 ;  /* 0x009896800000995d */ /* 0x004fea0003900000 */
[----:B------:R-:W2:Y:S02]  /*a1e0*/  @!P1 SYNCS.PHASECHK.TRANS64 P1, [R0+URZ+0x26840], R7 ;  /* 0x02684007000095a7 */ /* 0x000ea4000802007f */
[----:B--2---:R-:W-:Y:S05]  /*a1f0*/  @!P1 BRA `(.L_x_970) ;  /* 0xfffffffc00f09947 */ /* 0x004fea000383ffff */
[----:B------:R-:W-:Y:S05]  /*a200*/  BRA `(.L_x_1006) ;  /* 0xffffffec00a07947 */ /* 0x000fea000383ffff */
.L_x_972:
[----:B--2---:R2:W3:Y:S02]  /*a210*/  SYNCS.PHASECHK.TRANS64.TRYWAIT P1, [R0+URZ+0x26828], R7 ;  /* 0x02682807000075a7 */ /* 0x0044e4000802017f */
[----:B---3--:R-:W-:Y:S05]  /*a220*/  @!P1 NANOSLEEP.SYNCS 0x989680 ;  /* 0x009896800000995d */ /* 0x008fea0003900000 */
[----:B------:R-:W3:Y:S02]  /*a230*/  @!P1 SYNCS.PHASECHK.TRANS64 P1, [R0+URZ+0x26828], R7 ;  /* 0x02682807000095a7 */ /* 0x000ee4000802007f */
[----:B---3--:R-:W-:Y:S05]  /*a240*/  @!P1 BRA `(.L_x_972) ;  /* 0xfffffffc00f09947 */ /* 0x008fea000383ffff */
[----:B------:R-:W-:Y:S05]  /*a250*/  BRA `(.L_x_1007) ;  /* 0xfffffff000487947 */ /* 0x000fea000383ffff */
.L_x_974:
[----:B---3--:R3:W4:Y:S02]  /*a260*/  SYNCS.PHASECHK.TRANS64.TRYWAIT P0, [R3+URZ+0x26840], R2 ;  /* 0x02684002030075a7 */ /* 0x008724000800017f */
[----:B----4-:R-:W-:Y:S05]  /*a270*/  @!P0 NANOSLEEP.SYNCS 0x989680 ;  /* 0x009896800000895d */ /* 0x010fea0003900000 */
[----:B------:R-:W4:Y:S02]  /*a280*/  @!P0 SYNCS.PHASECHK.TRANS64 P0, [R3+URZ+0x26840], R2 ;  /* 0x02684002030085a7 */ /* 0x000f24000800007f */
[----:B----4-:R-:W-:Y:S05]  /*a290*/  @!P0 BRA `(.L_x_974) ;  /* 0xfffffffc00f08947 */ /* 0x010fea000383ffff */
[----:B------:R-:W-:Y:S05]  /*a2a0*/  BRA `(.L_x_1008) ;  /* 0xfffffff000f07947 */ /* 0x000fea000383ffff */
.L_x_976:
[----:B------:R-:W-:Y:S01]  /*a2b0*/  BSSY B0, `(.L_x_1009) ;  /* 0x0000006000007945 */ /* 0x000fe20003800000 */
[----:B------:R-:W-:-:S07]  /*a2c0*/  IMAD.MOV.U32 R15, RZ, RZ, -0x1 ;  /* 0xffffffffff0f7424 */ /* 0x000fce00078e00ff */
[----:B--2---:R-:W-:Y:S05]  /*a2d0*/  WARPSYNC.COLLECTIVE R15, `(.L_x_1010) ;  /* 0x000000000f0c7348 */ /* 0x004fea0003c00000 */
[----:B------:R-:W-:Y:S02]  /*a2e0*/  ELECT P6, UR62, PT ;  /* 0x00000000003e782f */ /* 0x000fe400038c0000 */
[----:B------:R-:W-:Y:S01]  /*a2f0*/  MOV R14, UR62 ;  /* 0x0000003e000e7c02 */ /* 0x000fe20008000f00 */
[----:B--2---:R-:W-:Y:S10]  /*a300*/  ENDCOLLECTIVE ;  /* 0x000000000000791b */ /* 0x004ff40003800000 */
.L_x_1010:
[----:B------:R-:W-:Y:S05]  /*a310*/  BSYNC B0 ;  /* 0x0000000000007941 */ /* 0x000fea0003800000 */
.L_x_1009:
[----:B------:R-:W-:Y:S01]  /*a320*/  PLOP3.LUT P0, PT, P6, PT, PT, 0x80, 0x0 ;  /* 0x000000000000781c */ /* 0x000fe2000370f070 */
[----:B------:R-:W-:-:S12]  /*a330*/  BRA `(.L_x_1011) ;  /* 0xfffffff400b87947 */ /* 0x000fd8000383ffff */
.L_x_978:
[----:B-1----:R1:W3:Y:S02]  /*a340*/  SYNCS.PHASECHK.TRANS64.TRYWAIT P1, [R6+URZ], R5 ;  /* 0x00000005060075a7 */ /* 0x0022e4000802017f */
[----:B---3--:R-:W-:Y:S05]  /*a350*/  @!P1 NANOSLEEP.SYNCS 0x989680 ;  /* 0x009896800000995d */ /* 0x008fea0003900000 */
[----:B------:R-:W3:Y:S02]  /*a360*/  @!P1 SYNCS.PHASECHK.TRANS64 P1, [R6+URZ], R5 ;  /* 0x00000005060095a7 */ /* 0x000ee4000802007f */
[----:B---3--:R-:W-:Y:S05]  /*a370*/  @!P1 BRA `(.L_x_978) ;  /* 0xfffffffc00f09947 */ /* 0x008fea000383ffff */
[----:B------:R-:W-:Y:S05]  /*a380*/  BRA `(.L_x_1012) ;  /* 0xfffffff400f87947 */ /* 0x000fea000383ffff */
.L_x_979:
[----:B---3--:R3:W4:Y:S02]  /*a390*/  SYNCS.PHASECHK.TRANS64.TRYWAIT P1, [R3+URZ], R2 ;  /* 0x00000002030075a7 */ /* 0x008724000802017f */
[----:B----4-:R-:W-:Y:S05]  /*a3a0*/  @!P1 NANOSLEEP.SYNCS 0x989680 ;  /* 0x009896800000995d */ /* 0x010fea0003900000 */
[----:B------:R-:W4:Y:S02]  /*a3b0*/  @!P1 SYNCS.PHASECHK.TRANS64 P1, [R3+URZ], R2 ;  /* 0x00000002030095a7 */ /* 0x000f24000802007f */
[----:B----4-:R-:W-:Y:S05]  /*a3c0*/  @!P1 BRA `(.L_x_979) ;  /* 0xfffffffc00f09947 */ /* 0x010fea000383ffff */
[----:B------:R-:W-:Y:S05]  /*a3d0*/  BRA `(.L_x_1013) ;  /* 0xfffffff400ec7947 */ /* 0x000fea000383ffff */
.L_x_981:
[----:B---3--:R3:W4:Y:S02]  /*a3e0*/  SYNCS.PHASECHK.TRANS64.TRYWAIT P0, [R0+URZ], R5 ;  /* 0x00000005000075a7 */ /* 0x008724000800017f */
[----:B----4-:R-:W-:Y:S05]  /*a3f0*/  @!P0 NANOSLEEP.SYNCS 0x989680 ;  /* 0x009896800000895d */ /* 0x010fea0003900000 */
[----:B------:R-:W4:Y:S02]  /*a400*/  @!P0 SYNCS.PHASECHK.TRANS64 P0, [R0+URZ], R5 ;  /* 0x00000005000085a7 */ /* 0x000f24000800007f */
[----:B----4-:R-:W-:Y:S05]  /*a410*/  @!P0 BRA `(.L_x_981) ;  /* 0xfffffffc00f08947 */ /* 0x010fea000383ffff */
[----:B------:R-:W-:Y:S05]  /*a420*/  BRA `(.L_x_1014) ;  /* 0xfffffff400f07947 */ /* 0x000fea000383ffff */
.L_x_1015:
        /* <DEDUP_REMOVED lines=13> */
.L_x_6560:


//--------------------- .text._ZN7cutlass13device_kernelIN5flash11enable_sm90INS1_16FlashAttnBwdSm90INS1_25CollectiveMainloopBwdSm90ILi2ELi2ELi2EN4cute5tupleIJNS5_1CILi1EEES8_S8_EEENS6_IJNS7_ILi64EEENS7_ILi128EEENS7_ILi96EEEEEENS_6half_tEfNS_4arch4Sm90ELb0ELb1ELb1ELb0ELb0ELb1ELb0ELb0ELi2ELi1ELi2ELi1ELb1EEENS1_21CollectiveEpilogueBwdISD_SE_SG_Li256ELb0ELb0ELi1EEENS1_19SingleTileSchedulerILb0ELb0ELb0ELi128EEEEEEEEEvNT_6ParamsE --------------------------
	.section	.text._ZN7cutlass13device_kernelIN5flash11enable_sm90INS1_16FlashAttnBwdSm90INS1_25CollectiveMainloopBwdSm90ILi2ELi2ELi2EN4cute5tupleIJNS5_1CILi1EEES8_S8_EEENS6_IJNS7_ILi64EEENS7_ILi128EEENS7_ILi96EEEEEENS_6half_tEfNS_4arch4Sm90ELb0ELb1ELb1ELb0ELb0ELb1ELb0ELb0ELi2ELi1ELi2ELi1ELb1EEENS1_21CollectiveEpilogueBwdISD_SE_SG_Li256ELb0ELb0ELi1EEENS1_19SingleTileSchedulerILb0ELb0ELb0ELi128EEEEEEEEEvNT_6ParamsE,"ax",@progbits
	.align	128
.text._ZN7cutlass13device_kernelIN5flash11enable_sm90INS1_16FlashAttnBwdSm90INS1_25CollectiveMainloopBwdSm90ILi2ELi2ELi2EN4cute5tupleIJNS5_1CILi1EEES8_S8_EEENS6_IJNS7_ILi64EEENS7_ILi128EEENS7_ILi96EEEEEENS_6half_tEfNS_4arch4Sm90ELb0ELb1ELb1ELb0ELb0ELb1ELb0ELb0ELi2ELi1ELi2ELi1ELb1EEENS1_21CollectiveEpilogueBwdISD_SE_SG_Li256ELb0ELb0ELi1EEENS1_19SingleTileSchedulerILb0ELb0ELb0ELi128EEEEEEEEEvNT_6ParamsE:
        .type           _ZN7cutlass13device_kernelIN5flash11enable_sm90INS1_16FlashAttnBwdSm90INS1_25CollectiveMainloopBwdSm90ILi2ELi2ELi2EN4cute5tupleIJNS5_1CILi1EEES8_S8_EEENS6_IJNS7_ILi64EEENS7_ILi128EEENS7_ILi96EEEEEENS_6half_tEfNS_4arch4Sm90ELb0ELb1ELb1ELb0ELb0ELb1ELb0ELb0ELi2ELi1ELi2ELi1ELb1EEENS1_21CollectiveEpilogueBwdISD_SE_SG_Li256ELb0ELb0ELi1EEENS1_19SingleTileSchedulerILb0ELb0ELb0ELi128EEEEEEEEEvNT_6ParamsE,@function
        .size           _ZN7cutlass13device_kernelIN5flash11enable_sm90INS1_16FlashAttnBwdSm90INS1_25CollectiveMainloopBwdSm90ILi2ELi2ELi2EN4cute5tupleIJNS5_1CILi1EEES8_S8_EEENS6_IJNS7_ILi64EEENS7_ILi128EEENS7_ILi96EEEEEENS_6half_tEfNS_4arch4Sm90ELb0ELb1ELb1ELb0ELb0ELb1ELb0ELb0ELi2ELi1ELi2ELi1ELb1EEENS1_21CollectiveEpilogueBwdISD_SE_SG_Li256ELb0ELb0ELi1EEENS1_19SingleTileSchedulerILb0ELb0ELb0ELi128EEEEEEEEEvNT_6ParamsE,(.L_x_6561 - _ZN7cutlass13device_kernelIN5flash11enable_sm90INS1_16FlashAttnBwdSm90INS1_25CollectiveMainloopBwdSm90ILi2ELi2ELi2EN4cute5tupleIJNS5_1CILi1EEES8_S8_EEENS6_IJNS7_ILi64EEENS7_ILi128EEENS7_ILi96EEEEEENS_6half_tEfNS_4arch4Sm90ELb0ELb1ELb1ELb0ELb0ELb1ELb0ELb0ELi2ELi1ELi2ELi1ELb1EEENS1_21CollectiveEpilogueBwdISD_SE_SG_Li256ELb0ELb0ELi1EEENS1_19SingleTileSchedulerILb0ELb0ELb0ELi128EEEEEEEEEvNT_6ParamsE)
        .other          _ZN7cutlass13device_kernelIN5flash11enable_sm90INS1_16FlashAttnBwdSm90INS1_25CollectiveMainloopBwdSm90ILi2ELi2ELi2EN4cute5tupleIJNS5_1CILi1EEES8_S8_EEENS6_IJNS7_ILi64EEENS7_ILi128EEENS7_ILi96EEEEEENS_6half_tEfNS_4arch4Sm90ELb0ELb1ELb1ELb0ELb0ELb1ELb0ELb0ELi2ELi1ELi2ELi1ELb1EEENS1_21CollectiveEpilogueBwdISD_SE_SG_Li256ELb0ELb0ELi1EEENS1_19SingleTileSchedulerILb0ELb0ELb0ELi128EEEEEEEEEvNT_6ParamsE,@"STO_CUDA_ENTRY STV_DEFAULT"
_ZN7cutlass13device_kernelIN5flash11enable_sm90INS1_16FlashAttnBwdSm90INS1_25CollectiveMainloopBwdSm90ILi2ELi2ELi2EN4cute5tupleIJNS5_1CILi1EEES8_S8_EEENS6_IJNS7_ILi64EEENS7_ILi128EEENS7_ILi96EEEEEENS_6half_tEfNS_4arch4Sm90ELb0ELb1ELb1ELb0ELb0ELb1ELb0ELb0ELi2ELi1ELi2ELi1ELb1EEENS1_21CollectiveEpilogueBwdISD_SE_SG_Li256ELb0ELb0ELi1EEENS1_19SingleTileSchedulerILb0ELb0ELb0ELi128EEEEEEEEEvNT_6ParamsE:
[----:B------:R-:W1:Y:S02]  /*0000*/  LDC R1, c[0x0][0x28] ;  /* 0x00000a00ff017b82 */ /* 0x000e640000000800 */
[----:B-1----:R-:W-:Y:S01]  /*0010*/  VIADD R1, R1, 0xfffffff8 ;  /* 0xfffffff801017836 */ /* 0x002fe20000000000 */
[----:B------:R-:W1:Y:S01]  /*0020*/  S2R R3, SR_TID.X ;  /* 0x0000000000037919 */ /* 0x000e620000002100 */
[----:B------:R-:W-:Y:S01]  /*0030*/  ELECT P0, URZ, PT ;  /* 0x00000000003f782f */ /* 0x000fe20003800000 */
[----:B------:R-:W-:Y:S01]  /*0040*/  BSSY B0, `(.L_x_1016) ;  /* 0x000001a000007945 */ /* 0x000fe20003800000 */
[--C-:B-1----:R-:W-:Y:S02]  /*0050*/  SHF.R.U32.HI R0, RZ, 0x5, R3.reuse ;  /* 0x00000005ff007819 */ /* 0x102fe40000011603 */
[----:B------:R-:W-:-:S03]  /*0060*/  SHF.R.U32.HI R3, RZ, 0x7, R3 ;  /* 0x00000007ff037819 */ /* 0x000fc60000011603 */
[----:B------:R-:W1:Y:S02]  /*0070*/  SHFL.IDX PT, R2, R0, RZ, 0x1f ;  /* 0x00001fff00027589 */ /* 0x000e6400000e0000 */
[----:B-1----:R-:W-:-:S13]  /*0080*/  ISETP.EQ.AND P0, PT, R2, RZ, P0 ;  /* 0x000000ff0200720c */ /* 0x002fda0000702270 */
[----:B------:R-:W-:Y:S05]  /*0090*/  @!P0 BRA `(.L_x_1017) ;  /* 0x0000000000508947 */ /* 0x000fea0003800000 */
        /* <DEDUP_REMOVED lines=20> */
.L_x_1017:
[----:B------:R-:W-:Y:S05]  /*01e0*/  BSYNC B0 ;  /* 0x0000000000007941 */ /* 0x000fea0003800000 */
.L_x_1016:
        /* <DEDUP_REMOVED lines=37> */
.L_x_1018:
        /* <DEDUP_REMOVED lines=22> */
.L_x_1019:
[----:B------:R-:W-:Y:S01]  /*05a0*/  PLOP3.LUT P0, PT, PT, PT, UP0, 0x80, 0x0 ;  /* 0x000000000000781c */ /* 0x000fe20003f0f008 */
[----:B------:R-:W-:Y:S01]  /*05b0*/  NOP ;  /* 0x0000000000007918 */ /* 0x000fe20000000000 */
[----:B-12-4-:R-:W-:Y:S11]  /*05c0*/  BAR.SYNC.DEFER_BLOCKING 0x0 ;  /* 0x0000000000007b1d */ /* 0x016ff60000010000 */
[----:B------:R-:W-:Y:S05]  /*05d0*/  @!P0 BRA `(.L_x_1020) ;  /* 0x0000006000048947 */ /* 0x000fea0003800000 */
.L_x_1021:
[----:B------:R-:W-:-:S08]  /*05e0*/  NOP ;  /* 0x0000000000007918 */ /* 0x000fd00000000000 */
[----:B------:R-:W1:Y:S02]  /*05f0*/  USETMAXREG.TRY_ALLOC.CTAPOOL UP0, 0xf0 ;  /* 0x000000f0000079c8 */ /* 0x000e640008000600 */
[----:B-1----:R-:W-:-:S13]  /*0600*/  PLOP3.LUT P0, PT, PT, PT, UP0, 0x80, 0x0 ;  /* 0x000000000000781c */ /* 0x002fda0003f0f008 */
[----:B------:R-:W-:Y:S05]  /*0610*/  @!P0 BRA `(.L_x_1021) ;  /* 0xfffffffc00f08947 */ /* 0x000fea000383ffff */
[----:B------:R-:W-:Y:S01]  /*0620*/  LOP3.LUT R0, R0, 0x3, RZ, 0xc0, !PT ;  /* 0x0000000300007812 */ /* 0x000fe200078ec0ff */
[----:B------:R-:W1:Y:S01]  /*0630*/  S2R R2, SR_TID.X ;  /* 0x0000000000027919 */ /* 0x000e620000002100 */
[----:B------:R-:W2:Y:S04]  /*0640*/  S2UR UR4, SR_CTAID.Z ;  /* 0x00000000000479c3 */ /* 0x000ea80000002700 */
[----:B------:R-:W3:Y:S02]  /*0650*/  SHFL.IDX PT, R0, R0, RZ, 0x1f ;  /* 0x00001fff00007589 */ /* 0x000ee400000e0000 */
[----:B---3--:R-:W-:Y:S02]  /*0660*/  ISETP.NE.AND P0, PT, R0, RZ, PT ;  /* 0x000000ff0000720c */ /* 0x008fe40003f05270 */
[----:B-1----:R-:W-:-:S11]  /*0670*/  SHF.R.U32.HI R2, RZ, 0x7, R2 ;  /* 0x00000007ff027819 */ /* 0x002fd60000011602 */
[----:B------:R-:W-:-:S05]  /*0680*/  @!P0 VIADD R2, R2, 0x9 ;  /* 0x0000000902028836 */ /* 0x000fca0000000000 */
[----:B------:R1:W-:Y:S06]  /*0690*/  @!P0 BAR.ARV R2, 0xa0 ;  /* 0x000280020000851d */ /* 0x0003ec0000002000 */
[----:B--2---:R-:W-:-:S13]  /*06a0*/  ISETP.LE.AND P0, PT, RZ, UR4, PT ;  /* 0x00000004ff007c0c */ /* 0x004fda000bf03270 */
[----:B-1----:R-:W-:Y:S05]  /*06b0*/  @!P0 EXIT ;  /* 0x000000000000894d */ /* 0x002fea0003800000 */
[----:B------:R-:W1:Y:S01]  /*06c0*/  S2UR UR39, SR_CTAID.X ;  /* 0x00000000002779c3 */ /* 0x000e620000002500 */
[----:B------:R-:W2:Y:S01]  /*06d0*/  S2R R3, SR_TID.X ;  /* 0x0000000000037919 */ /* 0x000ea20000002100 */
[----:B------:R-:W-:Y:S01]  /*06e0*/  ULDC UR7, c[0x0][0x280] ;  /* 0x0000a00000077ab9 */ /* 0x000fe20000000800 */
[----:B------:R-:W-:Y:S01]  /*06f0*/  ULDC UR6, c[0x0][0x290] ;  /* 0x0000a40000067ab9 */ /* 0x000fe20000000800 */
[----:B------:R-:W-:Y:S01]  /*0700*/  ULDC UR4, c[0x0][0x74c] ;  /* 0x0001d30000047ab9 */ /* 0x000fe20000000800 */
[----:B------:R-:W-:Y:S02]  /*0710*/  PLOP3.LUT P0, PT, PT, PT, PT, 0x80, 0x0 ;  /* 0x000000000000781c */ /* 0x000fe40003f0f070 */
        /* <DEDUP_REMOVED lines=18> */
[----:B-1----:R-:W-:Y:S02]  /*0840*/  ULEA UR5, UR39, UR7, 0x7 ;  /* 0x0000000727057291 */ /* 0x002fe4000f8e383f */
[----:B------:R-:W-:Y:S02]  /*0850*/  ISETP.LE.AND P1, PT, RZ, UR39, PT ;  /* 0x00000027ff007c0c */ /* 0x000fe4000bf23270 */
[----:B------:R-:W-:Y:S02]  /*0860*/  CS2R R34, SRZ ;  /* 0x0000000000227805 */ /* 0x000fe4000001ff00 */
[----:B------:R-:W-:Y:S01]  /*0870*/  CS2R R32, SRZ ;  /* 0x0000000000207805 */ /* 0x000fe2000001ff00 */
[----:B------:R-:W-:Y:S01]  /*0880*/  UIADD3 UR4, -UR4, UR5, -UR6 ;  /* 0x0000000504047290 */ /* 0x000fe2000fffe906 */
[----:B------:R-:W-:-:S02]  /*0890*/  CS2R R30, SRZ ;  /* 0x00000000001e7805 */ /* 0x000fc4000001ff00 */
[----:B------:R-:W-:Y:S02]  /*08a0*/  CS2R R28, SRZ ;  /* 0x00000000001c7805 */ /* 0x000fe4000001ff00 */
[----:B------:R-:W-:Y:S01]  /*08b0*/  CS2R R26, SRZ ;  /* 0x00000000001a7805 */ /* 0x000fe2000001ff00 */
[----:B------:R-:W-:Y:S01]  /*08c0*/  USHF.R.S32.HI UR5, URZ, 0x1f, UR4 ;  /* 0x0000001f3f057899 */ /* 0x000fe20008011404 */
[----:B--2---:R-:W-:Y:S01]  /*08d0*/  VIADD R18, R3, 0xffffff80 ;  /* 0xffffff8003127836 */ /* 0x004fe20000000000 */
[----:B------:R-:W-:Y:S02]  /*08e0*/  CS2R R24, SRZ ;  /* 0x0000000000187805 */ /* 0x000fe4000001ff00 */
[----:B------:R-:W-:Y:S01]  /*08f0*/  CS2R R118, SRZ ;  /* 0x0000000000767805 */ /* 0x000fe2000001ff00 */
[----:B------:R-:W-:Y:S01]  /*0900*/  ULEA.HI UR5, UR5, UR4, URZ, 0x6 ;  /* 0x0000000405057291 */ /* 0x000fe2000f8f303f */
[----:B------:R-:W-:Y:S01]  /*0910*/  CS2R R116, SRZ ;  /* 0x0000000000747805 */ /* 0x000fe2000001ff00 */
[----:B------:R-:W-:Y:S01]  /*0920*/  UIADD3 UR4, UR7, 0x3f, URZ ;  /* 0x0000003f07047890 */ /* 0x000fe2000fffe03f */
[----:B------:R-:W-:Y:S01]  /*0930*/  CS2R R114, SRZ ;  /* 0x0000000000727805 */ /* 0x000fe2000001ff00 */
[----:B------:R-:W-:Y:S01]  /*0940*/  USHF.R.S32.HI UR6, URZ, 0x6, UR5 ;  /* 0x000000063f067899 */ /* 0x000fe20008011405 */
[----:B------:R-:W-:Y:S01]  /*0950*/  CS2R R112, SRZ ;  /* 0x0000000000707805 */ /* 0x000fe2000001ff00 */
[----:B------:R-:W-:Y:S01]  /*0960*/  USHF.R.S32.HI UR5, URZ, 0x1f, UR4 ;  /* 0x0000001f3f057899 */ /* 0x000fe20008011404 */
[----:B------:R-:W-:Y:S01]  /*0970*/  CS2R R110, SRZ ;  /* 0x00000000006e7805 */ /* 0x000fe2000001ff00 */
[----:B------:R-:W-:Y:S01]  /*0980*/  UISETP.LT.AND UP0, UPT, URZ, UR6, UPT ;  /* 0x000000063f00728c */ /* 0x000fe2000bf01270 */
[----:B------:R-:W-:Y:S01]  /*0990*/  CS2R R108, SRZ ;  /* 0x00000000006c7805 */ /* 0x000fe2000001ff00 */
[----:B------:R-:W-:Y:S01]  /*09a0*/  ULEA.HI UR5, UR5, UR4, URZ, 0x6 ;  /* 0x0000000405057291 */ /* 0x000fe2000f8f303f */
[----:B------:R-:W-:Y:S01]  /*09b0*/  CS2R R106, SRZ ;  /* 0x00000000006a7805 */ /* 0x000fe2000001ff00 */
[----:B------:R-:W-:Y:S01]  /*09c0*/  USEL UR37, URZ, UR6, !UP0 ;  /* 0x000000063f257287 */ /* 0x000fe2000c000000 */
[----:B------:R-:W-:Y:S01]  /*09d0*/  CS2R R104, SRZ ;  /* 0x0000000000687805 */ /* 0x000fe2000001ff00 */
[----:B------:R-:W-:Y:S01]  /*09e0*/  USHF.R.S32.HI UR36, URZ, 0x6, UR5 ;  /* 0x000000063f247899 */ /* 0x000fe20008011405 */
        /* <DEDUP_REMOVED lines=10> */
[----:B------:R-:W-:Y:S01]  /*0a90*/  IMAD.MOV.U32 R83, RZ, RZ, RZ ;  /* 0x000000ffff537224 */ /* 0x000fe200078e00ff */
[----:B------:R-:W-:Y:S06]  /*0aa0*/  @!P1 BRA `(.L_x_1022) ;  /* 0x0000000000289947 */ /* 0x000fec0003800000 */
[----:B------:R-:W-:Y:S01]  /*0ab0*/  ULEA UR4, UR39, UR7, 0x7 ;  /* 0x0000000727047291 */ /* 0x000fe2000f8e383f */
[----:B------:R-:W-:-:S03]  /*0ac0*/  ULDC UR5, c[0x0][0x290] ;  /* 0x0000a40000057ab9 */ /* 0x000fc60000000800 */
[----:B------:R-:W-:-:S03]  /*0ad0*/  UIADD3 UR4, -UR5, 0xbf, UR4 ;  /* 0x000000bf05047890 */ /* 0x000fc6000fffe104 */
[----:B------:R-:W-:Y:S02]  /*0ae0*/  ULDC UR5, c[0x0][0x748] ;  /* 0x0001d20000057ab9 */ /* 0x000fe40000000800 */
[----:B------:R-:W-:-:S04]  /*0af0*/  UIADD3 UR4, UR4, UR5, URZ ;  /* 0x0000000504047290 */ /* 0x000fc8000fffe03f */
[----:B------:R-:W-:-:S04]  /*0b00*/  USHF.R.S32.HI UR5, URZ, 0x1f, UR4 ;  /* 0x0000001f3f057899 */ /* 0x000fc80008011404 */
[----:B------:R-:W-:-:S04]  /*0b10*/  ULEA.HI UR5, UR5, UR4, URZ, 0x6 ;  /* 0x0000000405057291 */ /* 0x000fc8000f8f303f */
[----:B------:R-:W-:-:S04]  /*0b20*/  USHF.R.S32.HI UR5, URZ, 0x6, UR5 ;  /* 0x000000063f057899 */ /* 0x000fc80008011405 */
[----:B------:R-:W-:-:S04]  /*0b30*/  UISETP.LT.AND UP0, UPT, UR36, UR5, UPT ;  /* 0x000000052400728c */ /* 0x000fc8000bf01270 */
[----:B------:R-:W-:-:S12]  /*0b40*/  USEL UR36, UR36, UR5, UP0 ;  /* 0x0000000524247287 */ /* 0x000fd80008000000 */
.L_x_1022:
[----:B------:R-:W-:Y:S01]  /*0b50*/  UISETP.GT.AND UP0, UPT, UR36, UR37, UPT ;  /* 0x000000252400728c */ /* 0x000fe2000bf04270 */
[----:B------:R-:W-:Y:S01]  /*0b60*/  IMAD.MOV.U32 R82, RZ, RZ, RZ ;  /* 0x000000ffff527224 */ /* 0x000fe200078e00ff */
[----:B------:R-:W-:Y:S02]  /*0b70*/  CS2R R80, SRZ ;  /* 0x0000000000507805 */ /* 0x000fe4000001ff00 */
[----:B------:R-:W-:Y:S02]  /*0b80*/  CS2R R78, SRZ ;  /* 0x00000000004e7805 */ /* 0x000fe4000001ff00 */
[----:B------:R-:W-:Y:S02]  /*0b90*/  CS2R R76, SRZ ;  /* 0x00000000004c7805 */ /* 0x000fe4000001ff00 */
[----:B------:R-:W-:Y:S02]  /*0ba0*/  CS2R R74, SRZ ;  /* 0x00000000004a7805 */ /* 0x000fe4000001ff00 */
[----:B------:R-:W-:-:S02]  /*0bb0*/  PLOP3.LUT P1, PT, PT, PT, UP0, 0x80, 0x0 ;  /* 0x000000000000781c */ /* 0x000fc40003f2f008 */
[----:B------:R-:W-:-:S11]  /*0bc0*/  CS2R R72, SRZ ;  /* 0x0000000000487805 */ /* 0x000fd6000001ff00 */
[----:B------:R-:W-:Y:S05]  /*0bd0*/  @!P1 BRA `(.L_x_1023) ;  /* 0x0000004000ec9947 */ /* 0x000fea0003800000 */
        /* <DEDUP_REMOVED lines=19> */
.L_x_1025:
        /* <DEDUP_REMOVED lines=15> */
.L_x_1024:
        /* <DEDUP_REMOVED lines=22> */
.L_x_1027:
        /* <DEDUP_REMOVED lines=15> */
.L_x_1026:
[----:B------:R-:W-:Y:S01]  /*1050*/  SHF.R.S32.HI R19, RZ, 0x1f, R18 ;  /* 0x0000001fff137819 */ /* 0x000fe20000011412 */
[----:B------:R-:W-:-:S03]  /*1060*/  UMOV UR4, 0xffffffff ;  /* 0xffffffff00047882 */ /* 0x000fc60000000000 */
[----:B------:R-:W-:-:S04]  /*1070*/  LEA.HI R0, R19, R18, RZ, 0x7 ;  /* 0x0000001213007211 */ /* 0x000fc800078f38ff */
[----:B------:R-:W-:Y:S01]  /*1080*/  SHF.R.S32.HI R17, RZ, 0x7, R0 ;  /* 0x00000007ff117819 */ /* 0x000fe20000011400 */
[----:B------:R-:W-:Y:S06]  /*1090*/  BRA.DIV UR4, `(.L_x_1028) ;  /* 0x0000008a04307947 */ /* 0x000fec000b800000 */
[----:B------:R1:W2:Y:S02]  /*10a0*/  SHFL.IDX PT, R14, R17, RZ, 0x1f ;  /* 0x00001fff110e7589 */ /* 0x0002a400000e0000 */
.L_x_1113:
        /* <DEDUP_REMOVED lines=10> */
[----:B------:R-:W-:-:S05]  /*1150*/  LOP3.LUT R5, R24, 0x7ffffffc, RZ, 0xc0, !PT ;  /* 0x7ffffffc18057812 */ /* 0x000fca00078ec0ff */
[----:B------:R-:W-:Y:S01]  /*1160*/  IMAD.IADD R2, R22, 0x1, -R5 ;  /* 0x0000000116027824 */ /* 0x000fe200078e0a05 */
[----:B---3--:R-:W-:Y:S06]  /*1170*/  @P0 BRA `(.L_x_1029) ;  /* 0x0000000000080947 */ /* 0x008fec0003800000 */
[----:B------:R-:W2:Y:S02]  /*1180*/  SYNCS.PHASECHK.TRANS64.TRYWAIT P0, [R237+URZ+0x26800], R4 ;  /* 0x02680004ed0075a7 */ /* 0x000ea4000800017f */
[----:B--2---:R-:W-:Y:S05]  /*1190*/  @!P0 BRA `(.L_x_1030) ;  /* 0x0000008800108947 */ /* 0x004fea0003800000 */
.L_x_1029:
[----:B------:R-:W-:Y:S02]  /*11a0*/  IMAD.IADD R16, R14, 0x1, -R3 ;  /* 0x000000010e107824 */ /* 0x000fe400078e0a03 */
[----:B------:R-:W-:Y:S01]  /*11b0*/  IMAD.SHL.U32 R2, R2, 0x2, RZ ;  /* 0x0000000202027824 */ /* 0x000fe200078e00ff */
[----:B------:R-:W-:Y:S06]  /*11c0*/  @!P1 BRA `(.L_x_1031) ;  /* 0x0000000000409947 */ /* 0x000fec0003800000 */
[----:B------:R-:W-:Y:S01]  /*11d0*/  MOV R0, 0x0 ;  /* 0x0000000000007802 */ /* 0x000fe20000000f00 */
[----:B------:R-:W-:Y:S01]  /*11e0*/  ULDC.64 UR4, c[0x4][0x88] ;  /* 0x0100220000047ab9 */ /* 0x000fe20000000a00 */
[----:B------:R-:W-:Y:S01]  /*11f0*/  ULDC.64 UR6, c[0x4][0x90] ;  /* 0x0100240000067ab9 */ /* 0x000fe20000000a00 */
[----:B--2---:R-:W-:Y:S01]  /*1200*/  IMAD.U32 R4, RZ, RZ, UR4 ;  /* 0x00000004ff047e24 */ /* 0x004fe2000f8e00ff */
[----:B------:R2:W3:Y:S01]  /*1210*/  LDC.64 R14, c[0x4][R0] ;  /* 0x01000000000e7b82 */ /* 0x0004e20000000a00 */
        /* <DEDUP_REMOVED lines=8> */
[----:B--2---:R-:W-:-:S07]  /*12a0*/  IMAD.MOV.U32 R13, RZ, RZ, RZ ;  /* 0x000000ffff0d7224 */ /* 0x004fce00078e00ff */
[----:B------:R-:W-:-:S07]  /*12b0*/  LEPC R20, `(.L_x_1031) ;  /* 0x000000001014794e */ /* 0x000fce0000000000 */
[----:B-1-3--:R-:W-:Y:S05]  /*12c0*/  CALL.ABS.NOINC R14 ;  /* 0x000000000e007343 */ /* 0x00afea0003c00000 */
.L_x_1031:
[----:B------:R-:W-:Y:S01]  /*12d0*/  LEA.HI R0, R19, R18, RZ, 0x4 ;  /* 0x0000001213007211 */ /* 0x000fe200078f20ff */
[----:B------:R-:W-:Y:S05]  /*12e0*/  WARPSYNC.ALL ;  /* 0x0000000000007948 */ /* 0x000fea0003800000 */
[----:B------:R-:W-:-:S05]  /*12f0*/  LOP3.LUT R3, R0, 0xfffffff0, RZ, 0xc0, !PT ;  /* 0xfffffff000037812 */ /* 0x000fca00078ec0ff */
[----:B------:R-:W-:Y:S01]  /*1300*/  IMAD.IADD R5, R18, 0x1, -R3 ;  /* 0x0000000112057824 */ /* 0x000fe200078e0a03 */
[----:B------:R-:W-:-:S04]  /*1310*/  SHF.R.S32.HI R3, RZ, 0x4, R0 ;  /* 0x00000004ff037819 */ /* 0x000fc80000011400 */
[----:B------:R-:W-:Y:S02]  /*1320*/  LEA.HI R6, R5, R5, RZ, 0x1 ;  /* 0x0000000505067211 */ /* 0x000fe400078f08ff */
[----:B------:R-:W-:Y:S02]  /*1330*/  LEA.HI R0, R0, R3, RZ, 0x1 ;  /* 0x0000000300007211 */ /* 0x000fe400078f08ff */
[--C-:B------:R-:W-:Y:S02]  /*1340*/  SHF.R.S32.HI R7, RZ, 0x1, R6.reuse ;  /* 0x00000001ff077819 */ /* 0x100fe40000011406 */
[----:B--2---:R-:W-:Y:S02]  /*1350*/  SHF.R.S32.HI R4, RZ, 0x1f, R6 ;  /* 0x0000001fff047819 */ /* 0x004fe40000011406 */
        /* <DEDUP_REMOVED lines=26> */
[--C-:B------:R-:W-:Y:S01]  /*1500*/  SHF.R.S32.HI R3, RZ, 0x2, R24.reuse ;  /* 0x00000002ff037819 */ /* 0x100fe20000011418 */
[----:B------:R-:W-:Y:S01]  /*1510*/  IMAD.SHL.U32 R7, R7, 0x10, RZ ;  /* 0x0000001007077824 */ /* 0x000fe200078e00ff */
[----:B------:R-:W-:Y:S02]  /*1520*/  SHF.R.S32.HI R24, RZ, 0x1f, R24 ;  /* 0x0000001fff187819 */ /* 0x000fe40000011418 */
[----:B------:R-:W2:Y:S01]  /*1530*/  LDSM.16.M88.4 R160, [R6+0x6000] ;  /* 0x0060000006a0783b */ /* 0x000ea20000000200 */
[----:B------:R-:W-:Y:S01]  /*1540*/  LEA.HI R18, R19, R18, RZ, 0x3 ;  /* 0x0000001213127211 */ /* 0x000fe200078f18ff */
[----:B------:R-:W-:Y:S01]  /*1550*/  IMAD R4, R17, 0x8, R4 ;  /* 0x0000000811047824 */ /* 0x000fe200078e0204 */
[----:B------:R-:W-:Y:S01]  /*1560*/  LEA.HI R24, R24, R3, RZ, 0x3 ;  /* 0x0000000318187211 */ /* 0x000fe200078f18ff */
[----:B------:R-:W3:Y:S01]  /*1570*/  LDSM.16.M88.4 R164, [R6+0x8000] ;  /* 0x0080000006a4783b */ /* 0x000ee20000000200 */
[----:B------:R-:W-:Y:S01]  /*1580*/  LOP3.LUT R7, R0, 0x30, R7, 0xf8, !PT ;  /* 0x0000003000077812 */ /* 0x000fe200078ef807 */
[----:B------:R-:W-:Y:S01]  /*1590*/  ULDC UR6, c[0x0][0x290] ;  /* 0x0000a40000067ab9 */ /* 0x000fe20000000800 */
[----:B------:R-:W-:Y:S01]  /*15a0*/  LOP3.LUT R24, R24, 0xfffffff8, RZ, 0xc0, !PT ;  /* 0xfffffff818187812 */ /* 0x000fe200078ec0ff */
[----:B------:R-:W4:Y:S01]  /*15b0*/  LDSM.16.M88.4 R168, [R6+0xa000] ;  /* 0x00a0000006a8783b */ /* 0x000f220000000200 */
[----:B------:R-:W-:Y:S01]  /*15c0*/  LOP3.LUT R7, R7, 0x8, R18, 0xf8, !PT ;  /* 0x0000000807077812 */ /* 0x000fe200078ef812 */
[----:B------:R-:W-:Y:S01]  /*15d0*/  UIMAD UR39, UR39, -0x80, UR6 ;  /* 0xffffff80272778a4 */ /* 0x000fe2000f8e0206 */
[----:B------:R-:W-:Y:S01]  /*15e0*/  SHF.R.U32.HI R8, RZ, 0x3, R0 ;  /* 0x00000003ff087819 */ /* 0x000fe20000011600 */
[----:B------:R-:W5:Y:S01]  /*15f0*/  S2R R5, SR_CTAID.X ;  /* 0x0000000000057919 */ /* 0x000f620000002500 */
[----:B------:R-:W-:Y:S01]  /*1600*/  IMAD.IADD R24, R3, 0x1, -R24 ;  /* 0x0000000103187824 */ /* 0x000fe200078e0a18 */
[----:B------:R-:W-:-:S02]  /*1610*/  LEA.HI R3, R17, R17, RZ, 0x1 ;  /* 0x0000001111037211 */ /* 0x000fc400078f08ff */
[----:B------:R-:W-:Y:S02]  /*1620*/  CS2R R70, SRZ ;  /* 0x0000000000467805 */ /* 0x000fe4000001ff00 */
[----:B------:R-:W-:Y:S02]  /*1630*/  LOP3.LUT R7, R7, R8, RZ, 0x3c, !PT ;  /* 0x0000000807077212 */ /* 0x000fe400078e3cff */
[----:B------:R-:W-:Y:S02]  /*1640*/  CS2R R68, SRZ ;  /* 0x0000000000447805 */ /* 0x000fe4000001ff00 */
[----:B------:R-:W-:Y:S02]  /*1650*/  LOP3.LUT R0, R3, 0x3fffffe, RZ, 0xc0, !PT ;  /* 0x03fffffe03007812 */ /* 0x000fe400078ec0ff */
[----:B------:R-:W-:Y:S02]  /*1660*/  CS2R R66, SRZ ;  /* 0x0000000000427805 */ /* 0x000fe4000001ff00 */
[----:B------:R-:W-:Y:S01]  /*1670*/  LEA.HI R23, R23, R22, RZ, 0x5 ;  /* 0x0000001617177211 */ /* 0x000fe200078f28ff */
[----:B------:R-:W-:Y:S01]  /*1680*/  IMAD.U32 R3, R4, 0x200, R7 ;  /* 0x0000020004037824 */ /* 0x000fe200078e0007 */
[----:B------:R-:W-:Y:S01]  /*1690*/  CS2R R64, SRZ ;  /* 0x0000000000407805 */ /* 0x000fe2000001ff00 */
[C---:B------:R-:W-:Y:S01]  /*16a0*/  IMAD.IADD R0, R17.reuse, 0x1, -R0 ;  /* 0x0000000111007824 */ /* 0x040fe200078e0a00 */
[----:B------:R-:W-:Y:S01]  /*16b0*/  SHF.R.S32.HI R23, RZ, 0x5, R23 ;  /* 0x00000005ff177819 */ /* 0x000fe20000011417 */
[----:B-1----:R-:W-:Y:S01]  /*16c0*/  IMAD R17, R17, 0x300, R22 ;  /* 0x0000030011117824 */ /* 0x002fe200078e0216 */
[----:B------:R1:W-:Y:S01]  /*16d0*/  STL [R1], R3 ;  /* 0x0000000301007387 */ /* 0x0003e20000100800 */
[----:B------:R-:W-:-:S02]  /*16e0*/  CS2R R62, SRZ ;  /* 0x00000000003e7805 */ /* 0x000fc4000001ff00 */
[----:B------:R-:W-:Y:S01]  /*16f0*/  CS2R R60, SRZ ;  /* 0x00000000003c7805 */ /* 0x000fe2000001ff00 */
[----:B------:R-:W-:Y:S01]  /*1700*/  IMAD R23, R23, 0x10, R24 ;  /* 0x0000001017177824 */ /* 0x000fe200078e0218 */
[----:B------:R-:W-:Y:S01]  /*1710*/  CS2R R58, SRZ ;  /* 0x00000000003a7805 */ /* 0x000fe2000001ff00 */
[----:B------:R-:W-:Y:S01]  /*1720*/  IMAD.SHL.U32 R4, R17, 0x4, RZ ;  /* 0x0000000411047824 */ /* 0x000fe200078e00ff */
[----:B------:R-:W-:Y:S01]  /*1730*/  CS2R R56, SRZ ;  /* 0x0000000000387805 */ /* 0x000fe2000001ff00 */
[----:B------:R-:W-:Y:S01]  /*1740*/  IMAD R0, R0, 0x40, R23 ;  /* 0x0000004000007824 */ /* 0x000fe200078e0217 */
[----:B------:R-:W-:Y:S02]  /*1750*/  CS2R R54, SRZ ;  /* 0x0000000000367805 */ /* 0x000fe4000001ff00 */
[----:B------:R-:W-:Y:S01]  /*1760*/  CS2R R52, SRZ ;  /* 0x0000000000347805 */ /* 0x000fe2000001ff00 */
[----:B-1----:R-:W-:Y:S01]  /*1770*/  IMAD.MOV.U32 R3, RZ, RZ, 0x20 ;  /* 0x00000020ff037424 */ /* 0x002fe200078e00ff */
[----:B------:R-:W-:-:S02]  /*1780*/  CS2R R50, SRZ ;  /* 0x0000000000327805 */ /* 0x000fc4000001ff00 */
[----:B------:R-:W-:Y:S02]  /*1790*/  CS2R R48, SRZ ;  /* 0x0000000000307805 */ /* 0x000fe4000001ff00 */
[----:B------:R-:W-:Y:S02]  /*17a0*/  CS2R R46, SRZ ;  /* 0x00000000002e7805 */ /* 0x000fe4000001ff00 */
[----:B------:R-:W-:Y:S02]  /*17b0*/  CS2R R44, SRZ ;  /* 0x00000000002c7805 */ /* 0x000fe4000001ff00 */
[----:B------:R-:W-:Y:S02]  /*17c0*/  SEL R3, R3, 0xffffffe0, !P0 ;  /* 0xffffffe003037807 */ /* 0x000fe40004000000 */
[----:B------:R-:W-:Y:S02]  /*17d0*/  CS2R R42, SRZ ;  /* 0x00000000002a7805 */ /* 0x000fe4000001ff00 */
[----:B------:R-:W-:-:S02]  /*17e0*/  CS2R R40, SRZ ;  /* 0x0000000000287805 */ /* 0x000fc4000001ff00 */
[----:B------:R-:W-:Y:S02]  /*17f0*/  CS2R R38, SRZ ;  /* 0x0000000000267805 */ /* 0x000fe4000001ff00 */
[----:B------:R-:W-:Y:S01]  /*1800*/  CS2R R36, SRZ ;  /* 0x0000000000247805 */ /* 0x000fe2000001ff00 */
[----:B------:R-:W-:Y:S01]  /*1810*/  IMAD.IADD R3, R6, 0x1, R3 ;  /* 0x0000000106037824 */ /* 0x000fe200078e0203 */
[----:B------:R-:W-:Y:S02]  /*1820*/  CS2R R34, SRZ ;  /* 0x0000000000227805 */ /* 0x000fe4000001ff00 */
[----:B------:R-:W-:Y:S02]  /*1830*/  CS2R R32, SRZ ;  /* 0x0000000000207805 */ /* 0x000fe4000001ff00 */
[----:B------:R-:W-:Y:S02]  /*1840*/  CS2R R30, SRZ ;  /* 0x00000000001e7805 */ /* 0x000fe4000001ff00 */
[----:B------:R-:W-:Y:S01]  /*1850*/  CS2R R28, SRZ ;  /* 0x00000000001c7805 */ /* 0x000fe2000001ff00 */
[----:B------:R-:W1:Y:S01]  /*1860*/  LDSM.16.M88.4 R172, [R3+0x6000] ;  /* 0x0060000003ac783b */ /* 0x000e620000000200 */
[----:B------:R-:W-:-:S02]  /*1870*/  CS2R R26, SRZ ;  /* 0x00000000001a7805 */ /* 0x000fc4000001ff00 */
[----:B------:R-:W-:Y:S02]  /*1880*/  CS2R R24, SRZ ;  /* 0x0000000000187805 */ /* 0x000fe4000001ff00 */
[----:B------:R-:W-:Y:S01]  /*1890*/  CS2R R118, SRZ ;  /* 0x0000000000767805 */ /* 0x000fe2000001ff00 */
[----:B------:R-:W1:Y:S01]  /*18a0*/  LDSM.16.M88.4 R176, [R3+0x8000] ;  /* 0x0080000003b0783b */ /* 0x000e620000000200 */
        /* <DEDUP_REMOVED lines=11> */
[----:B-----5:R-:W-:Y:S01]  /*1960*/  IMAD R3, R5, -0x80, -R0 ;  /* 0xffffff8005037824 */ /* 0x020fe200078e0a00 */
        /* <DEDUP_REMOVED lines=12> */
[----:B------:R-:W-:Y:S01]  /*1a30*/  CS2R R72, SRZ ;  /* 0x0000000000487805 */ /* 0x000fe2000001ff00 */
[----:B------:R-:W-:Y:S01]  /*1a40*/  IMAD R4, R4, 0x4, R237 ;  /* 0x0000000404047824 */ /* 0x000fe200078e02ed */
[----:B------:R-:W-:Y:S01]  /*1a50*/  IADD3 R0, -R0, UR39, RZ ;  /* 0x0000002700007c10 */ /* 0x000fe2000fffe1ff */
[----:B------:R-:W-:Y:S01]  /*1a60*/  ULOP3.LUT UR16, UR38, 0x1, URZ, 0xfc, !UPT ;  /* 0x0000000126107892 */ /* 0x000fe2000f8efc3f */
[----:B------:R-:W-:Y:S01]  /*1a70*/  UMOV UR4, URZ ;  /* 0x0000003f00047c82 */ /* 0x000fe20008000000 */
[----:B------:R-:W-:Y:S01]  /*1a80*/  UMOV UR5, URZ ;  /* 0x0000003f00057c82 */ /* 0x000fe20008000000 */
[----:B------:R-:W-:Y:S01]  /*1a90*/  ULDC UR17, c[0x0][0x280] ;  /* 0x0000a00000117ab9 */ /* 0x000fe20000000800 */
[----:B------:R-:W-:Y:S01]  /*1aa0*/  ULDC UR18, c[0x0][0x75c] ;  /* 0x0001d70000127ab9 */ /* 0x000fe20000000800 */
[----:B-1234-:R-:W-:-:S07]  /*1ab0*/  ULDC UR19, c[0x0][0x744] ;  /* 0x0001d10000137ab9 */ /* 0x01efce0000000800 */
.L_x_1042:
[----:B------:R-:W-:-:S06]  /*1ac0*/  UISETP.NE.AND UP0, UPT, UR16, 0x3, UPT ;  /* 0x000000031000788c */ /* 0x000fcc000bf05270 */
[----:B------:R-:W-:-:S13]  /*1ad0*/  PLOP3.LUT P6, PT, PT, PT, UP0, 0x80, 0x0 ;  /* 0x000000000000781c */ /* 0x000fda0003fcf008 */
[----:B-1----:R-:W-:Y:S05]  /*1ae0*/  @!P6 BRA `(.L_x_1032) ;  /* 0x000000000004e947 */ /* 0x002fea0003800000 */
[----:B------:R-:W-:Y:S01]  /*1af0*/  BPT.TRAP 0x1 ;  /* 0x000000040000795c */ /* 0x000fe20000300000 */
.L_x_1032:
[----:B------:R-:W-:Y:S01]  /*1b00*/  R2UR UR6, R237 ;  /* 0x00000000ed0672ca */ /* 0x000fe200000e0000 */
[----:B------:R-:W-:-:S05]  /*1b10*/  IMAD.U32 R120, RZ, RZ, UR4 ;  /* 0x00000004ff787e24 */ /* 0x000fca000f8e00ff */
[----:B------:R-:W-:-:S07]  /*1b20*/  SHF.L.U32 R120, R120, 0x1f, RZ ;  /* 0x0000001f78787819 */ /* 0x000fce00000006ff */
[----:B------:R-:W-:-:S09]  /*1b30*/  ULEA UR6, UR5, UR6, 0x3 ;  /* 0x0000000605067291 */ /* 0x000fd2000f8e183f */
[----:B------:R1:W2:Y:S01]  /*1b40*/  SYNCS.PHASECHK.TRANS64.TRYWAIT P0, [UR6+0x26810], R120 ;  /* 0x02681078ff0075a7 */ /* 0x0002a20008000146 */
[----:B------:R-:W-:Y:S05]  /*1b50*/  @!P6 BRA `(.L_x_1033) ;  /* 0x000000000004e947 */ /* 0x000fea0003800000 */
[----:B------:R-:W-:Y:S01]  /*1b60*/  BPT.TRAP 0x1 ;  /* 0x000000040000795c */ /* 0x000fe20000300000 */
.L_x_1033:
[----:B--2---:R-:W-:Y:S05]  /*1b70*/  @P0 BRA `(.L_x_1034) ;  /* 0x0000000000080947 */ /* 0x004fea0003800000 */
[----:B------:R-:W2:Y:S02]  /*1b80*/  SYNCS.PHASECHK.TRANS64.TRYWAIT P0, [UR6+0x26810], R120 ;  /* 0x02681078ff0075a7 */ /* 0x000ea40008000146 */
[----:B--2---:R-:W-:Y:S05]  /*1b90*/  @!P0 BRA `(.L_x_1035) ;  /* 0x0000007c00a48947 */ /* 0x004fea0003800000 */
.L_x_1034:
[----:B------:R-:W-:Y:S01]  /*1ba0*/  R2UR UR7, R237 ;  /* 0x00000000ed0772ca */ /* 0x000fe200000e0000 */
[----:B--2---:R-:W-:Y:S01]  /*1bb0*/  IMAD R5, R16, 0x800, R237 ;  /* 0x0000080010057824 */ /* 0x004fe200078e02ed */
[----:B------:R-:W-:Y:S01]  /*1bc0*/  WARPGROUP.ARRIVE ;  /* 0x00000000000079c5 */ /* 0x000fe20000000000 */
[----:B------:R-:W-:Y:S01]  /*1bd0*/  UMOV UR9, 0xc0000010 ;  /* 0xc000001000097882 */ /* 0x000fe20000000000 */
[----:B------:R-:W-:Y:S02]  /*1be0*/  UMOV UR11, 0x80000020 ;  /* 0x80000020000b7882 */ /* 0x000fe40000000000 */
[----:B------:R-:W-:Y:S01]  /*1bf0*/  R2UR UR8, R5 ;  /* 0x00000000050872ca */ /* 0x000fe200000e0000 */
[----:B------:R-:W-:-:S04]  /*1c00*/  IMAD.U32 R5, RZ, RZ, UR5 ;  /* 0x00000005ff057e24 */ /* 0x000fc8000f8e00ff */
[----:B------:R-:W-:Y:S02]  /*1c10*/  IMAD R6, R5, 0x40, R2 ;  /* 0x0000004005067824 */ /* 0x000fe400078e0202 */
[----:B------:R-:W-:Y:S02]  /*1c20*/  UIADD3 UR7, UR7, 0x12000, URZ ;  /* 0x0001200007077890 */ /* 0x000fe4000fffe03f */
[----:B------:R-:W-:Y:S02]  /*1c30*/  IMAD R5, R6, 0x4, R237 ;  /* 0x0000000406057824 */ /* 0x000fe400078e02ed */
[----:B------:R-:W-:Y:S02]  /*1c40*/  USHF.R.U32.HI UR7, URZ, 0x4, UR7 ;  /* 0x000000043f077899 */ /* 0x000fe40008011607 */
[----:B------:R-:W-:Y:S02]  /*1c50*/  USHF.R.U32.HI UR8, URZ, 0x4, UR8 ;  /* 0x000000043f087899 */ /* 0x000fe40008011608 */
        /* <DEDUP_REMOVED lines=54> */
.L_x_1036:
[----:B------:R1:W1:Y:S01]  /*1fc0*/  SYNCS.PHASECHK.TRANS64.TRYWAIT P0, [UR6+0x26830], R120 ;  /* 0x02683078ff0075a7 */ /* 0x0002620008000146 */
[----:B------:R-:W-:Y:S05]  /*1fd0*/  @!P6 BRA `(.L_x_1037) ;  /* 0x000000000004e947 */ /* 0x000fea0003800000 */
[----:B------:R-:W-:Y:S01]  /*1fe0*/  BPT.TRAP 0x1 ;  /* 0x000000040000795c */ /* 0x000fe20000300000 */
.L_x_1037:
[----:B------:R-:W1:Y:S01]  /*1ff0*/  LDC.64 R222, c[0x0][0x748] ;  /* 0x0001d200ffde7b82 */ /* 0x000e620000000a00 */
        /* <DEDUP_REMOVED lines=23> */
[----:B------:R-:W1:Y:S08]  /*2170*/  MUFU.TANH R6, R6 ;  /* 0x0000000600067308 */ /* 0x000e700000002400 */
        /* <DEDUP_REMOVED lines=20> */
[----:B------:R-:W2:Y:S08]  /*22c0*/  MUFU.TANH R204, R204 ;  /* 0x000000cc00cc7308 */ /* 0x000eb00000002400 */
[----:B------:R-:W2:Y:S01]  /*22d0*/  MUFU.TANH R205, R205 ;  /* 0x000000cd00cd7308 */ /* 0x000ea20000002400 */
[----:B-1----:R-:W-:Y:S05]  /*22e0*/  @P0 BRA `(.L_x_1038) ;  /* 0x0000000000080947 */ /* 0x002fea0003800000 */
[----:B------:R-:W1:Y:S02]  /*22f0*/  SYNCS.PHASECHK.TRANS64.TRYWAIT P0, [UR6+0x26830], R120 ;  /* 0x02683078ff0075a7 */ /* 0x000e640008000146 */
[----:B-1----:R-:W-:Y:S05]  /*2300*/  @!P0 BRA `(.L_x_1039) ;  /* 0x0000007400e08947 */ /* 0x002fea0003800000 */
.L_x_1038:
[----:B------:R-:W-:Y:S01]  /*2310*/  ULEA UR9, UR37, -UR17, 0x6 ;  /* 0x8000001125097291 */ /* 0x000fe2000f8e303f */
[----:B------:R-:W-:Y:S01]  /*2320*/  ISETP.GT.AND P2, PT, R3, RZ, PT ;  /* 0x000000ff0300720c */ /* 0x000fe20003f44270 */
[----:B------:R-:W-:Y:S01]  /*2330*/  FMUL.FTZ R236, R151, UR18 ;  /* 0x0000001297ec7c20 */ /* 0x000fe20008410000 */
[----:B------:R-:W-:Y:S01]  /*2340*/  ISETP.GT.AND P0, PT, R3, 0x8, PT ;  /* 0x000000080300780c */ /* 0x000fe20003f04270 */
[----:B------:R-:W-:Y:S01]  /*2350*/  FMUL.FTZ R235, R152, UR18 ;  /* 0x0000001298eb7c20 */ /* 0x000fe20008410000 */
[----:B------:R-:W-:Y:S01]  /*2360*/  ISETP.GT.AND P1, PT, R0, RZ, PT ;  /* 0x000000ff0000720c */ /* 0x000fe20003f24270 */
[----:B------:R-:W-:Y:S01]  /*2370*/  FMUL.FTZ R234, R154, UR18 ;  /* 0x000000129aea7c20 */ /* 0x000fe20008410000 */
[C---:B------:R-:W-:Y:S01]  /*2380*/  IADD3 R120, R0.reuse, UR9, R2 ;  /* 0x0000000900787c10 */ /* 0x040fe2000fffe002 */
[----:B------:R-:W1:Y:S01]  /*2390*/  MUFU.TANH R236, R236 ;  /* 0x000000ec00ec7308 */ /* 0x000e620000002400 */
[----:B------:R-:W-:Y:S01]  /*23a0*/  ISETP.GT.AND P3, PT, R0, 0x8, PT ;  /* 0x000000080000780c */ /* 0x000fe20003f64270 */
[----:B------:R-:W-:Y:S01]  /*23b0*/  UMOV UR11, 0x80000020 ;  /* 0x80000020000b7882 */ /* 0x000fe20000000000 */
[--C-:B------:R-:W-:Y:S01]  /*23c0*/  IADD3 R123, RZ, -R120, -R223.reuse ;  /* 0x80000078ff7b7210 */ /* 0x100fe20007ffe8df */
[--C-:B------:R-:W-:Y:S01]  /*23d0*/  IMAD.IADD R121, R222, 0x1, -R120.reuse ;  /* 0x00000001de797824 */ /* 0x100fe200078e0a78 */
[----:B------:R-:W-:Y:S01]  /*23e0*/  IADD3 R223, -R120, 0x8, -R223 ;  /* 0x0000000878df7810 */ /* 0x000fe20007ffe9df */
[----:B------:R-:W-:Y:S01]  /*23f0*/  UMOV UR15, 0x80000020 ;  /* 0x80000020000f7882 */ /* 0x000fe20000000000 */
[----:B------:R-:W-:Y:S01]  /*2400*/  IADD3 R120, R222, 0x8, -R120 ;  /* 0x00000008de787810 */ /* 0x000fe20007ffe878 */
[----:B------:R-:W5:Y:S01]  /*2410*/  MUFU.TANH R235, R235 ;  /* 0x000000eb00eb7308 */ /* 0x000f620000002400 */
[----:B------:R-:W-:Y:S01]  /*2420*/  SEL R121, R121, 0x40, !P2 ;  /* 0x0000004079797807 */ /* 0x000fe20005000000 */
[----:B------:R-:W-:Y:S01]  /*2430*/  FMUL.FTZ R224, R159, UR18 ;  /* 0x000000129fe07c20 */ /* 0x000fe20008410000 */
[----:B------:R-:W-:-:S02]  /*2440*/  SEL R122, R120, 0x40, !P0 ;  /* 0x00000040787a7807 */ /* 0x000fc40004000000 */
[----:B------:R-:W-:Y:S02]  /*2450*/  SEL R120, R123, 0x40, P1 ;  /* 0x000000407b787807 */ /* 0x000fe40000800000 */
[C---:B------:R-:W-:Y:S01]  /*2460*/  ISETP.GE.AND P0, PT, R121.reuse, RZ, PT ;  /* 0x000000ff7900720c */ /* 0x040fe20003f06270 */
[----:B------:R-:W5:Y:S01]  /*2470*/  MUFU.TANH R234, R234 ;  /* 0x000000ea00ea7308 */ /* 0x000f620000002400 */
[----:B------:R-:W-:Y:S02]  /*2480*/  ISETP.GE.AND P1, PT, R121, 0x8, PT ;  /* 0x000000087900780c */ /* 0x000fe40003f26270 */
[----:B------:R-:W-:Y:S02]  /*2490*/  SEL R223, R223, 0x40, P3 ;  /* 0x00000040dfdf7807 */ /* 0x000fe40001800000 */
[C---:B------:R-:W-:Y:S02]  /*24a0*/  ISETP.GT.OR P0, PT, R120.reuse, RZ, !P0 ;  /* 0x000000ff7800720c */ /* 0x040fe40004704670 */
[----:B------:R-:W-:Y:S01]  /*24b0*/  ISETP.GT.OR P1, PT, R120, 0x8, !P1 ;  /* 0x000000087800780c */ /* 0x000fe20004f24670 */
[----:B------:R-:W-:Y:S01]  /*24c0*/  MUFU.TANH R224, R224 ;  /* 0x000000e000e07308 */ /* 0x000fe20000002400 */
[----:B------:R-:W-:-:S02]  /*24d0*/  ISETP.GE.AND P3, PT, R122, RZ, PT ;  /* 0x000000ff7a00720c */ /* 0x000fc40003f66270 */
[----:B------:R-:W-:Y:S02]  /*24e0*/  ISETP.GE.AND P4, PT, R121, 0x1, PT ;  /* 0x000000017900780c */ /* 0x000fe40003f86270 */
[----:B------:R-:W-:Y:S02]  /*24f0*/  ISETP.GE.AND P5, PT, R122, 0x1, PT ;  /* 0x000000017a00780c */ /* 0x000fe40003fa6270 */
[----:B------:R-:W-:Y:S02]  /*2500*/  FSEL R225, R6, -INF , !P0 ;  /* 0xff80000006e17808 */ /* 0x000fe40004000000 */
[----:B------:R-:W-:Y:S02]  /*2510*/  FSEL R221, R10, -INF , !P1 ;  /* 0xff8000000add7808 */ /* 0x000fe40004800000 */
[----:B------:R-:W-:Y:S01]  /*2520*/  ISETP.GE.AND P2, PT, R122, 0x8, PT ;  /* 0x000000087a00780c */ /* 0x000fe20003f46270 */
[----:B---3--:R-:W-:Y:S01]  /*2530*/  FFMA.FTZ R225, R225, UR19, -R194 ;  /* 0x00000013e1e17c23 */ /* 0x008fe200080108c2 */
[----:B------:R-:W-:Y:S01]  /*2540*/  ISETP.GT.OR P3, PT, R223, RZ, !P3 ;  /* 0x000000ffdf00720c */ /* 0x000fe20005f64670 */
[----:B----4-:R-:W-:Y:S01]  /*2550*/  FFMA.FTZ R230, R221, UR19, -R192 ;  /* 0x00000013dde67c23 */ /* 0x010fe200080108c0 */
[----:B------:R-:W-:Y:S01]  /*2560*/  ISETP.GE.AND P0, PT, R121, 0x9, PT ;  /* 0x000000097900780c */ /* 0x000fe20003f06270 */
[----:B------:R-:W-:Y:S01]  /*2570*/  FMUL.FTZ R221, R156, UR18 ;  /* 0x000000129cdd7c20 */ /* 0x000fe20008410000 */
[----:B------:R-:W-:Y:S01]  /*2580*/  ISETP.GT.OR P4, PT, R120, 0x1, !P4 ;  /* 0x000000017800780c */ /* 0x000fe20006784670 */
[----:B------:R-:W-:Y:S01]  /*2590*/  MUFU.EX2 R225, R225 ;  /* 0x000000e100e17308 */ /* 0x000fe20000000800 */
[----:B------:R-:W-:-:S02]  /*25a0*/  ISETP.GT.OR P5, PT, R223, 0x1, !P5 ;  /* 0x00000001df00780c */ /* 0x000fc40006fa4670 */
[----:B------:R-:W-:Y:S02]  /*25b0*/  ISETP.GE.AND P1, PT, R121, 0x11, PT ;  /* 0x000000117900780c */ /* 0x000fe40003f26270 */
[----:B------:R-:W-:Y:S02]  /*25c0*/  FSEL R233, R8, -INF , !P3 ;  /* 0xff80000008e97808 */ /* 0x000fe40005800000 */
[----:B------:R-:W-:Y:S01]  /*25d0*/  FSEL R226, R7, -INF , !P4 ;  /* 0xff80000007e27808 */ /* 0x000fe20006000000 */
[----:B------:R-:W-:Y:S01]  /*25e0*/  MUFU.TANH R221, R221 ;  /* 0x000000dd00dd7308 */ /* 0x000fe20000002400 */
[----:B------:R-:W-:Y:S01]  /*25f0*/  FSEL R232, R9, -INF , !P5 ;  /* 0xff80000009e87808 */ /* 0x000fe20006800000 */
[----:B------:R-:W-:Y:S01]  /*2600*/  FFMA.FTZ R233, R233, UR19, -R194 ;  /* 0x00000013e9e97c23 */ /* 0x000fe200080108c2 */
[----:B------:R-:W-:Y:S01]  /*2610*/  ISETP.GT.OR P2, PT, R223, 0x8, !P2 ;  /* 0x00000008df00780c */ /* 0x000fe20005744670 */
[--C-:B------:R-:W-:Y:S01]  /*2620*/  FFMA.FTZ R226, R226, UR19, -R195.reuse ;  /* 0x00000013e2e27c23 */ /* 0x100fe200080108c3 */
[----:B------:R-:W-:Y:S01]  /*2630*/  ISETP.GT.OR P0, PT, R120, 0x9, !P0 ;  /* 0x000000097800780c */ /* 0x000fe20004704670 */
[----:B------:R-:W-:Y:S01]  /*2640*/  FFMA.FTZ R232, R232, UR19, -R195 ;  /* 0x00000013e8e87c23 */ /* 0x000fe200080108c3 */
[----:B------:R-:W-:Y:S01]  /*2650*/  ISETP.GT.OR P1, PT, R120, 0x11, !P1 ;  /* 0x000000117800780c */ /* 0x000fe20004f24670 */
[----:B------:R-:W-:Y:S01]  /*2660*/  FMUL.FTZ R195, R153, UR18 ;  /* 0x0000001299c37c20 */ /* 0x000fe20008410000 */
[----:B------:R-:W-:Y:S01]  /*2670*/  R2UR UR8, R237 ;  /* 0x00000000ed0872ca */ /* 0x000fe200000e0000 */
[----:B------:R-:W3:Y:S01]  /*2680*/  MUFU.EX2 R153, R233 ;  /* 0x000000e900997308 */ /* 0x000ee20000000800 */
[----:B------:R-:W-:-:S02]  /*2690*/  ISETP.GE.AND P3, PT, R122, 0x9, PT ;  /* 0x000000097a00780c */ /* 0x000fc40003f66270 */
[----:B------:R-:W-:Y:S02]  /*26a0*/  ISETP.GE.AND P4, PT, R121, 0x10, PT ;  /* 0x000000107900780c */ /* 0x000fe40003f86270 */
[----:B------:R-:W-:Y:S02]  /*26b0*/  ISETP.GE.AND P5, PT, R122, 0x10, PT ;  /* 0x000000107a00780c */ /* 0x000fe40003fa6270 */
[----:B------:R-:W-:Y:S01]  /*26c0*/  FSEL R231, R12, -INF , !P2 ;  /* 0xff8000000ce77808 */ /* 0x000fe20005000000 */
[----:B------:R-:W-:Y:S01]  /*26d0*/  FFMA.FTZ R8, -R8, R8, 1 ;  /* 0x3f80000008087423 */ /* 0x000fe20000010108 */
[----:B------:R-:W-:Y:S01]  /*26e0*/  FSEL R222, R11, -INF , !P0 ;  /* 0xff8000000bde7808 */ /* 0x000fe20004000000 */
[----:B------:R-:W-:Y:S01]  /*26f0*/  MUFU.TANH R195, R195 ;  /* 0x000000c300c37308 */ /* 0x000fe20000002400 */
[----:B------:R-:W-:Y:S01]  /*2700*/  FSEL R219, R15, -INF , !P1 ;  /* 0xff8000000fdb7808 */ /* 0x000fe20004800000 */
[----:B------:R-:W-:Y:S01]  /*2710*/  UIADD3 UR8, UR8, 0x18000, URZ ;  /* 0x0001800008087890 */ /* 0x000fe2000fffe03f */
[----:B------:R-:W-:Y:S01]  /*2720*/  ISETP.GE.AND P2, PT, R122, 0x11, PT ;  /* 0x000000117a00780c */ /* 0x000fe20003f46270 */
[----:B------:R-:W-:Y:S01]  /*2730*/  FFMA.FTZ R231, R231, UR19, -R192 ;  /* 0x00000013e7e77c23 */ /* 0x000fe200080108c0 */
[----:B------:R-:W-:Y:S01]  /*2740*/  ISETP.GT.OR P3, PT, R223, 0x9, !P3 ;  /* 0x00000009df00780c */ /* 0x000fe20005f64670 */
[----:B------:R-:W-:Y:S01]  /*2750*/  USHF.R.U32.HI UR8, URZ, 0x4, UR8 ;  /* 0x000000043f087899 */ /* 0x000fe20008011608 */
[----:B------:R-:W-:Y:S01]  /*2760*/  ISETP.GE.AND P0, PT, R121, 0x18, PT ;  /* 0x000000187900780c */ /* 0x000fe20003f06270 */
[--C-:B------:R-:W-:Y:S01]  /*2770*/  FFMA.FTZ R194, R222, UR19, -R193.reuse ;  /* 0x00000013dec27c23 */ /* 0x100fe200080108c1 */
[----:B------:R-:W-:Y:S01]  /*2780*/  ISETP.GT.OR P4, PT, R120, 0x10, !P4 ;  /* 0x000000107800780c */ /* 0x000fe20006784670 */
[----:B------:R-:W-:Y:S01]  /*2790*/  ULOP3.LUT UR8, UR8, 0x3fff, URZ, 0xc0, !UPT ;  /* 0x00003fff08087892 */ /* 0x000fe2000f8ec03f */
[----:B------:R-:W-:Y:S01]  /*27a0*/  ISETP.GT.OR P5, PT, R223, 0x10, !P5 ;  /* 0x00000010df00780c */ /* 0x000fe20006fa4670 */
[----:B------:R-:W-:Y:S01]  /*27b0*/  FMUL.FTZ R222, R157, UR18 ;  /* 0x000000129dde7c20 */ /* 0x000fe20008410000 */
[----:B------:R-:W-:Y:S01]  /*27c0*/  ISETP.GE.AND P1, PT, R121, 0x20, PT ;  /* 0x000000207900780c */ /* 0x000fe20003f26270 */
[----:B------:R-:W-:Y:S01]  /*27d0*/  ULOP3.LUT UR10, UR8, 0x10000, URZ, 0xfc, !UPT ;  /* 0x00010000080a7892 */ /* 0x000fe2000f8efc3f */
[----:B------:R-:W-:Y:S01]  /*27e0*/  FSEL R220, R13, -INF , !P3 ;  /* 0xff8000000ddc7808 */ /* 0x000fe20005800000 */
[----:B------:R-:W-:Y:S01]  /*27f0*/  MUFU.EX2 R226, R226 ;  /* 0x000000e200e27308 */ /* 0x000fe20000000800 */
[----:B------:R-:W-:Y:S01]  /*2800*/  FSEL R228, R14, -INF , !P4 ;  /* 0xff8000000ee47808 */ /* 0x000fe20006000000 */
[----:B------:R-:W-:Y:S01]  /*2810*/  UIMAD UR10, UR5, 0x300, UR10 ;  /* 0x00000300050a78a4 */ /* 0x000fe2000f8e020a */
[----:B------:R-:W-:Y:S01]  /*2820*/  FSEL R227, R17, -INF , !P5 ;  /* 0xff80000011e37808 */ /* 0x000fe20006800000 */
[----:B------:R-:W-:Y:S01]  /*2830*/  FFMA.FTZ R229, R220, UR19, -R193 ;  /* 0x00000013dce57c23 */ /* 0x000fe200080108c1 */
[----:B------:R-:W-:Y:S01]  /*2840*/  ISETP.GT.OR P2, PT, R223, 0x11, !P2 ;  /* 0x00000011df00780c */ /* 0x000fe20005744670 */
[----:B------:R-:W-:Y:S01]  /*2850*/  UIADD3 UR12, UR10, 0x2, URZ ;  /* 0x000000020a0c7890 */ /* 0x000fe2000fffe03f */
[C---:B------:R-:W-:Y:S01]  /*2860*/  ISETP.GT.OR P0, PT, R120.reuse, 0x18, !P0 ;  /* 0x000000187800780c */ /* 0x040fe20004704670 */
[----:B------:R-:W-:Y:S01]  /*2870*/  FMUL.FTZ R220, R155, UR18 ;  /* 0x000000129bdc7c20 */ /* 0x000fe20008410000 */
[----:B------:R-:W-:Y:S01]  /*2880*/  ISETP.GT.OR P1, PT, R120, 0x20, !P1 ;  /* 0x000000207800780c */ /* 0x000fe20004f24670 */
[----:B------:R4:W3:Y:S01]  /*2890*/  MUFU.EX2 R155, R232 ;  /* 0x000000e8009b7308 */ /* 0x0008e20000000800 */
[----:B------:R-:W-:-:S02]  /*28a0*/  ISETP.GE.AND P3, PT, R122, 0x18, PT ;  /* 0x000000187a00780c */ /* 0x000fc40003f66270 */
[----:B------:R-:W-:Y:S01]  /*28b0*/  ISETP.GE.AND P4, PT, R121, 0x19, PT ;  /* 0x000000197900780c */ /* 0x000fe20003f86270 */
[----:B------:R-:W-:Y:S01]  /*28c0*/  UMOV UR14, UR12 ;  /* 0x0000000c000e7c82 */ /* 0x000fe20008000000 */
[----:B------:R-:W-:Y:S01]  /*28d0*/  ISETP.GE.AND P5, PT, R122, 0x19, PT ;  /* 0x000000197a00780c */ /* 0x000fe20003fa6270 */
[----:B------:R-:W-:Y:S01]  /*28e0*/  UIADD3 UR12, UR10, 0x100, URZ ;  /* 0x000001000a0c7890 */ /* 0x000fe2000fffe03f */
[----:B------:R-:W-:Y:S01]  /*28f0*/  FSEL R218, R18, -INF , !P2 ;  /* 0xff80000012da7808 */ /* 0x000fe20005000000 */
[----:B------:R-:W-:Y:S01]  /*2900*/  FFMA.FTZ R227, R227, UR19, -R190 ;  /* 0x00000013e3e37c23 */ /* 0x000fe200080108be */
[----:B------:R-:W-:Y:S01]  /*2910*/  FSEL R214, R19, -INF , !P0 ;  /* 0xff80000013d67808 */ /* 0x000fe20004000000 */
[----:B----4-:R-:W4:Y:S01]  /*2920*/  LDL R232, [R1] ;  /* 0x0000000001e87983 */ /* 0x010f220000100800 */
[----:B------:R-:W-:Y:S01]  /*2930*/  FSEL R152, R199, -INF , !P1 ;  /* 0xff800000c7987808 */ /* 0x000fe20004800000 */
[----:B------:R-:W-:Y:S01]  /*2940*/  MUFU.EX2 R159, R231 ;  /* 0x000000e7009f7308 */ /* 0x000fe20000000800 */
[----:B------:R-:W-:-:S02]  /*2950*/  ISETP.GE.AND P2, PT, R122, 0x20, PT ;  /* 0x000000207a00780c */ /* 0x000fc40003f46270 */
[----:B------:R-:W-:Y:S02]  /*2960*/  ISETP.GT.OR P3, PT, R223, 0x18, !P3 ;  /* 0x00000018df00780c */ /* 0x000fe40005f64670 */
[----:B------:R-:W-:Y:S02]  /*2970*/  ISETP.GE.AND P0, PT, R121, 0x21, PT ;  /* 0x000000217900780c */ /* 0x000fe40003f06270 */
[----:B------:R-:W-:Y:S01]  /*2980*/  ISETP.GT.OR P4, PT, R120, 0x19, !P4 ;  /* 0x000000197800780c */ /* 0x000fe20006784670 */
[----:B------:R-:W-:Y:S01]  /*2990*/  FFMA.FTZ R219, R219, UR19, -R191 ;  /* 0x00000013dbdb7c23 */ /* 0x000fe200080108bf */
[----:B------:R-:W-:Y:S01]  /*29a0*/  ISETP.GT.OR P5, PT, R223, 0x19, !P5 ;  /* 0x00000019df00780c */ /* 0x000fe20006fa4670 */
[----:B------:R-:W3:Y:S01]  /*29b0*/  MUFU.EX2 R194, R194 ;  /* 0x000000c200c27308 */ /* 0x000ee20000000800 */
[----:B------:R-:W-:Y:S02]  /*29c0*/  ISETP.GE.AND P1, PT, R121, 0x29, PT ;  /* 0x000000297900780c */ /* 0x000fe40003f26270 */
[----:B------:R-:W-:-:S02]  /*29d0*/  FSEL R217, R197, -INF , !P3 ;  /* 0xff800000c5d97808 */ /* 0x000fc40005800000 */
[----:B------:R-:W-:Y:S02]  /*29e0*/  FSEL R215, R196, -INF , !P4 ;  /* 0xff800000c4d77808 */ /* 0x000fe40006000000 */
[----:B------:R-:W-:Y:S01]  /*29f0*/  FSEL R216, R198, -INF , !P5 ;  /* 0xff800000c6d87808 */ /* 0x000fe20006800000 */
[----:B------:R-:W-:Y:S01]  /*2a00*/  MUFU.TANH R222, R222 ;  /* 0x000000de00de7308 */ /* 0x000fe20000002400 */
[----:B------:R-:W-:Y:S02]  /*2a10*/  ISETP.GT.OR P2, PT, R223, 0x20, !P2 ;  /* 0x00000020df00780c */ /* 0x000fe40005744670 */
[C---:B------:R-:W-:Y:S02]  /*2a20*/  ISETP.GT.OR P0, PT, R120.reuse, 0x21, !P0 ;  /* 0x000000217800780c */ /* 0x040fe40004704670 */
[----:B------:R-:W-:Y:S02]  /*2a30*/  ISETP.GT.OR P1, PT, R120, 0x29, !P1 ;  /* 0x000000297800780c */ /* 0x000fe40004f24670 */
[----:B------:R-:W-:Y:S01]  /*2a40*/  ISETP.GE.AND P3, PT, R122, 0x21, PT ;  /* 0x000000217a00780c */ /* 0x000fe20003f66270 */
[----:B------:R-:W-:Y:S01]  /*2a50*/  MUFU.TANH R220, R220 ;  /* 0x000000dc00dc7308 */ /* 0x000fe20000002400 */
[----:B------:R-:W-:-:S02]  /*2a60*/  ISETP.GE.AND P4, PT, R121, 0x28, PT ;  /* 0x000000287900780c */ /* 0x000fc40003f86270 */
[----:B------:R-:W-:Y:S02]  /*2a70*/  ISETP.GE.AND P5, PT, R122, 0x28, PT ;  /* 0x000000287a00780c */ /* 0x000fe40003fa6270 */
[----:B------:R-:W-:Y:S02]  /*2a80*/  FSEL R213, R201, -INF , !P2 ;  /* 0xff800000c9d57808 */ /* 0x000fe40005000000 */
[----:B------:R-:W-:Y:S02]  /*2a90*/  FSEL R154, R200, -INF , !P0 ;  /* 0xff800000c89a7808 */ /* 0x000fe40004000000 */
[----:B--2---:R-:W-:Y:S02]  /*2aa0*/  FSEL R206, R204, -INF , !P1 ;  /* 0xff800000ccce7808 */ /* 0x004fe40004800000 */
[----:B------:R-:W-:Y:S02]  /*2ab0*/  ISETP.GE.AND P2, PT, R122, 0x29, PT ;  /* 0x000000297a00780c */ /* 0x000fe40003f46270 */
[----:B------:R-:W-:-:S02]  /*2ac0*/  ISETP.GT.OR P3, PT, R223, 0x21, !P3 ;  /* 0x00000021df00780c */ /* 0x000fc40005f64670 */
[----:B------:R-:W-:Y:S02]  /*2ad0*/  ISETP.GE.AND P0, PT, R121, 0x30, PT ;  /* 0x000000307900780c */ /* 0x000fe40003f06270 */
[----:B------:R-:W-:Y:S02]  /*2ae0*/  ISETP.GT.OR P4, PT, R120, 0x28, !P4 ;  /* 0x000000287800780c */ /* 0x000fe40006784670 */
[----:B------:R-:W-:Y:S02]  /*2af0*/  ISETP.GT.OR P5, PT, R223, 0x28, !P5 ;  /* 0x00000028df00780c */ /* 0x000fe40006fa4670 */
[----:B------:R-:W-:Y:S02]  /*2b00*/  ISETP.GE.AND P1, PT, R122, 0x30, PT ;  /* 0x000000307a00780c */ /* 0x000fe40003f26270 */
[----:B------:R-:W-:Y:S02]  /*2b10*/  FSEL R212, R202, -INF , !P3 ;  /* 0xff800000cad47808 */ /* 0x000fe40005800000 */
[----:B------:R-:W-:-:S02]  /*2b20*/  FSEL R208, R203, -INF , !P4 ;  /* 0xff800000cbd07808 */ /* 0x000fc40006000000 */
[----:B------:R-:W-:Y:S02]  /*2b30*/  FSEL R211, R205, -INF , !P5 ;  /* 0xff800000cdd37808 */ /* 0x000fe40006800000 */
[C---:B------:R-:W-:Y:S02]  /*2b40*/  ISETP.GT.OR P2, PT, R223.reuse, 0x29, !P2 ;  /* 0x00000029df00780c */ /* 0x040fe40005744670 */
[----:B------:R-:W-:Y:S02]  /*2b50*/  ISETP.GT.OR P0, PT, R120, 0x30, !P0 ;  /* 0x000000307800780c */ /* 0x000fe40004704670 */
[----:B------:R-:W-:Y:S02]  /*2b60*/  ISETP.GT.OR P1, PT, R223, 0x30, !P1 ;  /* 0x00000030df00780c */ /* 0x000fe40004f24670 */
[C---:B------:R-:W-:Y:S02]  /*2b70*/  ISETP.GE.AND P3, PT, R121.reuse, 0x31, PT ;  /* 0x000000317900780c */ /* 0x040fe40003f66270 */
[----:B------:R-:W-:-:S02]  /*2b80*/  ISETP.GE.AND P4, PT, R121, 0x38, PT ;  /* 0x000000387900780c */ /* 0x000fc40003f86270 */
[----:B------:R-:W-:Y:S02]  /*2b90*/  ISETP.GE.AND P5, PT, R121, 0x39, PT ;  /* 0x000000397900780c */ /* 0x000fe40003fa6270 */
[----:B-1----:R-:W-:Y:S02]  /*2ba0*/  FSEL R210, R236, -INF , !P2 ;  /* 0xff800000ecd27808 */ /* 0x002fe40005000000 */
[----:B-----5:R-:W-:Y:S02]  /*2bb0*/  FSEL R207, R235, -INF , !P0 ;  /* 0xff800000ebcf7808 */ /* 0x020fe40004000000 */
[----:B------:R-:W-:Y:S02]  /*2bc0*/  FSEL R209, R234, -INF , !P1 ;  /* 0xff800000ead17808 */ /* 0x000fe40004800000 */
[C---:B------:R-:W-:Y:S02]  /*2bd0*/  ISETP.GE.AND P2, PT, R122.reuse, 0x31, PT ;  /* 0x000000317a00780c */ /* 0x040fe40003f46270 */
[----:B------:R-:W-:-:S02]  /*2be0*/  ISETP.GE.AND P0, PT, R122, 0x38, PT ;  /* 0x000000387a00780c */ /* 0x000fc40003f06270 */
[----:B------:R-:W-:Y:S02]  /*2bf0*/  ISETP.GE.AND P1, PT, R122, 0x39, PT ;  /* 0x000000397a00780c */ /* 0x000fe40003f26270 */
[C---:B------:R-:W-:Y:S02]  /*2c00*/  ISETP.GT.OR P3, PT, R120.reuse, 0x31, !P3 ;  /* 0x000000317800780c */ /* 0x040fe40005f64670 */
[C---:B------:R-:W-:Y:S02]  /*2c10*/  ISETP.GT.OR P4, PT, R120.reuse, 0x38, !P4 ;  /* 0x000000387800780c */ /* 0x040fe40006784670 */
[----:B------:R-:W-:Y:S02]  /*2c20*/  ISETP.GT.OR P5, PT, R120, 0x39, !P5 ;  /* 0x000000397800780c */ /* 0x000fe40006fa4670 */
[----:B------:R-:W-:Y:S01]  /*2c30*/  WARPGROUP.ARRIVE ;  /* 0x00000000000079c5 */ /* 0x000fe20000000000 */
[C---:B------:R-:W-:Y:S02]  /*2c40*/  ISETP.GT.OR P2, PT, R223.reuse, 0x31, !P2 ;  /* 0x00000031df00780c */ /* 0x040fe40005744670 */
[----:B------:R-:W-:-:S02]  /*2c50*/  ISETP.GT.OR P0, PT, R223, 0x38, !P0 ;  /* 0x00000038df00780c */ /* 0x000fc40004704670 */
[----:B------:R-:W-:Y:S01]  /*2c60*/  ISETP.GT.OR P1, PT, R223, 0x39, !P1 ;  /* 0x00000039df00780c */ /* 0x000fe20004f24670 */
[----:B------:R-:W-:Y:S01]  /*2c70*/  HGMMA.64x64x16.F32 R120, R160, gdesc[UR8], RZ, !UPT, gsb0 ;  /* 0x00e00008a0787df0 */ /* 0x000fe2000c0008ff */
[----:B------:R-:W-:Y:S01]  /*2c80*/  UMOV UR11, 0x80000020 ;  /* 0x80000020000b7882 */ /* 0x000fe20000000000 */
[----:B------:R-:W-:Y:S01]  /*2c90*/  FMUL.FTZ R223, R158, UR18 ;  /* 0x000000129edf7c20 */ /* 0x000fe20008410000 */
[----:B------:R-:W-:Y:S02]  /*2ca0*/  WARPGROUP.DEPBAR.LE gsb0, 0x0 ;  /* 0x00008000000079c5 */ /* 0x000fe40000010000 */
[----:B------:R-:W-:Y:S01]  /*2cb0*/  WARPGROUP.ARRIVE ;  /* 0x00000000000079c5 */ /* 0x000fe20000000000 */
[----:B------:R1:W-:Y:S05]  /*2cc0*/  MUFU.EX2 R158, R230 ;  /* 0x000000e6009e7308 */ /* 0x0003ea0000000800 */
[----:B------:R-:W-:Y:S01]  /*2cd0*/  HGMMA.64x64x16.F32 R120, R172, gdesc[UR12], R120, gsb0 ;  /* 0x00e0000cac787df0 */ /* 0x000fe20008000878 */
[----:B------:R-:W-:Y:S01]  /*2ce0*/  UMOV UR14, UR12 ;  /* 0x0000000c000e7c82 */ /* 0x000fe20008000000 */
[----:B------:R-:W-:Y:S01]  /*2cf0*/  UMOV UR15, 0x80000020 ;  /* 0x80000020000f7882 */ /* 0x000fe20000000000 */
[----:B------:R-:W-:Y:S01]  /*2d00*/  UIADD3 UR12, UR10, 0x102, URZ ;  /* 0x000001020a0c7890 */ /* 0x000fe2000fffe03f */
[----:B------:R-:W-:Y:S01]  /*2d10*/  FFMA.FTZ R214, R214, UR19, -R188 ;  /* 0x00000013d6d67c23 */ /* 0x000fe200080108bc */
[----:B------:R-:W-:Y:S01]  /*2d20*/  FFMA.FTZ R213, R213, UR19, -R186 ;  /* 0x00000013d5d57c23 */ /* 0x000fe200080108ba */
[--C-:B------:R-:W-:Y:S01]  /*2d30*/  FFMA.FTZ R206, R206, UR19, -R185.reuse ;  /* 0x00000013cece7c23 */ /* 0x100fe200080108b9 */
[----:B------:R-:W-:Y:S01]  /*2d40*/  FFMA.FTZ R210, R210, UR19, -R185 ;  /* 0x00000013d2d27c23 */ /* 0x000fe200080108b9 */
[----:B------:R-:W-:Y:S01]  /*2d50*/  MUFU.TANH R223, R223 ;  /* 0x000000df00df7308 */ /* 0x000fe20000002400 */
[----:B------:R-:W-:-:S02]  /*2d60*/  WARPGROUP.DEPBAR.LE gsb0, 0x0 ;  /* 0x00008000000079c5 */ /* 0x000fc40000010000 */
[----:B------:R-:W-:-:S06]  /*2d70*/  WARPGROUP.ARRIVE ;  /* 0x00000000000079c5 */ /* 0x000fcc0000000000 */
[----:B------:R-:W-:Y:S01]  /*2d80*/  HGMMA.64x64x16.F32 R120, R164, gdesc[UR12], R120, gsb0 ;  /* 0x00e0000ca4787df0 */ /* 0x000fe20008000878 */
[----:B------:R-:W-:Y:S01]  /*2d90*/  UMOV UR14, UR12 ;  /* 0x0000000c000e7c82 */ /* 0x000fe20008000000 */
[----:B------:R-:W-:Y:S01]  /*2da0*/  UMOV UR15, 0x80000020 ;  /* 0x80000020000f7882 */ /* 0x000fe20000000000 */
[----:B------:R-:W-:Y:S02]  /*2db0*/  UIADD3 UR12, UR10, 0x200, URZ ;  /* 0x000002000a0c7890 */ /* 0x000fe4000fffe03f */
[----:B------:R-:W-:Y:S01]  /*2dc0*/  UIADD3 UR10, UR10, 0x202, URZ ;  /* 0x000002020a0a7890 */ /* 0x000fe2000fffe03f */
[----:B------:R-:W-:Y:S02]  /*2dd0*/  WARPGROUP.DEPBAR.LE gsb0, 0x0 ;  /* 0x00008000000079c5 */ /* 0x000fe40000010000 */
[----:B------:R-:W-:-:S06]  /*2de0*/  WARPGROUP.ARRIVE ;  /* 0x00000000000079c5 */ /* 0x000fcc0000000000 */
[----:B------:R-:W-:Y:S01]  /*2df0*/  HGMMA.64x64x16.F32 R120, R176, gdesc[UR12], R120, gsb0 ;  /* 0x00e0000cb0787df0 */ /* 0x000fe20008000878 */
[----:B------:R-:W-:Y:S01]  /*2e00*/  UMOV UR14, UR12 ;  /* 0x0000000c000e7c82 */ /* 0x000fe20008000000 */
[----:B------:R-:W-:Y:S01]  /*2e10*/  UMOV UR15, 0x80000020 ;  /* 0x80000020000f7882 */ /* 0x000fe20000000000 */
[----:B------:R-:W-:Y:S02]  /*2e20*/  WARPGROUP.DEPBAR.LE gsb0, 0x0 ;  /* 0x00008000000079c5 */ /* 0x000fe40000010000 */
[----:B------:R-:W-:-:S06]  /*2e30*/  WARPGROUP.ARRIVE ;  /* 0x00000000000079c5 */ /* 0x000fcc0000000000 */
[----:B------:R-:W-:Y:S03]  /*2e40*/  HGMMA.64x64x16.F32 R120, R168, gdesc[UR12], R120, gsb0 ;  /* 0x00e0000ca8787df0 */ /* 0x000fe60008000878 */
[----:B------:R-:W-:Y:S02]  /*2e50*/  WARPGROUP.DEPBAR.LE gsb0, 0x0 ;  /* 0x00008000000079c5 */ /* 0x000fe40000010000 */
[----:B------:R-:W-:-:S06]  /*2e60*/  WARPGROUP.ARRIVE ;  /* 0x00000000000079c5 */ /* 0x000fcc0000000000 */
[----:B------:R-:W-:Y:S01]  /*2e70*/  HGMMA.64x64x16.F32 R120, R180, gdesc[UR8], R120, gsb0 ;  /* 0x00e00008b4787df0 */ /* 0x000fe20008000878 */
[----:B------:R-:W-:Y:S02]  /*2e80*/  FFMA.FTZ R188, R217, UR19, -R188 ;  /* 0x00000013d9bc7c23 */ /* 0x000fe400080108bc */
[----:B------:R-:W-:Y:S02]  /*2e90*/  WARPGROUP.DEPBAR.LE gsb0, 0x0 ;  /* 0x00008000000079c5 */ /* 0x000fe40000010000 */
[----:B------:R-:W1:Y:S04]  /*2ea0*/  LDS.64 R192, [R5+0x1e200] ;  /* 0x01e2000005c07984 */ /* 0x000e680000000a00 */
[----:B------:R-:W2:Y:S01]  /*2eb0*/  LDS.64 R156, [R5+0x1e220] ;  /* 0x01e22000059c7984 */ /* 0x000ea20000000a00 */
[--C-:B-1----:R-:W-:Y:S01]  /*2ec0*/  FADD.FTZ R230, R120, -R192.reuse ;  /* 0x800000c078e67221 */ /* 0x102fe20000010000 */
[----:B------:R-:W-:Y:S01]  /*2ed0*/  FADD.FTZ R192, R122, -R192 ;  /* 0x800000c07ac07221 */ /* 0x000fe20000010000 */
[----:B------:R-:W-:Y:S01]  /*2ee0*/  FFMA.FTZ R122, R228, UR19, -R190 ;  /* 0x00000013e47a7c23 */ /* 0x000fe200080108be */
[----:B------:R-:W-:Y:S01]  /*2ef0*/  FFMA.FTZ R190, -R6, R6, 1 ;  /* 0x3f80000006be7423 */ /* 0x000fe20000010106 */
[--C-:B------:R-:W-:Y:S01]  /*2f00*/  FADD.FTZ R6, R123, -R193.reuse ;  /* 0x800000c17b067221 */ /* 0x100fe20000010000 */
[----:B---3--:R-:W-:Y:S01]  /*2f10*/  FMUL.FTZ R123, R153, R192 ;  /* 0x000000c0997b7220 */ /* 0x008fe20000410000 */
[----:B------:R-:W-:Y:S01]  /*2f20*/  FADD.FTZ R231, R121, -R193 ;  /* 0x800000c179e77221 */ /* 0x000fe20000010000 */
[----:B------:R-:W-:Y:S01]  /*2f30*/  FFMA.FTZ R193, -R9, R9, 1 ;  /* 0x3f80000009c17423 */ /* 0x000fe20000010109 */
[----:B------:R-:W-:Y:S01]  /*2f40*/  FMUL.FTZ R6, R155, R6 ;  /* 0x000000069b067220 */ /* 0x000fe20000410000 */
[----:B------:R-:W-:Y:S01]  /*2f50*/  FMUL.FTZ R192, R8, R123 ;  /* 0x0000007b08c07220 */ /* 0x000fe20000410000 */
[----:B------:R-:W-:Y:S01]  /*2f60*/  FFMA.FTZ R123, R218, UR19, -R191 ;  /* 0x00000013da7b7c23 */ /* 0x000fe200080108bf */
[----:B------:R-:W-:Y:S01]  /*2f70*/  FFMA.FTZ R191, -R7, R7, 1 ;  /* 0x3f80000007bf7423 */ /* 0x000fe20000010107 */
[----:B------:R-:W-:-:S02]  /*2f80*/  FMUL.FTZ R193, R193, R6 ;  /* 0x00000006c1c17220 */ /* 0x000fc40000410000 */
[----:B------:R-:W1:Y:S01]  /*2f90*/  LDS.64 R6, [R5+0x1e240] ;  /* 0x01e2400005067984 */ /* 0x000e620000000a00 */
[----:B--2---:R-:W-:Y:S01]  /*2fa0*/  FADD.FTZ R217, R125, -R157 ;  /* 0x8000009d7dd97221 */ /* 0x004fe20000010000 */
[----:B------:R2:W-:Y:S01]  /*2fb0*/  MUFU.EX2 R9, R214 ;  /* 0x000000d600097308 */ /* 0x0005e20000000800 */
[----:B------:R-:W-:Y:S01]  /*2fc0*/  FFMA.FTZ R125, R215, UR19, -R189 ;  /* 0x00000013d77d7c23 */ /* 0x000fe200080108bd */
[----:B------:R-:W-:Y:S01]  /*2fd0*/  FFMA.FTZ R215, -R11, R11, 1 ;  /* 0x3f8000000bd77423 */ /* 0x000fe2000001010b */
[----:B--2---:R-:W-:Y:S01]  /*2fe0*/  FFMA.FTZ R214, -R10, R10, 1 ;  /* 0x3f8000000ad67423 */ /* 0x004fe2000001010a */
[----:B------:R-:W-:-:S04]  /*2ff0*/  FMUL.FTZ R10, R194, R217 ;  /* 0x000000d9c20a7220 */ /* 0x000fc80000410000 */
[----:B------:R-:W2:Y:S01]  /*3000*/  MUFU.EX2 R120, R229 ;  /* 0x000000e500787308 */ /* 0x000ea20000000800 */
[----:B------:R-:W-:Y:S02]  /*3010*/  FMUL.FTZ R215, R215, R10 ;  /* 0x0000000ad7d77220 */ /* 0x000fe40000410000 */
[----:B------:R-:W3:Y:S01]  /*3020*/  LDS.64 R10, [R5+0x1e260] ;  /* 0x01e26000050a7984 */ /* 0x000ee20000000a00 */
[----:B------:R-:W-:-:S04]  /*3030*/  FADD.FTZ R126, R126, -R156 ;  /* 0x8000009c7e7e7221 */ /* 0x000fc80000010000 */
[----:B------:R-:W5:Y:S01]  /*3040*/  MUFU.EX2 R121, R227 ;  /* 0x000000e300797308 */ /* 0x000f620000000800 */
[----:B------:R-:W-:Y:S01]  /*3050*/  FADD.FTZ R127, R127, -R157 ;  /* 0x8000009d7f7f7221 */ /* 0x000fe20000010000 */
[----:B------:R-:W-:Y:S01]  /*3060*/  FFMA.FTZ R157, -R12, R12, 1 ;  /* 0x3f8000000c9d7423 */ /* 0x000fe2000001010c */
[----:B------:R-:W-:-:S05]  /*3070*/  FMUL.FTZ R126, R159, R126 ;  /* 0x0000007e9f7e7220 */ /* 0x000fca0000410000 */
[----:B------:R-:W5:Y:S01]  /*3080*/  MUFU.EX2 R122, R122 ;  /* 0x0000007a007a7308 */ /* 0x000f620000000800 */
[----:B------:R-:W-:Y:S01]  /*3090*/  FMUL.FTZ R157, R157, R126 ;  /* 0x0000007e9d9d7220 */ /* 0x000fe20000410000 */
[----:B------:R-:W-:Y:S01]  /*30a0*/  FFMA.FTZ R126, R152, UR19, -R186 ;  /* 0x00000013987e7c23 */ /* 0x000fe200080108ba */
[----:B------:R-:W-:Y:S01]  /*30b0*/  FFMA.FTZ R186, -R13, R13, 1 ;  /* 0x3f8000000dba7423 */ /* 0x000fe2000001010d */
[----:B--2---:R-:W-:Y:S01]  /*30c0*/  FMUL.FTZ R127, R120, R127 ;  /* 0x0000007f787f7220 */ /* 0x004fe20000410000 */
[--C-:B------:R-:W-:Y:S01]  /*30d0*/  FFMA.FTZ R208, R208, UR19, -R184.reuse ;  /* 0x00000013d0d07c23 */ /* 0x100fe200080108b8 */
[----:B------:R-:W-:Y:S01]  /*30e0*/  FFMA.FTZ R211, R211, UR19, -R184 ;  /* 0x00000013d3d37c23 */ /* 0x000fe200080108b8 */
[--C-:B-1----:R-:W-:Y:S01]  /*30f0*/  FADD.FTZ R185, R128, -R6.reuse ;  /* 0x8000000680b97221 */ /* 0x102fe20000010000 */
[----:B------:R-:W-:Y:S01]  /*3100*/  FADD.FTZ R6, R130, -R6 ;  /* 0x8000000682067221 */ /* 0x000fe20000010000 */
[----:B------:R-:W-:Y:S01]  /*3110*/  FMUL.FTZ R186, R186, R127 ;  /* 0x0000007fbaba7220 */ /* 0x000fe20000410000 */
[----:B------:R1:W2:Y:S01]  /*3120*/  MUFU.EX2 R8, R219 ;  /* 0x000000db00087308 */ /* 0x0002a20000000800 */
[--C-:B------:R-:W-:Y:S01]  /*3130*/  FFMA.FTZ R127, R154, UR19, -R187.reuse ;  /* 0x000000139a7f7c23 */ /* 0x100fe200080108bb */
[----:B------:R-:W-:Y:S01]  /*3140*/  FFMA.FTZ R152, R212, UR19, -R187 ;  /* 0x00000013d4987c23 */ /* 0x000fe200080108bb */
[----:B------:R-:W-:Y:S01]  /*3150*/  FFMA.FTZ R184, -R14, R14, 1 ;  /* 0x3f8000000eb87423 */ /* 0x000fe2000001010e */
[--C-:B------:R-:W-:Y:S01]  /*3160*/  FADD.FTZ R187, R129, -R7.reuse ;  /* 0x8000000781bb7221 */ /* 0x100fe20000010000 */
[----:B------:R-:W-:Y:S01]  /*3170*/  FADD.FTZ R154, R131, -R7 ;  /* 0x80000007839a7221 */ /* 0x000fe20000010000 */
[----:B-----5:R-:W-:-:S02]  /*3180*/  FMUL.FTZ R14, R121, R6 ;  /* 0x00000006790e7220 */ /* 0x020fc40000410000 */
[----:B------:R-:W5:Y:S01]  /*3190*/  MUFU.EX2 R123, R123 ;  /* 0x0000007b007b7308 */ /* 0x000f620000000800 */
[----:B------:R-:W4:Y:S01]  /*31a0*/  LDS.64 R6, [R5+0x1e280] ;  /* 0x01e2800005067984 */ /* 0x000f220000000a00 */
[----:B-1----:R-:W-:Y:S01]  /*31b0*/  FADD.FTZ R219, R124, -R156 ;  /* 0x8000009c7cdb7221 */ /* 0x002fe20000010000 */
[----:B------:R-:W-:-:S05]  /*31c0*/  FMUL.FTZ R185, R122, R185 ;  /* 0x000000b97ab97220 */ /* 0x000fca0000410000 */
[----:B------:R-:W1:Y:S01]  /*31d0*/  MUFU.EX2 R124, R188 ;  /* 0x000000bc007c7308 */ /* 0x000e620000000800 */
[----:B------:R-:W-:Y:S01]  /*31e0*/  FMUL.FTZ R184, R184, R185 ;  /* 0x000000b9b8b87220 */ /* 0x000fe20000410000 */
[----:B------:R-:W-:Y:S01]  /*31f0*/  FFMA.FTZ R185, -R17, R17, 1 ;  /* 0x3f80000011b97423 */ /* 0x000fe20000010111 */
[----:B------:R-:W-:Y:S01]  /*3200*/  FFMA.FTZ R129, -R15, R15, 1 ;  /* 0x3f8000000f817423 */ /* 0x000fe2000001010f */
[----:B------:R-:W-:Y:S01]  /*3210*/  FFMA.FTZ R216, R216, UR19, -R189 ;  /* 0x00000013d8d87c23 */ /* 0x000fe200080108bd */
[----:B------:R-:W-:Y:S02]  /*3220*/  FSEL R131, R221, -INF , !P4 ;  /* 0xff800000dd837808 */ /* 0x000fe40006000000 */
[----:B------:R-:W-:Y:S01]  /*3230*/  FSEL R15, R223, -INF , !P0 ;  /* 0xff800000df0f7808 */ /* 0x000fe20004000000 */
[----:B------:R-:W1:Y:S01]  /*3240*/  MUFU.EX2 R125, R125 ;  /* 0x0000007d007d7308 */ /* 0x000e620000000800 */
[----:B------:R-:W-:Y:S01]  /*3250*/  FMUL.FTZ R185, R185, R14 ;  /* 0x0000000eb9b97220 */ /* 0x000fe20000410000 */
[----:B--2---:R-:W-:Y:S01]  /*3260*/  FMUL.FTZ R14, R8, R187 ;  /* 0x000000bb080e7220 */ /* 0x004fe20000410000 */
[----:B-----5:R-:W-:Y:S01]  /*3270*/  FMUL.FTZ R187, R123, R154 ;  /* 0x0000009a7bbb7220 */ /* 0x020fe20000410000 */
[--C-:B------:R-:W-:Y:S01]  /*3280*/  FFMA.FTZ R131, R131, UR19, -R20.reuse ;  /* 0x0000001383837c23 */ /* 0x100fe20008010814 */
[----:B------:R-:W-:Y:S01]  /*3290*/  FFMA.FTZ R154, R15, UR19, -R20 ;  /* 0x000000130f9a7c23 */ /* 0x000fe20008010814 */
[----:B------:R-:W-:-:S02]  /*32a0*/  FFMA.FTZ R130, -R18, R18, 1 ;  /* 0x3f80000012827423 */ /* 0x000fc40000010112 */
[----:B------:R-:W2:Y:S01]  /*32b0*/  MUFU.EX2 R12, R216 ;  /* 0x000000d8000c7308 */ /* 0x000ea20000000800 */
[----:B------:R-:W-:Y:S01]  /*32c0*/  FSEL R20, R222, -INF , !P5 ;  /* 0xff800000de147808 */ /* 0x000fe20006800000 */
[----:B---3--:R-:W-:Y:S01]  /*32d0*/  FADD.FTZ R189, R134, -R10 ;  /* 0x8000000a86bd7221 */ /* 0x008fe20000010000 */
[--C-:B------:R-:W-:Y:S01]  /*32e0*/  FFMA.FTZ R207, R207, UR19, -R22.reuse ;  /* 0x00000013cfcf7c23 */ /* 0x100fe20008010816 */
[----:B------:R-:W-:Y:S01]  /*32f0*/  FFMA.FTZ R209, R209, UR19, -R22 ;  /* 0x00000013d1d17c23 */ /* 0x000fe20008010816 */
[----:B------:R-:W-:Y:S01]  /*3300*/  FMUL.FTZ R130, R130, R187 ;  /* 0x000000bb82827220 */ /* 0x000fe20000410000 */
[----:B------:R-:W-:Y:S02]  /*3310*/  FSEL R156, R224, -INF , !P1 ;  /* 0xff800000e09c7808 */ /* 0x000fe40004800000 */
[----:B------:R3:W-:Y:S01]  /*3320*/  MUFU.EX2 R22, R208 ;  /* 0x000000d000167308 */ /* 0x0007e20000000800 */
[----:B------:R-:W-:Y:S01]  /*3330*/  FFMA.FTZ R134, R20, UR19, -R21 ;  /* 0x0000001314867c23 */ /* 0x000fe20008010815 */
[----:B------:R-:W-:Y:S01]  /*3340*/  FFMA.FTZ R187, -R197, R197, 1 ;  /* 0x3f800000c5bb7423 */ /* 0x000fe200000101c5 */
[----:B------:R-:W-:Y:S01]  /*3350*/  FMUL.FTZ R129, R129, R14 ;  /* 0x0000000e81817220 */ /* 0x000fe20000410000 */
[----:B------:R-:W-:Y:S01]  /*3360*/  FADD.FTZ R20, R133, -R11 ;  /* 0x8000000b85147221 */ /* 0x000fe20000010000 */
[----:B------:R-:W5:Y:S01]  /*3370*/  LDS.64 R14, [R5+0x1e2a0] ;  /* 0x01e2a000050e7984 */ /* 0x000f620000000a00 */
[----:B---3--:R-:W-:Y:S01]  /*3380*/  FADD.FTZ R208, R132, -R10 ;  /* 0x8000000a84d07221 */ /* 0x008fe20000010000 */
[----:B-1----:R-:W-:Y:S01]  /*3390*/  FMUL.FTZ R10, R124, R189 ;  /* 0x000000bd7c0a7220 */ /* 0x002fe20000410000 */
[----:B------:R-:W-:Y:S01]  /*33a0*/  FFMA.FTZ R156, R156, UR19, -R21 ;  /* 0x000000139c9c7c23 */ /* 0x000fe20008010815 */
[----:B------:R-:W1:Y:S01]  /*33b0*/  MUFU.EX2 R126, R126 ;  /* 0x0000007e007e7308 */ /* 0x000e620000000800 */
[----:B------:R-:W-:Y:S01]  /*33c0*/  FFMA.FTZ R132, -R19, R19, 1 ;  /* 0x3f80000013847423 */ /* 0x000fe20000010113 */
[----:B------:R-:W-:Y:S01]  /*33d0*/  FMUL.FTZ R187, R187, R10 ;  /* 0x0000000abbbb7220 */ /* 0x000fe20000410000 */
[----:B------:R-:W-:Y:S01]  /*33e0*/  FMUL.FTZ R21, R9, R208 ;  /* 0x000000d009157220 */ /* 0x000fe20000410000 */
[----:B------:R-:W-:Y:S01]  /*33f0*/  FADD.FTZ R11, R135, -R11 ;  /* 0x8000000b870b7221 */ /* 0x000fe20000010000 */
[----:B------:R-:W-:Y:S01]  /*3400*/  FMUL.FTZ R10, R125, R20 ;  /* 0x000000147d0a7220 */ /* 0x000fe20000410000 */
[----:B------:R-:W-:-:S02]  /*3410*/  FFMA.FTZ R133, -R196, R196, 1 ;  /* 0x3f800000c4857423 */ /* 0x000fc400000101c4 */
[----:B------:R-:W3:Y:S01]  /*3420*/  MUFU.EX2 R13, R213 ;  /* 0x000000d5000d7308 */ /* 0x000ee20000000800 */
[----:B------:R-:W-:Y:S01]  /*3430*/  FMUL.FTZ R132, R132, R21 ;  /* 0x0000001584847220 */ /* 0x000fe20000410000 */
[----:B------:R-:W-:Y:S01]  /*3440*/  FSEL R128, R195, -INF , !P3 ;  /* 0xff800000c3807808 */ /* 0x000fe20005800000 */
[----:B--2---:R-:W-:Y:S01]  /*3450*/  FMUL.FTZ R21, R12, R11 ;  /* 0x0000000b0c157220 */ /* 0x004fe20000410000 */
[----:B------:R-:W-:-:S04]  /*3460*/  FSEL R188, R220, -INF , !P2 ;  /* 0xff800000dcbc7808 */ /* 0x000fc80005000000 */
[----:B------:R-:W2:Y:S01]  /*3470*/  MUFU.EX2 R152, R152 ;  /* 0x0000009800987308 */ /* 0x000ea20000000800 */
[----:B------:R-:W-:Y:S02]  /*3480*/  FMUL.FTZ R133, R133, R10 ;  /* 0x0000000a85857220 */ /* 0x000fe40000410000 */
[----:B------:R-:W5:Y:S01]  /*3490*/  LDS.64 R10, [R5+0x1e2c0] ;  /* 0x01e2c000050a7984 */ /* 0x000f620000000a00 */
[--C-:B------:R-:W-:Y:S01]  /*34a0*/  FFMA.FTZ R128, R128, UR19, -R23.reuse ;  /* 0x0000001380807c23 */ /* 0x100fe20008010817 */
[----:B------:R-:W-:Y:S01]  /*34b0*/  FFMA.FTZ R188, R188, UR19, -R23 ;  /* 0x00000013bcbc7c23 */ /* 0x000fe20008010817 */
[--C-:B----4-:R-:W-:Y:S02]  /*34c0*/  FADD.FTZ R189, R136, -R6.reuse ;  /* 0x8000000688bd7221 */ /* 0x110fe40000010000 */
[----:B------:R4:W-:Y:S01]  /*34d0*/  MUFU.EX2 R23, R206 ;  /* 0x000000ce00177308 */ /* 0x0009e20000000800 */
[----:B------:R-:W-:Y:S01]  /*34e0*/  FFMA.FTZ R198, -R198, R198, 1 ;  /* 0x3f800000c6c67423 */ /* 0x000fe200000101c6 */
[----:B------:R-:W-:Y:S01]  /*34f0*/  FADD.FTZ R6, R138, -R6 ;  /* 0x800000068a067221 */ /* 0x000fe20000010000 */
[----:B-1----:R-:W-:Y:S01]  /*3500*/  FMUL.FTZ R196, R126, R189 ;  /* 0x000000bd7ec47220 */ /* 0x002fe20000410000 */
[--C-:B----4-:R-:W-:Y:S01]  /*3510*/  FADD.FTZ R206, R137, -R7.reuse ;  /* 0x8000000789ce7221 */ /* 0x110fe20000010000 */
[----:B------:R-:W-:-:S03]  /*3520*/  FADD.FTZ R7, R139, -R7 ;  /* 0x800000078b077221 */ /* 0x000fc60000010000 */
[----:B------:R-:W1:Y:S01]  /*3530*/  MUFU.EX2 R127, R127 ;  /* 0x0000007f007f7308 */ /* 0x000e620000000800 */
[----:B------:R-:W-:Y:S01]  /*3540*/  FMUL.FTZ R136, R198, R21 ;  /* 0x00000015c6887220 */ /* 0x000fe20000410000 */
[----:B---3--:R-:W-:Y:S01]  /*3550*/  FMUL.FTZ R198, R13, R6 ;  /* 0x000000060dc67220 */ /* 0x008fe20000410000 */
[----:B--2---:R-:W-:Y:S02]  /*3560*/  FMUL.FTZ R189, R152, R7 ;  /* 0x0000000798bd7220 */ /* 0x004fe40000410000 */
[----:B------:R2:W3:Y:S01]  /*3570*/  LDS.64 R6, [R5+0x1e2e0] ;  /* 0x01e2e00005067984 */ /* 0x0004e20000000a00 */
[----:B------:R-:W-:Y:S02]  /*3580*/  FFMA.FTZ R138, -R200, R200, 1 ;  /* 0x3f800000c88a7423 */ /* 0x000fe400000101c8 */
[----:B------:R-:W4:Y:S01]  /*3590*/  MUFU.EX2 R17, R211 ;  /* 0x000000d300117308 */ /* 0x000f220000000800 */
[----:B------:R-:W-:Y:S01]  /*35a0*/  FFMA.FTZ R137, -R201, R201, 1 ;  /* 0x3f800000c9897423 */ /* 0x000fe200000101c9 */
[----:B-1----:R-:W-:-:S06]  /*35b0*/  FMUL.FTZ R139, R127, R206 ;  /* 0x000000ce7f8b7220 */ /* 0x002fcc0000410000 */
[----:B------:R1:W3:Y:S01]  /*35c0*/  MUFU.EX2 R21, R188 ;  /* 0x000000bc00157308 */ /* 0x0002e20000000800 */
[----:B------:R-:W-:Y:S01]  /*35d0*/  FMUL.FTZ R138, R138, R139 ;  /* 0x0000008b8a8a7220 */ /* 0x000fe20000410000 */
[--C-:B-----5:R-:W-:Y:S01]  /*35e0*/  FADD.FTZ R139, R140, -R14.reuse ;  /* 0x8000000e8c8b7221 */ /* 0x120fe20000010000 */
[----:B------:R-:W-:Y:S01]  /*35f0*/  FMUL.FTZ R137, R137, R198 ;  /* 0x000000c689897220 */ /* 0x000fe20000410000 */
[----:B------:R-:W-:-:S04]  /*3600*/  FADD.FTZ R198, R142, -R14 ;  /* 0x8000000e8ec67221 */ /* 0x000fc80000010000 */
[----:B------:R-:W5:Y:S01]  /*3610*/  MUFU.EX2 R128, R128 ;  /* 0x0000008000807308 */ /* 0x000f620000000800 */
[----:B------:R-:W-:Y:S01]  /*3620*/  FFMA.FTZ R203, -R203, R203, 1 ;  /* 0x3f800000cbcb7423 */ /* 0x000fe200000101cb */
[----:B------:R-:W-:Y:S01]  /*3630*/  FMUL.FTZ R142, R22, R139 ;  /* 0x0000008b168e7220 */ /* 0x000fe20000410000 */
[----:B-1----:R-:W-:Y:S01]  /*3640*/  FADD.FTZ R188, R141, -R15 ;  /* 0x8000000f8dbc7221 */ /* 0x002fe20000010000 */
[--C-:B------:R-:W-:Y:S02]  /*3650*/  FADD.FTZ R145, R145, -R11.reuse ;  /* 0x8000000b91917221 */ /* 0x100fe40000010000 */
[----:B--2---:R-:W-:Y:S01]  /*3660*/  FMUL.FTZ R5, R203, R142 ;  /* 0x0000008ecb057220 */ /* 0x004fe20000410000 */
[----:B------:R-:W-:Y:S01]  /*3670*/  FADD.FTZ R142, R147, -R11 ;  /* 0x8000000b938e7221 */ /* 0x000fe20000010000 */
[----:B------:R-:W1:Y:S01]  /*3680*/  MUFU.EX2 R154, R154 ;  /* 0x0000009a009a7308 */ /* 0x000e620000000800 */
[----:B------:R-:W-:Y:S01]  /*3690*/  FFMA.FTZ R14, -R205, R205, 1 ;  /* 0x3f800000cd0e7423 */ /* 0x000fe200000101cd */
[----:B------:R-:W-:Y:S01]  /*36a0*/  FFMA.FTZ R140, -R204, R204, 1 ;  /* 0x3f800000cc8c7423 */ /* 0x000fe200000101cc */
[----:B----4-:R-:W-:Y:S01]  /*36b0*/  FMUL.FTZ R139, R17, R198 ;  /* 0x000000c6118b7220 */ /* 0x010fe20000410000 */
[----:B------:R-:W-:-:S04]  /*36c0*/  FMUL.FTZ R141, R23, R188 ;  /* 0x000000bc178d7220 */ /* 0x000fc80000410000 */
[----:B------:R-:W2:Y:S01]  /*36d0*/  MUFU.EX2 R11, R156 ;  /* 0x0000009c000b7308 */ /* 0x000ea20000000800 */
[----:B------:R-:W-:Y:S01]  /*36e0*/  FMUL.FTZ R14, R14, R139 ;  /* 0x0000008b0e0e7220 */ /* 0x000fe20000410000 */
[----:B------:R-:W-:Y:S01]  /*36f0*/  FMUL.FTZ R140, R140, R141 ;  /* 0x0000008d8c8c7220 */ /* 0x000fe20000410000 */
[----:B------:R-:W-:-:S05]  /*3700*/  FADD.FTZ R144, R144, -R10 ;  /* 0x8000000a90907221 */ /* 0x000fca0000010000 */
[----:B------:R-:W4:Y:S01]  /*3710*/  MUFU.EX2 R18, R210 ;  /* 0x000000d200127308 */ /* 0x000f220000000800 */
[----:B------:R-:W-:Y:S01]  /*3720*/  FADD.FTZ R139, R146, -R10 ;  /* 0x8000000a928b7221 */ /* 0x000fe20000010000 */
[----:B------:R-:W-:Y:S01]  /*3730*/  FFMA.FTZ R220, -R220, R220, 1 ;  /* 0x3f800000dcdc7423 */ /* 0x000fe200000101dc */
[----:B---3--:R-:W-:-:S05]  /*3740*/  FMUL.FTZ R141, R21, R142 ;  /* 0x0000008e158d7220 */ /* 0x008fca0000410000 */
[----:B------:R-:W3:Y:S01]  /*3750*/  MUFU.EX2 R19, R207 ;  /* 0x000000cf00137308 */ /* 0x000ee20000000800 */
[----:B------:R-:W-:Y:S01]  /*3760*/  FFMA.FTZ R195, -R195, R195, 1 ;  /* 0x3f800000c3c37423 */ /* 0x000fe200000101c3 */
[----:B-----5:R-:W-:-:S06]  /*3770*/  FMUL.FTZ R10, R128, R145 ;  /* 0x00000091800a7220 */ /* 0x020fcc0000410000 */
[----:B------:R-:W5:Y:S08]  /*3780*/  MUFU.EX2 R20, R209 ;  /* 0x000000d100147308 */ /* 0x000f700000000800 */
[----:B------:R-:W5:Y:S08]  /*3790*/  MUFU.EX2 R131, R131 ;  /* 0x0000008300837308 */ /* 0x000f700000000800 */
[----:B------:R-:W5:Y:S01]  /*37a0*/  MUFU.EX2 R134, R134 ;  /* 0x0000008600867308 */ /* 0x000f620000000800 */
[----:B------:R-:W-:Y:S01]  /*37b0*/  FMUL.FTZ R220, R220, R141 ;  /* 0x0000008ddcdc7220 */ /* 0x000fe20000410000 */
[----:B------:R-:W-:Y:S01]  /*37c0*/  FMUL.FTZ R195, R195, R10 ;  /* 0x0000000ac3c37220 */ /* 0x000fe20000410000 */
[--C-:B------:R-:W-:Y:S01]  /*37d0*/  FADD.FTZ R141, R150, -R6.reuse ;  /* 0x80000006968d7221 */ /* 0x100fe20000010000 */
[----:B------:R-:W-:Y:S01]  /*37e0*/  FADD.FTZ R10, R151, -R7 ;  /* 0x80000007970a7221 */ /* 0x000fe20000010000 */
[----:B------:R-:W-:Y:S01]  /*37f0*/  FFMA.FTZ R135, -R199, R199, 1 ;  /* 0x3f800000c7877423 */ /* 0x000fe200000101c7 */
[----:B------:R-:W-:Y:S01]  /*3800*/  FADD.FTZ R143, R143, -R15 ;  /* 0x8000000f8f8f7221 */ /* 0x000fe20000010000 */
[----:B------:R-:W-:Y:S01]  /*3810*/  FADD.FTZ R148, R148, -R6 ;  /* 0x8000000694947221 */ /* 0x000fe20000010000 */
[----:B------:R-:W-:Y:S01]  /*3820*/  FMUL.FTZ R233, R225, R230 ;  /* 0x000000e6e1e97220 */ /* 0x000fe20000410000 */
[----:B------:R-:W-:Y:S01]  /*3830*/  FMUL.FTZ R218, R226, R231 ;  /* 0x000000e7e2da7220 */ /* 0x000fe20000410000 */
[----:B------:R-:W-:Y:S01]  /*3840*/  FADD.FTZ R149, R149, -R7 ;  /* 0x8000000795957221 */ /* 0x000fe20000010000 */
[----:B-1----:R-:W-:Y:S01]  /*3850*/  FMUL.FTZ R6, R154, R141 ;  /* 0x0000008d9a067220 */ /* 0x002fe20000410000 */
[----:B------:R-:W-:Y:S01]  /*3860*/  FMUL.FTZ R219, R158, R219 ;  /* 0x000000db9edb7220 */ /* 0x000fe20000410000 */
[----:B--2---:R-:W-:Y:S01]  /*3870*/  FMUL.FTZ R141, R11, R10 ;  /* 0x0000000a0b8d7220 */ /* 0x004fe20000410000 */
[----:B------:R-:W-:Y:S01]  /*3880*/  FMUL.FTZ R135, R135, R196 ;  /* 0x000000c487877220 */ /* 0x000fe20000410000 */
[----:B------:R-:W-:-:S02]  /*3890*/  IMAD.U32 R10, RZ, RZ, UR5 ;  /* 0x00000005ff0a7e24 */ /* 0x000fc4000f8e00ff */
[----:B------:R-:W-:Y:S01]  /*38a0*/  FFMA.FTZ R196, -R202, R202, 1 ;  /* 0x3f800000cac47423 */ /* 0x000fe200000101ca */
[----:B------:R-:W-:Y:S01]  /*38b0*/  FFMA.FTZ R15, -R236, R236, 1 ;  /* 0x3f800000ec0f7423 */ /* 0x000fe200000101ec */
[----:B----4-:R-:W-:Y:S01]  /*38c0*/  FMUL.FTZ R188, R18, R143 ;  /* 0x0000008f12bc7220 */ /* 0x010fe20000410000 */
[----:B------:R-:W-:Y:S01]  /*38d0*/  FMUL.FTZ R190, R190, R233 ;  /* 0x000000e9bebe7220 */ /* 0x000fe20000410000 */
[----:B------:R-:W-:Y:S01]  /*38e0*/  FMUL.FTZ R191, R191, R218 ;  /* 0x000000dabfbf7220 */ /* 0x000fe20000410000 */
[----:B------:R-:W-:Y:S01]  /*38f0*/  FFMA.FTZ R235, -R235, R235, 1 ;  /* 0x3f800000ebeb7423 */ /* 0x000fe200000101eb */
[----:B------:R-:W-:Y:S01]  /*3900*/  FFMA.FTZ R234, -R234, R234, 1 ;  /* 0x3f800000eaea7423 */ /* 0x000fe200000101ea */
[----:B---3--:R-:W-:Y:S01]  /*3910*/  FMUL.FTZ R144, R19, R144 ;  /* 0x0000009013907220 */ /* 0x008fe20000410000 */
[----:B-----5:R-:W-:Y:S01]  /*3920*/  FMUL.FTZ R139, R20, R139 ;  /* 0x0000008b148b7220 */ /* 0x020fe20000410000 */
[----:B------:R-:W-:Y:S01]  /*3930*/  FFMA.FTZ R221, -R221, R221, 1 ;  /* 0x3f800000dddd7423 */ /* 0x000fe200000101dd */
[----:B------:R-:W-:Y:S01]  /*3940*/  FFMA.FTZ R223, -R223, R223, 1 ;  /* 0x3f800000dfdf7423 */ /* 0x000fe200000101df */
[----:B------:R-:W-:Y:S01]  /*3950*/  FFMA.FTZ R222, -R222, R222, 1 ;  /* 0x3f800000dede7423 */ /* 0x000fe200000101de */
[----:B------:R-:W-:Y:S01]  /*3960*/  FFMA.FTZ R224, -R224, R224, 1 ;  /* 0x3f800000e0e07423 */ /* 0x000fe200000101e0 */
[----:B------:R-:W-:Y:S01]  /*3970*/  FMUL.FTZ R148, R131, R148 ;  /* 0x0000009483947220 */ /* 0x000fe20000410000 */
[----:B------:R-:W-:Y:S01]  /*3980*/  FMUL.FTZ R149, R134, R149 ;  /* 0x0000009586957220 */ /* 0x000fe20000410000 */
[----:B------:R-:W-:Y:S01]  /*3990*/  FMUL.FTZ R214, R214, R219 ;  /* 0x000000dbd6d67220 */ /* 0x000fe20000410000 */
[----:B------:R-:W-:-:S02]  /*39a0*/  IMAD R10, R10, 0x2000, R232 ;  /* 0x000020000a0a7824 */ /* 0x000fc400078e02e8 */
[----:B------:R-:W-:Y:S01]  /*39b0*/  FMUL.FTZ R196, R196, R189 ;  /* 0x000000bdc4c47220 */ /* 0x000fe20000410000 */
[----:B------:R-:W-:Y:S01]  /*39c0*/  FMUL.FTZ R15, R15, R188 ;  /* 0x000000bc0f0f7220 */ /* 0x000fe20000410000 */
[----:B------:R-:W-:Y:S01]  /*39d0*/  FMUL.FTZ R144, R235, R144 ;  /* 0x00000090eb907220 */ /* 0x000fe20000410000 */
[----:B------:R-:W-:Y:S01]  /*39e0*/  FMUL.FTZ R139, R234, R139 ;  /* 0x0000008bea8b7220 */ /* 0x000fe20000410000 */
[----:B------:R-:W-:Y:S01]  /*39f0*/  FMUL.FTZ R146, R221, R148 ;  /* 0x00000094dd927220 */ /* 0x000fe20000410000 */
[----:B------:R-:W-:Y:S01]  /*3a00*/  FMUL.FTZ R6, R223, R6 ;  /* 0x00000006df067220 */ /* 0x000fe20000410000 */
[----:B------:R-:W-:Y:S01]  /*3a10*/  FMUL.FTZ R7, R222, R149 ;  /* 0x00000095de077220 */ /* 0x000fe20000410000 */
[----:B------:R-:W-:Y:S01]  /*3a20*/  FMUL.FTZ R141, R224, R141 ;  /* 0x0000008de08d7220 */ /* 0x000fe20000410000 */
[----:B------:R-:W-:Y:S01]  /*3a30*/  F2FP.F16.F32.PACK_AB R188, R191, R190 ;  /* 0x000000bebfbc723e */ /* 0x000fe200000000ff */
[----:B------:R-:W-:Y:S01]  /*3a40*/  IMAD R10, R10, 0x2, R237 ;  /* 0x000000020a0a7824 */ /* 0x000fe200078e02ed */
[----:B------:R-:W-:-:S02]  /*3a50*/  F2FP.F16.F32.PACK_AB R189, R193, R192 ;  /* 0x000000c0c1bd723e */ /* 0x000fc400000000ff */
[----:B------:R-:W-:Y:S02]  /*3a60*/  F2FP.F16.F32.PACK_AB R190, R215, R214 ;  /* 0x000000d6d7be723e */ /* 0x000fe400000000ff */
[----:B------:R-:W-:Y:S01]  /*3a70*/  F2FP.F16.F32.PACK_AB R191, R186, R157 ;  /* 0x0000009dbabf723e */ /* 0x000fe200000000ff */
[----:B------:R-:W-:Y:S01]  /*3a80*/  ULOP3.LUT UR8, UR8, 0x1000000, URZ, 0xfc, !UPT ;  /* 0x0100000008087892 */ /* 0x000fe2000f8efc3f */
[----:B------:R-:W-:Y:S02]  /*3a90*/  F2FP.F16.F32.PACK_AB R184, R129, R184 ;  /* 0x000000b881b8723e */ /* 0x000fe400000000ff */
        /* <DEDUP_REMOVED lines=10> */
[----:B------:R-:W-:Y:S01]  /*3b40*/  F2FP.F16.F32.PACK_AB R147, R141, R6 ;  /* 0x000000068d93723e */ /* 0x000fe200000000ff */
[----:B------:R1:W-:Y:S01]  /*3b50*/  STSM.16.MT88.4 [R10+0x1e800], R188 ;  /* 0x01e800bc0a007844 */ /* 0x0003e20000004200 */
[----:B------:R-:W-:Y:S01]  /*3b60*/  F2FP.F16.F32.PACK_AB R156, R226, R225 ;  /* 0x000000e1e29c723e */ /* 0x000fe200000000ff */
[----:B------:R-:W-:Y:S01]  /*3b70*/  UIMAD UR8, UR5, 0x300, UR8 ;  /* 0x00000300050878a4 */ /* 0x000fe2000f8e0208 */
[----:B------:R-:W-:Y:S01]  /*3b80*/  F2FP.F16.F32.PACK_AB R157, R155, R153 ;  /* 0x000000999b9d723e */ /* 0x000fe200000000ff */
[----:B------:R1:W-:Y:S01]  /*3b90*/  STSM.16.MT88.4 [R10+0x1f000], R184 ;  /* 0x01f000b80a007844 */ /* 0x0003e20000004200 */
[----:B------:R-:W-:Y:S02]  /*3ba0*/  F2FP.F16.F32.PACK_AB R158, R194, R158 ;  /* 0x0000009ec29e723e */ /* 0x000fe400000000ff */
[----:B------:R-:W-:Y:S01]  /*3bb0*/  F2FP.F16.F32.PACK_AB R159, R120, R159 ;  /* 0x0000009f789f723e */ /* 0x000fe200000000ff */
[----:B------:R1:W-:Y:S04]  /*3bc0*/  STSM.16.MT88.4 [R10+0x1f800], R148 ;  /* 0x01f800940a007844 */ /* 0x0003e80000004200 */
[----:B------:R1:W-:Y:S01]  /*3bd0*/  STSM.16.MT88.4 [R10+0x20000], R144 ;  /* 0x020000900a007844 */ /* 0x0003e20000004200 */
[----:B------:R-:W-:Y:S01]  /*3be0*/  WARPGROUP.ARRIVE ;  /* 0x00000000000079c5 */ /* 0x000fe20000000000 */
[----:B------:R-:W-:Y:S01]  /*3bf0*/  UMOV UR10, UR8 ;  /* 0x00000008000a7c82 */ /* 0x000fe20008000000 */
[----:B------:R-:W-:-:S04]  /*3c00*/  UMOV UR11, 0x80000020 ;  /* 0x80000020000b7882 */ /* 0x000fc80000000000 */
[----:B------:R-:W-:Y:S01]  /*3c10*/  HGMMA.64x96x16.F32 R72, R156, gdesc[UR8].tnspB, R72, gsb0 ;  /* 0x416000089c487df0 */ /* 0x000fe20008000848 */
[----:B------:R-:W-:Y:S02]  /*3c20*/  F2FP.F16.F32.PACK_AB R120, R8, R122 ;  /* 0x0000007a0878723e */ /* 0x000fe400000000ff */
[----:B------:R-:W-:Y:S01]  /*3c30*/  F2FP.F16.F32.PACK_AB R121, R123, R121 ;  /* 0x000000797b79723e */ /* 0x000fe200000000ff */
[----:B------:R-:W-:Y:S01]  /*3c40*/  UIADD3 UR10, UR8, 0x40, URZ ;  /* 0x00000040080a7890 */ /* 0x000fe2000fffe03f */
[----:B------:R-:W-:Y:S02]  /*3c50*/  F2FP.F16.F32.PACK_AB R122, R125, R9 ;  /* 0x000000097d7a723e */ /* 0x000fe400000000ff */
[----:B------:R-:W-:Y:S01]  /*3c60*/  F2FP.F16.F32.PACK_AB R123, R12, R124 ;  /* 0x0000007c0c7b723e */ /* 0x000fe200000000ff */
[----:B------:R-:W-:Y:S01]  /*3c70*/  UMOV UR11, 0x80000020 ;  /* 0x80000020000b7882 */ /* 0x000fe20000000000 */
[----:B------:R-:W-:Y:S02]  /*3c80*/  WARPGROUP.DEPBAR.LE gsb0, 0x0 ;  /* 0x00008000000079c5 */ /* 0x000fe40000010000 */
[----:B------:R-:W-:-:S06]  /*3c90*/  WARPGROUP.ARRIVE ;  /* 0x00000000000079c5 */ /* 0x000fcc0000000000 */
[----:B------:R-:W-:Y:S01]  /*3ca0*/  HGMMA.64x96x16.F32 R72, R120, gdesc[UR8].tnspB, R72, gsb0 ;  /* 0x4160000878487df0 */ /* 0x000fe20008000848 */
[----:B------:R-:W-:Y:S01]  /*3cb0*/  UIADD3 UR10, UR8, 0x80, URZ ;  /* 0x00000080080a7890 */ /* 0x000fe2000fffe03f */
[----:B------:R-:W-:Y:S01]  /*3cc0*/  UMOV UR11, 0x80000020 ;  /* 0x80000020000b7882 */ /* 0x000fe20000000000 */
[----:B------:R-:W-:Y:S01]  /*3cd0*/  VIADD R129, R237, 0x1e800 ;  /* 0x0001e800ed817836 */ /* 0x000fe20000000000 */
[----:B------:R-:W-:Y:S01]  /*3ce0*/  F2FP.F16.F32.PACK_AB R130, R134, R131 ;  /* 0x000000838682723e */ /* 0x000fe200000000ff */
[----:B------:R-:W-:Y:S01]  /*3cf0*/  UIADD3 UR12, UR8, 0xc0, URZ ;  /* 0x000000c0080c7890 */ /* 0x000fe2000fffe03f */
[----:B------:R-:W-:Y:S02]  /*3d00*/  F2FP.F16.F32.PACK_AB R128, R128, R19 ;  /* 0x000000138080723e */ /* 0x000fe400000000ff */
[----:B------:R-:W-:Y:S02]  /*3d10*/  R2UR UR9, R129 ;  /* 0x00000000810972ca */ /* 0x000fe400000e0000 */
[----:B------:R-:W-:-:S02]  /*3d20*/  F2FP.F16.F32.PACK_AB R129, R21, R20 ;  /* 0x000000141581723e */ /* 0x000fc400000000ff */
[----:B------:R-:W-:Y:S01]  /*3d30*/  F2FP.F16.F32.PACK_AB R131, R11, R154 ;  /* 0x0000009a0b83723e */ /* 0x000fe200000000ff */
[----:B------:R-:W-:Y:S02]  /*3d40*/  WARPGROUP.DEPBAR.LE gsb0, 0x0 ;  /* 0x00008000000079c5 */ /* 0x000fe40000010000 */
[----:B------:R-:W-:Y:S02]  /*3d50*/  F2FP.F16.F32.PACK_AB R120, R127, R126 ;  /* 0x0000007e7f78723e */ /* 0x000fe400000000ff */
[----:B------:R-:W-:Y:S02]  /*3d60*/  F2FP.F16.F32.PACK_AB R121, R152, R13 ;  /* 0x0000000d9879723e */ /* 0x000fe400000000ff */
[----:B------:R-:W-:Y:S02]  /*3d70*/  F2FP.F16.F32.PACK_AB R122, R23, R22 ;  /* 0x00000016177a723e */ /* 0x000fe400000000ff */
[----:B------:R-:W-:-:S04]  /*3d80*/  F2FP.F16.F32.PACK_AB R123, R18, R17 ;  /* 0x00000011127b723e */ /* 0x000fc800000000ff */
[----:B------:R-:W-:-:S06]  /*3d90*/  WARPGROUP.ARRIVE ;  /* 0x00000000000079c5 */ /* 0x000fcc0000000000 */
[----:B------:R-:W-:Y:S01]  /*3da0*/  HGMMA.64x96x16.F32 R72, R120, gdesc[UR8].tnspB, R72, gsb0 ;  /* 0x4160000878487df0 */ /* 0x000fe20008000848 */
[----:B------:R-:W-:Y:S01]  /*3db0*/  UMOV UR14, UR12 ;  /* 0x0000000c000e7c82 */ /* 0x000fe20008000000 */
[----:B------:R-:W-:Y:S01]  /*3dc0*/  UMOV UR15, 0x80000020 ;  /* 0x80000020000f7882 */ /* 0x000fe20000000000 */
[----:B------:R-:W-:Y:S02]  /*3dd0*/  WARPGROUP.DEPBAR.LE gsb0, 0x0 ;  /* 0x00008000000079c5 */ /* 0x000fe40000010000 */
[----:B------:R-:W-:-:S06]  /*3de0*/  WARPGROUP.ARRIVE ;  /* 0x00000000000079c5 */ /* 0x000fcc0000000000 */
[----:B------:R-:W-:Y:S01]  /*3df0*/  HGMMA.64x96x16.F32 R72, R128, gdesc[UR12].tnspB, R72, gsb0 ;  /* 0x4160000c80487df0 */ /* 0x000fe20008000848 */
[----:B------:R-:W-:-:S05]  /*3e00*/  IMAD R5, R16, 0x1000, R237 ;  /* 0x0000100010057824 */ /* 0x000fca00078e02ed */
[----:B------:R-:W-:Y:S01]  /*3e10*/  R2UR UR10, R5 ;  /* 0x00000000050a72ca */ /* 0x000fe200000e0000 */
[----:B------:R-:W-:-:S04]  /*3e20*/  USHF.R.U32.HI UR9, URZ, 0x4, UR9 ;  /* 0x000000043f097899 */ /* 0x000fc80008011609 */
[----:B------:R-:W-:-:S04]  /*3e30*/  ULOP3.LUT UR9, UR9, 0x3fff, URZ, 0xc0, !UPT ;  /* 0x00003fff09097892 */ /* 0x000fc8000f8ec03f */
[----:B------:R-:W-:-:S04]  /*3e40*/  ULOP3.LUT UR9, UR9, 0x10000, URZ, 0xfc, !UPT ;  /* 0x0001000009097892 */ /* 0x000fc8000f8efc3f */
[----:B------:R-:W-:Y:S02]  /*3e50*/  USHF.R.U32.HI UR10, URZ, 0x4, UR10 ;  /* 0x000000043f0a7899 */ /* 0x000fe4000801160a */
[----:B------:R-:W-:Y:S02]  /*3e60*/  ULEA UR8, UR5, UR9, 0xa ;  /* 0x0000000905087291 */ /* 0x000fe4000f8e503f */
[----:B------:R-:W-:Y:S01]  /*3e70*/  ULOP3.LUT UR10, UR10, 0x3fff, URZ, 0xc0, !UPT ;  /* 0x00003fff0a0a7892 */ /* 0x000fe2000f8ec03f */
[----:B------:R-:W-:Y:S01]  /*3e80*/  UMOV UR11, 0xc0000010 ;  /* 0xc0000010000b7882 */ /* 0x000fe20000000000 */
        /* <DEDUP_REMOVED lines=11> */
[----:B------:R-:W-:Y:S01]  /*3f40*/  UIADD3 UR20, UR10, 0x200, URZ ;  /* 0x000002000a147890 */ /* 0x000fe2000fffe03f */
[----:B------:R-:W-:Y:S01]  /*3f50*/  UMOV UR12, UR8 ;  /* 0x00000008000c7c82 */ /* 0x000fe20008000000 */
[----:B------:R-:W-:Y:S01]  /*3f60*/  UMOV UR13, UR9 ;  /* 0x00000009000d7c82 */ /* 0x000fe20008000000 */
[----:B------:R-:W-:-:S04]  /*3f70*/  UMOV UR15, 0xc0000010 ;  /* 0xc0000010000f7882 */ /* 0x000fc80000000000 */
[----:B------:R-:W-:Y:S01]  /*3f80*/  UMOV UR14, UR20 ;  /* 0x00000014000e7c82 */ /* 0x000fe20008000000 */
[----:B------:R-:W-:Y:S02]  /*3f90*/  WARPGROUP.DEPBAR.LE gsb0, 0x0 ;  /* 0x00008000000079c5 */ /* 0x000fe40000010000 */
        /* <DEDUP_REMOVED lines=17> */
[----:B------:R-:W-:Y:S01]  /*40b0*/  UIADD3 UR9, UR10, 0x220, URZ ;  /* 0x000002200a097890 */ /* 0x000fe2000fffe03f */
[----:B------:R-:W-:-:S06]  /*40c0*/  UMOV UR15, 0xc0000010 ;  /* 0xc0000010000f7882 */ /* 0x000fcc0000000000 */
[----:B------:R-:W-:Y:S01]  /*40d0*/  UMOV UR14, UR9 ;  /* 0x00000009000e7c82 */ /* 0x000fe20008000000 */
        /* <DEDUP_REMOVED lines=105> */
[----:B------:R-:W-:Y:S02]  /*4770*/  UIADD3 UR8, UR8, 0x206, URZ ;  /* 0x0000020608087890 */ /* 0x000fe4000fffe03f */
[----:B------:R-:W-:Y:S02]  /*4780*/  UIADD3 UR12, UR10, 0x2e0, URZ ;  /* 0x000002e00a0c7890 */ /* 0x000fe4000fffe03f */
[----:B------:R-:W-:Y:S01]  /*4790*/  UIADD3 UR13, UR10, 0x4e0, URZ ;  /* 0x000004e00a0d7890 */ /* 0x000fe2000fffe03f */
[----:B------:R-:W-:Y:S02]  /*47a0*/  UMOV UR11, 0xc0000010 ;  /* 0xc0000010000b7882 */ /* 0x000fe40000000000 */
[----:B------:R-:W-:Y:S01]  /*47b0*/  UMOV UR10, UR9 ;  /* 0x00000009000a7c82 */ /* 0x000fe20008000000 */
[----:B------:R-:W-:Y:S01]  /*47c0*/  UMOV UR9, 0x40000040 ;  /* 0x4000004000097882 */ /* 0x000fe20000000000 */
[----:B------:R-:W-:-:S02]  /*47d0*/  WARPGROUP.DEPBAR.LE gsb0, 0x0 ;  /* 0x00008000000079c5 */ /* 0x000fc40000010000 */
        /* <DEDUP_REMOVED lines=15> */
.L_x_1040:
[----:B------:R-:W-:Y:S01]  /*48d0*/  UIADD3 UR8, UR6, 0x26840, URZ ;  /* 0x0002684006087890 */ /* 0x000fe2000fffe03f */
[----:B------:R-:W1:Y:S01]  /*48e0*/  S2R R5, SR_TID.X ;  /* 0x0000000000057919 */ /* 0x000e620000002100 */
[----:B------:R-:W-:Y:S02]  /*48f0*/  ULOP3.LUT UR10, UR7, 0x1000000, URZ, 0xfc, !UPT ;  /* 0x01000000070a7892 */ /* 0x000fe4000f8efc3f */
        /* <DEDUP_REMOVED lines=12> */
[----:B-1----:R-:W-:-:S05]  /*49c0*/  SHF.R.U32.HI R5, RZ, 0x7, R5 ;  /* 0x00000007ff057819 */ /* 0x002fca0000011605 */
[C---:B------:R-:W-:Y:S02]  /*49d0*/  VIADD R6, R5.reuse, 0x9 ;  /* 0x0000000905067836 */ /* 0x040fe40000000000 */
[----:B------:R-:W-:Y:S01]  /*49e0*/  VIADD R5, R5, 0xc ;  /* 0x0000000c05057836 */ /* 0x000fe20000000000 */
        /* <DEDUP_REMOVED lines=28> */
.L_x_1041:
        /* <DEDUP_REMOVED lines=62> */
.L_x_1023:
[----:B------:R-:W-:Y:S05]  /*4f90*/  @P0 BRA `(.L_x_1043) ;  /* 0x0000000c00980947 */ /* 0x000fea0003800000 */
[----:B------:R-:W2:Y:S01]  /*4fa0*/  S2UR UR4, SR_CgaCtaId ;  /* 0x00000000000479c3 */ /* 0x000ea20000008800 */
[----:B------:R-:W-:Y:S02]  /*4fb0*/  UMOV UR37, 0x400 ;  /* 0x0000040000257882 */ /* 0x000fe40000000000 */
[----:B--2---:R-:W-:-:S06]  /*4fc0*/  ULEA UR37, UR4, UR37, 0x18 ;  /* 0x0000002504257291 */ /* 0x004fcc000f8ec03f */
[----:B------:R-:W-:-:S05]  /*4fd0*/  IMAD.U32 R16, RZ, RZ, UR37 ;  /* 0x00000025ff107e24 */ /* 0x000fca000f8e00ff */
        /* <DEDUP_REMOVED lines=18> */
.L_x_1044:
[----:B------:R-:W-:-:S06]  /*5100*/  UIADD3 UR4, UR37, 0x6000, URZ ;  /* 0x0000600025047890 */ /* 0x000fcc000fffe03f */
        /* <DEDUP_REMOVED lines=19> */
.L_x_1045:
        /* <DEDUP_REMOVED lines=18> */
.L_x_1046:
        /* <DEDUP_REMOVED lines=18> */
.L_x_1047:
[----:B------:R-:W2:Y:S01]  /*5480*/  S2R R0, SR_TID.X ;  /* 0x0000000000007919 */ /* 0x000ea20000002100 */
        /* <DEDUP_REMOVED lines=15> */
[----:B--2---:R-:W-:Y:S01]  /*5580*/  VIADD R0, R0, 0xffffff80 ;  /* 0xffffff8000007836 */ /* 0x004fe20000000000 */
[----:B------:R-:W-:Y:S02]  /*5590*/  F2FP.F16.F32.PACK_AB R97, R99, R98 ;  /* 0x000000626361723e */ /* 0x000fe400000000ff */
[----:B------:R-:W-:-:S02]  /*55a0*/  F2FP.F16.F32.PACK_AB R104, R105, R104 ;  /* 0x000000686968723e */ /* 0x000fc400000000ff */
[----:B------:R-:W-:Y:S02]  /*55b0*/  SHF.R.S32.HI R3, RZ, 0x1f, R0 ;  /* 0x0000001fff037819 */ /* 0x000fe40000011400 */
[----:B------:R-:W-:Y:S02]  /*55c0*/  F2FP.F16.F32.PACK_AB R98, R101, R100 ;  /* 0x000000646562723e */ /* 0x000fe400000000ff */
[CC--:B------:R-:W-:Y:S02]  /*55d0*/  LEA.HI R2, R3.reuse, R0.reuse, RZ, 0x4 ;  /* 0x0000000003027211 */ /* 0x0c0fe400078f20ff */
[----:B------:R-:W-:Y:S02]  /*55e0*/  LEA.HI R3, R3, R0, RZ, 0x5 ;  /* 0x0000000003037211 */ /* 0x000fe400078f28ff */
[----:B-1----:R-:W-:Y:S02]  /*55f0*/  LOP3.LUT R5, R2, 0xfffffff0, RZ, 0xc0, !PT ;  /* 0xfffffff002057812 */ /* 0x002fe400078ec0ff */
[----:B------:R-:W-:-:S02]  /*5600*/  SHF.R.S32.HI R9, RZ, 0x5, R3 ;  /* 0x00000005ff097819 */ /* 0x000fc40000011403 */
[----:B------:R-:W-:Y:S01]  /*5610*/  F2FP.F16.F32.PACK_AB R99, R103, R102 ;  /* 0x000000666763723e */ /* 0x000fe200000000ff */
[----:B------:R-:W-:Y:S01]  /*5620*/  IMAD.IADD R5, R0, 0x1, -R5 ;  /* 0x0000000100057824 */ /* 0x000fe200078e0a05 */
[----:B------:R-:W-:Y:S02]  /*5630*/  SHF.R.S32.HI R0, RZ, 0x4, R2 ;  /* 0x00000004ff007819 */ /* 0x000fe40000011402 */
[----:B------:R-:W-:Y:S02]  /*5640*/  F2FP.F16.F32.PACK_AB R105, R107, R106 ;  /* 0x0000006a6b69723e */ /* 0x000fe400000000ff */
[----:B------:R-:W-:Y:S01]  /*5650*/  LEA.HI R4, R5, R5, RZ, 0x1 ;  /* 0x0000000505047211 */ /* 0x000fe200078f08ff */
[----:B------:R-:W-:Y:S01]  /*5660*/  IMAD.SHL.U32 R0, R0, 0x8, RZ ;  /* 0x0000000800007824 */ /* 0x000fe200078e00ff */
[----:B------:R-:W-:Y:S02]  /*5670*/  SHF.R.S32.HI R8, RZ, 0x1f, R5 ;  /* 0x0000001fff087819 */ /* 0x000fe40000011405 */
[----:B------:R-:W-:-:S02]  /*5680*/  SHF.R.S32.HI R6, RZ, 0x1, R4 ;  /* 0x00000001ff067819 */ /* 0x000fc40000011404 */
[----:B------:R-:W-:Y:S02]  /*5690*/  SHF.R.S32.HI R7, RZ, 0x1f, R4 ;  /* 0x0000001fff077819 */ /* 0x000fe40000011404 */
[----:B------:R-:W-:Y:S02]  /*56a0*/  LEA.HI R8, R8, R5, RZ, 0x3 ;  /* 0x0000000508087211 */ /* 0x000fe400078f18ff */
[----:B------:R-:W-:Y:S02]  /*56b0*/  LEA.HI R7, R7, R6, RZ, 0x2 ;  /* 0x0000000607077211 */ /* 0x000fe400078f10ff */
[----:B------:R-:W-:Y:S01]  /*56c0*/  LOP3.LUT R4, R4, 0x3fffffe, RZ, 0xc0, !PT ;  /* 0x03fffffe04047812 */ /* 0x000fe200078ec0ff */
[----:B------:R-:W-:Y:S01]  /*56d0*/  IMAD.SHL.U32 R8, R8, 0x20, RZ ;  /* 0x0000002008087824 */ /* 0x000fe200078e00ff */
[----:B------:R-:W-:Y:S02]  /*56e0*/  LOP3.LUT R7, R7, 0xfffffffc, RZ, 0xc0, !PT ;  /* 0xfffffffc07077812 */ /* 0x000fe400078ec0ff */
[----:B------:R-:W-:Y:S01]  /*56f0*/  F2FP.F16.F32.PACK_AB R112, R113, R112 ;  /* 0x000000707170723e */ /* 0x000fe200000000ff */
[----:B------:R-:W-:Y:S01]  /*5700*/  IMAD.IADD R4, R5, 0x1, -R4 ;  /* 0x0000000105047824 */ /* 0x000fe200078e0a04 */
[----:B------:R-:W-:Y:S01]  /*5710*/  LOP3.LUT R8, R8, 0x7fffff00, RZ, 0xc0, !PT ;  /* 0x7fffff0008087812 */ /* 0x000fe200078ec0ff */
[----:B------:R-:W-:Y:S01]  /*5720*/  IMAD.IADD R7, R6, 0x1, -R7 ;  /* 0x0000000106077824 */ /* 0x000fe200078e0a07 */
[----:B------:R-:W-:-:S02]  /*5730*/  F2FP.F16.F32.PACK_AB R106, R109, R108 ;  /* 0x0000006c6d6a723e */ /* 0x000fc400000000ff */
[----:B------:R-:W-:Y:S01]  /*5740*/  F2FP.F16.F32.PACK_AB R107, R111, R110 ;  /* 0x0000006e6f6b723e */ /* 0x000fe200000000ff */
[C---:B------:R-:W-:Y:S01]  /*5750*/  IMAD.SHL.U32 R2, R7.reuse, 0x40, RZ ;  /* 0x0000004007027824 */ /* 0x040fe200078e00ff */
[----:B------:R-:W-:Y:S01]  /*5760*/  LOP3.LUT P0, RZ, R7, 0x2, RZ, 0xc0, !PT ;  /* 0x0000000207ff7812 */ /* 0x000fe2000780c0ff */
[----:B------:R-:W-:Y:S01]  /*5770*/  IMAD R5, R9, 0x200, R8 ;  /* 0x0000020009057824 */ /* 0x000fe200078e0208 */
[----:B------:R-:W-:Y:S02]  /*5780*/  F2FP.F16.F32.PACK_AB R113, R115, R114 ;  /* 0x000000727371723e */ /* 0x000fe400000000ff */
[----:B------:R-:W-:Y:S01]  /*5790*/  LOP3.LUT R3, R2, 0xc0, RZ, 0xc0, !PT ;  /* 0x000000c002037812 */ /* 0x000fe200078ec0ff */
[----:B------:R-:W-:Y:S01]  /*57a0*/  IMAD R5, R4, 0x20, R5 ;  /* 0x0000002004057824 */ /* 0x000fe200078e0205 */
[----:B------:R-:W-:Y:S01]  /*57b0*/  F2FP.F16.F32.PACK_AB R24, R25, R24 ;  /* 0x000000181918723e */ /* 0x000fe200000000ff */
[----:B------:R-:W-:Y:S01]  /*57c0*/  IMAD.MOV.U32 R2, RZ, RZ, 0x20 ;  /* 0x00000020ff027424 */ /* 0x000fe200078e00ff */
[----:B------:R-:W-:-:S02]  /*57d0*/  LOP3.LUT R0, R3, 0x8, R0, 0xf8, !PT ;  /* 0x0000000803007812 */ /* 0x000fc400078ef800 */
[----:B------:R-:W-:Y:S02]  /*57e0*/  SHF.R.U32.HI R3, RZ, 0x3, R3 ;  /* 0x00000003ff037819 */ /* 0x000fe40000011603 */
[----:B------:R-:W-:Y:S02]  /*57f0*/  F2FP.F16.F32.PACK_AB R114, R117, R116 ;  /* 0x000000747572723e */ /* 0x000fe400000000ff */
[----:B------:R-:W-:Y:S02]  /*5800*/  LOP3.LUT R0, R0, R3, RZ, 0x3c, !PT ;  /* 0x0000000300007212 */ /* 0x000fe400078e3cff */
[----:B------:R-:W-:Y:S02]  /*5810*/  SEL R3, R2, 0xffffffe0, !P0 ;  /* 0xffffffe002037807 */ /* 0x000fe40004000000 */
[----:B------:R-:W-:Y:S01]  /*5820*/  F2FP.F16.F32.PACK_AB R115, R119, R118 ;  /* 0x000000767773723e */ /* 0x000fe200000000ff */
[----:B------:R-:W-:Y:S01]  /*5830*/  IMAD.IADD R0, R5, 0x1, R0 ;  /* 0x0000000105007824 */ /* 0x000fe200078e0200 */
[----:B------:R-:W-:-:S02]  /*5840*/  F2FP.F16.F32.PACK_AB R25, R27, R26 ;  /* 0x0000001a1b19723e */ /* 0x000fc400000000ff */
[----:B------:R-:W-:Y:S02]  /*5850*/  F2FP.F16.F32.PACK_AB R32, R33, R32 ;  /* 0x000000202120723e */ /* 0x000fe400000000ff */
[----:B------:R-:W-:Y:S02]  /*5860*/  LEA R0, R0, UR37, 0x1 ;  /* 0x0000002500007c11 */ /* 0x000fe4000f8e08ff */
[----:B------:R-:W-:Y:S02]  /*5870*/  F2FP.F16.F32.PACK_AB R26, R29, R28 ;  /* 0x0000001c1d1a723e */ /* 0x000fe400000000ff */
[----:B------:R-:W-:Y:S01]  /*5880*/  IADD3 R2, R3, 0x6000, R0 ;  /* 0x0000600003027810 */ /* 0x000fe20007ffe000 */
[----:B------:R-:W-:Y:S01]  /*5890*/  STSM.16.M88.4 [R0+0x6000], R72 ;  /* 0x0060004800007844 */ /* 0x000fe20000000200 */
[----:B------:R-:W-:Y:S02]  /*58a0*/  F2FP.F16.F32.PACK_AB R27, R31, R30 ;  /* 0x0000001e1f1b723e */ /* 0x000fe400000000ff */
[----:B------:R-:W-:Y:S01]  /*58b0*/  F2FP.F16.F32.PACK_AB R33, R35, R34 ;  /* 0x000000222321723e */ /* 0x000fe200000000ff */
[----:B------:R-:W1:Y:S01]  /*58c0*/  SHFL.IDX PT, R3, R9, RZ, 0x1f ;  /* 0x00001fff09037589 */ /* 0x000e6200000e0000 */
[----:B------:R-:W-:-:S02]  /*58d0*/  F2FP.F16.F32.PACK_AB R40, R41, R40 ;  /* 0x000000282928723e */ /* 0x000fc400000000ff */
[----:B------:R-:W-:Y:S01]  /*58e0*/  F2FP.F16.F32.PACK_AB R34, R37, R36 ;  /* 0x000000242522723e */ /* 0x000fe200000000ff */
[----:B------:R2:W-:Y:S01]  /*58f0*/  STSM.16.M88.4 [R2], R80 ;  /* 0x0000005002007844 */ /* 0x0005e20000000200 */
[----:B------:R-:W-:Y:S02]  /*5900*/  F2FP.F16.F32.PACK_AB R35, R39, R38 ;  /* 0x000000262723723e */ /* 0x000fe400000000ff */
[----:B------:R-:W-:Y:S01]  /*5910*/  F2FP.F16.F32.PACK_AB R41, R43, R42 ;  /* 0x0000002a2b29723e */ /* 0x000fe200000000ff */
[----:B------:R2:W-:Y:S01]  /*5920*/  STSM.16.M88.4 [R0+0x8000], R88 ;  /* 0x0080005800007844 */ /* 0x0005e20000000200 */
[----:B------:R-:W-:Y:S02]  /*5930*/  F2FP.F16.F32.PACK_AB R48, R49, R48 ;  /* 0x000000303130723e */ /* 0x000fe400000000ff */
[----:B------:R-:W-:Y:S01]  /*5940*/  F2FP.F16.F32.PACK_AB R42, R45, R44 ;  /* 0x0000002c2d2a723e */ /* 0x000fe200000000ff */
[----:B------:R2:W-:Y:S01]  /*5950*/  STSM.16.M88.4 [R2+0x2000], R96 ;  /* 0x0020006002007844 */ /* 0x0005e20000000200 */
[----:B------:R-:W-:-:S02]  /*5960*/  F2FP.F16.F32.PACK_AB R43, R47, R46 ;  /* 0x0000002e2f2b723e */ /* 0x000fc400000000ff */
[----:B------:R-:W-:Y:S01]  /*5970*/  F2FP.F16.F32.PACK_AB R49, R51, R50 ;  /* 0x000000323331723e */ /* 0x000fe200000000ff */
[----:B------:R2:W-:Y:S01]  /*5980*/  STSM.16.M88.4 [R0+0xa000], R104 ;  /* 0x00a0006800007844 */ /* 0x0005e20000000200 */
[----:B------:R-:W-:Y:S02]  /*5990*/  F2FP.F16.F32.PACK_AB R56, R57, R56 ;  /* 0x000000383938723e */ /* 0x000fe400000000ff */
[----:B------:R-:W-:Y:S01]  /*59a0*/  F2FP.F16.F32.PACK_AB R50, R53, R52 ;  /* 0x000000343532723e */ /* 0x000fe200000000ff */
[----:B------:R2:W-:Y:S01]  /*59b0*/  STSM.16.M88.4 [R2+0x4000], R112 ;  /* 0x0040007002007844 */ /* 0x0005e20000000200 */
[----:B------:R-:W-:Y:S02]  /*59c0*/  F2FP.F16.F32.PACK_AB R51, R55, R54 ;  /* 0x000000363733723e */ /* 0x000fe400000000ff */
[----:B------:R-:W-:Y:S01]  /*59d0*/  F2FP.F16.F32.PACK_AB R57, R59, R58 ;  /* 0x0000003a3b39723e */ /* 0x000fe200000000ff */
[----:B------:R2:W-:Y:S01]  /*59e0*/  STSM.16.M88.4 [R0], R24 ;  /* 0x0000001800007844 */ /* 0x0005e20000000200 */
[----:B------:R-:W-:-:S02]  /*59f0*/  F2FP.F16.F32.PACK_AB R64, R65, R64 ;  /* 0x000000404140723e */ /* 0x000fc400000000ff */
[----:B------:R-:W-:Y:S01]  /*5a00*/  F2FP.F16.F32.PACK_AB R58, R61, R60 ;  /* 0x0000003c3d3a723e */ /* 0x000fe200000000ff */
[----:B------:R2:W-:Y:S01]  /*5a10*/  STSM.16.M88.4 [R2+-0x6000], R32 ;  /* 0xffa0002002007844 */ /* 0x0005e20000000200 */
[----:B------:R-:W-:Y:S02]  /*5a20*/  F2FP.F16.F32.PACK_AB R59, R63, R62 ;  /* 0x0000003e3f3b723e */ /* 0x000fe400000000ff */
[----:B------:R-:W-:Y:S01]  /*5a30*/  F2FP.F16.F32.PACK_AB R65, R67, R66 ;  /* 0x000000424341723e */ /* 0x000fe200000000ff */
[----:B------:R2:W-:Y:S01]  /*5a40*/  STSM.16.M88.4 [R0+0x2000], R40 ;  /* 0x0020002800007844 */ /* 0x0005e20000000200 */
[----:B------:R-:W-:Y:S02]  /*5a50*/  F2FP.F16.F32.PACK_AB R66, R69, R68 ;  /* 0x000000444542723e */ /* 0x000fe400000000ff */
[----:B------:R-:W-:Y:S01]  /*5a60*/  F2FP.F16.F32.PACK_AB R67, R71, R70 ;  /* 0x000000464743723e */ /* 0x000fe200000000ff */
[----:B------:R2:W-:Y:S01]  /*5a70*/  STSM.16.M88.4 [R2+-0x4000], R48 ;  /* 0xffc0003002007844 */ /* 0x0005e20000000200 */
[----:B-1----:R-:W-:-:S03]  /*5a80*/  ISETP.NE.AND P0, PT, R3, 0x7, PT ;  /* 0x000000070300780c */ /* 0x002fc60003f05270 */
[----:B------:R2:W-:Y:S04]  /*5a90*/  STSM.16.M88.4 [R0+0x4000], R56 ;  /* 0x0040003800007844 */ /* 0x0005e80000000200 */
[----:B------:R2:W-:Y:S01]  /*5aa0*/  STSM.16.M88.4 [R2+-0x2000], R64 ;  /* 0xffe0004002007844 */ /* 0x0005e20000000200 */
        /* <DEDUP_REMOVED lines=12> */
[----:B------:R-:W-:Y:S01]  /*5b70*/  ULDC.64 UR6, c[0x0][0x198] ;  /* 0x0000660000067ab9 */ /* 0x000fe20000000a00 */
[----:B------:R-:W-:Y:S02]  /*5b80*/  UIADD3 UR8, UR37, 0x6000, URZ ;  /* 0x0000600025087890 */ /* 0x000fe4000fffe03f */
[----:B------:R-:W-:Y:S02]  /*5b90*/  UIADD3 UR4, UP0, UR6, 0x770, URZ ;  /* 0x0000077006047890 */ /* 0x000fe4000ff1e03f */
[----:B------:R-:W-:Y:S02]  /*5ba0*/  UIADD3 UR40, UR37, 0x8000, URZ ;  /* 0x0000800025287890 */ /* 0x000fe4000fffe03f */
[----:B------:R-:W3:Y:S01]  /*5bb0*/  S2UR UR11, SR_CTAID.Y ;  /* 0x00000000000b79c3 */ /* 0x000ee20000002600 */
[----:B------:R-:W-:Y:S02]  /*5bc0*/  UIADD3.X UR5, URZ, UR7, URZ, UP0, !UPT ;  /* 0x000000073f057290 */ /* 0x000fe400087fe43f */
[----:B------:R-:W-:-:S02]  /*5bd0*/  UIADD3 UR6, UP0, UR6, 0x670, URZ ;  /* 0x0000067006067890 */ /* 0x000fc4000ff1e03f */
[----:B------:R-:W-:Y:S02]  /*5be0*/  UIADD3 UR32, UR37, 0xa000, URZ ;  /* 0x0000a00025207890 */ /* 0x000fe4000fffe03f */
[----:B------:R-:W-:Y:S01]  /*5bf0*/  UIADD3.X UR7, URZ, UR7, URZ, UP0, !UPT ;  /* 0x000000073f077290 */ /* 0x000fe200087fe43f */
[----:B------:R-:W4:Y:S01]  /*5c00*/  S2UR UR12, SR_CTAID.Z ;  /* 0x00000000000c79c3 */ /* 0x000f220000002700 */
[----:B------:R-:W-:Y:S02]  /*5c10*/  UIADD3 UR24, UR37, 0x2000, URZ ;  /* 0x0000200025187890 */ /* 0x000fe4000fffe03f */
[----:B------:R-:W-:Y:S01]  /*5c20*/  UIADD3 UR16, UR37, 0x4000, URZ ;  /* 0x0000400025107890 */ /* 0x000fe2000fffe03f */
[----:B------:R-:W-:Y:S01]  /*5c30*/  UMOV UR9, URZ ;  /* 0x0000003f00097c82 */ /* 0x000fe20008000000 */
[----:B------:R-:W-:Y:S01]  /*5c40*/  UMOV UR41, 0x20 ;  /* 0x0000002000297882 */ /* 0x000fe20000000000 */
[----:B------:R-:W-:Y:S01]  /*5c50*/  UMOV UR33, 0x40 ;  /* 0x0000004000217882 */ /* 0x000fe20000000000 */
[----:B-1----:R-:W-:Y:S01]  /*5c60*/  USHF.L.U32 UR10, UR10, 0x7, URZ ;  /* 0x000000070a0a7899 */ /* 0x002fe2000800063f */
[----:B------:R-:W-:Y:S01]  /*5c70*/  UMOV UR25, 0x20 ;  /* 0x0000002000197882 */ /* 0x000fe20000000000 */
[----:B------:R-:W-:-:S05]  /*5c80*/  UMOV UR17, 0x40 ;  /* 0x0000004000117882 */ /* 0x000fca0000000000 */
[----:B------:R-:W-:Y:S01]  /*5c90*/  UMOV UR42, UR10 ;  /* 0x0000000a002a7c82 */ /* 0x000fe20008000000 */
[----:B---3--:R-:W-:Y:S01]  /*5ca0*/  UMOV UR43, UR11 ;  /* 0x0000000b002b7c82 */ /* 0x008fe20008000000 */
[----:B------:R-:W-:Y:S01]  /*5cb0*/  UMOV UR35, UR11 ;  /* 0x0000000b00237c82 */ /* 0x000fe20008000000 */
[----:B------:R-:W-:Y:S01]  /*5cc0*/  UMOV UR34, UR10 ;  /* 0x0000000a00227c82 */ /* 0x000fe20008000000 */
[----:B------:R-:W-:Y:S01]  /*5cd0*/  UMOV UR27, UR11 ;  /* 0x0000000b001b7c82 */ /* 0x000fe20008000000 */
[----:B------:R-:W-:Y:S01]  /*5ce0*/  UMOV UR26, UR10 ;  /* 0x0000000a001a7c82 */ /* 0x000fe20008000000 */
[----:B------:R-:W-:Y:S01]  /*5cf0*/  UMOV UR19, UR11 ;  /* 0x0000000b00137c82 */ /* 0x000fe20008000000 */
[----:B------:R-:W-:Y:S01]  /*5d00*/  UMOV UR18, UR10 ;  /* 0x0000000a00127c82 */ /* 0x000fe20008000000 */
[----:B----4-:R-:W-:Y:S01]  /*5d10*/  UMOV UR44, UR12 ;  /* 0x0000000c002c7c82 */ /* 0x010fe20008000000 */
[----:B------:R1:W-:Y:S01]  /*5d20*/  UTMASTG.4D [UR8], [UR4] ;  /* 0x00000008040073b5 */ /* 0x0003e20008018000 */
[----:B------:R-:W-:Y:S01]  /*5d30*/  UMOV UR36, UR12 ;  /* 0x0000000c00247c82 */ /* 0x000fe20008000000 */
        /* <DEDUP_REMOVED lines=9> */
.L_x_1049:
[----:B------:R-:W-:Y:S05]  /*5dd0*/  BSYNC B0 ;  /* 0x0000000000007941 */ /* 0x000fea0003800000 */
.L_x_1048:
[----:B------:R-:W-:-:S04]  /*5de0*/  DEPBAR.LE SB0, 0x0 ;  /* 0x000080000000791a */ /* 0x000fc80000000000 */
[----:B------:R-:W-:Y:S05]  /*5df0*/  EXIT ;  /* 0x000000000000794d */ /* 0x000fea0003800000 */
.L_x_1043:
[----:B------:R-:W2:Y:S01]  /*5e00*/  S2R R0, SR_TID.X ;  /* 0x0000000000007919 */ /* 0x000ea20000002100 */
[----:B------:R-:W3:Y:S01]  /*5e10*/  S2UR UR12, SR_CTAID.Y ;  /* 0x00000000000c79c3 */ /* 0x000ee20000002600 */
[----:B------:R-:W-:Y:S01]  /*5e20*/  ULDC.64 UR4, c[0x0][0x208] ;  /* 0x0000820000047ab9 */ /* 0x000fe20000000a00 */
[----:B------:R-:W-:Y:S01]  /*5e30*/  BSSY B0, `(.L_x_1050) ;  /* 0x000003b000007945 */ /* 0x000fe20003800000 */
[----:B------:R-:W4:Y:S05]  /*5e40*/  S2R R19, SR_CTAID.X ;  /* 0x0000000000137919 */ /* 0x000f2a0000002500 */
[----:B-1----:R-:W1:Y:S08]  /*5e50*/  LDC.64 R4, c[0x0][0x820] ;  /* 0x00020800ff047b82 */ /* 0x002e700000000a00 */
[----:B------:R-:W5:Y:S08]  /*5e60*/  LDC R12, c[0x0][0x808] ;  /* 0x00020200ff0c7b82 */ /* 0x000f700000000800 */
[----:B------:R-:W4:Y:S01]  /*5e70*/  LDC.64 R10, c[0x0][0x850] ;  /* 0x00021400ff0a7b82 */ /* 0x000f220000000a00 */
[----:B---3--:R-:W-:Y:S01]  /*5e80*/  USHF.R.S32.HI UR7, URZ, 0x1f, UR12 ;  /* 0x0000001f3f077899 */ /* 0x008fe2000801140c */
[----:B--2---:R-:W-:-:S06]  /*5e90*/  VIADD R3, R0, 0xffffff80 ;  /* 0xffffff8000037836 */ /* 0x004fcc0000000000 */
[----:B------:R-:W2:Y:S01]  /*5ea0*/  S2UR UR9, SR_CTAID.Z ;  /* 0x00000000000979c3 */ /* 0x000ea20000002700 */
[----:B------:R-:W-:-:S04]  /*5eb0*/  SHF.R.S32.HI R2, RZ, 0x1f, R3 ;  /* 0x0000001fff027819 */ /* 0x000fc80000011403 */
[----:B------:R-:W-:-:S03]  /*5ec0*/  LEA.HI R2, R2, R3, RZ, 0x2 ;  /* 0x0000000302027211 */ /* 0x000fc600078f10ff */
[----:B------:R-:W3:Y:S01]  /*5ed0*/  LDC.64 R16, c[0x0][0x828] ;  /* 0x00020a00ff107b82 */ /* 0x000ee20000000a00 */
[----:B------:R-:W-:Y:S02]  /*5ee0*/  LOP3.LUT R0, R2, 0x1ffffffc, RZ, 0xc0, !PT ;  /* 0x1ffffffc02007812 */ /* 0x000fe400078ec0ff */
[----:B------:R-:W-:-:S03]  /*5ef0*/  SHF.R.S32.HI R2, RZ, 0x2, R2 ;  /* 0x00000002ff027819 */ /* 0x000fc60000011402 */
[----:B------:R-:W-:Y:S02]  /*5f00*/  IMAD.IADD R0, R3, 0x1, -R0 ;  /* 0x0000000103007824 */ /* 0x000fe400078e0a00 */
[----:B------:R-:W3:Y:S01]  /*5f10*/  LDC.64 R14, c[0x0][0x858] ;  /* 0x00021600ff0e7b82 */ /* 0x000ee20000000a00 */
[----:B------:R-:W-:Y:S01]  /*5f20*/  SHF.R.S32.HI R3, RZ, 0x1f, R2 ;  /* 0x0000001fff037819 */ /* 0x000fe20000011402 */
[----:B------:R-:W-:Y:S02]  /*5f30*/  IMAD.SHL.U32 R8, R0, 0x8, RZ ;  /* 0x0000000800087824 */ /* 0x000fe400078e00ff */
[----:B-1----:R-:W-:Y:S01]  /*5f40*/  IMAD R0, R4, UR7, RZ ;  /* 0x0000000704007c24 */ /* 0x002fe2000f8e02ff */
[----:B--2---:R-:W-:Y:S01]  /*5f50*/  USHF.R.S32.HI UR6, URZ, 0x1f, UR9 ;  /* 0x0000001f3f067899 */ /* 0x004fe20008011409 */
[----:B------:R-:W-:Y:S01]  /*5f60*/  VIADD R18, R8, 0x40 ;  /* 0x0000004008127836 */ /* 0x000fe20000000000 */
[----:B------:R-:W-:Y:S01]  /*5f70*/  SHF.R.S32.HI R9, RZ, 0x1f, R8 ;  /* 0x0000001fff097819 */ /* 0x000fe20000011408 */
[----:B------:R-:W-:-:S02]  /*5f80*/  IMAD R5, R5, UR12, R0 ;  /* 0x0000000c05057c24 */ /* 0x000fc4000f8e0200 */
[----:B----4-:R-:W-:Y:S02]  /*5f90*/  IMAD R0, R10, UR7, RZ ;  /* 0x000000070a007c24 */ /* 0x010fe4000f8e02ff */
[----:B------:R-:W-:-:S04]  /*5fa0*/  IMAD.WIDE.U32 R6, R4, UR12, R8 ;  /* 0x0000000c04067c25 */ /* 0x000fc8000f8e0008 */
[----:B------:R-:W-:Y:S02]  /*5fb0*/  IMAD.IADD R7, R7, 0x1, R5 ;  /* 0x0000000107077824 */ /* 0x000fe400078e0205 */
[----:B------:R-:W-:-:S04]  /*5fc0*/  IMAD.WIDE R4, R19, 0x80, R2 ;  /* 0x0000008013047825 */ /* 0x000fc800078e0202 */
[----:B-----5:R-:W-:Y:S02]  /*5fd0*/  IMAD R3, R19, -0x80, R12 ;  /* 0xffffff8013037824 */ /* 0x020fe400078e020c */
[----:B------:R-:W-:Y:S02]  /*5fe0*/  IMAD R13, R11, UR12, R0 ;  /* 0x0000000c0b0d7c24 */ /* 0x000fe4000f8e0200 */
[----:B------:R-:W-:Y:S01]  /*5ff0*/  IMAD.WIDE.U32 R10, R10, UR12, R8 ;  /* 0x0000000c0a0a7c25 */ /* 0x000fe2000f8e0008 */
[----:B------:R-:W-:-:S03]  /*6000*/  ISETP.GE.AND P1, PT, R2, R3, PT ;  /* 0x000000030200720c */ /* 0x000fc60003f26270 */
[----:B------:R-:W-:Y:S02]  /*6010*/  VIADD R0, R2, 0x40 ;  /* 0x0000004002007836 */ /* 0x000fe40000000000 */
[----:B---3--:R-:W-:Y:S02]  /*6020*/  IMAD R12, R16, UR6, RZ ;  /* 0x00000006100c7c24 */ /* 0x008fe4000f8e02ff */
[----:B------:R-:W-:Y:S01]  /*6030*/  IMAD R2, R14, UR6, RZ ;  /* 0x000000060e027c24 */ /* 0x000fe2000f8e02ff */
[----:B------:R-:W-:Y:S01]  /*6040*/  ISETP.GE.AND P0, PT, R0, R3, PT ;  /* 0x000000030000720c */ /* 0x000fe20003f06270 */
[----:B------:R-:W-:Y:S02]  /*6050*/  IMAD.IADD R11, R11, 0x1, R13 ;  /* 0x000000010b0b7824 */ /* 0x000fe400078e020d */
[----:B------:R-:W-:Y:S02]  /*6060*/  IMAD R17, R17, UR9, R12 ;  /* 0x0000000911117c24 */ /* 0x000fe4000f8e020c */
[----:B------:R-:W-:-:S02]  /*6070*/  IMAD R15, R15, UR9, R2 ;  /* 0x000000090f0f7c24 */ /* 0x000fc4000f8e0202 */
[----:B------:R-:W-:-:S04]  /*6080*/  IMAD.WIDE.U32 R12, R14, UR9, R10 ;  /* 0x000000090e0c7c25 */ /* 0x000fc8000f8e000a */
[----:B------:R-:W-:-:S04]  /*6090*/  IMAD.WIDE.U32 R2, R16, UR9, R6 ;  /* 0x0000000910027c25 */ /* 0x000fc8000f8e0006 */
[----:B------:R-:W-:Y:S02]  /*60a0*/  VIADD R16, R8, 0x20 ;  /* 0x0000002008107836 */ /* 0x000fe40000000000 */
[----:B------:R-:W-:Y:S02]  /*60b0*/  IMAD.IADD R15, R13, 0x1, R15 ;  /* 0x000000010d0f7824 */ /* 0x000fe400078e020f */
[----:B------:R-:W-:Y:S01]  /*60c0*/  IMAD.IADD R11, R3, 0x1, R17 ;  /* 0x00000001030b7824 */ /* 0x000fe200078e0211 */
        /* <DEDUP_REMOVED lines=17> */
.L_x_1051:
[----:B------:R-:W-:Y:S05]  /*61e0*/  BSYNC B0 ;  /* 0x0000000000007941 */ /* 0x000fea0003800000 */
.L_x_1050:
[----:B------:R-:W-:Y:S04]  /*61f0*/  BSSY B0, `(.L_x_1052) ;  /* 0x0000014000007945 */ /* 0x000fe80003800000 */
[----:B------:R-:W-:Y:S05]  /*6200*/  @P0 BRA `(.L_x_1053) ;  /* 0x0000000000480947 */ /* 0x000fea0003800000 */
[----:B------:R-:W-:Y:S01]  /*6210*/  IADD3 R7, P2, R4, 0x40, RZ ;  /* 0x0000004004077810 */ /* 0x000fe20007f5e0ff */
[----:B------:R-:W-:Y:S01]  /*6220*/  ULDC.64 UR10, c[0x0][0x818] ;  /* 0x00020600000a7ab9 */ /* 0x000fe20000000a00 */
[----:B------:R-:W-:Y:S01]  /*6230*/  IMAD.MOV.U32 R3, RZ, RZ, R11 ;  /* 0x000000ffff037224 */ /* 0x000fe200078e000b */
[----:B------:R-:W-:Y:S02]  /*6240*/  ULDC UR8, c[0x0][0x80c] ;  /* 0x0002030000087ab9 */ /* 0x000fe40000000800 */
[----:B------:R-:W-:Y:S01]  /*6250*/  IMAD.X R0, RZ, RZ, R5, P2 ;  /* 0x000000ffff007224 */ /* 0x000fe200010e0605 */
[----:B------:R-:W-:Y:S01]  /*6260*/  ISETP.GE.AND P3, PT, R8, UR8, PT ;  /* 0x0000000808007c0c */ /* 0x000fe2000bf66270 */
[----:B------:R-:W-:Y:S01]  /*6270*/  IMAD.WIDE.U32 R2, R7, UR10, R2 ;  /* 0x0000000a07027c25 */ /* 0x000fe2000f8e0002 */
[----:B------:R-:W-:Y:S02]  /*6280*/  ISETP.GE.AND P4, PT, R16, UR8, PT ;  /* 0x0000000810007c0c */ /* 0x000fe4000bf86270 */
[----:B------:R-:W-:Y:S01]  /*6290*/  ISETP.GE.AND P5, PT, R18, UR8, PT ;  /* 0x0000000812007c0c */ /* 0x000fe2000bfa6270 */
        /* <DEDUP_REMOVED lines=9> */
.L_x_1053:
[----:B------:R-:W-:Y:S05]  /*6330*/  BSYNC B0 ;  /* 0x0000000000007941 */ /* 0x000fea0003800000 */
.L_x_1052:
[----:B------:R-:W-:Y:S04]  /*6340*/  BSSY B0, `(.L_x_1054) ;  /* 0x0000012000007945 */ /* 0x000fe80003800000 */
[----:B------:R-:W-:Y:S05]  /*6350*/  @P1 BRA `(.L_x_1055) ;  /* 0x0000000000401947 */ /* 0x000fea0003800000 */
[----:B------:R-:W-:Y:S01]  /*6360*/  ULDC.64 UR8, c[0x0][0x848] ;  /* 0x0002120000087ab9 */ /* 0x000fe20000000a00 */
[----:B------:R-:W-:Y:S01]  /*6370*/  IMAD.MOV.U32 R14, RZ, RZ, R12 ;  /* 0x000000ffff0e7224 */ /* 0x000fe200078e000c */
[----:B------:R-:W-:Y:S01]  /*6380*/  ULDC UR6, c[0x0][0x83c] ;  /* 0x00020f0000067ab9 */ /* 0x000fe20000000800 */
[----:B--2---:R-:W-:Y:S01]  /*6390*/  IMAD R7, R5, UR8, RZ ;  /* 0x0000000805077c24 */ /* 0x004fe2000f8e02ff */
        /* <DEDUP_REMOVED lines=12> */
.L_x_1055:
[----:B------:R-:W-:Y:S05]  /*6460*/  BSYNC B0 ;  /* 0x0000000000007941 */ /* 0x000fea0003800000 */
.L_x_1054:
[----:B------:R-:W-:Y:S04]  /*6470*/  BSSY B0, `(.L_x_1056) ;  /* 0x0000016000007945 */ /* 0x000fe80003800000 */
[----:B------:R-:W-:Y:S05]  /*6480*/  @P0 BRA `(.L_x_1057) ;  /* 0x0000000000500947 */ /* 0x000fea0003800000 */
[----:B--23--:R-:W-:Y:S01]  /*6490*/  IADD3 R7, P0, R4, 0x40, RZ ;  /* 0x0000004004077810 */ /* 0x00cfe20007f1e0ff */
        /* <DEDUP_REMOVED lines=18> */
[----:B------:R2:W-:Y:S02]  /*65c0*/  STG.E.128 desc[UR4][R4.64+0x80], RZ ;  /* 0x000080ff04007986 */ /* 0x0005e4000c101d04 */
.L_x_1057:
[----:B------:R-:W-:Y:S05]  /*65d0*/  BSYNC B0 ;  /* 0x0000000000007941 */ /* 0x000fea0003800000 */
.L_x_1056:
[----:B------:R-:W-:Y:S05]  /*65e0*/  EXIT ;  /* 0x000000000000794d */ /* 0x000fea0003800000 */
.L_x_1020:
[----:B------:R-:W-:-:S08]  /*65f0*/  NOP ;  /* 0x0000000000007918 */ /* 0x000fd00000000000 */
[----:B------:R-:W1:-:S00]  /*6600*/  USETMAXREG.DEALLOC.CTAPOOL 0x18 ;  /* 0x00000018000079c8 */ /* 0x000e4000080e0500 */
[----:B-1----:R-:W-:Y:S01]  /*6610*/  LOP3.LUT R2, R0, 0x3, RZ, 0xc0, !PT ;  /* 0x0000000300027812 */ /* 0x002fe200078ec0ff */
[----:B------:R-:W-:Y:S01]  /*6620*/  BSSY B0, `(.L_x_1058) ;  /* 0x0000332000007945 */ /* 0x000fe20003800000 */
[----:B------:R-:W-:-:S04]  /*6630*/  IMAD.MOV.U32 R0, RZ, RZ, RZ ;  /* 0x000000ffff007224 */ /* 0x000fc800078e00ff */
        /* <DEDUP_REMOVED lines=8> */
[----:B------:R-:W1:Y:S01]  /*66c0*/  S2UR UR9, SR_CTAID.X ;  /* 0x00000000000979c3 */ /* 0x000e620000002500 */
[----:B------:R-:W-:Y:S01]  /*66d0*/  ULDC UR4, c[0x0][0x280] ;  /* 0x0000a00000047ab9 */ /* 0x000fe20000000800 */
[----:B------:R-:W-:Y:S01]  /*66e0*/  ULDC UR6, c[0x0][0x290] ;  /* 0x0000a40000067ab9 */ /* 0x000fe20000000800 */
[----:B------:R-:W-:-:S05]  /*66f0*/  ULDC UR7, c[0x0][0x74c] ;  /* 0x0001d30000077ab9 */ /* 0x000fca0000000800 */
[----:B------:R-:W2:Y:S01]  /*6700*/  S2UR UR13, SR_CTAID.Y ;  /* 0x00000000000d79c3 */ /* 0x000ea20000002600 */
[----:B-1----:R-:W-:Y:S02]  /*6710*/  ULEA UR5, UR9, UR4, 0x7 ;  /* 0x0000000409057291 */ /* 0x002fe4000f8e383f */
[----:B------:R-:W-:Y:S02]  /*6720*/  ISETP.LE.AND P0, PT, RZ, UR9, PT ;  /* 0x00000009ff007c0c */ /* 0x000fe4000bf03270 */
[----:B------:R-:W-:-:S04]  /*6730*/  UIADD3 UR5, -UR7, UR5, -UR6 ;  /* 0x0000000507057290 */ /* 0x000fc8000fffe906 */
[----:B------:R-:W-:-:S04]  /*6740*/  USHF.R.S32.HI UR6, URZ, 0x1f, UR5 ;  /* 0x0000001f3f067899 */ /* 0x000fc80008011405 */
[----:B------:R-:W-:-:S04]  /*6750*/  ULEA.HI UR6, UR6, UR5, URZ, 0x6 ;  /* 0x0000000506067291 */ /* 0x000fc8000f8f303f */
[----:B------:R-:W-:Y:S02]  /*6760*/  USHF.R.S32.HI UR5, URZ, 0x6, UR6 ;  /* 0x000000063f057899 */ /* 0x000fe40008011406 */
[----:B------:R-:W-:Y:S02]  /*6770*/  UIADD3 UR6, UR4, 0x3f, URZ ;  /* 0x0000003f04067890 */ /* 0x000fe4000fffe03f */
[----:B------:R-:W-:Y:S02]  /*6780*/  UISETP.LT.AND UP0, UPT, URZ, UR5, UPT ;  /* 0x000000053f00728c */ /* 0x000fe4000bf01270 */
[----:B------:R-:W-:Y:S02]  /*6790*/  USHF.R.S32.HI UR7, URZ, 0x1f, UR6 ;  /* 0x0000001f3f077899 */ /* 0x000fe40008011406 */
[----:B------:R-:W-:Y:S02]  /*67a0*/  USEL UR5, URZ, UR5, !UP0 ;  /* 0x000000053f057287 */ /* 0x000fe4000c000000 */
[----:B------:R-:W-:-:S04]  /*67b0*/  ULEA.HI UR7, UR7, UR6, URZ, 0x6 ;  /* 0x0000000607077291 */ /* 0x000fc8000f8f303f */
[----:B------:R-:W-:Y:S01]  /*67c0*/  USHF.R.S32.HI UR8, URZ, 0x6, UR7 ;  /* 0x000000063f087899 */ /* 0x000fe20008011407 */
[----:B--2---:R-:W-:Y:S11]  /*67d0*/  @!P0 BRA `(.L_x_1061) ;  /* 0x0000000000288947 */ /* 0x004ff60003800000 */
        /* <DEDUP_REMOVED lines=10> */
.L_x_1061:
[----:B------:R-:W-:Y:S02]  /*6880*/  UISETP.GT.AND UP0, UPT, UR8, UR5, UPT ;  /* 0x000000050800728c */ /* 0x000fe4000bf04270 */
[----:B------:R-:W-:Y:S02]  /*6890*/  USHF.R.S32.HI UR14, URZ, 0x1f, UR12 ;  /* 0x0000001f3f0e7899 */ /* 0x000fe4000801140c */
[----:B------:R-:W-:Y:S02]  /*68a0*/  USHF.R.S32.HI UR9, URZ, 0x1f, UR13 ;  /* 0x0000001f3f097899 */ /* 0x000fe4000801140d */
[----:B------:R-:W-:-:S13]  /*68b0*/  PLOP3.LUT P0, PT, PT, PT, UP0, 0x80, 0x0 ;  /* 0x000000000000781c */ /* 0x000fda0003f0f008 */
[----:B------:R-:W-:Y:S05]  /*68c0*/  @!P0 BRA `(.L_x_1060) ;  /* 0x00000030001c8947 */ /* 0x000fea0003800000 */
[----:B------:R-:W-:Y:S01]  /*68d0*/  UIADD3 UR4, -UR5, UR8, URZ ;  /* 0x0000000805047290 */ /* 0x000fe2000fffe13f */
[----:B------:R-:W-:Y:S01]  /*68e0*/  ULDC.64 UR10, c[0x0][0x2d8] ;  /* 0x0000b600000a7ab9 */ /* 0x000fe20000000a00 */
[----:B------:R-:W-:Y:S02]  /*68f0*/  ELECT P0, URZ, PT ;  /* 0x00000000003f782f */ /* 0x000fe40003800000 */
[----:B------:R-:W-:Y:S02]  /*6900*/  ULOP3.LUT UR4, UR4, 0x1, URZ, 0xc0, !UPT ;  /* 0x0000000104047892 */ /* 0x000fe4000f8ec03f */
[----:B------:R-:W-:Y:S02]  /*6910*/  UIMAD UR9, UR9, UR10, URZ ;  /* 0x0000000a090972a4 */ /* 0x000fe4000f8e023f */
[----:B------:R-:W-:Y:S02]  /*6920*/  UISETP.NE.U32.AND UP0, UPT, UR4, 0x1, UPT ;  /* 0x000000010400788c */ /* 0x000fe4000bf05070 */
[----:B------:R-:W-:-:S02]  /*6930*/  UIMAD.WIDE.U32 UR6, UR13, UR10, URZ ;  /* 0x0000000a0d0672a5 */ /* 0x000fc4000f8e003f */
[----:B------:R-:W-:Y:S02]  /*6940*/  UIMAD UR9, UR13, UR11, UR9 ;  /* 0x0000000b0d0972a4 */ /* 0x000fe4000f8e0209 */
[----:B------:R-:W-:Y:S01]  /*6950*/  PLOP3.LUT P1, PT, PT, PT, UP0, 0x80, 0x0 ;  /* 0x000000000000781c */ /* 0x000fe20003f2f008 */
[----:B------:R-:W-:Y:S01]  /*6960*/  ULDC.64 UR10, c[0x0][0x2e0] ;  /* 0x0000b800000a7ab9 */ /* 0x000fe20000000a00 */
[----:B------:R-:W-:Y:S02]  /*6970*/  UIADD3 UR7, UR7, UR9, URZ ;  /* 0x0000000907077290 */ /* 0x000fe4000fffe03f */
[----:B------:R-:W-:Y:S02]  /*6980*/  UIMAD UR9, UR14, UR10, URZ ;  /* 0x0000000a0e0972a4 */ /* 0x000fe4000f8e023f */
[----:B------:R-:W-:Y:S02]  /*6990*/  UIMAD.WIDE.U32 UR6, UR12, UR10, UR6 ;  /* 0x0000000a0c0672a5 */ /* 0x000fe4000f8e0006 */
[----:B------:R-:W-:-:S04]  /*69a0*/  UIMAD UR9, UR12, UR11, UR9 ;  /* 0x0000000b0c0972a4 */ /* 0x000fc8000f8e0209 */
[----:B------:R-:W-:Y:S01]  /*69b0*/  UIADD3 UR9, UR7, UR9, URZ ;  /* 0x0000000907097290 */ /* 0x000fe2000fffe03f */
[----:B------:R-:W-:Y:S11]  /*69c0*/  @P1 BRA `(.L_x_1062) ;  /* 0x0000000000bc1947 */ /* 0x000ff60003800000 */
[----:B------:R-:W-:Y:S01]  /*69d0*/  UIMAD UR14, UR5, 0x1800, URZ ;  /* 0x00001800050e78a4 */ /* 0x000fe2000f8e023f */
        /* <DEDUP_REMOVED lines=9> */
[----:B------:R-:W-:Y:S01]  /*6a70*/  UMOV UR16, 0x0 ;  /* 0x0000000000107882 */ /* 0x000fe20000000000 */
[----:B------:R-:W-:Y:S02]  /*6a80*/  UMOV UR17, 0x14f00000 ;  /* 0x14f0000000117882 */ /* 0x000fe40000000000 */
[----:B------:R-:W-:-:S02]  /*6a90*/  ULEA.HI.X UR11, UR13, UR11, UR15, 0x2, UP0 ;  /* 0x0000000b0d0b7291 */ /* 0x000fc400080f140f */
[----:B-1----:R-:W-:-:S03]  /*6aa0*/  ULEA UR4, UR12, UR4, 0x18 ;  /* 0x000000040c047291 */ /* 0x002fc6000f8ec03f */
[----:B------:R-:W-:Y:S01]  /*6ab0*/  UMOV UR12, 0x300 ;  /* 0x00000300000c7882 */ /* 0x000fe20000000000 */
[----:B------:R-:W-:-:S09]  /*6ac0*/  UIADD3 UR4, UR4, 0xc000, URZ ;  /* 0x0000c00004047890 */ /* 0x000fd2000fffe03f */
[----:B------:R1:W-:Y:S02]  /*6ad0*/  UBLKRED.G.S.ADD.F32.RN [UR10], [UR4], UR12, desc[UR16] ;  /* 0x0000100a040073bb */ /* 0x0003e400080a140c */
[----:B-1----:R0:W-:Y:S02]  /*6ae0*/  UTMACMDFLUSH ;  /* 0x00000000000079b7 */ /* 0x0021e40000000000 */
.L_x_1064:
[----:B------:R-:W-:Y:S05]  /*6af0*/  BSYNC B1 ;  /* 0x0000000000017941 */ /* 0x000fea0003800000 */
.L_x_1063:
        /* <DEDUP_REMOVED lines=9> */
[----:B------:R-:W-:Y:S02]  /*6b90*/  UMOV UR17, 0x14f00000 ;  /* 0x14f0000000117882 */ /* 0x000fe40000000000 */
[----:B------:R-:W-:Y:S02]  /*6ba0*/  ULEA.HI.X.SX32 UR4, UR4, UR9, 0x1, UP0 ;  /* 0x0000000904047291 */ /* 0x000fe400080f0e3f */
[----:B------:R-:W-:-:S04]  /*6bb0*/  ULEA UR10, UP0, UR15, UR10, 0x2 ;  /* 0x0000000a0f0a7291 */ /* 0x000fc8000f80103f */
[----:B------:R-:W-:-:S03]  /*6bc0*/  ULEA.HI.X UR11, UR15, UR11, UR4, 0x2, UP0 ;  /* 0x0000000b0f0b7291 */ /* 0x000fc600080f1404 */
[----:B------:R-:W-:Y:S01]  /*6bd0*/  UMOV UR4, 0x300 ;  /* 0x0000030000047882 */ /* 0x000fe20000000000 */
[----:B-1----:R-:W-:-:S04]  /*6be0*/  ULEA UR12, UR13, UR12, 0x18 ;  /* 0x0000000c0d0c7291 */ /* 0x002fc8000f8ec03f */
[----:B------:R-:W-:-:S09]  /*6bf0*/  UIADD3 UR12, UR12, 0xf000, URZ ;  /* 0x0000f0000c0c7890 */ /* 0x000fd2000fffe03f */
[----:B------:R1:W-:Y:S01]  /*6c00*/  UBLKRED.G.S.ADD.F32.RN [UR10], [UR12], UR4, desc[UR16] ;  /* 0x0000100a0c0073bb */ /* 0x0003e200080a1404 */
[----:B------:R0:W-:Y:S01]  /*6c10*/  UTMACMDFLUSH ;  /* 0x00000000000079b7 */ /* 0x0001e20000000000 */
[----:B-1----:R-:W-:-:S04]  /*6c20*/  DEPBAR.LE SB0, 0x1 ;  /* 0x000080400000791a */ /* 0x002fc80000000000 */
.L_x_1066:
[----:B------:R-:W-:Y:S05]  /*6c30*/  BSYNC B1 ;  /* 0x0000000000017941 */ /* 0x000fea0003800000 */
.L_x_1065:
[----:B------:R-:W-:Y:S06]  /*6c40*/  BAR.ARV 0xa, 0xa0 ;  /* 0x0282800000007b1d */ /* 0x000fec0000002000 */
[----:B------:R-:W-:Y:S04]  /*6c50*/  BSSY B1, `(.L_x_1067) ;  /* 0x0000003000017945 */ /* 0x000fe80003800000 */
[----:B------:R-:W-:Y:S05]  /*6c60*/  @!P0 BRA `(.L_x_1068) ;  /* 0x0000000000048947 */ /* 0x000fea0003800000 */
[----:B------:R-:W-:-:S04]  /*6c70*/  DEPBAR.LE SB0, 0x0 ;  /* 0x000080000000791a */ /* 0x000fc80000000000 */
.L_x_1068:
[----:B------:R-:W-:Y:S05]  /*6c80*/  BSYNC B1 ;  /* 0x0000000000017941 */ /* 0x000fea0003800000 */
.L_x_1067:
[----:B------:R-:W-:Y:S06]  /*6c90*/  BAR.ARV 0xb, 0xa0 ;  /* 0x02c2800000007b1d */ /* 0x000fec0000002000 */
[----:B------:R-:W-:Y:S01]  /*6ca0*/  UIADD3 UR12, UR5, 0x1, URZ ;  /* 0x00000001050c7890 */ /* 0x000fe2000fffe03f */
[----:B------:R-:W-:Y:S11]  /*6cb0*/  BRA `(.L_x_1069) ;  /* 0x0000000000047947 */ /* 0x000ff60003800000 */
.L_x_1062:
[----:B------:R-:W-:-:S05]  /*6cc0*/  UMOV UR12, UR5 ;  /* 0x00000005000c7c82 */ /* 0x000fca0008000000 */
.L_x_1069:
[----:B------:R-:W-:-:S04]  /*6cd0*/  UIADD3 UR4, UR5, 0x1, URZ ;  /* 0x0000000105047890 */ /* 0x000fc8000fffe03f */
[----:B------:R-:W-:-:S06]  /*6ce0*/  UISETP.NE.AND UP0, UPT, UR8, UR4, UPT ;  /* 0x000000040800728c */ /* 0x000fcc000bf05270 */
[----:B------:R-:W-:-:S13]  /*6cf0*/  PLOP3.LUT P1, PT, PT, PT, UP0, 0x80, 0x0 ;  /* 0x000000000000781c */ /* 0x000fda0003f2f008 */
[----:B------:R-:W-:Y:S05]  /*6d00*/  @!P1 BRA `(.L_x_1060) ;  /* 0x0000002c000c9947 */ /* 0x000fea0003800000 */
[----:B------:R-:W-:Y:S01]  /*6d10*/  ULDC.64 UR18, c[0x0][0x2c0] ;  /* 0x0000b00000127ab9 */ /* 0x000fe20000000a00 */
[----:B------:R-:W-:Y:S02]  /*6d20*/  UIMAD UR13, UR12, 0x1800, URZ ;  /* 0x000018000c0d78a4 */ /* 0x000fe4000f8e023f */
[----:B------:R-:W-:Y:S01]  /*6d30*/  ULEA UR18, UP0, UR6, UR18, 0x2 ;  /* 0x0000001206127291 */ /* 0x000fe2000f80103f */
[----:B------:R-:W-:Y:S01]  /*6d40*/  UMOV UR4, URZ ;  /* 0x0000003f00047c82 */ /* 0x000fe20008000000 */
[----:B------:R-:W-:Y:S02]  /*6d50*/  ULDC.64 UR24, c[0x0][0x2c0] ;  /* 0x0000b00000187ab9 */ /* 0x000fe40000000a00 */
[----:B------:R-:W-:Y:S02]  /*6d60*/  ULEA.HI.X UR19, UR6, UR19, UR9, 0x2, UP0 ;  /* 0x0000001306137291 */ /* 0x000fe400080f1409 */
[----:B------:R-:W-:Y:S02]  /*6d70*/  UIADD3 UR14, UP0, UR18, 0x3000, URZ ;  /* 0x00003000120e7890 */ /* 0x000fe4000ff1e03f */
[----:B------:R-:W-:-:S02]  /*6d80*/  UIADD3 UR16, UP1, UR18, 0x6000, URZ ;  /* 0x0000600012107890 */ /* 0x000fc4000ff3e03f */
[----:B------:R-:W-:Y:S02]  /*6d90*/  UIADD3 UR18, UP2, UR18, 0x9000, URZ ;  /* 0x0000900012127890 */ /* 0x000fe4000ff5e03f */
[----:B------:R-:W-:Y:S02]  /*6da0*/  UIADD3.X UR15, URZ, UR19, URZ, UP0, !UPT ;  /* 0x000000133f0f7290 */ /* 0x000fe400087fe43f */
[----:B------:R-:W-:Y:S02]  /*6db0*/  UIADD3.X UR17, URZ, UR19, URZ, UP1, !UPT ;  /* 0x000000133f117290 */ /* 0x000fe40008ffe43f */
[----:B------:R-:W-:Y:S01]  /*6dc0*/  UIADD3.X UR19, URZ, UR19, URZ, UP2, !UPT ;  /* 0x000000133f137290 */ /* 0x000fe200097fe43f */
[----:B------:R-:W-:-:S11]  /*6dd0*/  UMOV UR20, UR13 ;  /* 0x0000000d00147c82 */ /* 0x000fd60008000000 */
.L_x_1082:
[----:B------:R-:W-:Y:S01]  /*6de0*/  UIADD3 UR10, UR13, UR4, URZ ;  /* 0x000000040d0a7290 */ /* 0x000fe2000fffe03f */
[----:B------:R-:W-:Y:S03]  /*6df0*/  BAR.SYNC.DEFER_BLOCKING 0xd, 0xa0 ;  /* 0x0342800000007b1d */ /* 0x000fe60000010000 */
[----:B------:R-:W-:Y:S02]  /*6e00*/  UIMAD.WIDE UR26, UR10, 0x4, UR14 ;  /* 0x000000040a1a78a5 */ /* 0x000fe4000f8e020e */
[----:B------:R-:W-:Y:S01]  /*6e10*/  UIMAD.WIDE UR28, UR10, 0x4, UR16 ;  /* 0x000000040a1c78a5 */ /* 0x000fe2000f8e0210 */
[----:B------:R-:W-:Y:S01]  /*6e20*/  BSSY B1, `(.L_x_1070) ;  /* 0x0000010000017945 */ /* 0x000fe20003800000 */
[----:B------:R-:W-:-:S03]  /*6e30*/  UIMAD.WIDE UR10, UR10, 0x4, UR18 ;  /* 0x000000040a0a78a5 */ /* 0x000fc6000f8e0212 */
[----:B------:R-:W-:Y:S09]  /*6e40*/  @!P0 BRA `(.L_x_1071) ;  /* 0x0000000000348947 */ /* 0x000ff20003800000 */
[----:B------:R-:W1:Y:S01]  /*6e50*/  S2UR UR22, SR_CgaCtaId ;  /* 0x00000000001679c3 */ /* 0x000e620000008800 */
[----:B------:R-:W-:Y:S01]  /*6e60*/  UIADD3 UR23, UP0, UR20, UR6, URZ ;  /* 0x0000000614177290 */ /* 0x000fe2000ff1e03f */
[----:B------:R-:W-:Y:S01]  /*6e70*/  UMOV UR21, 0x400 ;  /* 0x0000040000157882 */ /* 0x000fe20000000000 */
[----:B------:R-:W-:Y:S02]  /*6e80*/  UMOV UR32, 0x0 ;  /* 0x0000000000207882 */ /* 0x000fe40000000000 */
[----:B------:R-:W-:Y:S01]  /*6e90*/  ULEA.HI.X.SX32 UR30, UR20, UR9, 0x1, UP0 ;  /* 0x00000009141e7291 */ /* 0x000fe200080f0e3f */
[----:B------:R-:W-:Y:S01]  /*6ea0*/  UMOV UR33, 0x14f00000 ;  /* 0x14f0000000217882 */ /* 0x000fe20000000000 */
[----:B-1----:R-:W-:Y:S02]  /*6eb0*/  ULEA UR21, UR22, UR21, 0x18 ;  /* 0x0000001516157291 */ /* 0x002fe4000f8ec03f */
[----:B------:R-:W-:Y:S02]  /*6ec0*/  ULEA UR22, UP0, UR23, UR24, 0x2 ;  /* 0x0000001817167291 */ /* 0x000fe4000f80103f */
[----:B------:R-:W-:-:S02]  /*6ed0*/  UIADD3 UR21, UR21, 0xc000, URZ ;  /* 0x0000c00015157890 */ /* 0x000fc4000fffe03f */
[----:B------:R-:W-:-:S03]  /*6ee0*/  ULEA.HI.X UR23, UR23, UR25, UR30, 0x2, UP0 ;  /* 0x0000001917177291 */ /* 0x000fc600080f141e */
[----:B------:R-:W-:-:S06]  /*6ef0*/  UMOV UR30, 0x300 ;  /* 0x00000300001e7882 */ /* 0x000fcc0000000000 */
[----:B------:R1:W-:Y:S02]  /*6f00*/  UBLKRED.G.S.ADD.F32.RN [UR22], [UR21], UR30, desc[UR32] ;  /* 0x00002016150073bb */ /* 0x0003e400080a141e */
[----:B-1----:R0:W-:Y:S02]  /*6f10*/  UTMACMDFLUSH ;  /* 0x00000000000079b7 */ /* 0x0021e40000000000 */
.L_x_1071:
[----:B------:R-:W-:Y:S05]  /*6f20*/  BSYNC B1 ;  /* 0x0000000000017941 */ /* 0x000fea0003800000 */
.L_x_1070:
        /* <DEDUP_REMOVED lines=13> */
.L_x_1073:
[----:B------:R-:W-:Y:S05]  /*7000*/  BSYNC B1 ;  /* 0x0000000000017941 */ /* 0x000fea0003800000 */
.L_x_1072:
[----:B------:R-:W-:Y:S06]  /*7010*/  BAR.ARV 0xa, 0xa0 ;  /* 0x0282800000007b1d */ /* 0x000fec0000002000 */
[----:B------:R-:W-:Y:S04]  /*7020*/  BSSY B1, `(.L_x_1074) ;  /* 0x0000003000017945 */ /* 0x000fe80003800000 */
[----:B------:R-:W-:Y:S05]  /*7030*/  @!P0 BRA `(.L_x_1075) ;  /* 0x0000000000048947 */ /* 0x000fea0003800000 */
[----:B------:R-:W-:-:S04]  /*7040*/  DEPBAR.LE SB0, 0x0 ;  /* 0x000080000000791a */ /* 0x000fc80000000000 */
.L_x_1075:
[----:B------:R-:W-:Y:S05]  /*7050*/  BSYNC B1 ;  /* 0x0000000000017941 */ /* 0x000fea0003800000 */
.L_x_1074:
        /* <DEDUP_REMOVED lines=13> */
.L_x_1077:
[----:B------:R-:W-:Y:S05]  /*7130*/  BSYNC B1 ;  /* 0x0000000000017941 */ /* 0x000fea0003800000 */
.L_x_1076:
        /* <DEDUP_REMOVED lines=13> */
.L_x_1079:
[----:B------:R-:W-:Y:S05]  /*7210*/  BSYNC B1 ;  /* 0x0000000000017941 */ /* 0x000fea0003800000 */
.L_x_1078:
[----:B------:R-:W-:Y:S01]  /*7220*/  UIADD3 UR12, UR12, 0x2, URZ ;  /* 0x000000020c0c7890 */ /* 0x000fe2000fffe03f */
[----:B------:R-:W-:Y:S06]  /*7230*/  BAR.ARV 0xa, 0xa0 ;  /* 0x0282800000007b1d */ /* 0x000fec0000002000 */
[----:B------:R-:W-:Y:S01]  /*7240*/  UISETP.GE.AND UP0, UPT, UR12, UR8, UPT ;  /* 0x000000080c00728c */ /* 0x000fe2000bf06270 */
[----:B------:R-:W-:Y:S04]  /*7250*/  BSSY B1, `(.L_x_1080) ;  /* 0x0000003000017945 */ /* 0x000fe80003800000 */
[----:B------:R-:W-:Y:S06]  /*7260*/  @!P0 BRA `(.L_x_1081) ;  /* 0x0000000000048947 */ /* 0x000fec0003800000 */
[----:B------:R-:W-:-:S04]  /*7270*/  DEPBAR.LE SB0, 0x0 ;  /* 0x000080000000791a */ /* 0x000fc80000000000 */
.L_x_1081:
[----:B------:R-:W-:Y:S05]  /*7280*/  BSYNC B1 ;  /* 0x0000000000017941 */ /* 0x000fea0003800000 */
.L_x_1080:
[----:B------:R-:W-:Y:S06]  /*7290*/  BAR.ARV 0xb, 0xa0 ;  /* 0x02c2800000007b1d */ /* 0x000fec0000002000 */
[----:B------:R-:W-:Y:S01]  /*72a0*/  PLOP3.LUT P1, PT, PT, PT, UP0, 0x80, 0x0 ;  /* 0x000000000000781c */ /* 0x000fe20003f2f008 */
[----:B------:R-:W-:Y:S02]  /*72b0*/  UIADD3 UR20, UR20, 0x3000, URZ ;  /* 0x0000300014147890 */ /* 0x000fe4000fffe03f */
[----:B------:R-:W-:-:S10]  /*72c0*/  UIADD3 UR4, UR4, 0x3000, URZ ;  /* 0x0000300004047890 */ /* 0x000fd4000fffe03f */
[----:B------:R-:W-:Y:S05]  /*72d0*/  @!P1 BRA `(.L_x_1082) ;  /* 0xfffffff800c09947 */ /* 0x000fea000383ffff */
[----:B------:R-:W-:Y:S05]  /*72e0*/  BRA `(.L_x_1060) ;  /* 0x0000002400947947 */ /* 0x000fea0003800000 */
.L_x_1059:
[----:B------:R-:W1:Y:S01]  /*72f0*/  S2UR UR21, SR_CTAID.Z ;  /* 0x00000000001579c3 */ /* 0x000e620000002700 */
[----:B------:R-:W-:Y:S01]  /*7300*/  IMAD.MOV.U32 R11, RZ, RZ, 0x1 ;  /* 0x00000001ff0b7424 */ /* 0x000fe200078e00ff */
[----:B-1----:R-:W-:-:S13]  /*7310*/  ISETP.LE.AND P0, PT, RZ, UR21, PT ;  /* 0x00000015ff007c0c */ /* 0x002fda000bf03270 */
[----:B------:R-:W-:Y:S05]  /*7320*/  @!P0 BRA `(.L_x_1083) ;  /* 0x0000002000f08947 */ /* 0x000fea0003800000 */
[----:B------:R-:W1:Y:S01]  /*7330*/  S2UR UR9, SR_CTAID.X ;  /* 0x00000000000979c3 */ /* 0x000e620000002500 */
[----:B------:R-:W-:Y:S01]  /*7340*/  ULDC UR8, c[0x0][0x280] ;  /* 0x0000a00000087ab9 */ /* 0x000fe20000000800 */
[----:B------:R-:W-:Y:S01]  /*7350*/  ULDC UR4, c[0x0][0x290] ;  /* 0x0000a40000047ab9 */ /* 0x000fe20000000800 */
[----:B------:R-:W-:-:S05]  /*7360*/  ULDC UR5, c[0x0][0x74c] ;  /* 0x0001d30000057ab9 */ /* 0x000fca0000000800 */
[----:B------:R-:W2:Y:S01]  /*7370*/  S2UR UR20, SR_CTAID.Y ;  /* 0x00000000001479c3 */ /* 0x000ea20000002600 */
[----:B-1----:R-:W-:Y:S02]  /*7380*/  USHF.L.U32 UR11, UR9, 0x7, URZ ;  /* 0x00000007090b7899 */ /* 0x002fe4000800063f */
[----:B------:R-:W-:Y:S02]  /*7390*/  ISETP.LE.AND P0, PT, RZ, UR9, PT ;  /* 0x00000009ff007c0c */ /* 0x000fe4000bf03270 */
[----:B------:R-:W-:-:S04]  /*73a0*/  UIADD3 UR4, -UR4, UR11, UR8 ;  /* 0x0000000b04047290 */ /* 0x000fc8000fffe108 */
[----:B------:R-:W-:-:S04]  /*73b0*/  UIADD3 UR4, UR4, -UR5, URZ ;  /* 0x8000000504047290 */ /* 0x000fc8000fffe03f */
[----:B------:R-:W-:-:S04]  /*73c0*/  USHF.R.S32.HI UR5, URZ, 0x1f, UR4 ;  /* 0x0000001f3f057899 */ /* 0x000fc80008011404 */
[----:B------:R-:W-:Y:S02]  /*73d0*/  ULEA.HI UR5, UR5, UR4, URZ, 0x6 ;  /* 0x0000000405057291 */ /* 0x000fe4000f8f303f */
[----:B------:R-:W-:Y:S02]  /*73e0*/  UIADD3 UR4, UR8, 0x3f, URZ ;  /* 0x0000003f08047890 */ /* 0x000fe4000fffe03f */
[----:B------:R-:W-:Y:S02]  /*73f0*/  USHF.R.S32.HI UR5, URZ, 0x6, UR5 ;  /* 0x000000063f057899 */ /* 0x000fe40008011405 */
[----:B------:R-:W-:Y:S02]  /*7400*/  USHF.R.S32.HI UR6, URZ, 0x1f, UR4 ;  /* 0x0000001f3f067899 */ /* 0x000fe40008011404 */
[----:B------:R-:W-:Y:S02]  /*7410*/  UISETP.LT.AND UP0, UPT, URZ, UR5, UPT ;  /* 0x000000053f00728c */ /* 0x000fe4000bf01270 */
[----:B------:R-:W-:-:S02]  /*7420*/  ULEA.HI UR6, UR6, UR4, URZ, 0x6 ;  /* 0x0000000406067291 */ /* 0x000fc4000f8f303f */
[----:B------:R-:W-:Y:S02]  /*7430*/  USEL UR7, URZ, UR5, !UP0 ;  /* 0x000000053f077287 */ /* 0x000fe4000c000000 */
[----:B------:R-:W-:Y:S01]  /*7440*/  USHF.R.S32.HI UR6, URZ, 0x6, UR6 ;  /* 0x000000063f067899 */ /* 0x000fe20008011406 */
[----:B--2---:R-:W-:Y:S11]  /*7450*/  @!P0 BRA `(.L_x_1084) ;  /* 0x0000000000288947 */ /* 0x004ff60003800000 */
[----:B------:R-:W-:Y:S01]  /*7460*/  ULEA UR8, UR9, UR8, 0x7 ;  /* 0x0000000809087291 */ /* 0x000fe2000f8e383f */
[----:B------:R-:W-:Y:S01]  /*7470*/  ULDC UR4, c[0x0][0x290] ;  /* 0x0000a40000047ab9 */ /* 0x000fe20000000800 */
[----:B------:R-:W-:Y:S02]  /*7480*/  ULDC UR5, c[0x0][0x748] ;  /* 0x0001d20000057ab9 */ /* 0x000fe40000000800 */
[----:B------:R-:W-:-:S04]  /*7490*/  UIADD3 UR4, -UR4, 0xbf, UR8 ;  /* 0x000000bf04047890 */ /* 0x000fc8000fffe108 */
[----:B------:R-:W-:-:S04]  /*74a0*/  UIADD3 UR4, UR4, UR5, URZ ;  /* 0x0000000504047290 */ /* 0x000fc8000fffe03f */
[----:B------:R-:W-:-:S04]  /*74b0*/  USHF.R.S32.HI UR5, URZ, 0x1f, UR4 ;  /* 0x0000001f3f057899 */ /* 0x000fc80008011404 */
[----:B------:R-:W-:-:S04]  /*74c0*/  ULEA.HI UR5, UR5, UR4, URZ, 0x6 ;  /* 0x0000000405057291 */ /* 0x000fc8000f8f303f */
[----:B------:R-:W-:-:S04]  /*74d0*/  USHF.R.S32.HI UR5, URZ, 0x6, UR5 ;  /* 0x000000063f057899 */ /* 0x000fc80008011405 */
[----:B------:R-:W-:-:S04]  /*74e0*/  UISETP.LT.AND UP0, UPT, UR5, UR6, UPT ;  /* 0x000000060500728c */ /* 0x000fc8000bf01270 */
[----:B------:R-:W-:-:S12]  /*74f0*/  USEL UR6, UR5, UR6, UP0 ;  /* 0x0000000605067287 */ /* 0x000fd80008000000 */
.L_x_1084:
[----:B------:R-:W-:-:S06]  /*7500*/  UISETP.GT.AND UP0, UPT, UR6, UR7, UPT ;  /* 0x000000070600728c */ /* 0x000fcc000bf04270 */
[----:B------:R-:W-:-:S13]  /*7510*/  PLOP3.LUT P0, PT, PT, PT, UP0, 0x80, 0x0 ;  /* 0x000000000000781c */ /* 0x000fda0003f0f008 */
[----:B------:R-:W-:Y:S05]  /*7520*/  @!P0 BRA `(.L_x_1083) ;  /* 0x0000002000708947 */ /* 0x000fea0003800000 */
[----:B------:R-:W-:Y:S01]  /*7530*/  USHF.R.S32.HI UR10, URZ, 0x1f, UR20 ;  /* 0x0000001f3f0a7899 */ /* 0x000fe20008011414 */
[----:B------:R-:W-:Y:S01]  /*7540*/  IMAD.U32 R4, RZ, RZ, UR7 ;  /* 0x00000007ff047e24 */ /* 0x000fe2000f8e00ff */
[----:B------:R-:W-:Y:S01]  /*7550*/  ULDC.64 UR8, c[0x0][0x718] ;  /* 0x0001c60000087ab9 */ /* 0x000fe20000000a00 */
[----:B------:R-:W-:Y:S01]  /*7560*/  ULDC.64 UR12, c[0x0][0x730] ;  /* 0x0001cc00000c7ab9 */ /* 0x000fe20000000a00 */
[----:B------:R-:W-:Y:S01]  /*7570*/  UIMAD.WIDE.U32 UR4, UR20, UR8, URZ ;  /* 0x00000008140472a5 */ /* 0x000fe2000f8e003f */
[----:B------:R-:W-:Y:S01]  /*7580*/  BSSY B1, `(.L_x_1083) ;  /* 0x0000216000017945 */ /* 0x000fe20003800000 */
[----:B------:R-:W-:Y:S01]  /*7590*/  UIMAD UR8, UR10, UR8, URZ ;  /* 0x000000080a0872a4 */ /* 0x000fe2000f8e023f */
[----:B------:R-:W-:Y:S01]  /*75a0*/  IMAD.MOV.U32 R0, RZ, RZ, RZ ;  /* 0x000000ffff007224 */ /* 0x000fe200078e00ff */
[----:B------:R-:W-:Y:S02]  /*75b0*/  UIMAD UR10, UR10, UR12, URZ ;  /* 0x0000000c0a0a72a4 */ /* 0x000fe4000f8e023f */
[----:B------:R-:W-:-:S02]  /*75c0*/  UIMAD UR22, UR20, UR9, UR8 ;  /* 0x00000009141672a4 */ /* 0x000fc4000f8e0208 */
[----:B------:R-:W-:Y:S02]  /*75d0*/  UIMAD.WIDE.U32 UR8, UR20, UR12, URZ ;  /* 0x0000000c140872a5 */ /* 0x000fe4000f8e003f */
[----:B------:R-:W-:Y:S02]  /*75e0*/  UIMAD UR12, UR20, UR13, UR10 ;  /* 0x0000000d140c72a4 */ /* 0x000fe4000f8e020a */
[----:B------:R-:W-:Y:S01]  /*75f0*/  USHF.R.S32.HI UR13, URZ, 0x1f, UR21 ;  /* 0x0000001f3f0d7899 */ /* 0x000fe20008011415 */
[----:B------:R-:W-:Y:S01]  /*7600*/  ULDC UR10, c[0x0][0x2e8] ;  /* 0x0000ba00000a7ab9 */ /* 0x000fe20000000800 */
[----:B------:R-:W-:Y:S01]  /*7610*/  ELECT P0, URZ, PT ;  /* 0x00000000003f782f */ /* 0x000fe20003800000 */
[----:B------:R-:W-:Y:S01]  /*7620*/  UISETP.NE.AND UP0, UPT, UR10, 0x1, UPT ;  /* 0x000000010a00788c */ /* 0x000fe2000bf05270 */
[----:B------:R-:W-:Y:S01]  /*7630*/  ULDC.64 UR14, c[0x0][0x720] ;  /* 0x0001c800000e7ab9 */ /* 0x000fe20000000a00 */
[----:B------:R-:W-:Y:S02]  /*7640*/  UIADD3 UR23, UR5, UR22, URZ ;  /* 0x0000001605177290 */ /* 0x000fe4000fffe03f */
[----:B------:R-:W-:-:S02]  /*7650*/  UIMAD UR10, UR13, UR14, URZ ;  /* 0x0000000e0d0a72a4 */ /* 0x000fc4000f8e023f */
[----:B------:R-:W-:Y:S01]  /*7660*/  UIADD3 UR9, UR9, UR12, URZ ;  /* 0x0000000c09097290 */ /* 0x000fe2000fffe03f */
[----:B------:R-:W-:Y:S01]  /*7670*/  ULDC.64 UR18, c[0x0][0x738] ;  /* 0x0001ce0000127ab9 */ /* 0x000fe20000000a00 */
[----:B------:R-:W-:-:S03]  /*7680*/  UMOV UR22, UR4 ;  /* 0x0000000400167c82 */ /* 0x000fc60008000000 */
[----:B------:R-:W-:Y:S01]  /*7690*/  @UP0 ULDC UR16, c[0x0][0x2ec] ;  /* 0x0000bb0000100ab9 */ /* 0x000fe20000000800 */
[----:B------:R-:W-:Y:S02]  /*76a0*/  UIMAD UR13, UR13, UR18, URZ ;  /* 0x000000120d0d72a4 */ /* 0x000fe4000f8e023f */
[----:B------:R-:W-:Y:S02]  /*76b0*/  UIMAD UR5, UR21, UR15, UR10 ;  /* 0x0000000f150572a4 */ /* 0x000fe4000f8e020a */
[----:B------:R-:W-:Y:S02]  /*76c0*/  UIMAD.WIDE.U32 UR22, UR21, UR14, UR22 ;  /* 0x0000000e151672a5 */ /* 0x000fe4000f8e0016 */
[----:B------:R-:W-:Y:S02]  /*76d0*/  UIMAD.WIDE.U32 UR16, UR20, UR16, URZ ;  /* 0x00000010141072a5 */ /* 0x000fe4000f8e003f */
[----:B------:R-:W-:Y:S01]  /*76e0*/  UIMAD.WIDE.U32 UR14, UR21, UR18, UR8 ;  /* 0x00000012150e72a5 */ /* 0x000fe2000f8e0008 */
[----:B------:R-:W-:-:S02]  /*76f0*/  UMOV UR12, UR20 ;  /* 0x00000014000c7c82 */ /* 0x000fc40008000000 */
[----:B------:R-:W-:Y:S01]  /*7700*/  @UP0 ULDC UR8, c[0x0][0x2f0] ;  /* 0x0000bc0000080ab9 */ /* 0x000fe20000000800 */
[----:B------:R-:W-:Y:S02]  /*7710*/  UIMAD UR4, UR21, UR19, UR13 ;  /* 0x00000013150472a4 */ /* 0x000fe4000f8e020d */
[----:B------:R-:W-:Y:S01]  /*7720*/  @UP0 USHF.R.U32.HI UR12, URZ, UR8, UR17 ;  /* 0x000000083f0c0299 */ /* 0x000fe20008011611 */
[----:B------:R-:W-:Y:S11]  /*7730*/  @!P0 BRA `(.L_x_1085) ;  /* 0x0000001c00e88947 */ /* 0x000ff60003800000 */
[----:B------:R-:W1:Y:S01]  /*7740*/  S2R R3, SR_CgaCtaId ;  /* 0x0000000000037919 */ /* 0x000e620000008800 */
[----:B------:R-:W-:-:S04]  /*7750*/  MOV R16, 0x400 ;  /* 0x0000040000107802 */ /* 0x000fc80000000f00 */
[----:B-1----:R-:W-:Y:S01]  /*7760*/  LEA R16, R3, R16, 0x18 ;  /* 0x0000001003107211 */ /* 0x002fe200078ec0ff */
[----:B------:R-:W-:-:S05]  /*7770*/  IMAD.MOV.U32 R3, RZ, RZ, 0x1 ;  /* 0x00000001ff037424 */ /* 0x000fca00078e00ff */
[----:B------:R-:W-:-:S04]  /*7780*/  SHF.L.U32 R3, R3, 0x1f, RZ ;  /* 0x0000001f03037819 */ /* 0x000fc800000006ff */
[----:B------:R-:W1:Y:S02]  /*7790*/  SYNCS.PHASECHK.TRANS64.TRYWAIT P0, [R16+URZ+0x26820], R3 ;  /* 0x02682003100075a7 */ /* 0x000e64000800017f */
[----:B-1----:R-:W-:Y:S05]  /*77a0*/  @!P0 BRA `(.L_x_1086) ;  /* 0x0000002000d08947 */ /* 0x002fea0003800000 */
.L_x_1114:
[----:B------:R-:W2:Y:S01]  /*77b0*/  S2R R0, SR_TID.X ;  /* 0x0000000000007919 */ /* 0x000ea20000002100 */
[----:B------:R-:W-:Y:S02]  /*77c0*/  IMAD.U32 R15, RZ, RZ, UR23 ;  /* 0x00000017ff0f7e24 */ /* 0x000fe4000f8e00ff */
[----:B------:R-:W-:Y:S02]  /*77d0*/  IMAD.U32 R14, RZ, RZ, UR15 ;  /* 0x0000000fff0e7e24 */ /* 0x000fe4000f8e00ff */
[----:B------:R-:W-:Y:S02]  /*77e0*/  VIADD R15, R15, UR5 ;  /* 0x000000050f0f7c36 */ /* 0x000fe40008000000 */
        /* <DEDUP_REMOVED lines=11> */
.L_x_1087:
[----:B------:R-:W-:Y:S01]  /*78a0*/  R2UR UR19, R4 ;  /* 0x00000000041372ca */ /* 0x000fe200000e0000 */
[----:B------:R-:W2:Y:S01]  /*78b0*/  LDC.64 R6, c[0x0][0x198] ;  /* 0x00006600ff067b82 */ /* 0x000ea20000000a00 */
[----:B------:R-:W-:Y:S01]  /*78c0*/  R2UR UR7, R15 ;  /* 0x000000000f0772ca */ /* 0x000fe200000e0000 */
[----:B------:R-:W-:Y:S01]  /*78d0*/  ULDC.64 UR16, c[0x0][0x700] ;  /* 0x0001c00000107ab9 */ /* 0x000fe20000000a00 */
[----:B------:R-:W-:Y:S01]  /*78e0*/  UMOV UR50, 0x0 ;  /* 0x0000000000327882 */ /* 0x000fe20000000000 */
[----:B------:R-:W-:Y:S01]  /*78f0*/  IMAD.U32 R10, RZ, RZ, UR16 ;  /* 0x00000010ff0a7e24 */ /* 0x000fe2000f8e00ff */
[----:B------:R-:W-:Y:S01]  /*7900*/  UMOV UR51, 0x14f00000 ;  /* 0x14f0000000337882 */ /* 0x000fe20000000000 */
[----:B------:R-:W-:Y:S01]  /*7910*/  IMAD.U32 R9, RZ, RZ, UR17 ;  /* 0x00000011ff097e24 */ /* 0x000fe2000f8e00ff */
[----:B------:R-:W-:Y:S01]  /*7920*/  UMOV UR18, URZ ;  /* 0x0000003f00127c82 */ /* 0x000fe20008000000 */
[----:B------:R-:W-:Y:S01]  /*7930*/  UMOV UR42, 0x20 ;  /* 0x00000020002a7882 */ /* 0x000fe20000000000 */
[----:B------:R-:W-:Y:S01]  /*7940*/  UMOV UR44, UR20 ;  /* 0x00000014002c7c82 */ /* 0x000fe20008000000 */
[----:B------:R-:W-:Y:S01]  /*7950*/  UMOV UR45, UR21 ;  /* 0x00000015002d7c82 */ /* 0x000fe20008000000 */
[----:B------:R-:W-:Y:S01]  /*7960*/  UMOV UR26, 0x40 ;  /* 0x00000040001a7882 */ /* 0x000fe20000000000 */
[----:B------:R-:W-:Y:S01]  /*7970*/  USHF.L.U32 UR19, UR19, 0x6, URZ ;  /* 0x0000000613137899 */ /* 0x000fe2000800063f */
[----:B------:R-:W-:Y:S01]  /*7980*/  IMAD.MOV.U32 R5, RZ, RZ, 0xc000 ;  /* 0x0000c000ff057424 */ /* 0x000fe200078e00ff */
[----:B------:R-:W-:Y:S01]  /*7990*/  UMOV UR28, UR20 ;  /* 0x00000014001c7c82 */ /* 0x000fe20008000000 */
[----:B------:R-:W-:Y:S01]  /*79a0*/  UMOV UR29, UR21 ;  /* 0x00000015001d7c82 */ /* 0x000fe20008000000 */
[----:B------:R-:W-:Y:S01]  /*79b0*/  UIADD3 UR8, UP0, UR19, UR22, URZ ;  /* 0x0000001613087290 */ /* 0x000fe2000ff1e03f */
[----:B------:R-:W-:Y:S01]  /*79c0*/  IMAD.MOV.U32 R19, RZ, RZ, RZ ;  /* 0x000000ffff137224 */ /* 0x000fe200078e00ff */
[----:B------:R-:W-:Y:S01]  /*79d0*/  UMOV UR54, 0x0 ;  /* 0x0000000000367882 */ /* 0x000fe20000000000 */
[----:B------:R-:W-:Y:S01]  /*79e0*/  UMOV UR43, UR19 ;  /* 0x00000013002b7c82 */ /* 0x000fe20008000000 */
[----:B------:R-:W-:-:S02]  /*79f0*/  ULEA.HI.X.SX32 UR7, UR19, UR7, 0x1, UP0 ;  /* 0x0000000713077291 */ /* 0x000fc400080f0e3f */
[----:B-1----:R-:W-:Y:S01]  /*7a00*/  IMAD.U32 R3, RZ, RZ, UR8 ;  /* 0x00000008ff037e24 */ /* 0x002fe2000f8e00ff */
[----:B------:R-:W-:Y:S01]  /*7a10*/  UMOV UR27, UR19 ;  /* 0x00000013001b7c82 */ /* 0x000fe20008000000 */
[----:B------:R-:W-:Y:S01]  /*7a20*/  IMAD.U32 R2, RZ, RZ, UR8 ;  /* 0x00000008ff027e24 */ /* 0x000fe2000f8e00ff */
[----:B------:R-:W-:Y:S01]  /*7a30*/  R2UR UR8, R16 ;  /* 0x00000000100872ca */ /* 0x000fe200000e0000 */
[----:B--2---:R-:W-:Y:S01]  /*7a40*/  IMAD.MOV.U32 R8, RZ, RZ, R6 ;  /* 0x000000ffff087224 */ /* 0x004fe200078e0006 */
[----:B------:R-:W-:Y:S01]  /*7a50*/  LEA R0, P1, R3, R10, 0x2 ;  /* 0x0000000a03007211 */ /* 0x000fe200078210ff */
[----:B------:R-:W-:Y:S01]  /*7a60*/  IMAD.U32 R3, RZ, RZ, UR7 ;  /* 0x00000007ff037e24 */ /* 0x000fe2000f8e00ff */
[----:B------:R-:W-:Y:S01]  /*7a70*/  UMOV UR7, 0x10 ;  /* 0x0000001000077882 */ /* 0x000fe20000000000 */
[----:B------:R-:W-:Y:S01]  /*7a80*/  UMOV UR55, 0x10000000 ;  /* 0x1000000000377882 */ /* 0x000fe20000000000 */
[----:B------:R-:W-:Y:S01]  /*7a90*/  R2UR UR32, R0 ;  /* 0x00000000002072ca */ /* 0x000fe200000e0000 */
[----:B------:R-:W-:Y:S01]  /*7aa0*/  UMOV UR13, UR21 ;  /* 0x00000015000d7c82 */ /* 0x000fe20008000000 */
[----:B------:R-:W-:Y:S01]  /*7ab0*/  LEA.HI.X R2, R2, R9, R3, 0x2, P1 ;  /* 0x0000000902027211 */ /* 0x000fe200008f1403 */
[----:B------:R-:W-:Y:S01]  /*7ac0*/  UMOV UR10, UR18 ;  /* 0x00000012000a7c82 */ /* 0x000fe20008000000 */
[----:B------:R-:W-:Y:S01]  /*7ad0*/  IADD3 R0, P1, R8, 0x2f0, RZ ;  /* 0x000002f008007810 */ /* 0x000fe20007f3e0ff */
[----:B------:R-:W-:Y:S01]  /*7ae0*/  UMOV UR34, 0x10 ;  /* 0x0000001000227882 */ /* 0x000fe20000000000 */
[----:B------:R-:W-:Y:S01]  /*7af0*/  R2UR UR33, R2 ;  /* 0x00000000022172ca */ /* 0x000fe200000e0000 */
[----:B------:R-:W-:Y:S01]  /*7b00*/  UIADD3 UR17, UR8, 0x26810, URZ ;  /* 0x0002681008117890 */ /* 0x000fe2000fffe03f */
[----:B------:R-:W-:Y:S01]  /*7b10*/  R2UR UR46, R0 ;  /* 0x00000000002e72ca */ /* 0x000fe200000e0000 */
[----:B------:R-:W-:Y:S01]  /*7b20*/  UIADD3 UR16, UR8, 0x12000, URZ ;  /* 0x0001200008107890 */ /* 0x000fe2000fffe03f */
[----:B------:R-:W-:Y:S01]  /*7b30*/  IADD3 R0, P2, R8, 0x3f0, RZ ;  /* 0x000003f008007810 */ /* 0x000fe20007f5e0ff */
[----:B------:R-:W-:-:S02]  /*7b40*/  UIADD3 UR40, UR8, 0x13000, URZ ;  /* 0x0001300008287890 */ /* 0x000fc4000fffe03f */
[----:B------:R-:W-:Y:S01]  /*7b50*/  UIADD3 UR24, UR8, 0x14000, URZ ;  /* 0x0001400008187890 */ /* 0x000fe2000fffe03f */
[----:B------:R-:W-:Y:S01]  /*7b60*/  R2UR UR30, R0 ;  /* 0x00000000001e72ca */ /* 0x000fe200000e0000 */
[--C-:B------:R-:W-:Y:S01]  /*7b70*/  IMAD.X R0, RZ, RZ, R7.reuse, P1 ;  /* 0x000000ffff007224 */ /* 0x100fe200008e0607 */
[----:B------:R-:W-:Y:S01]  /*7b80*/  IADD3 R2, P1, R8, 0xf0, RZ ;  /* 0x000000f008027810 */ /* 0x000fe20007f3e0ff */
[----:B------:R-:W-:Y:S01]  /*7b90*/  UIADD3 UR56, UR8, 0x1e000, URZ ;  /* 0x0001e00008387890 */ /* 0x000fe2000fffe03f */
[----:B------:R-:W-:Y:S02]  /*7ba0*/  UMOV UR41, UR17 ;  /* 0x0000001100297c82 */ /* 0x000fe40008000000 */
[----:B------:R-:W-:Y:S01]  /*7bb0*/  R2UR UR48, R2 ;  /* 0x00000000023072ca */ /* 0x000fe200000e0000 */
[--C-:B------:R-:W-:Y:S01]  /*7bc0*/  IMAD.X R3, RZ, RZ, R7.reuse, P1 ;  /* 0x000000ffff037224 */ /* 0x100fe200008e0607 */
[----:B------:R-:W-:Y:S01]  /*7bd0*/  R2UR UR47, R0 ;  /* 0x00000000002f72ca */ /* 0x000fe200000e0000 */
[----:B------:R-:W-:Y:S01]  /*7be0*/  IMAD.X R0, RZ, RZ, R7, P2 ;  /* 0x000000ffff007224 */ /* 0x000fe200010e0607 */
[----:B------:R-:W-:Y:S01]  /*7bf0*/  UMOV UR25, UR17 ;  /* 0x0000001100197c82 */ /* 0x000fe20008000000 */
[----:B------:R-:W-:Y:S01]  /*7c00*/  UMOV UR57, UR17 ;  /* 0x0000001100397c82 */ /* 0x000fe20008000000 */
[----:B------:R-:W-:Y:S01]  /*7c10*/  R2UR UR49, R3 ;  /* 0x00000000033172ca */ /* 0x000fe200000e0000 */
[----:B------:R-:W-:Y:S01]  /*7c20*/  UIADD3 UR9, UR8, 0x26800, URZ ;  /* 0x0002680008097890 */ /* 0x000fe2000fffe03f */
[----:B------:R-:W-:Y:S01]  /*7c30*/  R2UR UR31, R0 ;  /* 0x00000000001f72ca */ /* 0x000fe200000e0000 */
[----:B------:R-:W-:Y:S01]  /*7c40*/  IMAD.U32 R0, RZ, RZ, UR6 ;  /* 0x00000006ff007e24 */ /* 0x000fe2000f8e00ff */
[----:B------:R-:W-:Y:S01]  /*7c50*/  UMOV UR35, UR11 ;  /* 0x0000000b00237c82 */ /* 0x000fe20008000000 */
[----:B------:R-:W-:Y:S01]  /*7c60*/  UMOV UR36, UR12 ;  /* 0x0000000c00247c82 */ /* 0x000fe20008000000 */
[----:B------:R-:W-:Y:S01]  /*7c70*/  UMOV UR37, UR21 ;  /* 0x0000001500257c82 */ /* 0x000fe20008000000 */
[----:B------:R-:W-:Y:S01]  /*7c80*/  VIADD R6, R0, 0xffffffff ;  /* 0xffffffff00067836 */ /* 0x000fe20000000000 */
[----:B------:R-:W-:Y:S01]  /*7c90*/  UMOV UR52, UR12 ;  /* 0x0000000c00347c82 */ /* 0x000fe20008000000 */
[----:B------:R-:W-:Y:S01]  /*7ca0*/  UMOV UR53, UR21 ;  /* 0x0000001500357c82 */ /* 0x000fe20008000000 */
[----:B------:R-:W-:Y:S01]  /*7cb0*/  UMOV UR58, 0x50 ;  /* 0x00000050003a7882 */ /* 0x000fe20000000000 */
[----:B------:R-:W-:Y:S01]  /*7cc0*/  UMOV UR59, UR11 ;  /* 0x0000000b003b7c82 */ /* 0x000fe20008000000 */
[----:B------:R1:W-:Y:S01]  /*7cd0*/  STL [R1], R6 ;  /* 0x0000000601007387 */ /* 0x0003e20000100800 */
[----:B------:R-:W-:Y:S01]  /*7ce0*/  ISETP.GE.AND P1, PT, R4, R6, PT ;  /* 0x000000060400720c */ /* 0x000fe20003f26270 */
[----:B------:R-:W-:Y:S01]  /*7cf0*/  UMOV UR60, UR12 ;  /* 0x0000000c003c7c82 */ /* 0x000fe20008000000 */
[----:B------:R-:W-:Y:S01]  /*7d00*/  UMOV UR61, UR21 ;  /* 0x00000015003d7c82 */ /* 0x000fe20008000000 */
[----:B------:R-:W-:Y:S01]  /*7d10*/  UTMALDG.4D [UR16], [UR48], desc[UR50] ;  /* 0x00003210300075b4 */ /* 0x000fe20008019000 */
[----:B------:R2:W-:Y:S01]  /*7d20*/  UTMALDG.4D [UR40], [UR48], desc[UR50] ;  /* 0x00003228300075b4 */ /* 0x0005e20008019000 */
[----:B------:R-:W-:Y:S01]  /*7d30*/  UTMALDG.4D [UR24], [UR48], desc[UR50] ;  /* 0x00003218300075b4 */ /* 0x000fe20008019000 */
[----:B------:R3:W-:Y:S01]  /*7d40*/  UBLKCP.S.G [UR56], [UR32], UR7 ;  /* 0x00000038200073ba */ /* 0x0007e20008000207 */
[----:B------:R1:W-:Y:S01]  /*7d50*/  SYNCS.ARRIVE.TRANS64 RZ, [R16+URZ+0x26800], R5 ;  /* 0x0268000510ff79a7 */ /* 0x0003e2000800003f */
[----:B------:R4:W-:Y:S01]  /*7d60*/  UTMALDG.4D [UR8], [UR46], desc[UR54] ;  /* 0x000036082e0075b4 */ /* 0x0009e20008019000 */
[----:B--2---:R-:W-:Y:S01]  /*7d70*/  UIADD3 UR40, UR8, 0x4000, URZ ;  /* 0x0000400008287890 */ /* 0x004fe2000fffe03f */
[----:B------:R-:W-:Y:S01]  /*7d80*/  UMOV UR42, 0x40 ;  /* 0x00000040002a7882 */ /* 0x000fe20000000000 */
[----:B------:R-:W-:Y:S01]  /*7d90*/  UMOV UR43, UR11 ;  /* 0x0000000b002b7c82 */ /* 0x000fe20008000000 */
[----:B------:R-:W-:Y:S01]  /*7da0*/  UMOV UR44, UR12 ;  /* 0x0000000c002c7c82 */ /* 0x000fe20008000000 */
[----:B------:R-:W-:Y:S01]  /*7db0*/  UMOV UR41, UR9 ;  /* 0x0000000900297c82 */ /* 0x000fe20008000000 */
[----:B---3--:R-:W-:-:S02]  /*7dc0*/  UIADD3 UR32, UR8, 0x1000, URZ ;  /* 0x0000100008207890 */ /* 0x008fc4000fffe03f */
[----:B------:R-:W-:Y:S02]  /*7dd0*/  UIADD3 UR48, UR8, 0x2000, URZ ;  /* 0x0000200008307890 */ /* 0x000fe4000fffe03f */
[----:B------:R-:W-:Y:S01]  /*7de0*/  UIADD3 UR24, UR8, 0x3000, URZ ;  /* 0x0000300008187890 */ /* 0x000fe2000fffe03f */
[----:B------:R-:W-:Y:S01]  /*7df0*/  UMOV UR33, UR9 ;  /* 0x0000000900217c82 */ /* 0x000fe20008000000 */
[----:B------:R-:W-:Y:S01]  /*7e00*/  UMOV UR50, 0x20 ;  /* 0x0000002000327882 */ /* 0x000fe20000000000 */
[----:B------:R-:W-:Y:S01]  /*7e10*/  UMOV UR51, UR11 ;  /* 0x0000000b00337c82 */ /* 0x000fe20008000000 */
[----:B------:R-:W-:Y:S01]  /*7e20*/  UMOV UR49, UR9 ;  /* 0x0000000900317c82 */ /* 0x000fe20008000000 */
[----:B------:R-:W-:Y:S01]  /*7e30*/  UMOV UR26, 0x30 ;  /* 0x00000030001a7882 */ /* 0x000fe20000000000 */
[----:B------:R-:W-:Y:S01]  /*7e40*/  UMOV UR27, UR11 ;  /* 0x0000000b001b7c82 */ /* 0x000fe20008000000 */
[----:B------:R-:W-:Y:S01]  /*7e50*/  UMOV UR28, UR12 ;  /* 0x0000000c001c7c82 */ /* 0x000fe20008000000 */
[----:B------:R2:W-:Y:S01]  /*7e60*/  UTMALDG.4D [UR32], [UR46], desc[UR54] ;  /* 0x000036202e0075b4 */ /* 0x0005e20008019000 */
[----:B------:R-:W-:Y:S01]  /*7e70*/  UMOV UR25, UR9 ;  /* 0x0000000900197c82 */ /* 0x000fe20008000000 */
[----:B------:R-:W-:Y:S01]  /*7e80*/  UIADD3 UR56, UR8, 0x5000, URZ ;  /* 0x0000500008387890 */ /* 0x000fe2000fffe03f */
[----:B------:R-:W-:Y:S01]  /*7e90*/  UMOV UR57, UR9 ;  /* 0x0000000900397c82 */ /* 0x000fe20008000000 */
[----:B----4-:R-:W-:Y:S01]  /*7ea0*/  UMOV UR10, 0x40 ;  /* 0x00000040000a7882 */ /* 0x010fe20000000000 */
[----:B------:R-:W-:Y:S01]  /*7eb0*/  UTMALDG.4D [UR48], [UR46], desc[UR54] ;  /* 0x000036302e0075b4 */ /* 0x000fe20008019000 */
[----:B------:R3:W-:Y:S01]  /*7ec0*/  UTMALDG.4D [UR24], [UR46], desc[UR54] ;  /* 0x000036182e0075b4 */ /* 0x0007e20008019000 */
[----:B------:R1:W-:Y:S01]  /*7ed0*/  UTMALDG.4D [UR40], [UR46], desc[UR54] ;  /* 0x000036282e0075b4 */ /* 0x0003e20008019000 */
[----:B--2---:R-:W-:Y:S01]  /*7ee0*/  UIADD3 UR32, UR8, 0x6000, URZ ;  /* 0x0000600008207890 */ /* 0x004fe2000fffe03f */
[----:B------:R-:W-:-:S02]  /*7ef0*/  UMOV UR34, UR18 ;  /* 0x0000001200227c82 */ /* 0x000fc40008000000 */
[----:B------:R1:W-:Y:S06]  /*7f00*/  UTMALDG.4D [UR56], [UR46], desc[UR54] ;  /* 0x000036382e0075b4 */ /* 0x0003ec0008019000 */
[----:B------:R1:W-:Y:S01]  /*7f10*/  UTMALDG.4D [UR32], [UR30], desc[UR54] ;  /* 0x000036201e0075b4 */ /* 0x0003e20008019000 */
[----:B---3--:R-:W-:Y:S02]  /*7f20*/  UIADD3 UR24, UR8, 0x8000, URZ ;  /* 0x0000800008187890 */ /* 0x008fe4000fffe03f */
[----:B------:R-:W-:Y:S01]  /*7f30*/  UIADD3 UR8, UR8, 0xa000, URZ ;  /* 0x0000a00008087890 */ /* 0x000fe2000fffe03f */
[----:B------:R-:W-:-:S06]  /*7f40*/  UMOV UR26, 0x20 ;  /* 0x00000020001a7882 */ /* 0x000fcc0000000000 */
[----:B------:R1:W-:Y:S02]  /*7f50*/  UTMALDG.4D [UR24], [UR30], desc[UR54] ;  /* 0x000036181e0075b4 */ /* 0x0003e40008019000 */
[----:B------:R1:W-:Y:S02]  /*7f60*/  UTMALDG.4D [UR8], [UR30], desc[UR54] ;  /* 0x000036081e0075b4 */ /* 0x0003e40008019000 */
[----:B-1----:R-:W-:Y:S05]  /*7f70*/  @P1 BRA `(.L_x_1088) ;  /* 0x0000001000e41947 */ /* 0x002fea0003800000 */
[----:B------:R-:W-:Y:S01]  /*7f80*/  R2UR UR7, R4 ;  /* 0x00000000040772ca */ /* 0x000fe200000e0000 */
[----:B------:R-:W1:Y:S01]  /*7f90*/  S2R R6, SR_TID.X ;  /* 0x0000000000067919 */ /* 0x000e620000002100 */
[----:B------:R-:W-:Y:S01]  /*7fa0*/  UIADD3 UR8, UR6, -0x2, URZ ;  /* 0xfffffffe06087890 */ /* 0x000fe2000fffe03f */
[----:B------:R-:W-:-:S05]  /*7fb0*/  IMAD.MOV.U32 R11, RZ, RZ, 0x1 ;  /* 0x00000001ff0b7424 */ /* 0x000fca00078e00ff */
[----:B------:R-:W-:-:S05]  /*7fc0*/  ISETP.NE.AND P1, PT, R4, UR8, PT ;  /* 0x0000000804007c0c */ /* 0x000fca000bf25270 */
[----:B------:R-:W-:-:S04]  /*7fd0*/  ULOP3.LUT UR7, URZ, UR7, URZ, 0x33, !UPT ;  /* 0x000000073f077292 */ /* 0x000fc8000f8e333f */
[----:B------:R-:W-:-:S06]  /*7fe0*/  UIADD3 UR7, UR7, UR6, URZ ;  /* 0x0000000607077290 */ /* 0x000fcc000fffe03f */
[----:B------:R-:W-:-:S05]  /*7ff0*/  IMAD.U32 R0, RZ, RZ, UR7 ;  /* 0x00000007ff007e24 */ /* 0x000fca000f8e00ff */
[----:B------:R-:W-:Y:S01]  /*8000*/  LOP3.LUT R5, R0, 0x1, RZ, 0xc0, !PT ;  /* 0x0000000100057812 */ /* 0x000fe200078ec0ff */
[----:B------:R-:W-:-:S04]  /*8010*/  IMAD.MOV.U32 R0, RZ, RZ, R4 ;  /* 0x000000ffff007224 */ /* 0x000fc800078e0004 */
[----:B------:R2:W-:Y:S01]  /*8020*/  STL [R1+0x4], R5 ;  /* 0x0000040501007387 */ /* 0x0005e20000100800 */
[----:B-1----:R-:W-:Y:S01]  /*8030*/  LOP3.LUT R6, R6, 0x1f, RZ, 0xc0, !PT ;  /* 0x0000001f06067812 */ /* 0x002fe200078ec0ff */
[----:B------:R-:W-:Y:S06]  /*8040*/  @!P1 BRA `(.L_x_1089) ;  /* 0x0000000c00209947 */ /* 0x000fec0003800000 */
[----:B------:R-:W-:Y:S01]  /*8050*/  R2UR UR8, R5 ;  /* 0x00000000050872ca */ /* 0x000fe200000e0000 */
[----:B------:R-:W-:Y:S02]  /*8060*/  IMAD.MOV.U32 R0, RZ, RZ, R4 ;  /* 0x000000ffff007224 */ /* 0x000fe400078e0004 */
[----:B------:R-:W-:-:S10]  /*8070*/  IMAD.MOV.U32 R11, RZ, RZ, 0x1 ;  /* 0x00000001ff0b7424 */ /* 0x000fd400078e00ff */
[----:B------:R-:W-:-:S06]  /*8080*/  UIADD3 UR7, UR7, -UR8, URZ ;  /* 0x8000000807077290 */ /* 0x000fcc000fffe03f */
[----:B------:R-:W-:-:S07]  /*8090*/  IMAD.U32 R20, RZ, RZ, UR7 ;  /* 0x00000007ff147e24 */ /* 0x000fce000f8e00ff */
.L_x_1098:
[----:B--234-:R-:W-:-:S04]  /*80a0*/  SHF.L.U32 R21, R11, 0x1f, RZ ;  /* 0x0000001f0b157819 */ /* 0x01cfc800000006ff */
[----:B------:R-:W1:Y:S02]  /*80b0*/  SYNCS.PHASECHK.TRANS64.TRYWAIT P1, [R16+URZ+0x26840], R21 ;  /* 0x02684015100075a7 */ /* 0x000e64000802017f */
[----:B-1----:R-:W-:Y:S05]  /*80c0*/  @!P1 BRA `(.L_x_1090) ;  /* 0x00000018009c9947 */ /* 0x002fea0003800000 */
.L_x_1115:
[----:B------:R-:W-:Y:S05]  /*80d0*/  @P0 BRA `(.L_x_1091) ;  /* 0x0000000000140947 */ /* 0x000fea0003800000 */
[----:B------:R-:W-:Y:S01]  /*80e0*/  ISETP.NE.AND P1, PT, R6, RZ, PT ;  /* 0x000000ff0600720c */ /* 0x000fe20003f25270 */
[----:B------:R-:W-:-:S04]  /*80f0*/  IMAD.MOV.U32 R3, RZ, RZ, 0x3100 ;  /* 0x00003100ff037424 */ /* 0x000fc800078e00ff */
[----:B------:R3:W-:Y:S08]  /*8100*/  SYNCS.ARRIVE.TRANS64 RZ, [R16+URZ+0x26830], R3 ;  /* 0x0268300310ff79a7 */ /* 0x0007f0000800003f */
[----:B------:R-:W-:Y:S05]  /*8110*/  @!P1 BRA `(.L_x_1091) ;  /* 0x0000000000049947 */ /* 0x000fea0003800000 */
[----:B------:R-:W-:Y:S01]  /*8120*/  BPT.TRAP 0x1 ;  /* 0x000000040000795c */ /* 0x000fe20000300000 */
.L_x_1091:
[----:B------:R-:W3:Y:S01]  /*8130*/  LDC.64 R12, c[0x0][0x728] ;  /* 0x0001ca00ff0c7b82 */ /* 0x000ee20000000a00 */
[----:B------:R-:W-:Y:S01]  /*8140*/  IMAD.SHL.U32 R18, R0, 0x40, RZ ;  /* 0x0000004000127824 */ /* 0x000fe200078e00ff */
[----:B------:R-:W-:Y:S01]  /*8150*/  R2UR UR40, R16 ;  /* 0x00000000102872ca */ /* 0x000fe200000e0000 */
[----:B------:R-:W-:Y:S01]  /*8160*/  UMOV UR30, 0x0 ;  /* 0x00000000001e7882 */ /* 0x000fe20000000000 */
[----:B------:R-:W-:Y:S01]  /*8170*/  UMOV UR31, 0x14f00000 ;  /* 0x14f00000001f7882 */ /* 0x000fe20000000000 */
[----:B------:R-:W-:Y:S01]  /*8180*/  UMOV UR18, URZ ;  /* 0x0000003f00127c82 */ /* 0x000fe20008000000 */
[C---:B------:R-:W-:Y:S01]  /*8190*/  IADD3 R2, P1, R18.reuse, UR14, RZ ;  /* 0x0000000e12027c10 */ /* 0x040fe2000ff3e0ff */
[----:B------:R-:W-:Y:S01]  /*81a0*/  UMOV UR34, 0x20 ;  /* 0x0000002000227882 */ /* 0x000fe20000000000 */
[----:B--2---:R-:W2:Y:S01]  /*81b0*/  LDC.64 R4, c[0x0][0x198] ;  /* 0x00006600ff047b82 */ /* 0x004ea20000000a00 */
[----:B------:R-:W-:Y:S01]  /*81c0*/  R2UR UR19, R18 ;  /* 0x00000000121372ca */ /* 0x000fe200000e0000 */
        /* <DEDUP_REMOVED lines=16> */
[----:B------:R-:W-:Y:S01]  /*82d0*/  LEA.HI.X.SX32 R3, R18, R14, 0x1, P1 ;  /* 0x0000000e12037211 */ /* 0x000fe200008f0eff */
[----:B------:R-:W-:Y:S01]  /*82e0*/  UMOV UR7, 0x10 ;  /* 0x0000001000077882 */ /* 0x000fe20000000000 */
[----:B--2---:R-:W-:Y:S01]  /*82f0*/  IMAD.MOV.U32 R8, RZ, RZ, R4 ;  /* 0x000000ffff087224 */ /* 0x004fe200078e0004 */
[----:B------:R-:W-:Y:S01]  /*8300*/  UMOV UR41, UR17 ;  /* 0x0000001100297c82 */ /* 0x000fe20008000000 */
[----:B------:R-:W-:Y:S01]  /*8310*/  IMAD.MOV.U32 R7, RZ, RZ, R5 ;  /* 0x000000ffff077224 */ /* 0x000fe200078e0005 */
[----:B------:R-:W-:-:S02]  /*8320*/  LEA.HI.X R2, R2, R13, R3, 0x2, P2 ;  /* 0x0000000d02027211 */ /* 0x000fc400010f1403 */
[----:B------:R-:W-:Y:S02]  /*8330*/  IADD3 R4, P1, R8, 0x1f0, RZ ;  /* 0x000001f008047810 */ /* 0x000fe40007f3e0ff */
[----:B------:R-:W-:Y:S02]  /*8340*/  R2UR UR43, R2 ;  /* 0x00000000022b72ca */ /* 0x000fe400000e0000 */
[----:B------:R-:W-:Y:S01]  /*8350*/  R2UR UR8, R4 ;  /* 0x00000000040872ca */ /* 0x000fe200000e0000 */
[----:B------:R-:W-:-:S05]  /*8360*/  IMAD.X R5, RZ, RZ, R7, P1 ;  /* 0x000000ffff057224 */ /* 0x000fca00008e0607 */
[----:B------:R-:W-:-:S13]  /*8370*/  R2UR UR9, R5 ;  /* 0x00000000050972ca */ /* 0x000fda00000e0000 */
[----:B------:R2:W-:Y:S01]  /*8380*/  UTMALDG.4D [UR16], [UR8], desc[UR30] ;  /* 0x00001e10080075b4 */ /* 0x0005e20008019000 */
[----:B------:R2:W-:Y:S01]  /*8390*/  UTMALDG.4D [UR32], [UR8], desc[UR30] ;  /* 0x00001e20080075b4 */ /* 0x0005e20008019000 */
[----:B------:R2:W-:Y:S01]  /*83a0*/  UTMALDG.4D [UR24], [UR8], desc[UR30] ;  /* 0x00001e18080075b4 */ /* 0x0005e20008019000 */
[----:B------:R2:W-:Y:S01]  /*83b0*/  UBLKCP.S.G [UR40], [UR42], UR7 ;  /* 0x000000282a0073ba */ /* 0x0005e20008000207 */
[----:B------:R-:W3:Y:S02]  /*83c0*/  SYNCS.PHASECHK.TRANS64.TRYWAIT P1, [R16+URZ+0x26828], R21 ;  /* 0x02682815100075a7 */ /* 0x000ee4000802017f */
[----:B--23--:R-:W-:Y:S05]  /*83d0*/  @!P1 BRA `(.L_x_1092) ;  /* 0x0000001400ec9947 */ /* 0x00cfea0003800000 */
.L_x_1116:
[----:B------:R-:W-:Y:S05]  /*83e0*/  @P0 BRA `(.L_x_1093) ;  /* 0x0000000000140947 */ /* 0x000fea0003800000 */
[----:B------:R-:W-:Y:S01]  /*83f0*/  ISETP.NE.AND P1, PT, R6, RZ, PT ;  /* 0x000000ff0600720c */ /* 0x000fe20003f25270 */
[----:B------:R-:W-:-:S04]  /*8400*/  IMAD.MOV.U32 R2, RZ, RZ, 0x3100 ;  /* 0x00003100ff027424 */ /* 0x000fc800078e00ff */
[----:B------:R3:W-:Y:S08]  /*8410*/  SYNCS.ARRIVE.TRANS64 RZ, [R16+URZ+0x26818], R2 ;  /* 0x0268180210ff79a7 */ /* 0x0007f0000800003f */
[----:B------:R-:W-:Y:S05]  /*8420*/  @!P1 BRA `(.L_x_1093) ;  /* 0x0000000000049947 */ /* 0x000fea0003800000 */
[----:B------:R-:W-:Y:S01]  /*8430*/  BPT.TRAP 0x1 ;  /* 0x000000040000795c */ /* 0x000fe20000300000 */
.L_x_1093:
[----:B------:R-:W-:Y:S01]  /*8440*/  VIADD R18, R18, 0x40 ;  /* 0x0000004012127836 */ /* 0x000fe20000000000 */
[----:B------:R-:W-:Y:S01]  /*8450*/  ULDC.64 UR8, c[0x0][0x700] ;  /* 0x0001c00000087ab9 */ /* 0x000fe20000000a00 */
[----:B------:R-:W-:Y:S01]  /*8460*/  R2UR UR40, R16 ;  /* 0x00000000102872ca */ /* 0x000fe200000e0000 */
[----:B------:R-:W-:Y:S01]  /*8470*/  IMAD.U32 R10, RZ, RZ, UR8 ;  /* 0x00000008ff0a7e24 */ /* 0x000fe2000f8e00ff */
[----:B------:R-:W-:Y:S01]  /*8480*/  UMOV UR30, 0x0 ;  /* 0x00000000001e7882 */ /* 0x000fe20000000000 */
[----:B---3--:R-:W-:Y:S01]  /*8490*/  IADD3 R2, P1, R18, UR22, RZ ;  /* 0x0000001612027c10 */ /* 0x008fe2000ff3e0ff */
[----:B------:R-:W-:Y:S01]  /*84a0*/  IMAD.U32 R9, RZ, RZ, UR9 ;  /* 0x00000009ff097e24 */ /* 0x000fe2000f8e00ff */
[----:B------:R-:W-:Y:S01]  /*84b0*/  SHF.R.S32.HI R17, RZ, 0x1f, R18 ;  /* 0x0000001fff117819 */ /* 0x000fe20000011412 */
[----:B------:R-:W-:Y:S01]  /*84c0*/  UMOV UR31, 0x14f00000 ;  /* 0x14f00000001f7882 */ /* 0x000fe20000000000 */
[----:B------:R-:W-:Y:S01]  /*84d0*/  LEA R3, P2, R2, R10, 0x2 ;  /* 0x0000000a02037211 */ /* 0x000fe200078410ff */
[----:B------:R-:W-:Y:S01]  /*84e0*/  UMOV UR34, URZ ;  /* 0x0000003f00227c82 */ /* 0x000fe20008000000 */
[----:B------:R-:W-:Y:S01]  /*84f0*/  R2UR UR35, R18 ;  /* 0x00000000122372ca */ /* 0x000fe200000e0000 */
[----:B------:R-:W-:Y:S01]  /*8500*/  UMOV UR36, UR20 ;  /* 0x0000001400247c82 */ /* 0x000fe20008000000 */
[----:B------:R-:W-:Y:S01]  /*8510*/  R2UR UR42, R3 ;  /* 0x00000000032a72ca */ /* 0x000fe200000e0000 */
[----:B------:R-:W-:Y:S01]  /*8520*/  IMAD.X R3, R17, 0x1, R15, P1 ;  /* 0x0000000111037824 */ /* 0x000fe200008e060f */
[----:B------:R-:W-:-:S02]  /*8530*/  UIADD3 UR33, UR40, 0x26818, URZ ;  /* 0x0002681828217890 */ /* 0x000fc4000fffe03f */
[----:B------:R-:W-:Y:S02]  /*8540*/  UIADD3 UR32, UR40, 0x15000, URZ ;  /* 0x0001500028207890 */ /* 0x000fe4000fffe03f */
[----:B------:R-:W-:Y:S01]  /*8550*/  LEA.HI.X R3, R2, R9, R3, 0x2, P2 ;  /* 0x0000000902037211 */ /* 0x000fe200010f1403 */
        /* <DEDUP_REMOVED lines=8> */
[----:B------:R-:W-:Y:S01]  /*85e0*/  UMOV UR26, 0x20 ;  /* 0x00000020001a7882 */ /* 0x000fe20000000000 */
[----:B------:R-:W-:Y:S01]  /*85f0*/  UMOV UR28, UR20 ;  /* 0x00000014001c7c82 */ /* 0x000fe20008000000 */
[----:B------:R-:W-:Y:S01]  /*8600*/  UMOV UR29, UR21 ;  /* 0x00000015001d7c82 */ /* 0x000fe20008000000 */
[----:B------:R-:W-:Y:S01]  /*8610*/  R2UR UR9, R3 ;  /* 0x00000000030972ca */ /* 0x000fe200000e0000 */
[----:B------:R-:W-:Y:S01]  /*8620*/  UMOV UR25, UR33 ;  /* 0x0000002100197c82 */ /* 0x000fe20008000000 */
[----:B------:R-:W-:Y:S01]  /*8630*/  UMOV UR27, UR35 ;  /* 0x00000023001b7c82 */ /* 0x000fe20008000000 */
[----:B------:R-:W-:Y:S01]  /*8640*/  UMOV UR18, 0x40 ;  /* 0x0000004000127882 */ /* 0x000fe20000000000 */
[----:B------:R-:W-:Y:S01]  /*8650*/  UMOV UR17, UR33 ;  /* 0x0000002100117c82 */ /* 0x000fe20008000000 */
[----:B------:R-:W-:Y:S01]  /*8660*/  UMOV UR19, UR35 ;  /* 0x0000002300137c82 */ /* 0x000fe20008000000 */
[----:B------:R-:W-:Y:S01]  /*8670*/  UMOV UR41, UR33 ;  /* 0x0000002100297c82 */ /* 0x000fe20008000000 */
[----:B------:R-:W-:-:S06]  /*8680*/  UMOV UR7, 0x10 ;  /* 0x0000001000077882 */ /* 0x000fcc0000000000 */
[----:B------:R3:W-:Y:S01]  /*8690*/  UTMALDG.4D [UR32], [UR8], desc[UR30] ;  /* 0x00001e20080075b4 */ /* 0x0007e20008019000 */
[----:B------:R3:W-:Y:S01]  /*86a0*/  UTMALDG.4D [UR24], [UR8], desc[UR30] ;  /* 0x00001e18080075b4 */ /* 0x0007e20008019000 */
[----:B------:R3:W-:Y:S01]  /*86b0*/  UTMALDG.4D [UR16], [UR8], desc[UR30] ;  /* 0x00001e10080075b4 */ /* 0x0007e20008019000 */
[----:B------:R3:W-:Y:S01]  /*86c0*/  UBLKCP.S.G [UR40], [UR42], UR7 ;  /* 0x000000282a0073ba */ /* 0x0007e20008000207 */
[----:B------:R-:W4:Y:S02]  /*86d0*/  SYNCS.PHASECHK.TRANS64.TRYWAIT P1, [R16+URZ+0x26848], R21 ;  /* 0x02684815100075a7 */ /* 0x000f24000802017f */
[----:B---34-:R-:W-:Y:S05]  /*86e0*/  @!P1 BRA `(.L_x_1094) ;  /* 0x00000014003c9947 */ /* 0x018fea0003800000 */
.L_x_1117:
[----:B------:R-:W-:Y:S05]  /*86f0*/  @P0 BRA `(.L_x_1095) ;  /* 0x0000000000140947 */ /* 0x000fea0003800000 */
[----:B------:R-:W-:Y:S01]  /*8700*/  ISETP.NE.AND P1, PT, R6, RZ, PT ;  /* 0x000000ff0600720c */ /* 0x000fe20003f25270 */
[----:B-123--:R-:W-:-:S04]  /*8710*/  IMAD.MOV.U32 R21, RZ, RZ, 0x3100 ;  /* 0x00003100ff157424 */ /* 0x00efc800078e00ff */
[----:B------:R4:W-:Y:S08]  /*8720*/  SYNCS.ARRIVE.TRANS64 RZ, [R16+URZ+0x26838], R21 ;  /* 0x0268381510ff79a7 */ /* 0x0009f0000800003f */
[----:B------:R-:W-:Y:S05]  /*8730*/  @!P1 BRA `(.L_x_1095) ;  /* 0x0000000000049947 */ /* 0x000fea0003800000 */
[----:B------:R-:W-:Y:S01]  /*8740*/  BPT.TRAP 0x1 ;  /* 0x000000040000795c */ /* 0x000fe20000300000 */
.L_x_1095:
        /* <DEDUP_REMOVED lines=8> */
[C---:B------:R-:W-:Y:S01]  /*87d0*/  LEA R12, P1, R18.reuse, R12, 0x2 ;  /* 0x0000000c120c7211 */ /* 0x040fe200078210ff */
        /* <DEDUP_REMOVED lines=27> */
[----:B------:R-:W5:Y:S02]  /*8990*/  SYNCS.PHASECHK.TRANS64.TRYWAIT P1, [R16+URZ+0x26820], R5 ;  /* 0x02682005100075a7 */ /* 0x000f64000802017f */
[----:B-1---5:R-:W-:Y:S05]  /*89a0*/  @!P1 BRA `(.L_x_1096) ;  /* 0x0000001000a09947 */ /* 0x022fea0003800000 */
.L_x_1119:
[----:B------:R-:W-:Y:S05]  /*89b0*/  @P0 BRA `(.L_x_1097) ;  /* 0x0000000000140947 */ /* 0x000fea0003800000 */
[----:B------:R-:W-:Y:S01]  /*89c0*/  ISETP.NE.AND P1, PT, R6, RZ, PT ;  /* 0x000000ff0600720c */ /* 0x000fe20003f25270 */
[----:B------:R-:W-:-:S04]  /*89d0*/  IMAD.MOV.U32 R5, RZ, RZ, 0x3100 ;  /* 0x00003100ff057424 */ /* 0x000fc800078e00ff */
[----:B------:R1:W-:Y:S08]  /*89e0*/  SYNCS.ARRIVE.TRANS64 RZ, [R16+URZ+0x26810], R5 ;  /* 0x0268100510ff79a7 */ /* 0x0003f0000800003f */
[----:B------:R-:W-:Y:S05]  /*89f0*/  @!P1 BRA `(.L_x_1097) ;  /* 0x0000000000049947 */ /* 0x000fea0003800000 */
[----:B------:R-:W-:Y:S01]  /*8a00*/  BPT.TRAP 0x1 ;  /* 0x000000040000795c */ /* 0x000fe20000300000 */
.L_x_1097:
[----:B------:R-:W-:Y:S01]  /*8a10*/  R2UR UR7, R0 ;  /* 0x00000000000772ca */ /* 0x000fe200000e0000 */
[----:B------:R-:W-:Y:S01]  /*8a20*/  VIADD R20, R20, 0xfffffffe ;  /* 0xfffffffe14147836 */ /* 0x000fe20000000000 */
[----:B------:R-:W-:Y:S01]  /*8a30*/  R2UR UR8, R15 ;  /* 0x000000000f0872ca */ /* 0x000fe200000e0000 */
[----:B------:R-:W-:Y:S01]  /*8a40*/  UMOV UR30, 0x0 ;  /* 0x00000000001e7882 */ /* 0x000fe20000000000 */
[----:B------:R-:W-:Y:S01]  /*8a50*/  R2UR UR40, R16 ;  /* 0x00000000102872ca */ /* 0x000fe200000e0000 */
[----:B------:R-:W-:Y:S01]  /*8a60*/  UMOV UR31, 0x14f00000 ;  /* 0x14f00000001f7882 */ /* 0x000fe20000000000 */
[----:B------:R-:W-:Y:S01]  /*8a70*/  UMOV UR34, URZ ;  /* 0x0000003f00227c82 */ /* 0x000fe20008000000 */
[----:B------:R-:W-:Y:S01]  /*8a80*/  UMOV UR36, UR20 ;  /* 0x0000001400247c82 */ /* 0x000fe20008000000 */
[----:B------:R-:W-:Y:S01]  /*8a90*/  UMOV UR37, UR21 ;  /* 0x0000001500257c82 */ /* 0x000fe20008000000 */
[----:B------:R-:W-:Y:S01]  /*8aa0*/  UMOV UR26, 0x20 ;  /* 0x00000020001a7882 */ /* 0x000fe20000000000 */
[----:B------:R-:W-:Y:S01]  /*8ab0*/  UMOV UR28, UR20 ;  /* 0x00000014001c7c82 */ /* 0x000fe20008000000 */
[----:B------:R-:W-:Y:S01]  /*8ac0*/  UMOV UR29, UR21 ;  /* 0x00000015001d7c82 */ /* 0x000fe20008000000 */
[----:B------:R-:W-:Y:S01]  /*8ad0*/  UMOV UR18, 0x40 ;  /* 0x0000004000127882 */ /* 0x000fe20000000000 */
[----:B------:R-:W-:Y:S01]  /*8ae0*/  UIADD3 UR7, UR7, 0x2, URZ ;  /* 0x0000000207077890 */ /* 0x000fe2000fffe03f */
[----:B------:R-:W-:-:S03]  /*8af0*/  UMOV UR10, 0x10 ;  /* 0x00000010000a7882 */ /* 0x000fc60000000000 */
[----:B------:R-:W-:Y:S02]  /*8b00*/  USHF.L.U32 UR35, UR7, 0x6, URZ ;  /* 0x0000000607237899 */ /* 0x000fe4000800063f */
[----:B------:R-:W-:Y:S02]  /*8b10*/  UIADD3 UR33, UR40, 0x26810, URZ ;  /* 0x0002681028217890 */ /* 0x000fe4000fffe03f */
[----:B------:R-:W-:Y:S02]  /*8b20*/  UIADD3 UR9, UP0, UR35, UR22, URZ ;  /* 0x0000001623097290 */ /* 0x000fe4000ff1e03f */
[----:B------:R-:W-:Y:S02]  /*8b30*/  UIADD3 UR32, UR40, 0x12000, URZ ;  /* 0x0001200028207890 */ /* 0x000fe4000fffe03f */
[----:B------:R-:W-:Y:S02]  /*8b40*/  ULEA.HI.X.SX32 UR8, UR35, UR8, 0x1, UP0 ;  /* 0x0000000823087291 */ /* 0x000fe400080f0e3f */
[----:B-1----:R-:W-:Y:S01]  /*8b50*/  IMAD.U32 R5, RZ, RZ, UR9 ;  /* 0x00000009ff057e24 */ /* 0x002fe2000f8e00ff */
[----:B------:R-:W-:-:S02]  /*8b60*/  UIADD3 UR24, UR40, 0x13000, URZ ;  /* 0x0001300028187890 */ /* 0x000fc4000fffe03f */
[----:B------:R-:W-:Y:S01]  /*8b70*/  UIADD3 UR16, UR40, 0x14000, URZ ;  /* 0x0001400028107890 */ /* 0x000fe2000fffe03f */
[----:B------:R-:W-:Y:S01]  /*8b80*/  IMAD.U32 R4, RZ, RZ, UR8 ;  /* 0x00000008ff047e24 */ /* 0x000fe2000f8e00ff */
[----:B------:R-:W-:Y:S01]  /*8b90*/  LEA R0, P1, R5, R10, 0x2 ;  /* 0x0000000a05007211 */ /* 0x000fe200078210ff */
[----:B------:R-:W-:Y:S01]  /*8ba0*/  UIADD3 UR40, UR40, 0x1e000, URZ ;  /* 0x0001e00028287890 */ /* 0x000fe2000fffe03f */
[----:B------:R-:W-:Y:S01]  /*8bb0*/  R2UR UR8, R2 ;  /* 0x00000000020872ca */ /* 0x000fe200000e0000 */
[----:B------:R-:W-:Y:S01]  /*8bc0*/  UMOV UR25, UR33 ;  /* 0x0000002100197c82 */ /* 0x000fe20008000000 */
[----:B------:R-:W-:Y:S01]  /*8bd0*/  R2UR UR42, R0 ;  /* 0x00000000002a72ca */ /* 0x000fe200000e0000 */
[----:B------:R-:W-:Y:S01]  /*8be0*/  IMAD.U32 R0, RZ, RZ, UR9 ;  /* 0x00000009ff007e24 */ /* 0x000fe2000f8e00ff */
[----:B------:R-:W-:Y:S01]  /*8bf0*/  R2UR UR9, R3 ;  /* 0x00000000030972ca */ /* 0x000fe200000e0000 */
[----:B------:R-:W-:Y:S01]  /*8c00*/  UMOV UR27, UR35 ;  /* 0x00000023001b7c82 */ /* 0x000fe20008000000 */
[----:B------:R-:W-:Y:S01]  /*8c10*/  UMOV UR17, UR33 ;  /* 0x0000002100117c82 */ /* 0x000fe20008000000 */
[----:B------:R-:W-:Y:S01]  /*8c20*/  UMOV UR19, UR35 ;  /* 0x0000002300137c82 */ /* 0x000fe20008000000 */
[----:B------:R-:W-:Y:S01]  /*8c30*/  LEA.HI.X R0, R0, R9, R4, 0x2, P1 ;  /* 0x0000000900007211 */ /* 0x000fe200008f1404 */
[----:B------:R-:W-:Y:S01]  /*8c40*/  UMOV UR41, UR33 ;  /* 0x0000002100297c82 */ /* 0x000fe20008000000 */
[----:B------:R-:W-:-:S02]  /*8c50*/  ISETP.NE.AND P1, PT, R20, RZ, PT ;  /* 0x000000ff1400720c */ /* 0x000fc40003f25270 */
[----:B------:R-:W-:Y:S01]  /*8c60*/  R2UR UR43, R0 ;  /* 0x00000000002b72ca */ /* 0x000fe200000e0000 */
[----:B------:R-:W-:-:S04]  /*8c70*/  IMAD.U32 R0, RZ, RZ, UR7 ;  /* 0x00000007ff007e24 */ /* 0x000fc8000f8e00ff */
[----:B------:R1:W-:Y:S01]  /*8c80*/  UTMALDG.4D [UR32], [UR8], desc[UR30] ;  /* 0x00001e20080075b4 */ /* 0x0003e20008019000 */
[----:B------:R1:W-:Y:S01]  /*8c90*/  UTMALDG.4D [UR24], [UR8], desc[UR30] ;  /* 0x00001e18080075b4 */ /* 0x0003e20008019000 */
[----:B------:R1:W-:Y:S06]  /*8ca0*/  UTMALDG.4D [UR16], [UR8], desc[UR30] ;  /* 0x00001e10080075b4 */ /* 0x0003ec0008019000 */
[----:B------:R1:W-:Y:S02]  /*8cb0*/  UBLKCP.S.G [UR40], [UR42], UR10 ;  /* 0x000000282a0073ba */ /* 0x0003e4000800020a */
[----:B-1----:R-:W-:Y:S05]  /*8cc0*/  @P1 BRA `(.L_x_1098) ;  /* 0xfffffff000f41947 */ /* 0x002fea000383ffff */
.L_x_1089:
[----:B------:R-:W3:Y:S02]  /*8cd0*/  LDL.LU R4, [R1+0x4] ;  /* 0x0000040001047983 */ /* 0x000ee40000300800 */
[----:B---3--:R-:W-:Y:S02]  /*8ce0*/  ISETP.NE.AND P1, PT, R4, RZ, PT ;  /* 0x000000ff0400720c */ /* 0x008fe40003f25270 */
[----:B------:R1:W5:Y:S11]  /*8cf0*/  LDL R4, [R1] ;  /* 0x0000000001047983 */ /* 0x0003760000100800 */
[----:B-1----:R-:W-:Y:S05]  /*8d00*/  @!P1 BRA `(.L_x_1088) ;  /* 0x0000000400809947 */ /* 0x002fea0003800000 */
[----:B------:R-:W-:-:S04]  /*8d10*/  SHF.L.U32 R13, R11, 0x1f, RZ ;  /* 0x0000001f0b0d7819 */ /* 0x000fc800000006ff */
[----:B------:R-:W1:Y:S02]  /*8d20*/  SYNCS.PHASECHK.TRANS64.TRYWAIT P1, [R16+URZ+0x26840], R13 ;  /* 0x0268400d100075a7 */ /* 0x000e64000802017f */
[----:B-1----:R-:W-:Y:S05]  /*8d30*/  @!P1 BRA `(.L_x_1099) ;  /* 0x0000000c00d49947 */ /* 0x002fea0003800000 */
.L_x_1120:
[----:B------:R-:W-:Y:S05]  /*8d40*/  @P0 BRA `(.L_x_1100) ;  /* 0x0000000000140947 */ /* 0x000fea0003800000 */
[----:B------:R-:W-:Y:S01]  /*8d50*/  ISETP.NE.AND P1, PT, R6, RZ, PT ;  /* 0x000000ff0600720c */ /* 0x000fe20003f25270 */
[----:B--2---:R-:W-:-:S04]  /*8d60*/  IMAD.MOV.U32 R5, RZ, RZ, 0x3100 ;  /* 0x00003100ff057424 */ /* 0x004fc800078e00ff */
[----:B------:R3:W-:Y:S08]  /*8d70*/  SYNCS.ARRIVE.TRANS64 RZ, [R16+URZ+0x26830], R5 ;  /* 0x0268300510ff79a7 */ /* 0x0007f0000800003f */
[----:B------:R-:W-:Y:S05]  /*8d80*/  @!P1 BRA `(.L_x_1100) ;  /* 0x0000000000049947 */ /* 0x000fea0003800000 */
[----:B------:R-:W-:Y:S01]  /*8d90*/  BPT.TRAP 0x1 ;  /* 0x000000040000795c */ /* 0x000fe20000300000 */
.L_x_1100:
[----:B--23-5:R-:W2:Y:S01]  /*8da0*/  LDC.64 R4, c[0x0][0x728] ;  /* 0x0001ca00ff047b82 */ /* 0x02cea20000000a00 */
[----:B------:R-:W-:Y:S01]  /*8db0*/  IMAD.SHL.U32 R17, R0, 0x40, RZ ;  /* 0x0000004000117824 */ /* 0x000fe200078e00ff */
[----:B------:R-:W-:Y:S01]  /*8dc0*/  R2UR UR16, R16 ;  /* 0x00000000101072ca */ /* 0x000fe200000e0000 */
[----:B------:R-:W-:Y:S01]  /*8dd0*/  UMOV UR30, 0x0 ;  /* 0x00000000001e7882 */ /* 0x000fe20000000000 */
[----:B------:R-:W-:Y:S01]  /*8de0*/  UMOV UR31, 0x14f00000 ;  /* 0x14f00000001f7882 */ /* 0x000fe20000000000 */
[----:B------:R-:W-:Y:S01]  /*8df0*/  UMOV UR34, URZ ;  /* 0x0000003f00227c82 */ /* 0x000fe20008000000 */
[C---:B------:R-:W-:Y:S01]  /*8e00*/  IADD3 R0, P1, R17.reuse, UR14, RZ ;  /* 0x0000000e11007c10 */ /* 0x040fe2000ff3e0ff */
[----:B------:R-:W-:Y:S01]  /*8e10*/  UMOV UR36, UR20 ;  /* 0x0000001400247c82 */ /* 0x000fe20008000000 */
[----:B------:R-:W-:Y:S01]  /*8e20*/  R2UR UR35, R17 ;  /* 0x00000000112372ca */ /* 0x000fe200000e0000 */
[----:B------:R-:W-:Y:S01]  /*8e30*/  UMOV UR37, UR21 ;  /* 0x0000001500257c82 */ /* 0x000fe20008000000 */
[----:B------:R-:W-:Y:S01]  /*8e40*/  UMOV UR26, 0x20 ;  /* 0x00000020001a7882 */ /* 0x000fe20000000000 */
[----:B------:R-:W-:Y:S01]  /*8e50*/  UMOV UR28, UR20 ;  /* 0x00000014001c7c82 */ /* 0x000fe20008000000 */
[----:B------:R-:W-:Y:S01]  /*8e60*/  UMOV UR29, UR21 ;  /* 0x00000015001d7c82 */ /* 0x000fe20008000000 */
[----:B------:R-:W-:Y:S01]  /*8e70*/  UMOV UR18, 0x40 ;  /* 0x0000004000127882 */ /* 0x000fe20000000000 */
[----:B------:R-:W-:Y:S01]  /*8e80*/  UMOV UR7, 0x10 ;  /* 0x0000001000077882 */ /* 0x000fe20000000000 */
        /* <DEDUP_REMOVED lines=12> */
[----:B------:R-:W-:-:S03]  /*8f50*/  UMOV UR43, UR33 ;  /* 0x00000021002b7c82 */ /* 0x000fc60008000000 */
[----:B------:R-:W-:Y:S02]  /*8f60*/  LEA.HI.X R5, R0, R5, R4, 0x2, P2 ;  /* 0x0000000500057211 */ /* 0x000fe400010f1404 */
        /* <DEDUP_REMOVED lines=11> */
.L_x_1121:
[----:B------:R-:W-:Y:S05]  /*9020*/  @P0 BRA `(.L_x_1102) ;  /* 0x0000000000140947 */ /* 0x000fea0003800000 */
[----:B------:R-:W-:Y:S01]  /*9030*/  ISETP.NE.AND P0, PT, R6, RZ, PT ;  /* 0x000000ff0600720c */ /* 0x000fe20003f05270 */
[----:B------:R-:W-:-:S04]  /*9040*/  IMAD.MOV.U32 R5, RZ, RZ, 0x3100 ;  /* 0x00003100ff057424 */ /* 0x000fc800078e00ff */
[----:B------:R3:W-:Y:S08]  /*9050*/  SYNCS.ARRIVE.TRANS64 RZ, [R16+URZ+0x26818], R5 ;  /* 0x0268180510ff79a7 */ /* 0x0007f0000800003f */
[----:B------:R-:W-:Y:S05]  /*9060*/  @!P0 BRA `(.L_x_1102) ;  /* 0x0000000000048947 */ /* 0x000fea0003800000 */
[----:B------:R-:W-:Y:S01]  /*9070*/  BPT.TRAP 0x1 ;  /* 0x000000040000795c */ /* 0x000fe20000300000 */
.L_x_1102:
        /* <DEDUP_REMOVED lines=13> */
[----:B------:R-:W-:-:S04]  /*9150*/  UIADD3 UR35, UR35, 0x40, URZ ;  /* 0x0000004023237890 */ /* 0x000fc8000fffe03f */
[----:B------:R-:W-:Y:S02]  /*9160*/  UIADD3 UR8, UP0, UR35, UR22, URZ ;  /* 0x0000001623087290 */ /* 0x000fe4000ff1e03f */
[----:B------:R-:W-:Y:S02]  /*9170*/  UIADD3 UR32, UR40, 0x15000, URZ ;  /* 0x0001500028207890 */ /* 0x000fe4000fffe03f */
[----:B------:R-:W-:Y:S02]  /*9180*/  ULEA.HI.X.SX32 UR7, UR35, UR7, 0x1, UP0 ;  /* 0x0000000723077291 */ /* 0x000fe400080f0e3f */
[----:B---3--:R-:W-:Y:S01]  /*9190*/  IMAD.U32 R5, RZ, RZ, UR8 ;  /* 0x00000008ff057e24 */ /* 0x008fe2000f8e00ff */
[----:B------:R-:W-:Y:S01]  /*91a0*/  UIADD3 UR33, UR40, 0x26818, URZ ;  /* 0x0002681828217890 */ /* 0x000fe2000fffe03f */
[----:B------:R-:W-:Y:S01]  /*91b0*/  IMAD.U32 R0, RZ, RZ, UR8 ;  /* 0x00000008ff007e24 */ /* 0x000fe2000f8e00ff */
[----:B------:R-:W-:Y:S01]  /*91c0*/  R2UR UR8, R2 ;  /* 0x00000000020872ca */ /* 0x000fe200000e0000 */
[----:B------:R-:W-:Y:S01]  /*91d0*/  IMAD.U32 R4, RZ, RZ, UR7 ;  /* 0x00000007ff047e24 */ /* 0x000fe2000f8e00ff */
[----:B------:R-:W-:Y:S01]  /*91e0*/  LEA R10, P0, R5, R10, 0x2 ;  /* 0x0000000a050a7211 */ /* 0x000fe200078010ff */
[----:B------:R-:W-:-:S02]  /*91f0*/  UIADD3 UR24, UR40, 0x16000, URZ ;  /* 0x0001600028187890 */ /* 0x000fc4000fffe03f */
[----:B------:R-:W-:Y:S01]  /*9200*/  UIADD3 UR16, UR40, 0x17000, URZ ;  /* 0x0001700028107890 */ /* 0x000fe2000fffe03f */
[----:B------:R-:W-:Y:S01]  /*9210*/  LEA.HI.X R9, R0, R9, R4, 0x2, P0 ;  /* 0x0000000900097211 */ /* 0x000fe200000f1404 */
[----:B------:R-:W-:Y:S01]  /*9220*/  UIADD3 UR40, UR40, 0x1e100, URZ ;  /* 0x0001e10028287890 */ /* 0x000fe2000fffe03f */
[----:B------:R3:W5:Y:S01]  /*9230*/  LDL.LU R4, [R1] ;  /* 0x0000000001047983 */ /* 0x0007620000300800 */
[----:B------:R-:W-:Y:S01]  /*9240*/  R2UR UR42, R10 ;  /* 0x000000000a2a72ca */ /* 0x000fe200000e0000 */
[----:B------:R-:W-:Y:S01]  /*9250*/  UMOV UR25, UR33 ;  /* 0x0000002100197c82 */ /* 0x000fe20008000000 */
[----:B------:R-:W-:Y:S01]  /*9260*/  R2UR UR43, R9 ;  /* 0x00000000092b72ca */ /* 0x000fe200000e0000 */
[----:B------:R-:W-:Y:S01]  /*9270*/  UMOV UR27, UR35 ;  /* 0x00000023001b7c82 */ /* 0x000fe20008000000 */
[----:B------:R3:W-:Y:S01]  /*9280*/  UTMALDG.4D [UR32], [UR8], desc[UR30] ;  /* 0x00001e20080075b4 */ /* 0x0007e20008019000 */
[----:B------:R-:W-:Y:S01]  /*9290*/  UMOV UR17, UR33 ;  /* 0x0000002100117c82 */ /* 0x000fe20008000000 */
[----:B------:R-:W-:Y:S01]  /*92a0*/  UMOV UR19, UR35 ;  /* 0x0000002300137c82 */ /* 0x000fe20008000000 */
[----:B------:R-:W-:Y:S01]  /*92b0*/  UMOV UR41, UR33 ;  /* 0x0000002100297c82 */ /* 0x000fe20008000000 */
[----:B------:R-:W-:Y:S01]  /*92c0*/  UMOV UR7, 0x10 ;  /* 0x0000001000077882 */ /* 0x000fe20000000000 */
[----:B------:R3:W-:Y:S01]  /*92d0*/  UTMALDG.4D [UR24], [UR8], desc[UR30] ;  /* 0x00001e18080075b4 */ /* 0x0007e20008019000 */
[----:B------:R3:W-:Y:S05]  /*92e0*/  UTMALDG.4D [UR16], [UR8], desc[UR30] ;  /* 0x00001e10080075b4 */ /* 0x0007ea0008019000 */
[----:B------:R3:W-:Y:S02]  /*92f0*/  UBLKCP.S.G [UR40], [UR42], UR7 ;  /* 0x000000282a0073ba */ /* 0x0007e40008000207 */
[----:B---3--:R-:W-:-:S07]  /*9300*/  IMAD.MOV.U32 R19, RZ, RZ, 0x1 ;  /* 0x00000001ff137424 */ /* 0x008fce00078e00ff */
.L_x_1088:
[----:B------:R-:W3:Y:S01]  /*9310*/  S2R R0, SR_TID.X ;  /* 0x0000000000007919 */ /* 0x000ee20000002100 */
[----:B------:R-:W-:Y:S01]  /*9320*/  IMAD R3, R19, 0x8, R16 ;  /* 0x0000000813037824 */ /* 0x000fe200078e0210 */
[----:B---3--:R-:W-:Y:S02]  /*9330*/  LOP3.LUT R2, R0, 0x7f, RZ, 0xc0, !PT ;  /* 0x0000007f00027812 */ /* 0x008fe400078ec0ff */
[----:B------:R-:W-:Y:S02]  /*9340*/  SHF.L.U32 R0, R11, 0x1f, RZ ;  /* 0x0000001f0b007819 */ /* 0x000fe400000006ff */
[----:B------:R-:W-:Y:S02]  /*9350*/  ISETP.NE.AND P1, PT, R2, RZ, PT ;  /* 0x000000ff0200720c */ /* 0x000fe40003f25270 */
[----:B------:R-:W3:Y:S02]  /*9360*/  SYNCS.PHASECHK.TRANS64.TRYWAIT P0, [R3+URZ+0x26840], R0 ;  /* 0x02684000030075a7 */ /* 0x000ee4000800017f */
[----:B---3--:R-:W-:Y:S09]  /*9370*/  @!P0 BRA `(.L_x_1103) ;  /* 0x00000008006c8947 */ /* 0x008ff20003800000 */
.L_x_1122:
[----:B------:R-:W-:Y:S05]  /*9380*/  @P1 BRA `(.L_x_1104) ;  /* 0x0000000000181947 */ /* 0x000fea0003800000 */
[----:B------:R-:W1:Y:S01]  /*9390*/  S2R R2, SR_TID.X ;  /* 0x0000000000027919 */ /* 0x000e620000002100 */
[----:B---3--:R-:W-:-:S04]  /*93a0*/  IMAD.MOV.U32 R0, RZ, RZ, 0x3100 ;  /* 0x00003100ff007424 */ /* 0x008fc800078e00ff */
[----:B------:R3:W-:Y:S01]  /*93b0*/  SYNCS.ARRIVE.TRANS64 RZ, [R3+URZ+0x26830], R0 ;  /* 0x0268300003ff79a7 */ /* 0x0007e2000800003f */
[----:B-1----:R-:W-:-:S13]  /*93c0*/  LOP3.LUT P0, RZ, R2, 0x1f, RZ, 0xc0, !PT ;  /* 0x0000001f02ff7812 */ /* 0x002fda000780c0ff */
[----:B---3--:R-:W-:Y:S05]  /*93d0*/  @!P0 BRA `(.L_x_1104) ;  /* 0x0000000000048947 */ /* 0x008fea0003800000 */
[----:B------:R-:W-:Y:S01]  /*93e0*/  BPT.TRAP 0x1 ;  /* 0x000000040000795c */ /* 0x000fe20000300000 */
.L_x_1104:
[----:B-----5:R-:W-:Y:S01]  /*93f0*/  R2UR UR35, R4 ;  /* 0x00000000042372ca */ /* 0x020fe200000e0000 */
[C-C-:B---3--:R-:W-:Y:S01]  /*9400*/  IMAD R0, R19.reuse, 0x3000, R16.reuse ;  /* 0x0000300013007824 */ /* 0x148fe200078e0210 */
[----:B------:R-:W-:Y:S01]  /*9410*/  IADD3 R8, P0, R8, 0x1f0, RZ ;  /* 0x000001f008087810 */ /* 0x000fe20007f1e0ff */
[----:B-12-4-:R-:W-:Y:S01]  /*9420*/  IMAD R16, R19, 0x100, R16 ;  /* 0x0000010013107824 */ /* 0x016fe200078e0210 */
[----:B------:R-:W-:Y:S01]  /*9430*/  R2UR UR10, R14 ;  /* 0x000000000e0a72ca */ /* 0x000fe200000e0000 */
[----:B------:R-:W-:Y:S01]  /*9440*/  ULDC.64 UR30, c[0x0][0x728] ;  /* 0x0001ca00001e7ab9 */ /* 0x000fe20000000a00 */
[----:B------:R-:W-:Y:S01]  /*9450*/  R2UR UR33, R3 ;  /* 0x00000000032172ca */ /* 0x000fe200000e0000 */
[----:B------:R-:W-:Y:S01]  /*9460*/  IMAD.X R7, RZ, RZ, R7, P0 ;  /* 0x000000ffff077224 */ /* 0x000fe200000e0607 */
[----:B------:R-:W-:Y:S01]  /*9470*/  R2UR UR16, R0 ;  /* 0x00000000001072ca */ /* 0x000fe200000e0000 */
[----:B------:R-:W-:Y:S01]  /*9480*/  UMOV UR40, 0x0 ;  /* 0x0000000000287882 */ /* 0x000fe20000000000 */
[----:B------:R-:W-:Y:S01]  /*9490*/  R2UR UR7, R16 ;  /* 0x00000000100772ca */ /* 0x000fe200000e0000 */
[----:B------:R-:W-:Y:S01]  /*94a0*/  UMOV UR41, 0x14f00000 ;  /* 0x14f0000000297882 */ /* 0x000fe20000000000 */
[----:B------:R-:W-:Y:S01]  /*94b0*/  R2UR UR8, R8 ;  /* 0x00000000080872ca */ /* 0x000fe200000e0000 */
[----:B------:R-:W-:Y:S01]  /*94c0*/  USHF.L.U32 UR35, UR35, 0x6, URZ ;  /* 0x0000000623237899 */ /* 0x000fe2000800063f */
[----:B------:R-:W-:Y:S01]  /*94d0*/  R2UR UR9, R7 ;  /* 0x00000000070972ca */ /* 0x000fe200000e0000 */
[----:B------:R-:W-:Y:S01]  /*94e0*/  UMOV UR34, URZ ;  /* 0x0000003f00227c82 */ /* 0x000fe20008000000 */
[----:B------:R-:W-:Y:S01]  /*94f0*/  UMOV UR36, UR20 ;  /* 0x0000001400247c82 */ /* 0x000fe20008000000 */
[----:B------:R-:W-:Y:S01]  /*9500*/  UIADD3 UR13, UP0, UR35, UR14, URZ ;  /* 0x0000000e230d7290 */ /* 0x000fe2000ff1e03f */
[----:B------:R-:W-:Y:S01]  /*9510*/  VIADD R0, R19, 0x1 ;  /* 0x0000000113007836 */ /* 0x000fe20000000000 */
[----:B------:R-:W-:-:S02]  /*9520*/  UIADD3 UR33, UR33, 0x26830, URZ ;  /* 0x0002683021217890 */ /* 0x000fc4000fffe03f */
[----:B------:R-:W-:Y:S02]  /*9530*/  ULEA UR30, UP1, UR13, UR30, 0x2 ;  /* 0x0000001e0d1e7291 */ /* 0x000fe4000f82103f */
[----:B------:R-:W-:Y:S01]  /*9540*/  ULEA.HI.X.SX32 UR10, UR35, UR10, 0x1, UP0 ;  /* 0x0000000a230a7291 */ /* 0x000fe200080f0e3f */
[C---:B------:R-:W-:Y:S01]  /*9550*/  ISETP.NE.AND P0, PT, R0.reuse, 0x2, PT ;  /* 0x000000020000780c */ /* 0x040fe20003f05270 */
[----:B------:R-:W-:Y:S02]  /*9560*/  UIADD3 UR32, UR16, 0x18000, URZ ;  /* 0x0001800010207890 */ /* 0x000fe4000fffe03f */
[----:B------:R-:W-:Y:S01]  /*9570*/  UIADD3 UR24, UR16, 0x19000, URZ ;  /* 0x0001900010187890 */ /* 0x000fe2000fffe03f */
[----:B------:R-:W-:Y:S01]  /*9580*/  SEL R2, RZ, 0x1, P0 ;  /* 0x00000001ff027807 */ /* 0x000fe20000000000 */
[----:B------:R-:W-:Y:S01]  /*9590*/  UIADD3 UR16, UR16, 0x1a000, URZ ;  /* 0x0001a00010107890 */ /* 0x000fe2000fffe03f */
[----:B------:R-:W-:Y:S01]  /*95a0*/  SEL R0, R0, RZ, P0 ;  /* 0x000000ff00007207 */ /* 0x000fe20000000000 */
[----:B------:R-:W-:Y:S01]  /*95b0*/  ULEA.HI.X UR31, UR13, UR31, UR10, 0x2, UP1 ;  /* 0x0000001f0d1f7291 */ /* 0x000fe200088f140a */
[----:B------:R-:W-:Y:S01]  /*95c0*/  LOP3.LUT R11, R11, R2, RZ, 0x3c, !PT ;  /* 0x000000020b0b7212 */ /* 0x000fe200078e3cff */
[----:B------:R-:W-:Y:S01]  /*95d0*/  UIADD3 UR42, UR7, 0x1e200, URZ ;  /* 0x0001e200072a7890 */ /* 0x000fe2000fffe03f */
[----:B------:R-:W-:Y:S01]  /*95e0*/  UMOV UR37, UR21 ;  /* 0x0000001500257c82 */ /* 0x000fe20008000000 */
[----:B------:R-:W-:Y:S01]  /*95f0*/  UMOV UR26, 0x20 ;  /* 0x00000020001a7882 */ /* 0x000fe20000000000 */
        /* <DEDUP_REMOVED lines=12> */
[----:B------:R1:W-:Y:S02]  /*96c0*/  UBLKCP.S.G [UR42], [UR30], UR7 ;  /* 0x0000002a1e0073ba */ /* 0x0003e40008000207 */
[----:B-1----:R-:W-:Y:S01]  /*96d0*/  NOP ;  /* 0x0000000000007918 */ /* 0x002fe20000000000 */
.L_x_1085:
[----:B------:R-:W-:Y:S05]  /*96e0*/  BSYNC B1 ;  /* 0x0000000000017941 */ /* 0x000fea0003800000 */
.L_x_1083:
[----:B------:R-:W-:-:S03]  /*96f0*/  UMOV UR7, 0xffffffff ;  /* 0xffffffff00077882 */ /* 0x000fc60000000000 */
[----:B------:R-:W-:Y:S05]  /*9700*/  BRA.DIV UR7, `(.L_x_1105) ;  /* 0x00000006079c7947 */ /* 0x000fea000b800000 */
[----:B------:R-:W-:-:S13]  /*9710*/  ELECT P6, URZ, PT ;  /* 0x00000000003f782f */ /* 0x000fda00038c0000 */
.L_x_1125:
[----:B------:R-:W-:Y:S05]  /*9720*/  @!P6 BRA `(.L_x_1060) ;  /* 0x000000000084e947 */ /* 0x000fea0003800000 */
[----:B------:R-:W-:-:S06]  /*9730*/  ULOP3.LUT UR7, UR38, 0x2, URZ, 0xfc, !UPT ;  /* 0x0000000226077892 */ /* 0x000fcc000f8efc3f */
[----:B------:R-:W-:-:S05]  /*9740*/  IMAD.U32 R2, RZ, RZ, UR7 ;  /* 0x00000007ff027e24 */ /* 0x000fca000f8e00ff */
[----:B------:R-:W-:-:S13]  /*9750*/  ISETP.NE.AND P2, PT, R2, 0x3, PT ;  /* 0x000000030200780c */ /* 0x000fda0003f45270 */
[----:B------:R-:W-:Y:S05]  /*9760*/  @!P2 BRA `(.L_x_1106) ;  /* 0x000000000004a947 */ /* 0x000fea0003800000 */
[----:B------:R-:W-:Y:S01]  /*9770*/  BPT.TRAP 0x1 ;  /* 0x000000040000795c */ /* 0x000fe20000300000 */
.L_x_1106:
        /* <DEDUP_REMOVED lines=15> */
.L_x_1126:
[----:B------:R-:W2:Y:S02]  /*9870*/  SYNCS.PHASECHK.TRANS64.TRYWAIT P0, [R3+URZ], R2 ;  /* 0x00000002030075a7 */ /* 0x000ea4000800017f */
[----:B--2---:R-:W-:Y:S05]  /*9880*/  @!P0 BRA `(.L_x_1108) ;  /* 0x0000000400708947 */ /* 0x004fea0003800000 */
.L_x_1127:
[----:B------:R-:W-:Y:S05]  /*9890*/  @!P2 BRA `(.L_x_1109) ;  /* 0x000000000004a947 */ /* 0x000fea0003800000 */
[----:B------:R-:W-:Y:S01]  /*98a0*/  BPT.TRAP 0x1 ;  /* 0x000000040000795c */ /* 0x000fe20000300000 */
.L_x_1109:
[----:B--2---:R-:W-:-:S04]  /*98b0*/  VIADD R3, R7, 0x26840 ;  /* 0x0002684007037836 */ /* 0x004fc80000000000 */
[----:B------:R-:W-:-:S04]  /*98c0*/  IMAD R0, R0, 0x8, R3 ;  /* 0x0000000800007824 */ /* 0x000fc800078e0203 */
[----:B------:R-:W2:Y:S02]  /*98d0*/  SYNCS.PHASECHK.TRANS64.TRYWAIT P0, [R0+URZ], R5 ;  /* 0x00000005000075a7 */ /* 0x000ea4000800017f */
[----:B--2---:R-:W-:Y:S05]  /*98e0*/  @!P0 BRA `(.L_x_1110) ;  /* 0x00000004006c8947 */ /* 0x004fea0003800000 */
.L_x_1128:
[----:B------:R-:W-:-:S07]  /*98f0*/  IMAD R3, R4, 0x8, R3 ;  /* 0x0000000804037824 */ /* 0x000fce00078e0203 */
.L_x_1111:
[----:B---3--:R3:W4:Y:S02]  /*9900*/  SYNCS.PHASECHK.TRANS64.TRYWAIT P0, [R3+URZ], R2 ;  /* 0x00000002030075a7 */ /* 0x008724000800017f */
[----:B----4-:R-:W-:Y:S05]  /*9910*/  @!P0 NANOSLEEP.SYNCS 0x989680 ;  /* 0x009896800000895d */ /* 0x010fea0003900000 */
[----:B------:R-:W4:Y:S02]  /*9920*/  @!P0 SYNCS.PHASECHK.TRANS64 P0, [R3+URZ], R2 ;  /* 0x00000002030085a7 */ /* 0x000f24000800007f */
[----:B----4-:R-:W-:Y:S05]  /*9930*/  @!P0 BRA `(.L_x_1111) ;  /* 0xfffffffc00f08947 */ /* 0x010fea000383ffff */
.L_x_1060:
[----:B------:R-:W-:Y:S05]  /*9940*/  BSYNC B0 ;  /* 0x0000000000007941 */ /* 0x000fea0003800000 */
.L_x_1058:
[----:B------:R-:W-:Y:S05]  /*9950*/  EXIT ;  /* 0x000000000000794d */ /* 0x000fea0003800000 */
.L_x_1028:
[----:B------:R-:W-:Y:S02]  /*9960*/  IMAD.MOV.U32 R13, RZ, RZ, R17 ;  /* 0x000000ffff0d7224 */ /* 0x000fe400078e0011 */
[----:B------:R-:W-:Y:S02]  /*9970*/  IMAD.MOV.U32 R12, RZ, RZ, RZ ;  /* 0x000000ffff0c7224 */ /* 0x000fe400078e00ff */
[----:B------:R-:W-:Y:S02]  /*9980*/  IMAD.MOV.U32 R11, RZ, RZ, 0x1f ;  /* 0x0000001fff0b7424 */ /* 0x000fe400078e00ff */
[----:B------:R-:W-:-:S07]  /*9990*/  IMAD.MOV.U32 R15, RZ, RZ, -0x1 ;  /* 0xffffffffff0f7424 */ /* 0x000fce00078e00ff */
[----:B------:R-:W-:Y:S05]  /*99a0*/  WARPSYNC.COLLECTIVE R15, `(.L_x_1112) ;  /* 0x000000000f087348 */ /* 0x000fea0003c00000 */
[----:B------:R1:W2:Y:S02]  /*99b0*/  SHFL.IDX P6, R14, R13, R12, R11 ;  /* 0x0000000c0d0e7389 */ /* 0x0002a400000c000b */
[----:B-12---:R-:W-:Y:S01]  /*99c0*/  ENDCOLLECTIVE ;  /* 0x000000000000791b */ /* 0x006fe20003800000 */
.L_x_1112:
[----:B------:R-:W-:Y:S05]  /*99d0*/  BRA `(.L_x_1113) ;  /* 0xffffff7400b47947 */ /* 0x000fea000383ffff */
.L_x_1030:
[----:B--2---:R2:W3:Y:S02]  /*99e0*/  SYNCS.PHASECHK.TRANS64.TRYWAIT P0, [R237+URZ+0x26800], R4 ;  /* 0x02680004ed0075a7 */ /* 0x0044e4000800017f */
[----:B---3--:R-:W-:Y:S05]  /*99f0*/  @!P0 NANOSLEEP.SYNCS 0x989680 ;  /* 0x009896800000895d */ /* 0x008fea0003900000 */
[----:B------:R-:W3:Y:S02]  /*9a00*/  @!P0 SYNCS.PHASECHK.TRANS64 P0, [R237+URZ+0x26800], R4 ;  /* 0x02680004ed0085a7 */ /* 0x000ee4000800007f */
[----:B---3--:R-:W-:Y:S05]  /*9a10*/  @!P0 BRA `(.L_x_1030) ;  /* 0xfffffffc00f08947 */ /* 0x008fea000383ffff */
[----:B------:R-:W-:Y:S05]  /*9a20*/  BRA `(.L_x_1029) ;  /* 0xffffff7400dc7947 */ /* 0x000fea000383ffff */
.L_x_1035:
[----:B--2---:R-:W-:-:S04]  /*9a30*/  IMAD.U32 R5, RZ, RZ, UR6 ;  /* 0x00000006ff057e24 */ /* 0x004fc8000f8e00ff */
[----:B------:R2:W3:Y:S03]  /*9a40*/  SYNCS.PHASECHK.TRANS64.TRYWAIT P0, [R5+URZ+0x26810], R120 ;  /* 0x02681078050075a7 */ /* 0x0004e6000800017f */
[----:B---3--:R-:W-:Y:S05]  /*9a50*/  @!P0 NANOSLEEP.SYNCS 0x989680 ;  /* 0x009896800000895d */ /* 0x008fea0003900000 */
[----:B------:R-:W3:Y:S02]  /*9a60*/  @!P0 SYNCS.PHASECHK.TRANS64 P0, [R5+URZ+0x26810], R120 ;  /* 0x02681078050085a7 */ /* 0x000ee4000800007f */
[----:B---3--:R-:W-:Y:S05]  /*9a70*/  @!P0 BRA `(.L_x_1035) ;  /* 0xfffffffc00ec8947 */ /* 0x008fea000383ffff */
[----:B------:R-:W-:Y:S05]  /*9a80*/  BRA `(.L_x_1034) ;  /* 0xffffff8000447947 */ /* 0x000fea000383ffff */
.L_x_1039:
[----:B------:R-:W-:-:S04]  /*9a90*/  IMAD.U32 R121, RZ, RZ, UR6 ;  /* 0x00000006ff797e24 */ /* 0x000fc8000f8e00ff */
[----:B------:R1:W1:Y:S03]  /*9aa0*/  SYNCS.PHASECHK.TRANS64.TRYWAIT P0, [R121+URZ+0x26830], R120 ;  /* 0x02683078790075a7 */ /* 0x000266000800017f */
[----:B-1----:R-:W-:Y:S05]  /*9ab0*/  @!P0 NANOSLEEP.SYNCS 0x989680 ;  /* 0x009896800000895d */ /* 0x002fea0003900000 */
[----:B------:R-:W1:Y:S02]  /*9ac0*/  @!P0 SYNCS.PHASECHK.TRANS64 P0, [R121+URZ+0x26830], R120 ;  /* 0x02683078790085a7 */ /* 0x000e64000800007f */
[----:B-1----:R-:W-:Y:S05]  /*9ad0*/  @!P0 BRA `(.L_x_1039) ;  /* 0xfffffffc00ec8947 */ /* 0x002fea000383ffff */
[----:B------:R-:W-:Y:S05]  /*9ae0*/  BRA `(.L_x_1038) ;  /* 0xffffff8800087947 */ /* 0x000fea000383ffff */
.L_x_1086:
[----:B-1----:R1:W2:Y:S02]  /*9af0*/  SYNCS.PHASECHK.TRANS64.TRYWAIT P0, [R16+URZ+0x26820], R3 ;  /* 0x02682003100075a7 */ /* 0x0022a4000800017f */
[----:B--2---:R-:W-:Y:S05]  /*9b00*/  @!P0 NANOSLEEP.SYNCS 0x989680 ;  /* 0x009896800000895d */ /* 0x004fea0003900000 */
[----:B------:R-:W2:Y:S02]  /*9b10*/  @!P0 SYNCS.PHASECHK.TRANS64 P0, [R16+URZ+0x26820], R3 ;  /* 0x02682003100085a7 */ /* 0x000ea4000800007f */
[----:B--2---:R-:W-:Y:S05]  /*9b20*/  @!P0 BRA `(.L_x_1086) ;  /* 0xfffffffc00f08947 */ /* 0x004fea000383ffff */
[----:B------:R-:W-:Y:S05]  /*9b30*/  BRA `(.L_x_1114) ;  /* 0xffffffdc001c7947 */ /* 0x000fea000383ffff */
.L_x_1090:
[----:B-1----:R1:W3:Y:S02]  /*9b40*/  SYNCS.PHASECHK.TRANS64.TRYWAIT P1, [R16+URZ+0x26840], R21 ;  /* 0x02684015100075a7 */ /* 0x0022e4000802017f */
[----:B---3--:R-:W-:Y:S05]  /*9b50*/  @!P1 NANOSLEEP.SYNCS 0x989680 ;  /* 0x009896800000995d */ /* 0x008fea0003900000 */
[----:B------:R-:W3:Y:S02]  /*9b60*/  @!P1 SYNCS.PHASECHK.TRANS64 P1, [R16+URZ+0x26840], R21 ;  /* 0x02684015100095a7 */ /* 0x000ee4000802007f */
[----:B---3--:R-:W-:Y:S05]  /*9b70*/  @!P1 BRA `(.L_x_1090) ;  /* 0xfffffffc00f09947 */ /* 0x008fea000383ffff */
[----:B------:R-:W-:Y:S05]  /*9b80*/  BRA `(.L_x_1115) ;  /* 0xffffffe400507947 */ /* 0x000fea000383ffff */
.L_x_1092:
[----:B--2---:R2:W3:Y:S02]  /*9b90*/  SYNCS.PHASECHK.TRANS64.TRYWAIT P1, [R16+URZ+0x26828], R21 ;  /* 0x02682815100075a7 */ /* 0x0044e4000802017f */
[----:B---3--:R-:W-:Y:S05]  /*9ba0*/  @!P1 NANOSLEEP.SYNCS 0x989680 ;  /* 0x009896800000995d */ /* 0x008fea0003900000 */
[----:B------:R-:W3:Y:S02]  /*9bb0*/  @!P1 SYNCS.PHASECHK.TRANS64 P1, [R16+URZ+0x26828], R21 ;  /* 0x02682815100095a7 */ /* 0x000ee4000802007f */
[----:B---3--:R-:W-:Y:S05]  /*9bc0*/  @!P1 BRA `(.L_x_1092) ;  /* 0xfffffffc00f09947 */ /* 0x008fea000383ffff */
[----:B------:R-:W-:Y:S05]  /*9bd0*/  BRA `(.L_x_1116) ;  /* 0xffffffe800007947 */ /* 0x000fea000383ffff */
.L_x_1094:
[----:B---3--:R3:W4:Y:S02]  /*9be0*/  SYNCS.PHASECHK.TRANS64.TRYWAIT P1, [R16+URZ+0x26848], R21 ;  /* 0x02684815100075a7 */ /* 0x008724000802017f */
[----:B----4-:R-:W-:Y:S05]  /*9bf0*/  @!P1 NANOSLEEP.SYNCS 0x989680 ;  /* 0x009896800000995d */ /* 0x010fea0003900000 */
[----:B------:R-:W4:Y:S02]  /*9c00*/  @!P1 SYNCS.PHASECHK.TRANS64 P1, [R16+URZ+0x26848], R21 ;  /* 0x02684815100095a7 */ /* 0x000f24000802007f */
[----:B----4-:R-:W-:Y:S05]  /*9c10*/  @!P1 BRA `(.L_x_1094) ;  /* 0xfffffffc00f09947 */ /* 0x010fea000383ffff */
[----:B------:R-:W-:Y:S05]  /*9c20*/  BRA `(.L_x_1117) ;  /* 0xffffffe800b07947 */ /* 0x000fea000383ffff */
.L_x_1096:
[----:B------:R-:W-:-:S07]  /*9c30*/  SHF.L.U32 R5, R11, 0x1f, RZ ;  /* 0x0000001f0b057819 */ /* 0x000fce00000006ff */
.L_x_1118:
[----:B------:R1:W1:Y:S02]  /*9c40*/  SYNCS.PHASECHK.TRANS64.TRYWAIT P1, [R16+URZ+0x26820], R5 ;  /* 0x02682005100075a7 */ /* 0x000264000802017f */
[----:B-1----:R-:W-:Y:S05]  /*9c50*/  @!P1 NANOSLEEP.SYNCS 0x989680 ;  /* 0x009896800000995d */ /* 0x002fea0003900000 */
[----:B------:R-:W1:Y:S02]  /*9c60*/  @!P1 SYNCS.PHASECHK.TRANS64 P1, [R16+URZ+0x26820], R5 ;  /* 0x02682005100095a7 */ /* 0x000e64000802007f */
[----:B-1----:R-:W-:Y:S05]  /*9c70*/  @!P1 BRA `(.L_x_1118) ;  /* 0xfffffffc00f09947 */ /* 0x002fea000383ffff */
[----:B------:R-:W-:Y:S05]  /*9c80*/  BRA `(.L_x_1119) ;  /* 0xffffffec00487947 */ /* 0x000fea000383ffff */
.L_x_1099:
[----:B-1----:R1:W3:Y:S02]  /*9c90*/  SYNCS.PHASECHK.TRANS64.TRYWAIT P1, [R16+URZ+0x26840], R13 ;  /* 0x0268400d100075a7 */ /* 0x0022e4000802017f */
[----:B---3--:R-:W-:Y:S05]  /*9ca0*/  @!P1 NANOSLEEP.SYNCS 0x989680 ;  /* 0x009896800000995d */ /* 0x008fea0003900000 */
[----:B------:R-:W3:Y:S02]  /*9cb0*/  @!P1 SYNCS.PHASECHK.TRANS64 P1, [R16+URZ+0x26840], R13 ;  /* 0x0268400d100095a7 */ /* 0x000ee4000802007f */
[----:B---3--:R-:W-:Y:S05]  /*9cc0*/  @!P1 BRA `(.L_x_1099) ;  /* 0xfffffffc00f09947 */ /* 0x008fea000383ffff */
[----:B------:R-:W-:Y:S05]  /*9cd0*/  BRA `(.L_x_1120) ;  /* 0xfffffff000187947 */ /* 0x000fea000383ffff */
.L_x_1101:
[----:B--2---:R2:W3:Y:S02]  /*9ce0*/  SYNCS.PHASECHK.TRANS64.TRYWAIT P1, [R16+URZ+0x26828], R13 ;  /* 0x0268280d100075a7 */ /* 0x0044e4000802017f */
[----:B---3--:R-:W-:Y:S05]  /*9cf0*/  @!P1 NANOSLEEP.SYNCS 0x989680 ;  /* 0x009896800000995d */ /* 0x008fea0003900000 */
[----:B------:R-:W3:Y:S02]  /*9d00*/  @!P1 SYNCS.PHASECHK.TRANS64 P1, [R16+URZ+0x26828], R13 ;  /* 0x0268280d100095a7 */ /* 0x000ee4000802007f */
[----:B---3--:R-:W-:Y:S05]  /*9d10*/  @!P1 BRA `(.L_x_1101) ;  /* 0xfffffffc00f09947 */ /* 0x008fea000383ffff */
[----:B------:R-:W-:Y:S05]  /*9d20*/  BRA `(.L_x_1121) ;  /* 0xfffffff000bc7947 */ /* 0x000fea000383ffff */
.L_x_1103:
[----:B---3--:R3:W1:Y:S02]  /*9d30*/  SYNCS.PHASECHK.TRANS64.TRYWAIT P0, [R3+URZ+0x26840], R0 ;  /* 0x02684000030075a7 */ /* 0x008664000800017f */
[----:B-1----:R-:W-:Y:S05]  /*9d40*/  @!P0 NANOSLEEP.SYNCS 0x989680 ;  /* 0x009896800000895d */ /* 0x002fea0003900000 */
[----:B------:R-:W1:Y:S02]  /*9d50*/  @!P0 SYNCS.PHASECHK.TRANS64 P0, [R3+URZ+0x26840], R0 ;  /* 0x02684000030085a7 */ /* 0x000e64000800007f */
[----:B-1----:R-:W-:Y:S05]  /*9d60*/  @!P0 BRA `(.L_x_1103) ;  /* 0xfffffffc00f08947 */ /* 0x002fea000383ffff */
[----:B------:R-:W-:Y:S05]  /*9d70*/  BRA `(.L_x_1122) ;  /* 0xfffffff400807947 */ /* 0x000fea000383ffff */
.L_x_1105:
[----:B------:R-:W-:Y:S01]  /*9d80*/  BSSY B1, `(.L_x_1123) ;  /* 0x0000006000017945 */ /* 0x000fe20003800000 */
[----:B------:R-:W-:-:S07]  /*9d90*/  IMAD.MOV.U32 R15, RZ, RZ, -0x1 ;  /* 0xffffffffff0f7424 */ /* 0x000fce00078e00ff */
[----:B------:R-:W-:Y:S05]  /*9da0*/  WARPSYNC.COLLECTIVE R15, `(.L_x_1124) ;  /* 0x000000000f0c7348 */ /* 0x000fea0003c00000 */
[----:B------:R-:W-:Y:S02]  /*9db0*/  ELECT P6, UR62, PT ;  /* 0x00000000003e782f */ /* 0x000fe400038c0000 */
[----:B------:R-:W-:Y:S01]  /*9dc0*/  MOV R14, UR62 ;  /* 0x0000003e000e7c02 */ /* 0x000fe20008000f00 */
[----:B------:R-:W-:Y:S10]  /*9dd0*/  ENDCOLLECTIVE ;  /* 0x000000000000791b */ /* 0x000ff40003800000 */
.L_x_1124:
[----:B------:R-:W-:Y:S05]  /*9de0*/  BSYNC B1 ;  /* 0x0000000000017941 */ /* 0x000fea0003800000 */
.L_x_1123:
[----:B------:R-:W-:Y:S05]  /*9df0*/  BRA `(.L_x_1125) ;  /* 0xfffffff800487947 */ /* 0x000fea000383ffff */
.L_x_1107:
[----:B-1----:R1:W2:Y:S02]  /*9e00*/  SYNCS.PHASECHK.TRANS64.TRYWAIT P0, [R6+URZ], R5 ;  /* 0x00000005060075a7 */ /* 0x0022a4000800017f */
[----:B--2---:R-:W-:Y:S05]  /*9e10*/  @!P0 NANOSLEEP.SYNCS 0x989680 ;  /* 0x009896800000895d */ /* 0x004fea0003900000 */
[----:B------:R-:W2:Y:S02]  /*9e20*/  @!P0 SYNCS.PHASECHK.TRANS64 P0, [R6+URZ], R5 ;  /* 0x00000005060085a7 */ /* 0x000ea4000800007f */
[----:B--2---:R-:W-:Y:S05]  /*9e30*/  @!P0 BRA `(.L_x_1107) ;  /* 0xfffffffc00f08947 */ /* 0x004fea000383ffff */
[----:B------:R-:W-:Y:S05]  /*9e40*/  BRA `(.L_x_1126) ;  /* 0xfffffff800887947 */ /* 0x000fea000383ffff */
.L_x_1108:
[----:B--2---:R2:W3:Y:S02]  /*9e50*/  SYNCS.PHASECHK.TRANS64.TRYWAIT P0, [R3+URZ], R2 ;  /* 0x00000002030075a7 */ /* 0x0044e4000800017f */
[----:B---3--:R-:W-:Y:S05]  /*9e60*/  @!P0 NANOSLEEP.SYNCS 0x989680 ;  /* 0x009896800000895d */ /* 0x008fea0003900000 */
[----:B------:R-:W3:Y:S02]  /*9e70*/  @!P0 SYNCS.PHASECHK.TRANS64 P0, [R3+URZ], R2 ;  /* 0x00000002030085a7 */ /* 0x000ee4000800007f */
[----:B---3--:R-:W-:Y:S05]  /*9e80*/  @!P0 BRA `(.L_x_1108) ;  /* 0xfffffffc00f08947 */ /* 0x008fea000383ffff */
[----:B------:R-:W-:Y:S05]  /*9e90*/  BRA `(.L_x_1127) ;  /* 0xfffffff8007c7947 */ /* 0x000fea000383ffff */
.L_x_1110:
[----:B--2---:R2:W3:Y:S02]  /*9ea0*/  SYNCS.PHASECHK.TRANS64.TRYWAIT P0, [R0+URZ], R5 ;  /* 0x00000005000075a7 */ /* 0x0044e4000800017f */
[----:B---3--:R-:W-:Y:S05]  /*9eb0*/  @!P0 NANOSLEEP.SYNCS 0x989680 ;  /* 0x009896800000895d */ /* 0x008fea0003900000 */
[----:B------:R-:W3:Y:S02]  /*9ec0*/  @!P0 SYNCS.PHASECHK.TRANS64 P0, [R0+URZ], R5 ;  /* 0x00000005000085a7 */ /* 0x000ee4000800007f */
[----:B---3--:R-:W-:Y:S05]  /*9ed0*/  @!P0 BRA `(.L_x_1110) ;  /* 0xfffffffc00f08947 */ /* 0x008fea000383ffff */
[----:B------:R-:W-:Y:S05]  /*9ee0*/  BRA `(.L_x_1128) ;  /* 0xfffffff800807947 */ /* 0x000fea000383ffff */
.L_x_1129:
        /* <DEDUP_REMOVED lines=9> */
.L_x_6561:


//--------------------- .text._ZN7cutlass13device_kernelIN5flash11enable_sm90INS1_16FlashAttnBwdSm90INS1_25CollectiveMainloopBwdSm90ILi2ELi2ELi2EN4cute5tupleIJNS5_1CILi1EEES8_S8_EEENS6_IJNS7_ILi64EEENS7_ILi128EEENS7_ILi96EEEEEENS_6half_tEfNS_4arch4Sm90ELb0ELb1ELb1ELb0ELb1ELb1ELb0ELb0ELi2ELi1ELi2ELi1ELb1EEENS1_21CollectiveEpilogueBwdISD_SE_SG_Li256ELb0ELb0ELi1EEENS1_19SingleTileSchedulerILb0ELb0ELb0ELi128EEEEEEEEEvNT_6ParamsE --------------------------
	.section	.text._ZN7cutlass13device_kernelIN5flash11enable_sm90INS1_16FlashAttnBwdSm90INS1_25CollectiveMainloopBwdSm90ILi2ELi2ELi2EN4cute5tupleIJNS5_1CILi1EEES8_S8_EEENS6_IJNS7_ILi64EEENS7_ILi128EEENS7_ILi96EEEEEENS_6half_tEfNS_4arch4Sm90ELb0ELb1ELb1ELb0ELb1ELb1ELb0ELb0ELi2ELi1ELi2ELi1ELb1EEENS1_21CollectiveEpilogueBwdISD_SE_SG_Li256ELb0ELb0ELi1EEENS1_19SingleTileSchedulerILb0ELb0ELb0ELi128EEEEEEEEEvNT_6ParamsE,"ax",@progbits
	.align	128
.text._ZN7cutlass13device_kernelIN5flash11enable_sm90INS1_16FlashAttnBwdSm90INS1_25CollectiveMainloopBwdSm90ILi2ELi2ELi2EN4cute5tupleIJNS5_1CILi1EEES8_S8_EEENS6_IJNS7_ILi64EEENS7_ILi128EEENS7_ILi96EEEEEENS_6half_tEfNS_4arch4Sm90ELb0ELb1ELb1ELb0ELb1ELb1ELb0ELb0ELi2ELi1ELi2ELi1ELb1EEENS1_21CollectiveEpilogueBwdISD_SE_SG_Li256ELb0ELb0ELi1EEENS1_19SingleTileSchedulerILb0ELb0ELb0ELi128EEEEEEEEEvNT_6ParamsE:
        .type           _ZN7cutlass13device_kernelIN5flash11enable_sm90INS1_16FlashAttnBwdSm90INS1_25CollectiveMainloopBwdSm90ILi2ELi2ELi2EN4cute5tupleIJNS5_1CILi1EEES8_S8_EEENS6_IJNS7_ILi64EEENS7_ILi128EEENS7_ILi96EEEEEENS_6half_tEfNS_4arch4Sm90ELb0ELb1ELb1ELb0ELb1ELb1ELb0ELb0ELi2ELi1ELi2ELi1ELb1EEENS1_21CollectiveEpilogueBwdISD_SE_SG_Li256ELb0ELb0ELi1EEENS1_19SingleTileSchedulerILb0ELb0ELb0ELi128EEEEEEEEEvNT_6ParamsE,@function
        .size           _ZN7cutlass13device_kernelIN5flash11enable_sm90INS1_16FlashAttnBwdSm90INS1_25CollectiveMainloopBwdSm90ILi2ELi2ELi2EN4cute5tupleIJNS5_1CILi1EEES8_S8_EEENS6_IJNS7_ILi64EEENS7_ILi128EEENS7_ILi96EEEEEENS_6half_tEfNS_4arch4Sm90ELb0ELb1ELb1ELb0ELb1ELb1ELb0ELb0ELi2ELi1ELi2ELi1ELb1EEENS1_21CollectiveEpilogueBwdISD_SE_SG_Li256ELb0ELb0ELi1EEENS1_19SingleTileSchedulerILb0ELb0ELb0ELi128EEEEEEEEEvNT_6ParamsE,(.L_x_6562 - _ZN7cutlass13device_kernelIN5flash11enable_sm90INS1_16FlashAttnBwdSm90INS1_25CollectiveMainloopBwdSm90ILi2ELi2ELi2EN4cute5tupleIJNS5_1CILi1EEES8_S8_EEENS6_IJNS7_ILi64EEENS7_ILi128EEENS7_ILi96EEEEEENS_6half_tEfNS_4arch4Sm90ELb0ELb1ELb1ELb0ELb1ELb1ELb0ELb0ELi2ELi1ELi2ELi1ELb1EEENS1_21CollectiveEpilogueBwdISD_SE_SG_Li256ELb0ELb0ELi1EEENS1_19SingleTileSchedulerILb0ELb0ELb0ELi128EEEEEEEEEvNT_6ParamsE)
        .other          _ZN7cutlass13device_kernelIN5flash11enable_sm90INS1_16FlashAttnBwdSm90INS1_25CollectiveMainloopBwdSm90ILi2ELi2ELi2EN4cute5tupleIJNS5_1CILi1EEES8_S8_EEENS6_IJNS7_ILi64EEENS7_ILi128EEENS7_ILi96EEEEEENS_6half_tEfNS_4arch4Sm90ELb0ELb1ELb1ELb0ELb1ELb1ELb0ELb0ELi2ELi1ELi2ELi1ELb1EEENS1_21CollectiveEpilogueBwdISD_SE_SG_Li256ELb0ELb0ELi1EEENS1_19SingleTileSchedulerILb0ELb0ELb0ELi128EEEEEEEEEvNT_6ParamsE,@"STO_CUDA_ENTRY STV_DEFAULT"
_ZN7cutlass13device_kernelIN5flash11enable_sm90INS1_16FlashAttnBwdSm90INS1_25CollectiveMainloopBwdSm90ILi2ELi2ELi2EN4cute5tupleIJNS5_1CILi1EEES8_S8_EEENS6_IJNS7_ILi64EEENS7_ILi128EEENS7_ILi96EEEEEENS_6half_tEfNS_4arch4Sm90ELb0ELb1ELb1ELb0ELb1ELb1ELb0ELb0ELi2ELi1ELi2ELi1ELb1EEENS1_21CollectiveEpilogueBwdISD_SE_SG_Li256ELb0ELb0ELi1EEENS1_19SingleTileSchedulerILb0ELb0ELb0ELi128EEEEEEEEEvNT_6ParamsE:
        /* <DEDUP_REMOVED lines=30> */
.L_x_1131:
[----:B------:R-:W-:Y:S05]  /*01e0*/  BSYNC B0 ;  /* 0x0000000000007941 */ /* 0x000fea0003800000 */
.L_x_1130:
        /* <DEDUP_REMOVED lines=37> */
.L_x_1132:
        /* <DEDUP_REMOVED lines=22> */
.L_x_1133:
[----:B------:R-:W-:Y:S01]  /*05a0*/  PLOP3.LUT P0, PT, PT, PT, UP0, 0x80, 0x0 ;  /* 0x000000000000781c */ /* 0x000fe20003f0f008 */
[----:B------:R-:W-:Y:S01]  /*05b0*/  NOP ;  /* 0x0000000000007918 */ /* 0x000fe20000000000 */
[----:B------:R-:W-:Y:S01]  /*05c0*/  ULDC.64 UR46, c[0x0][0x208] ;  /* 0x00008200002e7ab9 */ /* 0x000fe20000000a00 */
[----:B-12-4-:R-:W-:Y:S10]  /*05d0*/  BAR.SYNC.DEFER_BLOCKING 0x0 ;  /* 0x0000000000007b1d */ /* 0x016ff40000010000 */
[----:B------:R-:W-:Y:S05]  /*05e0*/  @!P0 BRA `(.L_x_1134) ;  /* 0x0000005c00f88947 */ /* 0x000fea0003800000 */
.L_x_1135:
        /* <DEDUP_REMOVED lines=87> */
.L_x_1136:
        /* <DEDUP_REMOVED lines=28> */
.L_x_1139:
        /* <DEDUP_REMOVED lines=15> */
.L_x_1138:
        /* <DEDUP_REMOVED lines=22> */
.L_x_1141:
        /* <DEDUP_REMOVED lines=15> */
.L_x_1140:
[----:B------:R-:W-:Y:S01]  /*1060*/  SHF.R.S32.HI R19, RZ, 0x1f, R18 ;  /* 0x0000001fff137819 */ /* 0x000fe20000011412 */
[----:B------:R-:W-:-:S03]  /*1070*/  UMOV UR4, 0xffffffff ;  /* 0xffffffff00047882 */ /* 0x000fc60000000000 */
[----:B------:R-:W-:-:S04]  /*1080*/  LEA.HI R0, R19, R18, RZ, 0x7 ;  /* 0x0000001213007211 */ /* 0x000fc800078f38ff */
[----:B------:R-:W-:Y:S01]  /*1090*/  SHF.R.S32.HI R17, RZ, 0x7, R0 ;  /* 0x00000007ff117819 */ /* 0x000fe20000011400 */
[----:B------:R-:W-:Y:S06]  /*10a0*/  BRA.DIV UR4, `(.L_x_1142) ;  /* 0x0000009604e47947 */ /* 0x000fec000b800000 */
[----:B------:R1:W2:Y:S02]  /*10b0*/  SHFL.IDX PT, R14, R17, RZ, 0x1f ;  /* 0x00001fff110e7589 */ /* 0x0002a400000e0000 */
.L_x_1256:
        /* <DEDUP_REMOVED lines=15> */
.L_x_1143:
        /* <DEDUP_REMOVED lines=19> */
.L_x_1145:
        /* <DEDUP_REMOVED lines=127> */
.L_x_1156:
[----:B------:R-:W-:-:S06]  /*1ad0*/  UISETP.NE.AND UP0, UPT, UR11, 0x3, UPT ;  /* 0x000000030b00788c */ /* 0x000fcc000bf05270 */
[----:B------:R-:W-:-:S13]  /*1ae0*/  PLOP3.LUT P6, PT, PT, PT, UP0, 0x80, 0x0 ;  /* 0x000000000000781c */ /* 0x000fda0003fcf008 */
[----:B-1----:R-:W-:Y:S05]  /*1af0*/  @!P6 BRA `(.L_x_1146) ;  /* 0x000000000004e947 */ /* 0x002fea0003800000 */
[----:B------:R-:W-:Y:S01]  /*1b00*/  BPT.TRAP 0x1 ;  /* 0x000000040000795c */ /* 0x000fe20000300000 */
.L_x_1146:
[----:B------:R-:W-:Y:S01]  /*1b10*/  R2UR UR9, R237 ;  /* 0x00000000ed0972ca */ /* 0x000fe200000e0000 */
[----:B------:R-:W-:-:S05]  /*1b20*/  IMAD.U32 R120, RZ, RZ, UR4 ;  /* 0x00000004ff787e24 */ /* 0x000fca000f8e00ff */
[----:B------:R-:W-:-:S07]  /*1b30*/  SHF.L.U32 R120, R120, 0x1f, RZ ;  /* 0x0000001f78787819 */ /* 0x000fce00000006ff */
[----:B------:R-:W-:-:S09]  /*1b40*/  ULEA UR9, UR5, UR9, 0x3 ;  /* 0x0000000905097291 */ /* 0x000fd2000f8e183f */
[----:B------:R1:W2:Y:S01]  /*1b50*/  SYNCS.PHASECHK.TRANS64.TRYWAIT P0, [UR9+0x26810], R120 ;  /* 0x02681078ff0075a7 */ /* 0x0002a20008000149 */
[----:B------:R-:W-:Y:S05]  /*1b60*/  @!P6 BRA `(.L_x_1147) ;  /* 0x000000000004e947 */ /* 0x000fea0003800000 */
[----:B------:R-:W-:Y:S01]  /*1b70*/  BPT.TRAP 0x1 ;  /* 0x000000040000795c */ /* 0x000fe20000300000 */
.L_x_1147:
[----:B--2---:R-:W-:Y:S05]  /*1b80*/  @P0 BRA `(.L_x_1148) ;  /* 0x0000000000080947 */ /* 0x004fea0003800000 */
[----:B------:R-:W2:Y:S02]  /*1b90*/  SYNCS.PHASECHK.TRANS64.TRYWAIT P0, [UR9+0x26810], R120 ;  /* 0x02681078ff0075a7 */ /* 0x000ea40008000149 */
[----:B--2---:R-:W-:Y:S05]  /*1ba0*/  @!P0 BRA `(.L_x_1149) ;  /* 0x0000008c00588947 */ /* 0x004fea0003800000 */
.L_x_1148:
        /* <DEDUP_REMOVED lines=66> */
.L_x_1150:
[----:B------:R1:W1:Y:S01]  /*1fd0*/  SYNCS.PHASECHK.TRANS64.TRYWAIT P0, [UR9+0x26830], R120 ;  /* 0x02683078ff0075a7 */ /* 0x0002620008000149 */
[----:B------:R-:W-:Y:S05]  /*1fe0*/  @!P6 BRA `(.L_x_1151) ;  /* 0x000000000004e947 */ /* 0x000fea0003800000 */
[----:B------:R-:W-:Y:S01]  /*1ff0*/  BPT.TRAP 0x1 ;  /* 0x000000040000795c */ /* 0x000fe20000300000 */
.L_x_1151:
        /* <DEDUP_REMOVED lines=50> */
.L_x_1152:
        /* <DEDUP_REMOVED lines=14> */
[----:B------:R-:W-:Y:S01]  /*2400*/  FMUL.FTZ R224, R159, UR7 ;  /* 0x000000079fe07c20 */ /* 0x000fe20008410000 */
[----:B------:R-:W-:Y:S01]  /*2410*/  IADD3 R120, R222, 0x8, -R120 ;  /* 0x00000008de787810 */ /* 0x000fe20007ffe878 */
[----:B------:R-:W5:Y:S01]  /*2420*/  MUFU.TANH R235, R235 ;  /* 0x000000eb00eb7308 */ /* 0x000f620000002400 */
[----:B------:R-:W-:-:S02]  /*2430*/  SEL R121, R121, 0x40, !P2 ;  /* 0x0000004079797807 */ /* 0x000fc40005000000 */
[----:B------:R-:W-:Y:S02]  /*2440*/  SEL R122, R120, 0x40, !P0 ;  /* 0x00000040787a7807 */ /* 0x000fe40004000000 */
[----:B------:R-:W-:Y:S02]  /*2450*/  SEL R120, R123, 0x40, P1 ;  /* 0x000000407b787807 */ /* 0x000fe40000800000 */
[C---:B------:R-:W-:Y:S01]  /*2460*/  ISETP.GE.AND P0, PT, R121.reuse, RZ, PT ;  /* 0x000000ff7900720c */ /* 0x040fe20003f06270 */
[----:B------:R-:W5:Y:S01]  /*2470*/  MUFU.TANH R234, R234 ;  /* 0x000000ea00ea7308 */ /* 0x000f620000002400 */
[----:B------:R-:W-:Y:S02]  /*2480*/  ISETP.GE.AND P1, PT, R121, 0x8, PT ;  /* 0x000000087900780c */ /* 0x000fe40003f26270 */
[----:B------:R-:W-:Y:S02]  /*2490*/  SEL R223, R223, 0x40, P3 ;  /* 0x00000040dfdf7807 */ /* 0x000fe40001800000 */
[----:B------:R-:W-:-:S02]  /*24a0*/  ISETP.GT.OR P0, PT, R120, RZ, !P0 ;  /* 0x000000ff7800720c */ /* 0x000fc40004704670 */
[----:B------:R-:W-:Y:S01]  /*24b0*/  ISETP.GT.OR P1, PT, R120, 0x8, !P1 ;  /* 0x000000087800780c */ /* 0x000fe20004f24670 */
[----:B------:R-:W-:Y:S01]  /*24c0*/  MUFU.TANH R224, R224 ;  /* 0x000000e000e07308 */ /* 0x000fe20000002400 */
[C---:B------:R-:W-:Y:S02]  /*24d0*/  ISETP.GE.AND P3, PT, R122.reuse, RZ, PT ;  /* 0x000000ff7a00720c */ /* 0x040fe40003f66270 */
[----:B------:R-:W-:Y:S02]  /*24e0*/  ISETP.GE.AND P4, PT, R121, 0x1, PT ;  /* 0x000000017900780c */ /* 0x000fe40003f86270 */
[----:B------:R-:W-:Y:S02]  /*24f0*/  ISETP.GE.AND P5, PT, R122, 0x1, PT ;  /* 0x000000017a00780c */ /* 0x000fe40003fa6270 */
[----:B------:R-:W-:Y:S02]  /*2500*/  FSEL R225, R6, -INF , !P0 ;  /* 0xff80000006e17808 */ /* 0x000fe40004000000 */
[----:B------:R-:W-:-:S02]  /*2510*/  FSEL R221, R10, -INF , !P1 ;  /* 0xff8000000add7808 */ /* 0x000fc40004800000 */
        /* <DEDUP_REMOVED lines=8> */
[----:B------:R-:W-:Y:S02]  /*25a0*/  ISETP.GT.OR P5, PT, R223, 0x1, !P5 ;  /* 0x00000001df00780c */ /* 0x000fe40006fa4670 */
[----:B------:R-:W-:-:S02]  /*25b0*/  ISETP.GE.AND P1, PT, R121, 0x11, PT ;  /* 0x000000117900780c */ /* 0x000fc40003f26270 */
        /* <DEDUP_REMOVED lines=41> */
[----:B------:R-:W-:Y:S01]  /*2850*/  FMUL.FTZ R220, R155, UR7 ;  /* 0x000000079bdc7c20 */ /* 0x000fe20008410000 */
[C---:B------:R-:W-:Y:S01]  /*2860*/  ISETP.GT.OR P0, PT, R120.reuse, 0x18, !P0 ;  /* 0x000000187800780c */ /* 0x040fe20004704670 */
[----:B------:R4:W3:Y:S01]  /*2870*/  MUFU.EX2 R155, R232 ;  /* 0x000000e8009b7308 */ /* 0x0008e20000000800 */
[----:B------:R-:W-:Y:S01]  /*2880*/  ISETP.GT.OR P1, PT, R120, 0x20, !P1 ;  /* 0x000000207800780c */ /* 0x000fe20004f24670 */
[----:B------:R-:W-:Y:S01]  /*2890*/  UMOV UR14, UR13 ;  /* 0x0000000d000e7c82 */ /* 0x000fe20008000000 */
[----:B------:R-:W-:-:S02]  /*28a0*/  ISETP.GE.AND P3, PT, R122, 0x18, PT ;  /* 0x000000187a00780c */ /* 0x000fc40003f66270 */
[----:B------:R-:W-:Y:S02]  /*28b0*/  ISETP.GE.AND P4, PT, R121, 0x19, PT ;  /* 0x000000197900780c */ /* 0x000fe40003f86270 */
[----:B------:R-:W-:Y:S01]  /*28c0*/  ISETP.GE.AND P5, PT, R122, 0x19, PT ;  /* 0x000000197a00780c */ /* 0x000fe20003fa6270 */
[----:B------:R-:W-:Y:S01]  /*28d0*/  FFMA.FTZ R227, R227, UR8, -R190 ;  /* 0x00000008e3e37c23 */ /* 0x000fe200080108be */
[----:B------:R-:W-:Y:S01]  /*28e0*/  FSEL R218, R18, -INF , !P2 ;  /* 0xff80000012da7808 */ /* 0x000fe20005000000 */
[----:B----4-:R-:W4:Y:S01]  /*28f0*/  LDL R232, [R1] ;  /* 0x0000000001e87983 */ /* 0x010f220000100800 */
[----:B------:R-:W-:Y:S01]  /*2900*/  FSEL R214, R19, -INF , !P0 ;  /* 0xff80000013d67808 */ /* 0x000fe20004000000 */
[----:B------:R-:W-:Y:S01]  /*2910*/  MUFU.EX2 R159, R231 ;  /* 0x000000e7009f7308 */ /* 0x000fe20000000800 */
[----:B------:R-:W-:Y:S02]  /*2920*/  FSEL R152, R199, -INF , !P1 ;  /* 0xff800000c7987808 */ /* 0x000fe40004800000 */
[----:B------:R-:W-:-:S02]  /*2930*/  ISETP.GE.AND P2, PT, R122, 0x20, PT ;  /* 0x000000207a00780c */ /* 0x000fc40003f46270 */
[----:B------:R-:W-:Y:S02]  /*2940*/  ISETP.GT.OR P3, PT, R223, 0x18, !P3 ;  /* 0x00000018df00780c */ /* 0x000fe40005f64670 */
[----:B------:R-:W-:Y:S01]  /*2950*/  ISETP.GE.AND P0, PT, R121, 0x21, PT ;  /* 0x000000217900780c */ /* 0x000fe20003f06270 */
[----:B------:R-:W-:Y:S01]  /*2960*/  FFMA.FTZ R219, R219, UR8, -R191 ;  /* 0x00000008dbdb7c23 */ /* 0x000fe200080108bf */
[----:B------:R-:W-:Y:S01]  /*2970*/  ISETP.GT.OR P4, PT, R120, 0x19, !P4 ;  /* 0x000000197800780c */ /* 0x000fe20006784670 */
[----:B------:R-:W3:Y:S01]  /*2980*/  MUFU.EX2 R194, R194 ;  /* 0x000000c200c27308 */ /* 0x000ee20000000800 */
[----:B------:R-:W-:Y:S02]  /*2990*/  ISETP.GT.OR P5, PT, R223, 0x19, !P5 ;  /* 0x00000019df00780c */ /* 0x000fe40006fa4670 */
[----:B------:R-:W-:Y:S02]  /*29a0*/  ISETP.GE.AND P1, PT, R121, 0x29, PT ;  /* 0x000000297900780c */ /* 0x000fe40003f26270 */
[----:B------:R-:W-:-:S02]  /*29b0*/  FSEL R217, R197, -INF , !P3 ;  /* 0xff800000c5d97808 */ /* 0x000fc40005800000 */
[----:B------:R-:W-:Y:S01]  /*29c0*/  FSEL R215, R196, -INF , !P4 ;  /* 0xff800000c4d77808 */ /* 0x000fe20006000000 */
[----:B------:R-:W-:Y:S01]  /*29d0*/  MUFU.TANH R222, R222 ;  /* 0x000000de00de7308 */ /* 0x000fe20000002400 */
[----:B------:R-:W-:Y:S02]  /*29e0*/  FSEL R216, R198, -INF , !P5 ;  /* 0xff800000c6d87808 */ /* 0x000fe40006800000 */
[----:B------:R-:W-:Y:S02]  /*29f0*/  ISETP.GT.OR P2, PT, R223, 0x20, !P2 ;  /* 0x00000020df00780c */ /* 0x000fe40005744670 */
[C---:B------:R-:W-:Y:S02]  /*2a00*/  ISETP.GT.OR P0, PT, R120.reuse, 0x21, !P0 ;  /* 0x000000217800780c */ /* 0x040fe40004704670 */
[----:B------:R-:W-:Y:S01]  /*2a10*/  ISETP.GT.OR P1, PT, R120, 0x29, !P1 ;  /* 0x000000297800780c */ /* 0x000fe20004f24670 */
[----:B------:R-:W-:Y:S01]  /*2a20*/  MUFU.TANH R220, R220 ;  /* 0x000000dc00dc7308 */ /* 0x000fe20000002400 */
[----:B------:R-:W-:-:S02]  /*2a30*/  ISETP.GE.AND P3, PT, R122, 0x21, PT ;  /* 0x000000217a00780c */ /* 0x000fc40003f66270 */
[----:B------:R-:W-:Y:S02]  /*2a40*/  ISETP.GE.AND P4, PT, R121, 0x28, PT ;  /* 0x000000287900780c */ /* 0x000fe40003f86270 */
[----:B------:R-:W-:Y:S02]  /*2a50*/  ISETP.GE.AND P5, PT, R122, 0x28, PT ;  /* 0x000000287a00780c */ /* 0x000fe40003fa6270 */
[----:B------:R-:W-:Y:S02]  /*2a60*/  FSEL R213, R201, -INF , !P2 ;  /* 0xff800000c9d57808 */ /* 0x000fe40005000000 */
[----:B------:R-:W-:Y:S02]  /*2a70*/  FSEL R154, R200, -INF , !P0 ;  /* 0xff800000c89a7808 */ /* 0x000fe40004000000 */
[----:B--2---:R-:W-:Y:S02]  /*2a80*/  FSEL R206, R204, -INF , !P1 ;  /* 0xff800000ccce7808 */ /* 0x004fe40004800000 */
[----:B------:R-:W-:-:S02]  /*2a90*/  ISETP.GE.AND P2, PT, R122, 0x29, PT ;  /* 0x000000297a00780c */ /* 0x000fc40003f46270 */
[----:B------:R-:W-:Y:S02]  /*2aa0*/  ISETP.GT.OR P3, PT, R223, 0x21, !P3 ;  /* 0x00000021df00780c */ /* 0x000fe40005f64670 */
[----:B------:R-:W-:Y:S02]  /*2ab0*/  ISETP.GE.AND P0, PT, R121, 0x30, PT ;  /* 0x000000307900780c */ /* 0x000fe40003f06270 */
[----:B------:R-:W-:Y:S02]  /*2ac0*/  ISETP.GT.OR P4, PT, R120, 0x28, !P4 ;  /* 0x000000287800780c */ /* 0x000fe40006784670 */
[----:B------:R-:W-:Y:S02]  /*2ad0*/  ISETP.GT.OR P5, PT, R223, 0x28, !P5 ;  /* 0x00000028df00780c */ /* 0x000fe40006fa4670 */
[----:B------:R-:W-:Y:S02]  /*2ae0*/  ISETP.GE.AND P1, PT, R122, 0x30, PT ;  /* 0x000000307a00780c */ /* 0x000fe40003f26270 */
[----:B------:R-:W-:-:S02]  /*2af0*/  FSEL R212, R202, -INF , !P3 ;  /* 0xff800000cad47808 */ /* 0x000fc40005800000 */
[----:B------:R-:W-:Y:S02]  /*2b00*/  FSEL R208, R203, -INF , !P4 ;  /* 0xff800000cbd07808 */ /* 0x000fe40006000000 */
[----:B------:R-:W-:Y:S02]  /*2b10*/  FSEL R211, R205, -INF , !P5 ;  /* 0xff800000cdd37808 */ /* 0x000fe40006800000 */
[C---:B------:R-:W-:Y:S02]  /*2b20*/  ISETP.GT.OR P2, PT, R223.reuse, 0x29, !P2 ;  /* 0x00000029df00780c */ /* 0x040fe40005744670 */
[----:B------:R-:W-:Y:S02]  /*2b30*/  ISETP.GT.OR P0, PT, R120, 0x30, !P0 ;  /* 0x000000307800780c */ /* 0x000fe40004704670 */
[----:B------:R-:W-:Y:S02]  /*2b40*/  ISETP.GT.OR P1, PT, R223, 0x30, !P1 ;  /* 0x00000030df00780c */ /* 0x000fe40004f24670 */
[----:B------:R-:W-:-:S02]  /*2b50*/  ISETP.GE.AND P3, PT, R121, 0x31, PT ;  /* 0x000000317900780c */ /* 0x000fc40003f66270 */
[C---:B------:R-:W-:Y:S02]  /*2b60*/  ISETP.GE.AND P4, PT, R121.reuse, 0x38, PT ;  /* 0x000000387900780c */ /* 0x040fe40003f86270 */
[----:B------:R-:W-:Y:S02]  /*2b70*/  ISETP.GE.AND P5, PT, R121, 0x39, PT ;  /* 0x000000397900780c */ /* 0x000fe40003fa6270 */
[----:B-1----:R-:W-:Y:S02]  /*2b80*/  FSEL R210, R236, -INF , !P2 ;  /* 0xff800000ecd27808 */ /* 0x002fe40005000000 */
[----:B-----5:R-:W-:Y:S02]  /*2b90*/  FSEL R207, R235, -INF , !P0 ;  /* 0xff800000ebcf7808 */ /* 0x020fe40004000000 */
[----:B------:R-:W-:Y:S02]  /*2ba0*/  FSEL R209, R234, -INF , !P1 ;  /* 0xff800000ead17808 */ /* 0x000fe40004800000 */
[----:B------:R-:W-:-:S02]  /*2bb0*/  ISETP.GE.AND P2, PT, R122, 0x31, PT ;  /* 0x000000317a00780c */ /* 0x000fc40003f46270 */
[C---:B------:R-:W-:Y:S02]  /*2bc0*/  ISETP.GE.AND P0, PT, R122.reuse, 0x38, PT ;  /* 0x000000387a00780c */ /* 0x040fe40003f06270 */
[----:B------:R-:W-:Y:S02]  /*2bd0*/  ISETP.GE.AND P1, PT, R122, 0x39, PT ;  /* 0x000000397a00780c */ /* 0x000fe40003f26270 */
[C---:B------:R-:W-:Y:S02]  /*2be0*/  ISETP.GT.OR P3, PT, R120.reuse, 0x31, !P3 ;  /* 0x000000317800780c */ /* 0x040fe40005f64670 */
[C---:B------:R-:W-:Y:S02]  /*2bf0*/  ISETP.GT.OR P4, PT, R120.reuse, 0x38, !P4 ;  /* 0x000000387800780c */ /* 0x040fe40006784670 */
[----:B------:R-:W-:Y:S02]  /*2c00*/  ISETP.GT.OR P5, PT, R120, 0x39, !P5 ;  /* 0x000000397800780c */ /* 0x000fe40006fa4670 */
[----:B------:R-:W-:Y:S01]  /*2c10*/  WARPGROUP.ARRIVE ;  /* 0x00000000000079c5 */ /* 0x000fe20000000000 */
[----:B------:R-:W-:-:S02]  /*2c20*/  ISETP.GT.OR P2, PT, R223, 0x31, !P2 ;  /* 0x00000031df00780c */ /* 0x000fc40005744670 */
[C---:B------:R-:W-:Y:S02]  /*2c30*/  ISETP.GT.OR P0, PT, R223.reuse, 0x38, !P0 ;  /* 0x00000038df00780c */ /* 0x040fe40004704670 */
[----:B------:R-:W-:Y:S01]  /*2c40*/  ISETP.GT.OR P1, PT, R223, 0x39, !P1 ;  /* 0x00000039df00780c */ /* 0x000fe20004f24670 */
[----:B------:R-:W-:Y:S01]  /*2c50*/  HGMMA.64x64x16.F32 R120, R160, gdesc[UR12], RZ, !UPT, gsb0 ;  /* 0x00e0000ca0787df0 */ /* 0x000fe2000c0008ff */
[----:B------:R-:W-:Y:S01]  /*2c60*/  UIADD3 UR14, UR13, 0x2, URZ ;  /* 0x000000020d0e7890 */ /* 0x000fe2000fffe03f */
[----:B------:R-:W-:Y:S01]  /*2c70*/  FMUL.FTZ R223, R158, UR7 ;  /* 0x000000079edf7c20 */ /* 0x000fe20008410000 */
[----:B------:R-:W-:Y:S01]  /*2c80*/  UMOV UR15, 0x80000020 ;  /* 0x80000020000f7882 */ /* 0x000fe20000000000 */
[----:B------:R-:W-:Y:S02]  /*2c90*/  WARPGROUP.DEPBAR.LE gsb0, 0x0 ;  /* 0x00008000000079c5 */ /* 0x000fe40000010000 */
[----:B------:R-:W-:Y:S01]  /*2ca0*/  WARPGROUP.ARRIVE ;  /* 0x00000000000079c5 */ /* 0x000fe20000000000 */
[----:B------:R1:W-:Y:S05]  /*2cb0*/  MUFU.EX2 R158, R230 ;  /* 0x000000e6009e7308 */ /* 0x0003ea0000000800 */
[----:B------:R-:W-:Y:S01]  /*2cc0*/  HGMMA.64x64x16.F32 R120, R172, gdesc[UR12], R120, gsb0 ;  /* 0x00e0000cac787df0 */ /* 0x000fe20008000878 */
[----:B------:R-:W-:Y:S01]  /*2cd0*/  UIADD3 UR14, UR13, 0x100, URZ ;  /* 0x000001000d0e7890 */ /* 0x000fe2000fffe03f */
[----:B------:R-:W-:Y:S01]  /*2ce0*/  UMOV UR15, 0x80000020 ;  /* 0x80000020000f7882 */ /* 0x000fe20000000000 */
        /* <DEDUP_REMOVED lines=8> */
[----:B------:R-:W-:Y:S01]  /*2d70*/  UIADD3 UR14, UR13, 0x102, URZ ;  /* 0x000001020d0e7890 */ /* 0x000fe2000fffe03f */
[----:B------:R-:W-:Y:S01]  /*2d80*/  UMOV UR15, 0x80000020 ;  /* 0x80000020000f7882 */ /* 0x000fe20000000000 */
[----:B------:R-:W-:Y:S02]  /*2d90*/  WARPGROUP.DEPBAR.LE gsb0, 0x0 ;  /* 0x00008000000079c5 */ /* 0x000fe40000010000 */
        /* <DEDUP_REMOVED lines=255> */
[----:B------:R-:W-:Y:S02]  /*3d90*/  UMOV UR19, 0x80000020 ;  /* 0x8000002000137882 */ /* 0x000fe40000000000 */
        /* <DEDUP_REMOVED lines=176> */
.L_x_1154:
[----:B------:R-:W-:Y:S01]  /*48a0*/  UIADD3 UR12, UR9, 0x26840, URZ ;  /* 0x00026840090c7890 */ /* 0x000fe2000fffe03f */
[----:B------:R-:W1:Y:S01]  /*48b0*/  S2R R5, SR_TID.X ;  /* 0x0000000000057919 */ /* 0x000e620000002100 */
[----:B------:R-:W-:Y:S02]  /*48c0*/  ULOP3.LUT UR10, UR10, 0x1000000, URZ, 0xfc, !UPT ;  /* 0x010000000a0a7892 */ /* 0x000fe4000f8efc3f */
[----:B------:R-:W-:Y:S02]  /*48d0*/  UPRMT UR12, URZ, 0x654, UR12 ;  /* 0x000006543f0c7896 */ /* 0x000fe4000800000c */
[----:B------:R-:W-:Y:S01]  /*48e0*/  UIMAD UR10, UR5, 0x300, UR10 ;  /* 0x00000300050a78a4 */ /* 0x000fe2000f8e020a */
[----:B------:R-:W-:-:S06]  /*48f0*/  UMOV UR15, 0x80000020 ;  /* 0x80000020000f7882 */ /* 0x000fcc0000000000 */
[----:B------:R-:W-:Y:S01]  /*4900*/  SYNCS.ARRIVE.TRANS64.RED.A1T0 RZ, [UR12], RZ ;  /* 0x000000ffffff79a7 */ /* 0x000fe2000810040c */
[----:B------:R-:W-:Y:S01]  /*4910*/  WARPGROUP.ARRIVE ;  /* 0x00000000000079c5 */ /* 0x000fe20000000000 */
[----:B------:R-:W-:Y:S01]  /*4920*/  UMOV UR14, UR10 ;  /* 0x0000000a000e7c82 */ /* 0x000fe20008000000 */
        /* <DEDUP_REMOVED lines=39> */
.L_x_1155:
        /* <DEDUP_REMOVED lines=62> */
.L_x_1137:
        /* <DEDUP_REMOVED lines=23> */
.L_x_1158:
        /* <DEDUP_REMOVED lines=20> */
.L_x_1159:
        /* <DEDUP_REMOVED lines=18> */
.L_x_1160:
        /* <DEDUP_REMOVED lines=18> */
.L_x_1161:
        /* <DEDUP_REMOVED lines=149> */
.L_x_1163:
[----:B------:R-:W-:Y:S05]  /*5dc0*/  BSYNC B0 ;  /* 0x0000000000007941 */ /* 0x000fea0003800000 */
.L_x_1162:
[----:B------:R-:W-:-:S04]  /*5dd0*/  DEPBAR.LE SB0, 0x0 ;  /* 0x000080000000791a */ /* 0x000fc80000000000 */
[----:B------:R-:W-:Y:S05]  /*5de0*/  EXIT ;  /* 0x000000000000794d */ /* 0x000fea0003800000 */
.L_x_1157:
[----:B------:R-:W2:Y:S01]  /*5df0*/  S2R R0, SR_TID.X ;  /* 0x0000000000007919 */ /* 0x000ea20000002100 */
[----:B------:R-:W3:Y:S01]  /*5e00*/  S2UR UR10, SR_CTAID.Y ;  /* 0x00000000000a79c3 */ /* 0x000ee20000002600 */
[----:B------:R-:W-:Y:S01]  /*5e10*/  BSSY B0, `(.L_x_1164) ;  /* 0x000003b000007945 */ /* 0x000fe20003800000 */
[----:B------:R-:W4:Y:S06]  /*5e20*/  S2R R17, SR_CTAID.X ;  /* 0x0000000000117919 */ /* 0x000f2c0000002500 */
[----:B-1----:R-:W1:Y:S08]  /*5e30*/  LDC.64 R4, c[0x0][0x820] ;  /* 0x00020800ff047b82 */ /* 0x002e700000000a00 */
[----:B------:R-:W4:Y:S08]  /*5e40*/  LDC R8, c[0x0][0x808] ;  /* 0x00020200ff087b82 */ /* 0x000f300000000800 */
[----:B------:R-:W5:Y:S01]  /*5e50*/  LDC.64 R10, c[0x0][0x850] ;  /* 0x00021400ff0a7b82 */ /* 0x000f620000000a00 */
        /* <DEDUP_REMOVED lines=9> */
[----:B------:R-:W3:Y:S02]  /*5ef0*/  LDC.64 R14, c[0x0][0x858] ;  /* 0x00021600ff0e7b82 */ /* 0x000ee40000000a00 */
[----:B------:R-:W-:Y:S02]  /*5f00*/  IMAD.SHL.U32 R6, R0, 0x8, RZ ;  /* 0x0000000800067824 */ /* 0x000fe400078e00ff */
[----:B-1----:R-:W-:Y:S01]  /*5f10*/  IMAD R0, R4, UR5, RZ ;  /* 0x0000000504007c24 */ /* 0x002fe2000f8e02ff */
[----:B--2---:R-:W-:Y:S01]  /*5f20*/  USHF.R.S32.HI UR4, URZ, 0x1f, UR7 ;  /* 0x0000001f3f047899 */ /* 0x004fe20008011407 */
[----:B------:R-:W-:Y:S01]  /*5f30*/  VIADD R16, R6, 0x20 ;  /* 0x0000002006107836 */ /* 0x000fe20000000000 */
[----:B------:R-:W-:Y:S01]  /*5f40*/  SHF.R.S32.HI R7, RZ, 0x1f, R6 ;  /* 0x0000001fff077819 */ /* 0x000fe20000011406 */
[----:B------:R-:W-:-:S02]  /*5f50*/  IMAD R3, R5, UR10, R0 ;  /* 0x0000000a05037c24 */ /* 0x000fc4000f8e0200 */
[----:B-----5:R-:W-:Y:S02]  /*5f60*/  IMAD R0, R10, UR5, RZ ;  /* 0x000000050a007c24 */ /* 0x020fe4000f8e02ff */
[----:B------:R-:W-:-:S04]  /*5f70*/  IMAD.WIDE.U32 R4, R4, UR10, R6 ;  /* 0x0000000a04047c25 */ /* 0x000fc8000f8e0006 */
[----:B------:R-:W-:Y:S02]  /*5f80*/  IMAD.IADD R5, R5, 0x1, R3 ;  /* 0x0000000105057824 */ /* 0x000fe400078e0203 */
[----:B----4-:R-:W-:Y:S02]  /*5f90*/  IMAD R3, R17, -0x80, R8 ;  /* 0xffffff8011037824 */ /* 0x010fe400078e0208 */
[----:B------:R-:W-:Y:S02]  /*5fa0*/  IMAD R11, R11, UR10, R0 ;  /* 0x0000000a0b0b7c24 */ /* 0x000fe4000f8e0200 */
[C---:B------:R-:W-:Y:S01]  /*5fb0*/  VIADD R0, R2.reuse, 0x40 ;  /* 0x0000004002007836 */ /* 0x040fe20000000000 */
[----:B------:R-:W-:Y:S01]  /*5fc0*/  ISETP.GE.AND P1, PT, R2, R3, PT ;  /* 0x000000030200720c */ /* 0x000fe20003f26270 */
[----:B------:R-:W-:-:S03]  /*5fd0*/  IMAD.WIDE.U32 R8, R10, UR10, R6 ;  /* 0x0000000a0a087c25 */ /* 0x000fc6000f8e0006 */
[----:B------:R-:W-:Y:S01]  /*5fe0*/  ISETP.GE.AND P0, PT, R0, R3, PT ;  /* 0x000000030000720c */ /* 0x000fe20003f06270 */
[----:B---3--:R-:W-:Y:S01]  /*5ff0*/  IMAD R10, R12, UR4, RZ ;  /* 0x000000040c0a7c24 */ /* 0x008fe2000f8e02ff */
[----:B------:R-:W-:Y:S01]  /*6000*/  SHF.R.S32.HI R3, RZ, 0x1f, R2 ;  /* 0x0000001fff037819 */ /* 0x000fe20000011402 */
[----:B------:R-:W-:Y:S02]  /*6010*/  IMAD.IADD R9, R9, 0x1, R11 ;  /* 0x0000000109097824 */ /* 0x000fe400078e020b */
[----:B------:R-:W-:Y:S02]  /*6020*/  IMAD R0, R14, UR4, RZ ;  /* 0x000000040e007c24 */ /* 0x000fe4000f8e02ff */
[----:B------:R-:W-:Y:S02]  /*6030*/  IMAD R11, R13, UR7, R10 ;  /* 0x000000070d0b7c24 */ /* 0x000fe4000f8e020a */
[----:B------:R-:W-:-:S04]  /*6040*/  IMAD.WIDE.U32 R4, R12, UR7, R4 ;  /* 0x000000070c047c25 */ /* 0x000fc8000f8e0004 */
[----:B------:R-:W-:Y:S02]  /*6050*/  IMAD R15, R15, UR7, R0 ;  /* 0x000000070f0f7c24 */ /* 0x000fe4000f8e0200 */
[----:B------:R-:W-:-:S04]  /*6060*/  IMAD.WIDE.U32 R12, R14, UR7, R8 ;  /* 0x000000070e0c7c25 */ /* 0x000fc8000f8e0008 */
[----:B------:R-:W-:-:S04]  /*6070*/  IMAD.WIDE R2, R17, 0x80, R2 ;  /* 0x0000008011027825 */ /* 0x000fc800078e0202 */
        /* <DEDUP_REMOVED lines=20> */
.L_x_1165:
[----:B------:R-:W-:Y:S05]  /*61c0*/  BSYNC B0 ;  /* 0x0000000000007941 */ /* 0x000fea0003800000 */
.L_x_1164:
        /* <DEDUP_REMOVED lines=20> */
.L_x_1167:
[----:B------:R-:W-:Y:S05]  /*6310*/  BSYNC B0 ;  /* 0x0000000000007941 */ /* 0x000fea0003800000 */
.L_x_1166:
        /* <DEDUP_REMOVED lines=18> */
.L_x_1169:
[----:B------:R-:W-:Y:S05]  /*6440*/  BSYNC B0 ;  /* 0x0000000000007941 */ /* 0x000fea0003800000 */
.L_x_1168:
        /* <DEDUP_REMOVED lines=8> */
[----:B------:R-:W-:Y:S01]  /*64d0*/  IMAD.MOV.U32 R3, RZ, RZ, R15 ;  /* 0x000000ffff037224 */ /* 0x000fe200078e000f */
[----:B------:R-:W-:Y:S01]  /*64e0*/  ISETP.GE.AND P2, PT, R16, UR4, PT ;  /* 0x0000000410007c0c */ /* 0x000fe2000bf46270 */
[----:B------:R-:W-:Y:S02]  /*64f0*/  IMAD R0, R0, UR6, RZ ;  /* 0x0000000600007c24 */ /* 0x000fe4000f8e02ff */
[----:B------:R-:W-:-:S04]  /*6500*/  IMAD.WIDE.U32 R2, R5, UR6, R2 ;  /* 0x0000000605027c25 */ /* 0x000fc8000f8e0002 */
        /* <DEDUP_REMOVED lines=10> */
.L_x_1171:
[----:B------:R-:W-:Y:S05]  /*65b0*/  BSYNC B0 ;  /* 0x0000000000007941 */ /* 0x000fea0003800000 */
.L_x_1170:
[----:B------:R-:W-:Y:S05]  /*65c0*/  EXIT ;  /* 0x000000000000794d */ /* 0x000fea0003800000 */
.L_x_1134:
        /* <DEDUP_REMOVED lines=14> */
[----:B------:R-:W-:Y:S02]  /*66b0*/  ULDC UR4, c[0x0][0x280] ;  /* 0x0000a00000047ab9 */ /* 0x000fe40000000800 */
[----:B------:R-:W-:-:S04]  /*66c0*/  UIADD3 UR5, UR4, 0x3f, URZ ;  /* 0x0000003f04057890 */ /* 0x000fc8000fffe03f */
[----:B------:R-:W-:Y:S01]  /*66d0*/  USHF.R.S32.HI UR6, URZ, 0x1f, UR5 ;  /* 0x0000001f3f067899 */ /* 0x000fe20008011405 */
[----:B------:R-:W2:Y:S03]  /*66e0*/  S2UR UR17, SR_CTAID.Y ;  /* 0x00000000001179c3 */ /* 0x000ea60000002600 */
[----:B------:R-:W-:-:S04]  /*66f0*/  ULEA.HI UR5, UR6, UR5, URZ, 0x6 ;  /* 0x0000000506057291 */ /* 0x000fc8000f8f303f */
[----:B------:R-:W-:Y:S01]  /*6700*/  USHF.R.S32.HI UR5, URZ, 0x6, UR5 ;  /* 0x000000063f057899 */ /* 0x000fe20008011405 */
[----:B-1----:R-:W-:Y:S01]  /*6710*/  ISETP.LE.AND P0, PT, RZ, UR23, PT ;  /* 0x00000017ff007c0c */ /* 0x002fe2000bf03270 */
[----:B--2---:R-:W-:-:S12]  /*6720*/  USHF.R.S32.HI UR18, URZ, 0x1f, UR17 ;  /* 0x0000001f3f127899 */ /* 0x004fd80008011411 */
[----:B------:R-:W-:Y:S05]  /*6730*/  @!P0 BRA `(.L_x_1175) ;  /* 0x00000000002c8947 */ /* 0x000fea0003800000 */
        /* <DEDUP_REMOVED lines=9> */
[----:B------:R-:W-:Y:S01]  /*67d0*/  USEL UR11, UR5, UR7, UP0 ;  /* 0x00000007050b7287 */ /* 0x000fe20008000000 */
[----:B------:R-:W-:Y:S11]  /*67e0*/  BRA `(.L_x_1176) ;  /* 0x0000000000047947 */ /* 0x000ff60003800000 */
.L_x_1175:
[----:B------:R-:W-:-:S05]  /*67f0*/  UMOV UR11, UR5 ;  /* 0x00000005000b7c82 */ /* 0x000fca0008000000 */
.L_x_1176:
[----:B------:R-:W-:Y:S01]  /*6800*/  ULEA UR4, UR23, UR4, 0x7 ;  /* 0x0000000417047291 */ /* 0x000fe2000f8e383f */
[----:B------:R-:W-:Y:S01]  /*6810*/  ULDC UR6, c[0x0][0x290] ;  /* 0x0000a40000067ab9 */ /* 0x000fe20000000800 */
[----:B------:R-:W-:Y:S01]  /*6820*/  ULDC UR7, c[0x0][0x74c] ;  /* 0x0001d30000077ab9 */ /* 0x000fe20000000800 */
[----:B------:R-:W-:Y:S01]  /*6830*/  ULDC.64 UR12, c[0x0][0x2e0] ;  /* 0x0000b800000c7ab9 */ /* 0x000fe20000000a00 */
[----:B------:R-:W-:Y:S01]  /*6840*/  UIADD3 UR8, -UR7, UR4, -UR6 ;  /* 0x0000000407087290 */ /* 0x000fe2000fffe906 */
[----:B------:R-:W-:Y:S02]  /*6850*/  ULDC UR15, c[0x0][0x288] ;  /* 0x0000a200000f7ab9 */ /* 0x000fe40000000800 */
[----:B------:R-:W-:Y:S01]  /*6860*/  ULDC.64 UR6, c[0x0][0x2d8] ;  /* 0x0000b60000067ab9 */ /* 0x000fe20000000a00 */
[----:B------:R-:W-:Y:S02]  /*6870*/  USHF.R.S32.HI UR9, URZ, 0x1f, UR8 ;  /* 0x0000001f3f097899 */ /* 0x000fe40008011408 */
[----:B------:R-:W-:-:S02]  /*6880*/  UIMAD UR4, UR18, UR6, URZ ;  /* 0x00000006120472a4 */ /* 0x000fc4000f8e023f */
[----:B------:R-:W-:Y:S02]  /*6890*/  ULEA.HI UR10, UR9, UR8, URZ, 0x6 ;  /* 0x00000008090a7291 */ /* 0x000fe4000f8f303f */
[----:B------:R-:W-:Y:S02]  /*68a0*/  UIMAD.WIDE.U32 UR8, UR17, UR6, URZ ;  /* 0x00000006110872a5 */ /* 0x000fe4000f8e003f */
[----:B------:R-:W-:Y:S02]  /*68b0*/  USHF.R.S32.HI UR10, URZ, 0x6, UR10 ;  /* 0x000000063f0a7899 */ /* 0x000fe4000801140a */
[----:B------:R-:W-:Y:S02]  /*68c0*/  UIMAD UR4, UR17, UR7, UR4 ;  /* 0x00000007110472a4 */ /* 0x000fe4000f8e0204 */
[----:B------:R-:W-:Y:S02]  /*68d0*/  UISETP.LT.AND UP0, UPT, URZ, UR10, UPT ;  /* 0x0000000a3f00728c */ /* 0x000fe4000bf01270 */
[----:B------:R-:W-:-:S02]  /*68e0*/  USHF.R.S32.HI UR7, URZ, 0x1f, UR16 ;  /* 0x0000001f3f077899 */ /* 0x000fc40008011410 */
[----:B------:R-:W-:Y:S02]  /*68f0*/  USEL UR6, URZ, UR10, !UP0 ;  /* 0x0000000a3f067287 */ /* 0x000fe4000c000000 */
[----:B------:R-:W-:Y:S02]  /*6900*/  UIMAD UR7, UR7, UR12, URZ ;  /* 0x0000000c070772a4 */ /* 0x000fe4000f8e023f */
[----:B------:R-:W-:Y:S02]  /*6910*/  UISETP.GT.AND UP0, UPT, UR11, UR6, UPT ;  /* 0x000000060b00728c */ /* 0x000fe4000bf04270 */
[----:B------:R-:W-:Y:S02]  /*6920*/  UIMAD UR10, UR16, UR15, URZ ;  /* 0x0000000f100a72a4 */ /* 0x000fe4000f8e023f */
[----:B------:R-:W-:Y:S02]  /*6930*/  UIMAD UR14, UR16, UR13, UR7 ;  /* 0x0000000d100e72a4 */ /* 0x000fe4000f8e0207 */
[----:B------:R-:W-:Y:S01]  /*6940*/  PLOP3.LUT P1, PT, PT, PT, UP0, 0x80, 0x0 ;  /* 0x000000000000781c */ /* 0x000fe20003f2f008 */
[----:B------:R-:W-:-:S02]  /*6950*/  UIADD3 UR9, UR9, UR4, URZ ;  /* 0x0000000409097290 */ /* 0x000fc4000fffe03f */
[----:B------:R-:W-:Y:S02]  /*6960*/  UIADD3 UR7, UP1, UR10, UR17, URZ ;  /* 0x000000110a077290 */ /* 0x000fe4000ff3e03f */
[----:B------:R-:W-:Y:S01]  /*6970*/  UIMAD.WIDE.U32 UR8, UR16, UR12, UR8 ;  /* 0x0000000c100872a5 */ /* 0x000fe2000f8e0008 */
[----:B------:R-:W-:Y:S01]  /*6980*/  ELECT P0, URZ, PT ;  /* 0x00000000003f782f */ /* 0x000fe20003800000 */
[----:B------:R-:W-:-:S06]  /*6990*/  ULEA.HI.X.SX32 UR10, UR10, UR18, 0x1, UP1 ;  /* 0x000000120a0a7291 */ /* 0x000fcc00088f0e3f */
[----:B------:R-:W-:Y:S06]  /*69a0*/  @!P1 BRA `(.L_x_1177) ;  /* 0x00000010004c9947 */ /* 0x000fec0003800000 */
[----:B------:R-:W1:Y:S01]  /*69b0*/  S2R R0, SR_TID.X ;  /* 0x0000000000007919 */ /* 0x000e620000002100 */
[----:B------:R-:W-:Y:S02]  /*69c0*/  UIADD3 UR4, -UR6, UR11, URZ ;  /* 0x0000000b06047290 */ /* 0x000fe4000fffe13f */
[----:B------:R-:W-:Y:S02]  /*69d0*/  UIADD3 UR14, UR9, UR14, URZ ;  /* 0x0000000e090e7290 */ /* 0x000fe4000fffe03f */
[----:B------:R-:W-:-:S04]  /*69e0*/  ULOP3.LUT UR4, UR4, 0x1, URZ, 0xc0, !UPT ;  /* 0x0000000104047892 */ /* 0x000fc8000f8ec03f */
[----:B------:R-:W-:-:S03]  /*69f0*/  UISETP.NE.U32.AND UP0, UPT, UR4, 0x1, UPT ;  /* 0x000000010400788c */ /* 0x000fc6000bf05070 */
[----:B------:R-:W-:Y:S02]  /*6a00*/  ULDC UR4, c[0x0][0x760] ;  /* 0x0001d80000047ab9 */ /* 0x000fe40000000800 */
[----:B------:R-:W-:Y:S01]  /*6a10*/  UIMAD UR15, UR15, UR4, URZ ;  /* 0x000000040f0f72a4 */ /* 0x000fe2000f8e023f */
[----:B------:R-:W-:Y:S02]  /*6a20*/  PLOP3.LUT P1, PT, PT, PT, UP0, 0x80, 0x0 ;  /* 0x000000000000781c */ /* 0x000fe40003f2f008 */
[----:B-1----:R-:W-:-:S11]  /*6a30*/  LOP3.LUT R9, R0, 0x1f, RZ, 0xc0, !PT ;  /* 0x0000001f00097812 */ /* 0x002fd600078ec0ff */
[----:B------:R-:W-:Y:S05]  /*6a40*/  @P1 BRA `(.L_x_1178) ;  /* 0x00000004006c1947 */ /* 0x000fea0003800000 */
        /* <DEDUP_REMOVED lines=8> */
[----:B------:R-:W-:-:S04]  /*6ad0*/  IMAD.U32 R2, RZ, RZ, UR13 ;  /* 0x0000000dff027e24 */ /* 0x000fc8000f8e00ff */
[----:B------:R-:W-:Y:S01]  /*6ae0*/  IMAD.U32 R3, RZ, RZ, UR4 ;  /* 0x00000004ff037e24 */ /* 0x000fe2000f8e00ff */
[----:B------:R-:W-:Y:S06]  /*6af0*/  @P2 BRA `(.L_x_1180) ;  /* 0x0000000000142947 */ /* 0x000fec0003800000 */
.L_x_1181:
[----:B------:R-:W2:Y:S04]  /*6b00*/  LDG.E.STRONG.GPU R0, desc[UR46][R2.64] ;  /* 0x0000002e02007981 */ /* 0x000ea8000c1ef900 */
[----:B--2---:R-:W-:Y:S01]  /*6b10*/  CCTL.IVALL ;  /* 0x00000000ff00798f */ /* 0x004fe20002000000 */
[----:B------:R-:W-:Y:S05]  /*6b20*/  YIELD ;  /* 0x0000000000007946 */ /* 0x000fea0003800000 */
[----:B------:R-:W-:-:S13]  /*6b30*/  ISETP.NE.AND P1, PT, R0, UR23, PT ;  /* 0x0000001700007c0c */ /* 0x000fda000bf25270 */
[----:B------:R-:W-:Y:S05]  /*6b40*/  @P1 BRA `(.L_x_1181) ;  /* 0xfffffffc00ec1947 */ /* 0x000fea000383ffff */
.L_x_1180:
[----:B------:R-:W-:Y:S05]  /*6b50*/  BSYNC B1 ;  /* 0x0000000000017941 */ /* 0x000fea0003800000 */
.L_x_1179:
[----:B------:R-:W-:-:S03]  /*6b60*/  UMOV UR4, 0xffffffff ;  /* 0xffffffff00047882 */ /* 0x000fc60000000000 */
[----:B------:R-:W-:Y:S05]  /*6b70*/  BRA.DIV UR4, `(.L_x_1182) ;  /* 0x0000003e04947947 */ /* 0x000fea000b800000 */
[----:B------:R-:W-:Y:S01]  /*6b80*/  NOP ;  /* 0x0000000000007918 */ /* 0x000fe20000000000 */
.L_x_1259:
        /* <DEDUP_REMOVED lines=22> */
.L_x_1184:
[----:B------:R-:W-:Y:S05]  /*6cf0*/  BSYNC B1 ;  /* 0x0000000000017941 */ /* 0x000fea0003800000 */
.L_x_1183:
        /* <DEDUP_REMOVED lines=20> */
.L_x_1186:
[----:B------:R-:W-:Y:S05]  /*6e40*/  BSYNC B1 ;  /* 0x0000000000017941 */ /* 0x000fea0003800000 */
.L_x_1185:
[----:B------:R-:W-:Y:S06]  /*6e50*/  BAR.ARV 0xa, 0xa0 ;  /* 0x0282800000007b1d */ /* 0x000fec0000002000 */
[----:B------:R-:W-:Y:S04]  /*6e60*/  BSSY B1, `(.L_x_1187) ;  /* 0x0000003000017945 */ /* 0x000fe80003800000 */
[----:B------:R-:W-:Y:S05]  /*6e70*/  @!P0 BRA `(.L_x_1188) ;  /* 0x0000000000048947 */ /* 0x000fea0003800000 */
[----:B------:R-:W-:-:S04]  /*6e80*/  DEPBAR.LE SB0, 0x0 ;  /* 0x000080000000791a */ /* 0x000fc80000000000 */
.L_x_1188:
[----:B------:R-:W-:Y:S05]  /*6e90*/  BSYNC B1 ;  /* 0x0000000000017941 */ /* 0x000fea0003800000 */
.L_x_1187:
        /* <DEDUP_REMOVED lines=19> */
.L_x_1190:
[----:B------:R-:W-:Y:S05]  /*6fd0*/  BSYNC B1 ;  /* 0x0000000000017941 */ /* 0x000fea0003800000 */
.L_x_1189:
[----:B------:R-:W-:Y:S01]  /*6fe0*/  UIADD3 UR18, UR6, 0x1, URZ ;  /* 0x0000000106127890 */ /* 0x000fe2000fffe03f */
[----:B------:R-:W-:Y:S11]  /*6ff0*/  BRA `(.L_x_1191) ;  /* 0x0000000000047947 */ /* 0x000ff60003800000 */
.L_x_1178:
[----:B------:R-:W-:-:S05]  /*7000*/  UMOV UR18, UR6 ;  /* 0x0000000600127c82 */ /* 0x000fca0008000000 */
.L_x_1191:
[----:B------:R-:W-:-:S03]  /*7010*/  UIADD3 UR4, UR6, 0x1, URZ ;  /* 0x0000000106047890 */ /* 0x000fc6000fffe03f */
[----:B------:R-:W-:Y:S01]  /*7020*/  UMOV UR6, UR18 ;  /* 0x0000001200067c82 */ /* 0x000fe20008000000 */
[----:B------:R-:W-:-:S06]  /*7030*/  UISETP.NE.AND UP0, UPT, UR11, UR4, UPT ;  /* 0x000000040b00728c */ /* 0x000fcc000bf05270 */
[----:B------:R-:W-:-:S13]  /*7040*/  PLOP3.LUT P1, PT, PT, PT, UP0, 0x80, 0x0 ;  /* 0x000000000000781c */ /* 0x000fda0003f2f008 */
[----:B------:R-:W-:Y:S05]  /*7050*/  @!P1 BRA `(.L_x_1177) ;  /* 0x0000000800a09947 */ /* 0x000fea0003800000 */
[----:B------:R-:W-:Y:S01]  /*7060*/  ULDC.64 UR20, c[0x0][0x2c0] ;  /* 0x0000b00000147ab9 */ /* 0x000fe20000000a00 */
[----:B------:R-:W-:Y:S01]  /*7070*/  UMOV UR4, URZ ;  /* 0x0000003f00047c82 */ /* 0x000fe20008000000 */
[----:B------:R-:W-:Y:S01]  /*7080*/  ULEA UR20, UP0, UR8, UR20, 0x2 ;  /* 0x0000001408147291 */ /* 0x000fe2000f80103f */
[----:B------:R-:W-:-:S03]  /*7090*/  UMOV UR6, UR18 ;  /* 0x0000001200067c82 */ /* 0x000fc60008000000 */
[----:B------:R-:W-:Y:S02]  /*70a0*/  ULEA.HI.X UR21, UR8, UR21, UR14, 0x2, UP0 ;  /* 0x0000001508157291 */ /* 0x000fe400080f140e */
[----:B------:R-:W-:-:S04]  /*70b0*/  UIADD3 UR20, UP0, UR20, 0x3000, URZ ;  /* 0x0000300014147890 */ /* 0x000fc8000ff1e03f */
[----:B------:R-:W-:-:S12]  /*70c0*/  UIADD3.X UR21, URZ, UR21, URZ, UP0, !UPT ;  /* 0x000000153f157290 */ /* 0x000fd800087fe43f */
.L_x_1216:
        /* <DEDUP_REMOVED lines=11> */
.L_x_1194:
[----:B------:R-:W2:Y:S04]  /*7180*/  LDG.E.STRONG.GPU R0, desc[UR46][R2.64] ;  /* 0x0000002e02007981 */ /* 0x000ea8000c1ef900 */
[----:B--2---:R-:W-:Y:S01]  /*7190*/  CCTL.IVALL ;  /* 0x00000000ff00798f */ /* 0x004fe20002000000 */
[----:B------:R-:W-:Y:S05]  /*71a0*/  YIELD ;  /* 0x0000000000007946 */ /* 0x000fea0003800000 */
[----:B------:R-:W-:-:S13]  /*71b0*/  ISETP.NE.AND P1, PT, R0, UR23, PT ;  /* 0x0000001700007c0c */ /* 0x000fda000bf25270 */
[----:B------:R-:W-:Y:S05]  /*71c0*/  @P1 BRA `(.L_x_1194) ;  /* 0xfffffffc00ec1947 */ /* 0x000fea000383ffff */
.L_x_1193:
[----:B------:R-:W-:Y:S05]  /*71d0*/  BSYNC B1 ;  /* 0x0000000000017941 */ /* 0x000fea0003800000 */
.L_x_1192:
[----:B------:R-:W-:-:S03]  /*71e0*/  UMOV UR16, 0xffffffff ;  /* 0xffffffff00107882 */ /* 0x000fc60000000000 */
[----:B------:R-:W-:Y:S05]  /*71f0*/  BRA.DIV UR16, `(.L_x_1195) ;  /* 0x0000003a10107947 */ /* 0x000fea000b800000 */
[----:B------:R-:W-:Y:S01]  /*7200*/  NOP ;  /* 0x0000000000007918 */ /* 0x000fe20000000000 */
.L_x_1262:
        /* <DEDUP_REMOVED lines=17> */
[----:B------:R1:W-:Y:S02]  /*7320*/  UBLKRED.G.S.ADD.F32.RN [UR16], [UR22], UR24, desc[UR26] ;  /* 0x00001a10160073bb */ /* 0x0003e400080a1418 */
[----:B-1----:R0:W-:Y:S02]  /*7330*/  UTMACMDFLUSH ;  /* 0x00000000000079b7 */ /* 0x0021e40000000000 */
.L_x_1197:
[----:B------:R-:W-:Y:S05]  /*7340*/  BSYNC B1 ;  /* 0x0000000000017941 */ /* 0x000fea0003800000 */
.L_x_1196:
[----:B------:R-:W-:Y:S01]  /*7350*/  UIMAD UR16, UR18, 0x1800, UR4 ;  /* 0x00001800121078a4 */ /* 0x000fe2000f8e0204 */
[----:B------:R-:W-:Y:S03]  /*7360*/  BAR.SYNC.DEFER_BLOCKING 0xe, 0xa0 ;  /* 0x0382800000007b1d */ /* 0x000fe60000010000 */
[----:B------:R-:W-:-:S03]  /*7370*/  UIMAD.WIDE UR16, UR16, 0x4, UR20 ;  /* 0x00000004101078a5 */ /* 0x000fc6000f8e0214 */
        /* <DEDUP_REMOVED lines=12> */
.L_x_1199:
[----:B------:R-:W-:Y:S05]  /*7440*/  BSYNC B1 ;  /* 0x0000000000017941 */ /* 0x000fea0003800000 */
.L_x_1198:
[----:B------:R-:W-:Y:S06]  /*7450*/  BAR.ARV 0xa, 0xa0 ;  /* 0x0282800000007b1d */ /* 0x000fec0000002000 */
[----:B------:R-:W-:Y:S04]  /*7460*/  BSSY B1, `(.L_x_1200) ;  /* 0x0000003000017945 */ /* 0x000fe80003800000 */
[----:B------:R-:W-:Y:S05]  /*7470*/  @!P0 BRA `(.L_x_1201) ;  /* 0x0000000000048947 */ /* 0x000fea0003800000 */
[----:B------:R-:W-:-:S04]  /*7480*/  DEPBAR.LE SB0, 0x0 ;  /* 0x000080000000791a */ /* 0x000fc80000000000 */
.L_x_1201:
[----:B------:R-:W-:Y:S05]  /*7490*/  BSYNC B1 ;  /* 0x0000000000017941 */ /* 0x000fea0003800000 */
.L_x_1200:
        /* <DEDUP_REMOVED lines=19> */
.L_x_1203:
[----:B------:R-:W-:Y:S05]  /*75d0*/  BSYNC B1 ;  /* 0x0000000000017941 */ /* 0x000fea0003800000 */
.L_x_1202:
        /* <DEDUP_REMOVED lines=9> */
.L_x_1206:
[----:B------:R-:W2:Y:S04]  /*7670*/  LDG.E.STRONG.GPU R0, desc[UR46][R2.64] ;  /* 0x0000002e02007981 */ /* 0x000ea8000c1ef900 */
[----:B--2---:R-:W-:Y:S01]  /*7680*/  CCTL.IVALL ;  /* 0x00000000ff00798f */ /* 0x004fe20002000000 */
[----:B------:R-:W-:Y:S05]  /*7690*/  YIELD ;  /* 0x0000000000007946 */ /* 0x000fea0003800000 */
[----:B------:R-:W-:-:S13]  /*76a0*/  ISETP.NE.AND P1, PT, R0, UR23, PT ;  /* 0x0000001700007c0c */ /* 0x000fda000bf25270 */
[----:B------:R-:W-:Y:S05]  /*76b0*/  @P1 BRA `(.L_x_1206) ;  /* 0xfffffffc00ec1947 */ /* 0x000fea000383ffff */
.L_x_1205:
[----:B------:R-:W-:Y:S05]  /*76c0*/  BSYNC B1 ;  /* 0x0000000000017941 */ /* 0x000fea0003800000 */
.L_x_1204:
[----:B------:R-:W-:-:S03]  /*76d0*/  UMOV UR12, 0xffffffff ;  /* 0xffffffff000c7882 */ /* 0x000fc60000000000 */
[----:B------:R-:W-:Y:S05]  /*76e0*/  BRA.DIV UR12, `(.L_x_1207) ;  /* 0x000000320cf07947 */ /* 0x000fea000b800000 */
[----:B------:R-:W-:Y:S01]  /*76f0*/  NOP ;  /* 0x0000000000007918 */ /* 0x000fe20000000000 */
.L_x_1265:
[----:B------:R-:W-:Y:S05]  /*7700*/  WARPSYNC.ALL ;  /* 0x0000000000007948 */ /* 0x000fea0003800000 */
[----:B------:R-:W-:Y:S06]  /*7710*/  BAR.SYNC.DEFER_BLOCKING 0xd, 0xa0 ;  /* 0x0342800000007b1d */ /* 0x000fec0000010000 */
[----:B------:R-:W-:Y:S04]  /*7720*/  BSSY B1, `(.L_x_1208) ;  /* 0x000000d000017945 */ /* 0x000fe80003800000 */
[----:B------:R-:W-:Y:S05]  /*7730*/  @!P0 BRA `(.L_x_1209) ;  /* 0x00000000002c8947 */ /* 0x000fea0003800000 */
[----:B------:R-:W1:Y:S01]  /*7740*/  S2UR UR13, SR_CgaCtaId ;  /* 0x00000000000d79c3 */ /* 0x000e620000008800 */
[----:B------:R-:W-:Y:S01]  /*7750*/  UMOV UR12, 0x400 ;  /* 0x00000400000c7882 */ /* 0x000fe20000000000 */
[----:B------:R-:W-:Y:S01]  /*7760*/  UIADD3 UR24, UP0, UR16, 0x3000, URZ ;  /* 0x0000300010187890 */ /* 0x000fe2000ff1e03f */
[----:B------:R-:W-:Y:S01]  /*7770*/  UMOV UR26, 0x0 ;  /* 0x00000000001a7882 */ /* 0x000fe20000000000 */
[----:B------:R-:W-:Y:S02]  /*7780*/  UMOV UR27, 0x14f00000 ;  /* 0x14f00000001b7882 */ /* 0x000fe40000000000 */
[----:B------:R-:W-:Y:S02]  /*7790*/  UIADD3.X UR25, URZ, UR17, URZ, UP0, !UPT ;  /* 0x000000113f197290 */ /* 0x000fe400087fe43f */
[----:B-1----:R-:W-:-:S03]  /*77a0*/  ULEA UR12, UR13, UR12, 0x18 ;  /* 0x0000000c0d0c7291 */ /* 0x002fc6000f8ec03f */
[----:B------:R-:W-:Y:S01]  /*77b0*/  UMOV UR13, 0x300 ;  /* 0x00000300000d7882 */ /* 0x000fe20000000000 */
[----:B------:R-:W-:-:S09]  /*77c0*/  UIADD3 UR12, UR12, 0xc000, URZ ;  /* 0x0000c0000c0c7890 */ /* 0x000fd2000fffe03f */
[----:B------:R1:W-:Y:S02]  /*77d0*/  UBLKRED.G.S.ADD.F32.RN [UR24], [UR12], UR13, desc[UR26] ;  /* 0x00001a180c0073bb */ /* 0x0003e400080a140d */
[----:B-1----:R0:W-:Y:S02]  /*77e0*/  UTMACMDFLUSH ;  /* 0x00000000000079b7 */ /* 0x0021e40000000000 */
.L_x_1209:
[----:B------:R-:W-:Y:S05]  /*77f0*/  BSYNC B1 ;  /* 0x0000000000017941 */ /* 0x000fea0003800000 */
.L_x_1208:
        /* <DEDUP_REMOVED lines=12> */
[----:B------:R1:W-:Y:S01]  /*78c0*/  UBLKRED.G.S.ADD.F32.RN [UR24], [UR12], UR13, desc[UR26] ;  /* 0x00001a180c0073bb */ /* 0x0003e200080a140d */
[----:B------:R0:W-:Y:S01]  /*78d0*/  UTMACMDFLUSH ;  /* 0x00000000000079b7 */ /* 0x0001e20000000000 */
[----:B-1----:R-:W-:-:S04]  /*78e0*/  DEPBAR.LE SB0, 0x1 ;  /* 0x000080400000791a */ /* 0x002fc80000000000 */
.L_x_1211:
[----:B------:R-:W-:Y:S05]  /*78f0*/  BSYNC B1 ;  /* 0x0000000000017941 */ /* 0x000fea0003800000 */
.L_x_1210:
[----:B------:R-:W-:Y:S06]  /*7900*/  BAR.ARV 0xa, 0xa0 ;  /* 0x0282800000007b1d */ /* 0x000fec0000002000 */
[----:B------:R-:W-:Y:S04]  /*7910*/  BSSY B1, `(.L_x_1212) ;  /* 0x0000003000017945 */ /* 0x000fe80003800000 */
[----:B------:R-:W-:Y:S05]  /*7920*/  @!P0 BRA `(.L_x_1213) ;  /* 0x0000000000048947 */ /* 0x000fea0003800000 */
[----:B------:R-:W-:-:S04]  /*7930*/  DEPBAR.LE SB0, 0x0 ;  /* 0x000080000000791a */ /* 0x000fc80000000000 */
.L_x_1213:
[----:B------:R-:W-:Y:S05]  /*7940*/  BSYNC B1 ;  /* 0x0000000000017941 */ /* 0x000fea0003800000 */
.L_x_1212:
        /* <DEDUP_REMOVED lines=19> */
.L_x_1215:
[----:B------:R-:W-:Y:S05]  /*7a80*/  BSYNC B1 ;  /* 0x0000000000017941 */ /* 0x000fea0003800000 */
.L_x_1214:
[----:B------:R-:W-:Y:S02]  /*7a90*/  UIADD3 UR6, UR6, 0x2, URZ ;  /* 0x0000000206067890 */ /* 0x000fe4000fffe03f */
[----:B------:R-:W-:Y:S02]  /*7aa0*/  UIADD3 UR4, UR4, 0x3000, URZ ;  /* 0x0000300004047890 */ /* 0x000fe4000fffe03f */
[----:B------:R-:W-:-:S06]  /*7ab0*/  UISETP.GE.AND UP0, UPT, UR6, UR11, UPT ;  /* 0x0000000b0600728c */ /* 0x000fcc000bf06270 */
[----:B------:R-:W-:-:S13]  /*7ac0*/  PLOP3.LUT P1, PT, PT, PT, UP0, 0x80, 0x0 ;  /* 0x000000000000781c */ /* 0x000fda0003f2f008 */
[----:B------:R-:W-:Y:S05]  /*7ad0*/  @!P1 BRA `(.L_x_1216) ;  /* 0xfffffff4007c9947 */ /* 0x000fea000383ffff */
.L_x_1177:
[----:B------:R-:W-:-:S06]  /*7ae0*/  UISETP.GT.AND UP0, UPT, UR5, UR6, UPT ;  /* 0x000000060500728c */ /* 0x000fcc000bf04270 */
[----:B------:R-:W-:-:S13]  /*7af0*/  PLOP3.LUT P0, PT, PT, PT, UP0, 0x80, 0x0 ;  /* 0x000000000000781c */ /* 0x000fda0003f0f008 */
[----:B------:R-:W-:Y:S05]  /*7b00*/  @!P0 BRA `(.L_x_1174) ;  /* 0x0000002c00448947 */ /* 0x000fea0003800000 */
[----:B------:R-:W2:Y:S01]  /*7b10*/  S2R R0, SR_TID.X ;  /* 0x0000000000007919 */ /* 0x000ea20000002100 */
[----:B------:R-:W-:Y:S01]  /*7b20*/  UIADD3 UR4, UR5, -UR6, URZ ;  /* 0x8000000605047290 */ /* 0x000fe2000fffe03f */
[----:B------:R-:W-:Y:S01]  /*7b30*/  ULDC UR16, c[0x0][0x288] ;  /* 0x0000a20000107ab9 */ /* 0x000fe20000000800 */
[----:B------:R-:W-:Y:S02]  /*7b40*/  ULDC UR17, c[0x0][0x760] ;  /* 0x0001d80000117ab9 */ /* 0x000fe40000000800 */
[----:B------:R-:W-:Y:S02]  /*7b50*/  ULOP3.LUT UR4, UR4, 0x1, URZ, 0xc0, !UPT ;  /* 0x0000000104047892 */ /* 0x000fe4000f8ec03f */
[----:B------:R-:W-:Y:S02]  /*7b60*/  UIMAD UR18, UR16, UR17, URZ ;  /* 0x00000011101272a4 */ /* 0x000fe4000f8e023f */
[----:B------:R-:W-:-:S06]  /*7b70*/  UISETP.NE.U32.AND UP0, UPT, UR4, 0x1, UPT ;  /* 0x000000010400788c */ /* 0x000fcc000bf05070 */
[----:B------:R-:W-:Y:S02]  /*7b80*/  PLOP3.LUT P0, PT, PT, PT, UP0, 0x80, 0x0 ;  /* 0x000000000000781c */ /* 0x000fe40003f0f008 */
[----:B--2---:R-:W-:-:S11]  /*7b90*/  LOP3.LUT R0, R0, 0x1f, RZ, 0xc0, !PT ;  /* 0x0000001f00007812 */ /* 0x004fd600078ec0ff */
[----:B------:R-:W-:Y:S05]  /*7ba0*/  @P0 BRA `(.L_x_1217) ;  /* 0x0000000000780947 */ /* 0x000fea0003800000 */
[----:B------:R-:W-:Y:S01]  /*7bb0*/  UIMAD UR4, UR18, UR6, URZ ;  /* 0x00000006120472a4 */ /* 0x000fe2000f8e023f */
[----:B------:R-:W-:Y:S01]  /*7bc0*/  ISETP.NE.AND P0, PT, R0, RZ, PT ;  /* 0x000000ff0000720c */ /* 0x000fe20003f05270 */
[----:B------:R-:W-:Y:S01]  /*7bd0*/  ULDC.64 UR12, c[0x0][0x768] ;  /* 0x0001da00000c7ab9 */ /* 0x000fe20000000a00 */
[----:B------:R-:W-:Y:S01]  /*7be0*/  BSSY B1, `(.L_x_1218) ;  /* 0x0000019000017945 */ /* 0x000fe20003800000 */
[----:B------:R-:W-:-:S04]  /*7bf0*/  UIADD3 UR8, UP0, UR4, UR7, URZ ;  /* 0x0000000704087290 */ /* 0x000fc8000ff1e03f */
[----:B------:R-:W-:Y:S02]  /*7c00*/  ULEA.HI.X.SX32 UR9, UR4, UR10, 0x1, UP0 ;  /* 0x0000000a04097291 */ /* 0x000fe400080f0e3f */
[----:B------:R-:W-:Y:S02]  /*7c10*/  ULEA UR11, UP0, UR8, UR12, 0x2 ;  /* 0x0000000c080b7291 */ /* 0x000fe4000f80103f */
[----:B------:R-:W-:Y:S02]  /*7c20*/  UIADD3 UR4, UR6, 0x1, URZ ;  /* 0x0000000106047890 */ /* 0x000fe4000fffe03f */
[----:B------:R-:W-:Y:S01]  /*7c30*/  ULEA.HI.X UR9, UR8, UR13, UR9, 0x2, UP0 ;  /* 0x0000000d08097291 */ /* 0x000fe200080f1409 */
[----:B------:R-:W-:Y:S01]  /*7c40*/  NOP ;  /* 0x0000000000007918 */ /* 0x000fe20000000000 */
[----:B------:R-:W-:Y:S10]  /*7c50*/  @P0 BRA `(.L_x_1219) ;  /* 0x0000000000440947 */ /* 0x000ff40003800000 */
        /* <DEDUP_REMOVED lines=9> */
[----:B-1----:R-:W1:Y:S01]  /*7cf0*/  S2R R2, SR_LANEID ;  /* 0x0000000000027919 */ /* 0x002e620000000000 */
[----:B------:R-:W-:Y:S01]  /*7d00*/  VOTEU.ANY UR8, UPT, PT ;  /* 0x0000000000087886 */ /* 0x000fe200038e0100 */
[----:B------:R-:W-:Y:S01]  /*7d10*/  IMAD.U32 R3, RZ, RZ, UR9 ;  /* 0x00000009ff037e24 */ /* 0x000fe2000f8e00ff */
[----:B------:R-:W-:-:S02]  /*7d20*/  UFLO.U32 UR12, UR8 ;  /* 0x00000008000c72bd */ /* 0x000fc400080e0000 */
[----:B------:R-:W2:Y:S04]  /*7d30*/  POPC R5, UR8 ;  /* 0x0000000800057d09 */ /* 0x000ea80008000000 */
[----:B-1----:R-:W-:Y:S01]  /*7d40*/  ISETP.EQ.U32.AND P0, PT, R2, UR12, PT ;  /* 0x0000000c02007c0c */ /* 0x002fe2000bf02070 */
[----:B------:R-:W-:-:S12]  /*7d50*/  IMAD.U32 R2, RZ, RZ, UR11 ;  /* 0x0000000bff027e24 */ /* 0x000fd8000f8e00ff */
[----:B--2---:R2:W-:Y:S02]  /*7d60*/  @P0 REDG.E.ADD.S32.STRONG.GPU desc[UR46][R2.64], R5 ;  /* 0x000000050200098e */ /* 0x0045e4000c10e3ae */
.L_x_1219:
[----:B------:R-:W-:Y:S05]  /*7d70*/  BSYNC B1 ;  /* 0x0000000000017941 */ /* 0x000fea0003800000 */
.L_x_1218:
[----:B------:R-:W-:Y:S05]  /*7d80*/  BRA `(.L_x_1220) ;  /* 0x0000000000047947 */ /* 0x000fea0003800000 */
.L_x_1217:
[----:B------:R-:W-:-:S05]  /*7d90*/  UMOV UR4, UR6 ;  /* 0x0000000600047c82 */ /* 0x000fca0008000000 */
.L_x_1220:
[----:B------:R-:W-:-:S04]  /*7da0*/  UIADD3 UR8, UR6, 0x1, URZ ;  /* 0x0000000106087890 */ /* 0x000fc8000fffe03f */
[----:B------:R-:W-:-:S06]  /*7db0*/  UISETP.NE.AND UP0, UPT, UR5, UR8, UPT ;  /* 0x000000080500728c */ /* 0x000fcc000bf05270 */
[----:B------:R-:W-:-:S13]  /*7dc0*/  PLOP3.LUT P0, PT, PT, PT, UP0, 0x80, 0x0 ;  /* 0x000000000000781c */ /* 0x000fda0003f0f008 */
[----:B------:R-:W-:Y:S05]  /*7dd0*/  @!P0 BRA `(.L_x_1174) ;  /* 0x0000002800908947 */ /* 0x000fea0003800000 */
[----:B------:R-:W-:Y:S01]  /*7de0*/  UIADD3 UR8, UR4, 0x1, URZ ;  /* 0x0000000104087890 */ /* 0x000fe2000fffe03f */
[----:B------:R-:W-:Y:S01]  /*7df0*/  ISETP.NE.AND P1, PT, R0, RZ, PT ;  /* 0x000000ff0000720c */ /* 0x000fe20003f25270 */
[----:B------:R-:W-:Y:S02]  /*7e00*/  UIMAD UR9, UR4, UR16, URZ ;  /* 0x00000010040972a4 */ /* 0x000fe4000f8e023f */
[----:B------:R-:W-:Y:S02]  /*7e10*/  UIADD3 UR11, -UR5, UR4, URZ ;  /* 0x00000004050b7290 */ /* 0x000fe4000fffe13f */
[----:B------:R-:W-:Y:S02]  /*7e20*/  UIMAD UR8, UR18, UR8, URZ ;  /* 0x00000008120872a4 */ /* 0x000fe4000f8e023f */
[----:B------:R-:W-:Y:S01]  /*7e30*/  UIMAD UR9, UR9, UR17, URZ ;  /* 0x00000011090972a4 */ /* 0x000fe2000f8e023f */
[----:B------:R-:W-:-:S11]  /*7e40*/  ULDC.64 UR20, c[0x0][0x768] ;  /* 0x0001da0000147ab9 */ /* 0x000fd60000000a00 */
.L_x_1225:
[----:B------:R-:W-:Y:S01]  /*7e50*/  UIADD3 UR12, UP0, UR9, UR7, URZ ;  /* 0x00000007090c7290 */ /* 0x000fe2000ff1e03f */
[----:B------:R-:W-:-:S03]  /*7e60*/  NOP ;  /* 0x0000000000007918 */ /* 0x000fc60000000000 */
[----:B------:R-:W-:Y:S01]  /*7e70*/  ULEA.HI.X.SX32 UR13, UR9, UR10, 0x1, UP0 ;  /* 0x0000000a090d7291 */ /* 0x000fe200080f0e3f */
[----:B------:R-:W-:Y:S01]  /*7e80*/  BSSY B1, `(.L_x_1221) ;  /* 0x0000015000017945 */ /* 0x000fe20003800000 */
[----:B------:R-:W-:-:S04]  /*7e90*/  ULEA UR15, UP0, UR12, UR20, 0x2 ;  /* 0x000000140c0f7291 */ /* 0x000fc8000f80103f */
[----:B------:R-:W-:Y:S01]  /*7ea0*/  ULEA.HI.X UR13, UR12, UR21, UR13, 0x2, UP0 ;  /* 0x000000150c0d7291 */ /* 0x000fe200080f140d */
[----:B---34-:R-:W-:Y:S11]  /*7eb0*/  @P1 BRA `(.L_x_1222) ;  /* 0x0000000000441947 */ /* 0x018ff60003800000 */
        /* <DEDUP_REMOVED lines=8> */
[----:B012345:R-:W-:Y:S01]  /*7f40*/  CCTL.IVALL ;  /* 0x00000000ff00798f */ /* 0x03ffe20002000000 */
[----:B------:R-:W3:Y:S01]  /*7f50*/  S2R R0, SR_LANEID ;  /* 0x0000000000007919 */ /* 0x000ee20000000000 */
[----:B------:R-:W-:Y:S01]  /*7f60*/  VOTEU.ANY UR12, UPT, PT ;  /* 0x00000000000c7886 */ /* 0x000fe200038e0100 */
[----:B-12---:R-:W-:Y:S01]  /*7f70*/  IMAD.U32 R2, RZ, RZ, UR15 ;  /* 0x0000000fff027e24 */ /* 0x006fe2000f8e00ff */
[----:B------:R-:W-:-:S02]  /*7f80*/  UFLO.U32 UR14, UR12 ;  /* 0x0000000c000e72bd */ /* 0x000fc400080e0000 */
[----:B------:R-:W1:Y:S01]  /*7f90*/  POPC R5, UR12 ;  /* 0x0000000c00057d09 */ /* 0x000e620008000000 */
[----:B------:R-:W-:-:S03]  /*7fa0*/  IMAD.U32 R3, RZ, RZ, UR13 ;  /* 0x0000000dff037e24 */ /* 0x000fc6000f8e00ff */
[----:B---3--:R-:W-:-:S13]  /*7fb0*/  ISETP.EQ.U32.AND P0, PT, R0, UR14, PT ;  /* 0x0000000e00007c0c */ /* 0x008fda000bf02070 */
[----:B-1----:R3:W-:Y:S02]  /*7fc0*/  @P0 REDG.E.ADD.S32.STRONG.GPU desc[UR46][R2.64], R5 ;  /* 0x000000050200098e */ /* 0x0027e4000c10e3ae */
.L_x_1222:
[----:B------:R-:W-:Y:S05]  /*7fd0*/  BSYNC B1 ;  /* 0x0000000000017941 */ /* 0x000fea0003800000 */
.L_x_1221:
[----:B------:R-:W-:Y:S01]  /*7fe0*/  UIADD3 UR12, UP0, UR8, UR7, URZ ;  /* 0x00000007080c7290 */ /* 0x000fe2000ff1e03f */
[----:B------:R-:W-:-:S03]  /*7ff0*/  NOP ;  /* 0x0000000000007918 */ /* 0x000fc60000000000 */
[----:B------:R-:W-:Y:S01]  /*8000*/  ULEA.HI.X.SX32 UR13, UR8, UR10, 0x1, UP0 ;  /* 0x0000000a080d7291 */ /* 0x000fe200080f0e3f */
[----:B------:R-:W-:Y:S01]  /*8010*/  BSSY B1, `(.L_x_1223) ;  /* 0x0000015000017945 */ /* 0x000fe20003800000 */
[----:B------:R-:W-:-:S04]  /*8020*/  ULEA UR15, UP0, UR12, UR20, 0x2 ;  /* 0x000000140c0f7291 */ /* 0x000fc8000f80103f */
[----:B------:R-:W-:Y:S01]  /*8030*/  ULEA.HI.X UR13, UR12, UR21, UR13, 0x2, UP0 ;  /* 0x000000150c0d7291 */ /* 0x000fe200080f140d */
[----:B------:R-:W-:Y:S11]  /*8040*/  @P1 BRA `(.L_x_1224) ;  /* 0x0000000000441947 */ /* 0x000ff60003800000 */
[----:B------:R-:W-:Y:S01]  /*8050*/  @!PT LDS RZ, [RZ] ;  /* 0x00000000fffff984 */ /* 0x000fe20000000800 */
[----:B------:R-:W-:Y:S01]  /*8060*/  @!PT LDS RZ, [RZ] ;  /* 0x00000000fffff984 */ /* 0x000fe20000000800 */
[----:B------:R-:W-:Y:S01]  /*8070*/  @!PT LDS RZ, [RZ] ;  /* 0x00000000fffff984 */ /* 0x000fe20000000800 */
[----:B------:R-:W-:Y:S01]  /*8080*/  @!PT LDS RZ, [RZ] ;  /* 0x00000000fffff984 */ /* 0x000fe20000000800 */
[----:B------:R4:W-:Y:S06]  /*8090*/  MEMBAR.ALL.CTA ;  /* 0x0000000000007992 */ /* 0x0009ec0000008000 */
[----:B----4-:R-:W-:Y:S06]  /*80a0*/  MEMBAR.ALL.GPU ;  /* 0x0000000000007992 */ /* 0x010fec000000a000 */
[----:B------:R-:W-:-:S00]  /*80b0*/  ERRBAR ;  /* 0x00000000000079ab */ /* 0x000fc00000000000 */
[----:B------:R-:W-:Y:S06]  /*80c0*/  CGAERRBAR ;  /* 0x00000000000075ab */ /* 0x000fec0000000000 */
[----:B012345:R-:W-:Y:S01]  /*80d0*/  CCTL.IVALL ;  /* 0x00000000ff00798f */ /* 0x03ffe20002000000 */
[----:B------:R-:W4:Y:S01]  /*80e0*/  S2R R0, SR_LANEID ;  /* 0x0000000000007919 */ /* 0x000f220000000000 */
[----:B------:R-:W-:Y:S01]  /*80f0*/  VOTEU.ANY UR12, UPT, PT ;  /* 0x00000000000c7886 */ /* 0x000fe200038e0100 */
[----:B-123--:R-:W-:Y:S01]  /*8100*/  IMAD.U32 R2, RZ, RZ, UR15 ;  /* 0x0000000fff027e24 */ /* 0x00efe2000f8e00ff */
[----:B------:R-:W-:-:S02]  /*8110*/  UFLO.U32 UR14, UR12 ;  /* 0x0000000c000e72bd */ /* 0x000fc400080e0000 */
[----:B------:R-:W1:Y:S01]  /*8120*/  POPC R5, UR12 ;  /* 0x0000000c00057d09 */ /* 0x000e620008000000 */
[----:B------:R-:W-:-:S03]  /*8130*/  IMAD.U32 R3, RZ, RZ, UR13 ;  /* 0x0000000dff037e24 */ /* 0x000fc6000f8e00ff */
[----:B----4-:R-:W-:-:S13]  /*8140*/  ISETP.EQ.U32.AND P0, PT, R0, UR14, PT ;  /* 0x0000000e00007c0c */ /* 0x010fda000bf02070 */
[----:B-1----:R4:W-:Y:S02]  /*8150*/  @P0 REDG.E.ADD.S32.STRONG.GPU desc[UR46][R2.64], R5 ;  /* 0x000000050200098e */ /* 0x0029e4000c10e3ae */
.L_x_1224:
[----:B------:R-:W-:Y:S05]  /*8160*/  BSYNC B1 ;  /* 0x0000000000017941 */ /* 0x000fea0003800000 */
.L_x_1223:
[----:B------:R-:W-:Y:S02]  /*8170*/  UIADD3 UR11, UR11, 0x2, URZ ;  /* 0x000000020b0b7890 */ /* 0x000fe4000fffe03f */
[----:B------:R-:W-:Y:S02]  /*8180*/  ULEA UR8, UR18, UR8, 0x1 ;  /* 0x0000000812087291 */ /* 0x000fe4000f8e083f */
[----:B------:R-:W-:Y:S02]  /*8190*/  ULEA UR9, UR18, UR9, 0x1 ;  /* 0x0000000912097291 */ /* 0x000fe4000f8e083f */
[----:B------:R-:W-:-:S13]  /*81a0*/  ISETP.NE.AND P0, PT, RZ, UR11, PT ;  /* 0x0000000bff007c0c */ /* 0x000fda000bf05270 */
[----:B------:R-:W-:Y:S05]  /*81b0*/  @!P0 BRA `(.L_x_1174) ;  /* 0x0000002400988947 */ /* 0x000fea0003800000 */
[----:B------:R-:W-:Y:S05]  /*81c0*/  BRA `(.L_x_1225) ;  /* 0xfffffffc00207947 */ /* 0x000fea000383ffff */
.L_x_1173:
        /* <DEDUP_REMOVED lines=33> */
.L_x_1227:
        /* <DEDUP_REMOVED lines=43> */
.L_x_1266:
        /* <DEDUP_REMOVED lines=15> */
.L_x_1230:
        /* <DEDUP_REMOVED lines=19> */
[----:B------:R-:W-:Y:S01]  /*88b0*/  UMOV UR13, UR21 ;  /* 0x00000015000d7c82 */ /* 0x000fe20008000000 */
        /* <DEDUP_REMOVED lines=10> */
[----:B------:R-:W-:Y:S01]  /*8960*/  UMOV UR10, UR18 ;  /* 0x00000012000a7c82 */ /* 0x000fe20008000000 */
[----:B------:R-:W-:Y:S01]  /*8970*/  R2UR UR32, R0 ;  /* 0x00000000002072ca */ /* 0x000fe200000e0000 */
[----:B------:R-:W-:Y:S01]  /*8980*/  UMOV UR34, 0x10 ;  /* 0x0000001000227882 */ /* 0x000fe20000000000 */
[----:B------:R-:W-:Y:S01]  /*8990*/  LEA.HI.X R2, R2, R9, R3, 0x2, P1 ;  /* 0x0000000902027211 */ /* 0x000fe200008f1403 */
[----:B------:R-:W-:Y:S01]  /*89a0*/  UMOV UR35, UR11 ;  /* 0x0000000b00237c82 */ /* 0x000fe20008000000 */
[----:B------:R-:W-:Y:S01]  /*89b0*/  IADD3 R0, P1, R8, 0x2f0, RZ ;  /* 0x000002f008007810 */ /* 0x000fe20007f3e0ff */
[----:B------:R-:W-:Y:S01]  /*89c0*/  UMOV UR36, UR12 ;  /* 0x0000000c00247c82 */ /* 0x000fe20008000000 */
        /* <DEDUP_REMOVED lines=26> */
[----:B------:R-:W-:Y:S01]  /*8b70*/  UMOV UR58, 0x50 ;  /* 0x00000050003a7882 */ /* 0x000fe20000000000 */
[----:B------:R-:W-:Y:S01]  /*8b80*/  UMOV UR59, UR11 ;  /* 0x0000000b003b7c82 */ /* 0x000fe20008000000 */
[----:B------:R-:W-:Y:S01]  /*8b90*/  UMOV UR60, UR12 ;  /* 0x0000000c003c7c82 */ /* 0x000fe20008000000 */
[----:B------:R-:W-:Y:S01]  /*8ba0*/  UMOV UR61, UR21 ;  /* 0x00000015003d7c82 */ /* 0x000fe20008000000 */
[----:B------:R1:W-:Y:S01]  /*8bb0*/  STL [R1], R6 ;  /* 0x0000000601007387 */ /* 0x0003e20000100800 */
[----:B------:R-:W-:Y:S01]  /*8bc0*/  ISETP.GE.AND P1, PT, R4, R6, PT ;  /* 0x000000060400720c */ /* 0x000fe20003f26270 */
[----:B------:R2:W-:Y:S01]  /*8bd0*/  UTMALDG.4D [UR16], [UR48], desc[UR50] ;  /* 0x00003210300075b4 */ /* 0x0005e20008019000 */
[----:B------:R3:W-:Y:S01]  /*8be0*/  UTMALDG.4D [UR40], [UR48], desc[UR50] ;  /* 0x00003228300075b4 */ /* 0x0007e20008019000 */
[----:B------:R-:W-:Y:S01]  /*8bf0*/  UTMALDG.4D [UR24], [UR48], desc[UR50] ;  /* 0x00003218300075b4 */ /* 0x000fe20008019000 */
[----:B------:R4:W-:Y:S01]  /*8c00*/  UBLKCP.S.G [UR56], [UR32], UR7 ;  /* 0x00000038200073ba */ /* 0x0009e20008000207 */
[----:B------:R1:W-:Y:S01]  /*8c10*/  SYNCS.ARRIVE.TRANS64 RZ, [R16+URZ+0x26800], R5 ;  /* 0x0268000510ff79a7 */ /* 0x0003e2000800003f */
[----:B--2---:R-:W-:Y:S01]  /*8c20*/  UMOV UR16, 0x0 ;  /* 0x0000000000107882 */ /* 0x004fe20000000000 */
[----:B------:R-:W-:-:S02]  /*8c30*/  UMOV UR17, 0x10000000 ;  /* 0x1000000000117882 */ /* 0x000fc40000000000 */
[----:B------:R2:W-:Y:S01]  /*8c40*/  UTMALDG.4D [UR8], [UR54], desc[UR16] ;  /* 0x00001008360075b4 */ /* 0x0005e20008019000 */
[----:B---3--:R-:W-:Y:S01]  /*8c50*/  UIADD3 UR40, UR8, 0x4000, URZ ;  /* 0x0000400008287890 */ /* 0x008fe2000fffe03f */
[----:B------:R-:W-:Y:S01]  /*8c60*/  UMOV UR42, 0x40 ;  /* 0x00000040002a7882 */ /* 0x000fe20000000000 */
[----:B------:R-:W-:Y:S01]  /*8c70*/  UMOV UR43, UR11 ;  /* 0x0000000b002b7c82 */ /* 0x000fe20008000000 */
[----:B------:R-:W-:Y:S01]  /*8c80*/  UMOV UR44, UR12 ;  /* 0x0000000c002c7c82 */ /* 0x000fe20008000000 */
[----:B------:R-:W-:Y:S01]  /*8c90*/  UMOV UR41, UR9 ;  /* 0x0000000900297c82 */ /* 0x000fe20008000000 */
[----:B----4-:R-:W-:Y:S02]  /*8ca0*/  UIADD3 UR32, UR8, 0x1000, URZ ;  /* 0x0000100008207890 */ /* 0x010fe4000fffe03f */
        /* <DEDUP_REMOVED lines=13> */
[----:B--2---:R-:W-:Y:S01]  /*8d80*/  UMOV UR10, 0x40 ;  /* 0x00000040000a7882 */ /* 0x004fe20000000000 */
[----:B------:R-:W-:Y:S01]  /*8d90*/  UTMALDG.4D [UR48], [UR54], desc[UR16] ;  /* 0x00001030360075b4 */ /* 0x000fe20008019000 */
[----:B------:R2:W-:Y:S01]  /*8da0*/  UTMALDG.4D [UR24], [UR54], desc[UR16] ;  /* 0x00001018360075b4 */ /* 0x0005e20008019000 */
[----:B------:R1:W-:Y:S01]  /*8db0*/  UTMALDG.4D [UR40], [UR54], desc[UR16] ;  /* 0x00001028360075b4 */ /* 0x0003e20008019000 */
[----:B---3--:R-:W-:Y:S01]  /*8dc0*/  UIADD3 UR32, UR8, 0x6000, URZ ;  /* 0x0000600008207890 */ /* 0x008fe2000fffe03f */
[----:B------:R-:W-:-:S02]  /*8dd0*/  UMOV UR34, UR18 ;  /* 0x0000001200227c82 */ /* 0x000fc40008000000 */
[----:B------:R1:W-:Y:S06]  /*8de0*/  UTMALDG.4D [UR56], [UR54], desc[UR16] ;  /* 0x00001038360075b4 */ /* 0x0003ec0008019000 */
[----:B------:R1:W-:Y:S01]  /*8df0*/  UTMALDG.4D [UR32], [UR30], desc[UR16] ;  /* 0x000010201e0075b4 */ /* 0x0003e20008019000 */
[----:B--2---:R-:W-:Y:S02]  /*8e00*/  UIADD3 UR24, UR8, 0x8000, URZ ;  /* 0x0000800008187890 */ /* 0x004fe4000fffe03f */
        /* <DEDUP_REMOVED lines=23> */
.L_x_1241:
[----:B--234-:R-:W-:-:S04]  /*8f80*/  SHF.L.U32 R21, R11, 0x1f, RZ ;  /* 0x0000001f0b157819 */ /* 0x01cfc800000006ff */
[----:B------:R-:W1:Y:S02]  /*8f90*/  SYNCS.PHASECHK.TRANS64.TRYWAIT P1, [R16+URZ+0x26840], R21 ;  /* 0x02684015100075a7 */ /* 0x000e64000802017f */
[----:B-1----:R-:W-:Y:S05]  /*8fa0*/  @!P1 BRA `(.L_x_1233) ;  /* 0x0000001800f09947 */ /* 0x002fea0003800000 */
.L_x_1267:
[----:B------:R-:W-:Y:S05]  /*8fb0*/  @P0 BRA `(.L_x_1234) ;  /* 0x0000000000140947 */ /* 0x000fea0003800000 */
[----:B------:R-:W-:Y:S01]  /*8fc0*/  ISETP.NE.AND P1, PT, R6, RZ, PT ;  /* 0x000000ff0600720c */ /* 0x000fe20003f25270 */
[----:B------:R-:W-:-:S04]  /*8fd0*/  IMAD.MOV.U32 R3, RZ, RZ, 0x3100 ;  /* 0x00003100ff037424 */ /* 0x000fc800078e00ff */
[----:B------:R3:W-:Y:S08]  /*8fe0*/  SYNCS.ARRIVE.TRANS64 RZ, [R16+URZ+0x26830], R3 ;  /* 0x0268300310ff79a7 */ /* 0x0007f0000800003f */
[----:B------:R-:W-:Y:S05]  /*8ff0*/  @!P1 BRA `(.L_x_1234) ;  /* 0x0000000000049947 */ /* 0x000fea0003800000 */
[----:B------:R-:W-:Y:S01]  /*9000*/  BPT.TRAP 0x1 ;  /* 0x000000040000795c */ /* 0x000fe20000300000 */
.L_x_1234:
        /* <DEDUP_REMOVED lines=43> */
.L_x_1268:
[----:B------:R-:W-:Y:S05]  /*92c0*/  @P0 BRA `(.L_x_1236) ;  /* 0x0000000000140947 */ /* 0x000fea0003800000 */
[----:B------:R-:W-:Y:S01]  /*92d0*/  ISETP.NE.AND P1, PT, R6, RZ, PT ;  /* 0x000000ff0600720c */ /* 0x000fe20003f25270 */
[----:B------:R-:W-:-:S04]  /*92e0*/  IMAD.MOV.U32 R2, RZ, RZ, 0x3100 ;  /* 0x00003100ff027424 */ /* 0x000fc800078e00ff */
[----:B------:R3:W-:Y:S08]  /*92f0*/  SYNCS.ARRIVE.TRANS64 RZ, [R16+URZ+0x26818], R2 ;  /* 0x0268180210ff79a7 */ /* 0x0007f0000800003f */
[----:B------:R-:W-:Y:S05]  /*9300*/  @!P1 BRA `(.L_x_1236) ;  /* 0x0000000000049947 */ /* 0x000fea0003800000 */
[----:B------:R-:W-:Y:S01]  /*9310*/  BPT.TRAP 0x1 ;  /* 0x000000040000795c */ /* 0x000fe20000300000 */
.L_x_1236:
        /* <DEDUP_REMOVED lines=43> */
.L_x_1269:
[----:B------:R-:W-:Y:S05]  /*95d0*/  @P0 BRA `(.L_x_1238) ;  /* 0x0000000000140947 */ /* 0x000fea0003800000 */
[----:B------:R-:W-:Y:S01]  /*95e0*/  ISETP.NE.AND P1, PT, R6, RZ, PT ;  /* 0x000000ff0600720c */ /* 0x000fe20003f25270 */
[----:B-123--:R-:W-:-:S04]  /*95f0*/  IMAD.MOV.U32 R21, RZ, RZ, 0x3100 ;  /* 0x00003100ff157424 */ /* 0x00efc800078e00ff */
[----:B------:R4:W-:Y:S08]  /*9600*/  SYNCS.ARRIVE.TRANS64 RZ, [R16+URZ+0x26838], R21 ;  /* 0x0268381510ff79a7 */ /* 0x0009f0000800003f */
[----:B------:R-:W-:Y:S05]  /*9610*/  @!P1 BRA `(.L_x_1238) ;  /* 0x0000000000049947 */ /* 0x000fea0003800000 */
[----:B------:R-:W-:Y:S01]  /*9620*/  BPT.TRAP 0x1 ;  /* 0x000000040000795c */ /* 0x000fe20000300000 */
.L_x_1238:
        /* <DEDUP_REMOVED lines=38> */
.L_x_1271:
[----:B------:R-:W-:Y:S05]  /*9890*/  @P0 BRA `(.L_x_1240) ;  /* 0x0000000000140947 */ /* 0x000fea0003800000 */
[----:B------:R-:W-:Y:S01]  /*98a0*/  ISETP.NE.AND P1, PT, R6, RZ, PT ;  /* 0x000000ff0600720c */ /* 0x000fe20003f25270 */
[----:B------:R-:W-:-:S04]  /*98b0*/  IMAD.MOV.U32 R5, RZ, RZ, 0x3100 ;  /* 0x00003100ff057424 */ /* 0x000fc800078e00ff */
[----:B------:R1:W-:Y:S08]  /*98c0*/  SYNCS.ARRIVE.TRANS64 RZ, [R16+URZ+0x26810], R5 ;  /* 0x0268100510ff79a7 */ /* 0x0003f0000800003f */
[----:B------:R-:W-:Y:S05]  /*98d0*/  @!P1 BRA `(.L_x_1240) ;  /* 0x0000000000049947 */ /* 0x000fea0003800000 */
[----:B------:R-:W-:Y:S01]  /*98e0*/  BPT.TRAP 0x1 ;  /* 0x000000040000795c */ /* 0x000fe20000300000 */
.L_x_1240:
        /* <DEDUP_REMOVED lines=44> */
.L_x_1232:
[----:B------:R-:W3:Y:S02]  /*9bb0*/  LDL.LU R4, [R1+0x4] ;  /* 0x0000040001047983 */ /* 0x000ee40000300800 */
[----:B---3--:R-:W-:Y:S02]  /*9bc0*/  ISETP.NE.AND P1, PT, R4, RZ, PT ;  /* 0x000000ff0400720c */ /* 0x008fe40003f25270 */
[----:B------:R1:W5:Y:S11]  /*9bd0*/  LDL R4, [R1] ;  /* 0x0000000001047983 */ /* 0x0003760000100800 */
[----:B-1----:R-:W-:Y:S05]  /*9be0*/  @!P1 BRA `(.L_x_1231) ;  /* 0x0000000400809947 */ /* 0x002fea0003800000 */
[----:B------:R-:W-:-:S04]  /*9bf0*/  SHF.L.U32 R13, R11, 0x1f, RZ ;  /* 0x0000001f0b0d7819 */ /* 0x000fc800000006ff */
[----:B------:R-:W1:Y:S02]  /*9c00*/  SYNCS.PHASECHK.TRANS64.TRYWAIT P1, [R16+URZ+0x26840], R13 ;  /* 0x0268400d100075a7 */ /* 0x000e64000802017f */
[----:B-1----:R-:W-:Y:S05]  /*9c10*/  @!P1 BRA `(.L_x_1242) ;  /* 0x0000001000289947 */ /* 0x002fea0003800000 */
.L_x_1272:
[----:B------:R-:W-:Y:S05]  /*9c20*/  @P0 BRA `(.L_x_1243) ;  /* 0x0000000000140947 */ /* 0x000fea0003800000 */
[----:B------:R-:W-:Y:S01]  /*9c30*/  ISETP.NE.AND P1, PT, R6, RZ, PT ;  /* 0x000000ff0600720c */ /* 0x000fe20003f25270 */
[----:B--2---:R-:W-:-:S04]  /*9c40*/  IMAD.MOV.U32 R5, RZ, RZ, 0x3100 ;  /* 0x00003100ff057424 */ /* 0x004fc800078e00ff */
[----:B------:R3:W-:Y:S08]  /*9c50*/  SYNCS.ARRIVE.TRANS64 RZ, [R16+URZ+0x26830], R5 ;  /* 0x0268300510ff79a7 */ /* 0x0007f0000800003f */
[----:B------:R-:W-:Y:S05]  /*9c60*/  @!P1 BRA `(.L_x_1243) ;  /* 0x0000000000049947 */ /* 0x000fea0003800000 */
[----:B------:R-:W-:Y:S01]  /*9c70*/  BPT.TRAP 0x1 ;  /* 0x000000040000795c */ /* 0x000fe20000300000 */
.L_x_1243:
        /* <DEDUP_REMOVED lines=40> */
.L_x_1273:
[----:B------:R-:W-:Y:S05]  /*9f00*/  @P0 BRA `(.L_x_1245) ;  /* 0x0000000000140947 */ /* 0x000fea0003800000 */
[----:B------:R-:W-:Y:S01]  /*9f10*/  ISETP.NE.AND P0, PT, R6, RZ, PT ;  /* 0x000000ff0600720c */ /* 0x000fe20003f05270 */
[----:B------:R-:W-:-:S04]  /*9f20*/  IMAD.MOV.U32 R5, RZ, RZ, 0x3100 ;  /* 0x00003100ff057424 */ /* 0x000fc800078e00ff */
[----:B------:R3:W-:Y:S08]  /*9f30*/  SYNCS.ARRIVE.TRANS64 RZ, [R16+URZ+0x26818], R5 ;  /* 0x0268180510ff79a7 */ /* 0x0007f0000800003f */
[----:B------:R-:W-:Y:S05]  /*9f40*/  @!P0 BRA `(.L_x_1245) ;  /* 0x0000000000048947 */ /* 0x000fea0003800000 */
[----:B------:R-:W-:Y:S01]  /*9f50*/  BPT.TRAP 0x1 ;  /* 0x000000040000795c */ /* 0x000fe20000300000 */
.L_x_1245:
        /* <DEDUP_REMOVED lines=41> */
.L_x_1231:
[----:B------:R-:W3:Y:S01]  /*a1f0*/  S2R R0, SR_TID.X ;  /* 0x0000000000007919 */ /* 0x000ee20000002100 */
[----:B------:R-:W-:Y:S01]  /*a200*/  IMAD R3, R19, 0x8, R16 ;  /* 0x0000000813037824 */ /* 0x000fe200078e0210 */
[----:B---3--:R-:W-:Y:S02]  /*a210*/  LOP3.LUT R2, R0, 0x7f, RZ, 0xc0, !PT ;  /* 0x0000007f00027812 */ /* 0x008fe400078ec0ff */
[----:B------:R-:W-:Y:S02]  /*a220*/  SHF.L.U32 R0, R11, 0x1f, RZ ;  /* 0x0000001f0b007819 */ /* 0x000fe400000006ff */
[----:B------:R-:W-:Y:S02]  /*a230*/  ISETP.NE.AND P1, PT, R2, RZ, PT ;  /* 0x000000ff0200720c */ /* 0x000fe40003f25270 */
[----:B------:R-:W3:Y:S02]  /*a240*/  SYNCS.PHASECHK.TRANS64.TRYWAIT P0, [R3+URZ+0x26840], R0 ;  /* 0x02684000030075a7 */ /* 0x000ee4000800017f */
[----:B---3--:R-:W-:Y:S09]  /*a250*/  @!P0 BRA `(.L_x_1246) ;  /* 0x0000000800c08947 */ /* 0x008ff20003800000 */
.L_x_1274:
[----:B------:R-:W-:Y:S05]  /*a260*/  @P1 BRA `(.L_x_1247) ;  /* 0x0000000000181947 */ /* 0x000fea0003800000 */
[----:B------:R-:W1:Y:S01]  /*a270*/  S2R R2, SR_TID.X ;  /* 0x0000000000027919 */ /* 0x000e620000002100 */
[----:B---3--:R-:W-:-:S04]  /*a280*/  IMAD.MOV.U32 R0, RZ, RZ, 0x3100 ;  /* 0x00003100ff007424 */ /* 0x008fc800078e00ff */
[----:B------:R3:W-:Y:S01]  /*a290*/  SYNCS.ARRIVE.TRANS64 RZ, [R3+URZ+0x26830], R0 ;  /* 0x0268300003ff79a7 */ /* 0x0007e2000800003f */
[----:B-1----:R-:W-:-:S13]  /*a2a0*/  LOP3.LUT P0, RZ, R2, 0x1f, RZ, 0xc0, !PT ;  /* 0x0000001f02ff7812 */ /* 0x002fda000780c0ff */
[----:B---3--:R-:W-:Y:S05]  /*a2b0*/  @!P0 BRA `(.L_x_1247) ;  /* 0x0000000000048947 */ /* 0x008fea0003800000 */
[----:B------:R-:W-:Y:S01]  /*a2c0*/  BPT.TRAP 0x1 ;  /* 0x000000040000795c */ /* 0x000fe20000300000 */
.L_x_1247:
        /* <DEDUP_REMOVED lines=47> */
.L_x_1228:
[----:B------:R-:W-:Y:S05]  /*a5c0*/  BSYNC B1 ;  /* 0x0000000000017941 */ /* 0x000fea0003800000 */
.L_x_1226:
[----:B------:R-:W-:-:S03]  /*a5d0*/  UMOV UR7, 0xffffffff ;  /* 0xffffffff00077882 */ /* 0x000fc60000000000 */
[----:B------:R-:W-:Y:S05]  /*a5e0*/  BRA.DIV UR7, `(.L_x_1248) ;  /* 0x0000000607f07947 */ /* 0x000fea000b800000 */
[----:B------:R-:W-:-:S13]  /*a5f0*/  ELECT P6, URZ, PT ;  /* 0x00000000003f782f */ /* 0x000fda00038c0000 */
.L_x_1277:
[----:B------:R-:W-:Y:S05]  /*a600*/  @!P6 BRA `(.L_x_1174) ;  /* 0x000000000084e947 */ /* 0x000fea0003800000 */
[----:B------:R-:W-:-:S06]  /*a610*/  ULOP3.LUT UR7, UR38, 0x2, URZ, 0xfc, !UPT ;  /* 0x0000000226077892 */ /* 0x000fcc000f8efc3f */
[----:B------:R-:W-:-:S05]  /*a620*/  IMAD.U32 R2, RZ, RZ, UR7 ;  /* 0x00000007ff027e24 */ /* 0x000fca000f8e00ff */
[----:B------:R-:W-:-:S13]  /*a630*/  ISETP.NE.AND P2, PT, R2, 0x3, PT ;  /* 0x000000030200780c */ /* 0x000fda0003f45270 */
[----:B------:R-:W-:Y:S05]  /*a640*/  @!P2 BRA `(.L_x_1249) ;  /* 0x000000000004a947 */ /* 0x000fea0003800000 */
[----:B------:R-:W-:Y:S01]  /*a650*/  BPT.TRAP 0x1 ;  /* 0x000000040000795c */ /* 0x000fe20000300000 */
.L_x_1249:
        /* <DEDUP_REMOVED lines=15> */
.L_x_1278:
[----:B------:R-:W2:Y:S02]  /*a750*/  SYNCS.PHASECHK.TRANS64.TRYWAIT P0, [R3+URZ], R2 ;  /* 0x00000002030075a7 */ /* 0x000ea4000800017f */
[----:B--2---:R-:W-:Y:S05]  /*a760*/  @!P0 BRA `(.L_x_1251) ;  /* 0x0000000400c48947 */ /* 0x004fea0003800000 */
.L_x_1279:
[----:B------:R-:W-:Y:S05]  /*a770*/  @!P2 BRA `(.L_x_1252) ;  /* 0x000000000004a947 */ /* 0x000fea0003800000 */
[----:B------:R-:W-:Y:S01]  /*a780*/  BPT.TRAP 0x1 ;  /* 0x000000040000795c */ /* 0x000fe20000300000 */
.L_x_1252:
[----:B--2---:R-:W-:-:S04]  /*a790*/  VIADD R3, R7, 0x26840 ;  /* 0x0002684007037836 */ /* 0x004fc80000000000 */
[----:B------:R-:W-:-:S04]  /*a7a0*/  IMAD R0, R0, 0x8, R3 ;  /* 0x0000000800007824 */ /* 0x000fc800078e0203 */
[----:B------:R-:W2:Y:S02]  /*a7b0*/  SYNCS.PHASECHK.TRANS64.TRYWAIT P0, [R0+URZ], R5 ;  /* 0x00000005000075a7 */ /* 0x000ea4000800017f */
[----:B--2---:R-:W-:Y:S05]  /*a7c0*/  @!P0 BRA `(.L_x_1253) ;  /* 0x0000000400c08947 */ /* 0x004fea0003800000 */
.L_x_1280:
[----:B------:R-:W-:-:S07]  /*a7d0*/  IMAD R3, R4, 0x8, R3 ;  /* 0x0000000804037824 */ /* 0x000fce00078e0203 */
.L_x_1254:
[----:B---3--:R3:W4:Y:S02]  /*a7e0*/  SYNCS.PHASECHK.TRANS64.TRYWAIT P0, [R3+URZ], R2 ;  /* 0x00000002030075a7 */ /* 0x008724000800017f */
[----:B----4-:R-:W-:Y:S05]  /*a7f0*/  @!P0 NANOSLEEP.SYNCS 0x989680 ;  /* 0x009896800000895d */ /* 0x010fea0003900000 */
[----:B------:R-:W4:Y:S02]  /*a800*/  @!P0 SYNCS.PHASECHK.TRANS64 P0, [R3+URZ], R2 ;  /* 0x00000002030085a7 */ /* 0x000f24000800007f */
[----:B----4-:R-:W-:Y:S05]  /*a810*/  @!P0 BRA `(.L_x_1254) ;  /* 0xfffffffc00f08947 */ /* 0x010fea000383ffff */
.L_x_1174:
[----:B------:R-:W-:Y:S05]  /*a820*/  BSYNC B0 ;  /* 0x0000000000007941 */ /* 0x000fea0003800000 */
.L_x_1172:
[----:B------:R-:W-:Y:S05]  /*a830*/  EXIT ;  /* 0x000000000000794d */ /* 0x000fea0003800000 */
.L_x_1142:
[----:B------:R-:W-:Y:S02]  /*a840*/  IMAD.MOV.U32 R13, RZ, RZ, R17 ;  /* 0x000000ffff0d7224 */ /* 0x000fe400078e0011 */
[----:B------:R-:W-:Y:S02]  /*a850*/  IMAD.MOV.U32 R12, RZ, RZ, RZ ;  /* 0x000000ffff0c7224 */ /* 0x000fe400078e00ff */
[----:B------:R-:W-:Y:S02]  /*a860*/  IMAD.MOV.U32 R11, RZ, RZ, 0x1f ;  /* 0x0000001fff0b7424 */ /* 0x000fe400078e00ff */
[----:B------:R-:W-:-:S07]  /*a870*/  IMAD.MOV.U32 R15, RZ, RZ, -0x1 ;  /* 0xffffffffff0f7424 */ /* 0x000fce00078e00ff */
[----:B------:R-:W-:Y:S05]  /*a880*/  WARPSYNC.COLLECTIVE R15, `(.L_x_1255) ;  /* 0x000000000f087348 */ /* 0x000fea0003c00000 */
[----:B------:R1:W2:Y:S02]  /*a890*/  SHFL.IDX P6, R14, R13, R12, R11 ;  /* 0x0000000c0d0e7389 */ /* 0x0002a400000c000b */
[----:B-12---:R-:W-:Y:S01]  /*a8a0*/  ENDCOLLECTIVE ;  /* 0x000000000000791b */ /* 0x006fe20003800000 */
.L_x_1255:
[----:B------:R-:W-:Y:S05]  /*a8b0*/  BRA `(.L_x_1256) ;  /* 0xffffff6800007947 */ /* 0x000fea000383ffff */
.L_x_1144:
[----:B--2---:R2:W3:Y:S02]  /*a8c0*/  SYNCS.PHASECHK.TRANS64.TRYWAIT P0, [R237+URZ+0x26800], R4 ;  /* 0x02680004ed0075a7 */ /* 0x0044e4000800017f */
[----:B---3--:R-:W-:Y:S05]  /*a8d0*/  @!P0 NANOSLEEP.SYNCS 0x989680 ;  /* 0x009896800000895d */ /* 0x008fea0003900000 */
[----:B------:R-:W3:Y:S02]  /*a8e0*/  @!P0 SYNCS.PHASECHK.TRANS64 P0, [R237+URZ+0x26800], R4 ;  /* 0x02680004ed0085a7 */ /* 0x000ee4000800007f */
[----:B---3--:R-:W-:Y:S05]  /*a8f0*/  @!P0 BRA `(.L_x_1144) ;  /* 0xfffffffc00f08947 */ /* 0x008fea000383ffff */
[----:B------:R-:W-:Y:S05]  /*a900*/  BRA `(.L_x_1143) ;  /* 0xffffff6800287947 */ /* 0x000fea000383ffff */
.L_x_1149:
[----:B--2---:R-:W-:-:S04]  /*a910*/  IMAD.U32 R5, RZ, RZ, UR9 ;  /* 0x00000009ff057e24 */ /* 0x004fc8000f8e00ff */
[----:B------:R2:W3:Y:S03]  /*a920*/  SYNCS.PHASECHK.TRANS64.TRYWAIT P0, [R5+URZ+0x26810], R120 ;  /* 0x02681078050075a7 */ /* 0x0004e6000800017f */
[----:B---3--:R-:W-:Y:S05]  /*a930*/  @!P0 NANOSLEEP.SYNCS 0x989680 ;  /* 0x009896800000895d */ /* 0x008fea0003900000 */
[----:B------:R-:W3:Y:S02]  /*a940*/  @!P0 SYNCS.PHASECHK.TRANS64 P0, [R5+URZ+0x26810], R120 ;  /* 0x02681078050085a7 */ /* 0x000ee4000800007f */
[----:B---3--:R-:W-:Y:S05]  /*a950*/  @!P0 BRA `(.L_x_1149) ;  /* 0xfffffffc00ec8947 */ /* 0x008fea000383ffff */
[----:B------:R-:W-:Y:S05]  /*a960*/  BRA `(.L_x_1148) ;  /* 0xffffff7000907947 */ /* 0x000fea000383ffff */
.L_x_1153:
[----:B------:R-:W-:-:S04]  /*a970*/  IMAD.U32 R121, RZ, RZ, UR9 ;  /* 0x00000009ff797e24 */ /* 0x000fc8000f8e00ff */
[----:B------:R1:W1:Y:S03]  /*a980*/  SYNCS.PHASECHK.TRANS64.TRYWAIT P0, [R121+URZ+0x26830], R120 ;  /* 0x02683078790075a7 */ /* 0x000266000800017f */
[----:B-1----:R-:W-:Y:S05]  /*a990*/  @!P0 NANOSLEEP.SYNCS 0x989680 ;  /* 0x009896800000895d */ /* 0x002fea0003900000 */
[----:B------:R-:W1:Y:S02]  /*a9a0*/  @!P0 SYNCS.PHASECHK.TRANS64 P0, [R121+URZ+0x26830], R120 ;  /* 0x02683078790085a7 */ /* 0x000e64000800007f */
[----:B-1----:R-:W-:Y:S05]  /*a9b0*/  @!P0 BRA `(.L_x_1153) ;  /* 0xfffffffc00ec8947 */ /* 0x002fea000383ffff */
[----:B------:R-:W-:Y:S05]  /*a9c0*/  BRA `(.L_x_1152) ;  /* 0xffffff7800547947 */ /* 0x000fea000383ffff */
.L_x_1182:
[----:B------:R-:W-:Y:S01]  /*a9d0*/  BSSY B1, `(.L_x_1257) ;  /* 0x0000005000017945 */ /* 0x000fe20003800000 */
[----:B------:R-:W-:-:S07]  /*a9e0*/  IMAD.MOV.U32 R15, RZ, RZ, -0x1 ;  /* 0xffffffffff0f7424 */ /* 0x000fce00078e00ff */
[----:B------:R-:W-:Y:S05]  /*a9f0*/  WARPSYNC.COLLECTIVE R15, `(.L_x_1258) ;  /* 0x000000000f087348 */ /* 0x000fea0003c00000 */
[----:B------:R-:W-:Y:S01]  /*aa00*/  NOP ;  /* 0x0000000000007918 */ /* 0x000fe20000000000 */
[----:B------:R-:W-:Y:S01]  /*aa10*/  ENDCOLLECTIVE ;  /* 0x000000000000791b */ /* 0x000fe20003800000 */
.L_x_1258:
[----:B------:R-:W-:Y:S05]  /*aa20*/  BSYNC B1 ;  /* 0x0000000000017941 */ /* 0x000fea0003800000 */
.L_x_1257:
[----:B------:R-:W-:Y:S05]  /*aa30*/  BRA `(.L_x_1259) ;  /* 0xffffffc000547947 */ /* 0x000fea000383ffff */
.L_x_1195:
[----:B------:R-:W-:Y:S01]  /*aa40*/  BSSY B1, `(.L_x_1260) ;  /* 0x0000005000017945 */ /* 0x000fe20003800000 */
[----:B------:R-:W-:-:S07]  /*aa50*/  IMAD.MOV.U32 R15, RZ, RZ, -0x1 ;  /* 0xffffffffff0f7424 */ /* 0x000fce00078e00ff */
[----:B------:R-:W-:Y:S05]  /*aa60*/  WARPSYNC.COLLECTIVE R15, `(.L_x_1261) ;  /* 0x000000000f087348 */ /* 0x000fea0003c00000 */
[----:B------:R-:W-:Y:S01]  /*aa70*/  NOP ;  /* 0x0000000000007918 */ /* 0x000fe20000000000 */
[----:B------:R-:W-:Y:S01]  /*aa80*/  ENDCOLLECTIVE ;  /* 0x000000000000791b */ /* 0x000fe20003800000 */
.L_x_1261:
[----:B------:R-:W-:Y:S05]  /*aa90*/  BSYNC B1 ;  /* 0x0000000000017941 */ /* 0x000fea0003800000 */
.L_x_1260:
[----:B------:R-:W-:Y:S05]  /*aaa0*/  BRA `(.L_x_1262) ;  /* 0xffffffc400d87947 */ /* 0x000fea000383ffff */
.L_x_1207:
[----:B------:R-:W-:Y:S01]  /*aab0*/  BSSY B1, `(.L_x_1263) ;  /* 0x0000005000017945 */ /* 0x000fe20003800000 */
[----:B------:R-:W-:-:S07]  /*aac0*/  IMAD.MOV.U32 R15, RZ, RZ, -0x1 ;  /* 0xffffffffff0f7424 */ /* 0x000fce00078e00ff */
[----:B------:R-:W-:Y:S05]  /*aad0*/  WARPSYNC.COLLECTIVE R15, `(.L_x_1264) ;  /* 0x000000000f087348 */ /* 0x000fea0003c00000 */
[----:B------:R-:W-:Y:S01]  /*aae0*/  NOP ;  /* 0x0000000000007918 */ /* 0x000fe20000000000 */
[----:B------:R-:W-:Y:S01]  /*aaf0*/  ENDCOLLECTIVE ;  /* 0x000000000000791b */ /* 0x000fe20003800000 */
.L_x_1264:
[----:B------:R-:W-:Y:S05]  /*ab00*/  BSYNC B1 ;  /* 0x0000000000017941 */ /* 0x000fea0003800000 */
.L_x_1263:
[----:B------:R-:W-:Y:S05]  /*ab10*/  BRA `(.L_x_1265) ;  /* 0xffffffc800f87947 */ /* 0x000fea000383ffff */
.L_x_1229:
[----:B-1----:R1:W2:Y:S02]  /*ab20*/  SYNCS.PHASECHK.TRANS64.TRYWAIT P0, [R16+URZ+0x26820], R3 ;  /* 0x02682003100075a7 */ /* 0x0022a4000800017f */
[----:B--2---:R-:W-:Y:S05]  /*ab30*/  @!P0 NANOSLEEP.SYNCS 0x989680 ;  /* 0x009896800000895d */ /* 0x004fea0003900000 */
[----:B------:R-:W2:Y:S02]  /*ab40*/  @!P0 SYNCS.PHASECHK.TRANS64 P0, [R16+URZ+0x26820], R3 ;  /* 0x02682003100085a7 */ /* 0x000ea4000800007f */
[----:B--2---:R-:W-:Y:S05]  /*ab50*/  @!P0 BRA `(.L_x_1229) ;  /* 0xfffffffc00f08947 */ /* 0x004fea000383ffff */
[----:B------:R-:W-:Y:S05]  /*ab60*/  BRA `(.L_x_1266) ;  /* 0xffffffd800c87947 */ /* 0x000fea000383ffff */
.L_x_1233:
[----:B-1----:R1:W3:Y:S02]  /*ab70*/  SYNCS.PHASECHK.TRANS64.TRYWAIT P1, [R16+URZ+0x26840], R21 ;  /* 0x02684015100075a7 */ /* 0x0022e4000802017f */
[----:B---3--:R-:W-:Y:S05]  /*ab80*/  @!P1 NANOSLEEP.SYNCS 0x989680 ;  /* 0x009896800000995d */ /* 0x008fea0003900000 */
[----:B------:R-:W3:Y:S02]  /*ab90*/  @!P1 SYNCS.PHASECHK.TRANS64 P1, [R16+URZ+0x26840], R21 ;  /* 0x02684015100095a7 */ /* 0x000ee4000802007f */
[----:B---3--:R-:W-:Y:S05]  /*aba0*/  @!P1 BRA `(.L_x_1233) ;  /* 0xfffffffc00f09947 */ /* 0x008fea000383ffff */
[----:B------:R-:W-:Y:S05]  /*abb0*/  BRA `(.L_x_1267) ;  /* 0xffffffe000fc7947 */ /* 0x000fea000383ffff */
.L_x_1235:
[----:B--2---:R2:W3:Y:S02]  /*abc0*/  SYNCS.PHASECHK.TRANS64.TRYWAIT P1, [R16+URZ+0x26828], R21 ;  /* 0x02682815100075a7 */ /* 0x0044e4000802017f */
[----:B---3--:R-:W-:Y:S05]  /*abd0*/  @!P1 NANOSLEEP.SYNCS 0x989680 ;  /* 0x009896800000995d */ /* 0x008fea0003900000 */
[----:B------:R-:W3:Y:S02]  /*abe0*/  @!P1 SYNCS.PHASECHK.TRANS64 P1, [R16+URZ+0x26828], R21 ;  /* 0x02682815100095a7 */ /* 0x000ee4000802007f */
[----:B---3--:R-:W-:Y:S05]  /*abf0*/  @!P1 BRA `(.L_x_1235) ;  /* 0xfffffffc00f09947 */ /* 0x008fea000383ffff */
[----:B------:R-:W-:Y:S05]  /*ac00*/  BRA `(.L_x_1268) ;  /* 0xffffffe400ac7947 */ /* 0x000fea000383ffff */
.L_x_1237:
[----:B---3--:R3:W4:Y:S02]  /*ac10*/  SYNCS.PHASECHK.TRANS64.TRYWAIT P1, [R16+URZ+0x26848], R21 ;  /* 0x02684815100075a7 */ /* 0x008724000802017f */
[----:B----4-:R-:W-:Y:S05]  /*ac20*/  @!P1 NANOSLEEP.SYNCS 0x989680 ;  /* 0x009896800000995d */ /* 0x010fea0003900000 */
[----:B------:R-:W4:Y:S02]  /*ac30*/  @!P1 SYNCS.PHASECHK.TRANS64 P1, [R16+URZ+0x26848], R21 ;  /* 0x02684815100095a7 */ /* 0x000f24000802007f */
[----:B----4-:R-:W-:Y:S05]  /*ac40*/  @!P1 BRA `(.L_x_1237) ;  /* 0xfffffffc00f09947 */ /* 0x010fea000383ffff */
[----:B------:R-:W-:Y:S05]  /*ac50*/  BRA `(.L_x_1269) ;  /* 0xffffffe8005c7947 */ /* 0x000fea000383ffff */
.L_x_1239:
[----:B------:R-:W-:-:S07]  /*ac60*/  SHF.L.U32 R5, R11, 0x1f, RZ ;  /* 0x0000001f0b057819 */ /* 0x000fce00000006ff */
.L_x_1270:
[----:B------:R1:W1:Y:S02]  /*ac70*/  SYNCS.PHASECHK.TRANS64.TRYWAIT P1, [R16+URZ+0x26820], R5 ;  /* 0x02682005100075a7 */ /* 0x000264000802017f */
[----:B-1----:R-:W-:Y:S05]  /*ac80*/  @!P1 NANOSLEEP.SYNCS 0x989680 ;  /* 0x009896800000995d */ /* 0x002fea0003900000 */
[----:B------:R-:W1:Y:S02]  /*ac90*/  @!P1 SYNCS.PHASECHK.TRANS64 P1, [R16+URZ+0x26820], R5 ;  /* 0x02682005100095a7 */ /* 0x000e64000802007f */
[----:B-1----:R-:W-:Y:S05]  /*aca0*/  @!P1 BRA `(.L_x_1270) ;  /* 0xfffffffc00f09947 */ /* 0x002fea000383ffff */
[----:B------:R-:W-:Y:S05]  /*acb0*/  BRA `(.L_x_1271) ;  /* 0xffffffe800f47947 */ /* 0x000fea000383ffff */
.L_x_1242:
[----:B-1----:R1:W3:Y:S02]  /*acc0*/  SYNCS.PHASECHK.TRANS64.TRYWAIT P1, [R16+URZ+0x26840], R13 ;  /* 0x0268400d100075a7 */ /* 0x0022e4000802017f */
[----:B---3--:R-:W-:Y:S05]  /*acd0*/  @!P1 NANOSLEEP.SYNCS 0x989680 ;  /* 0x009896800000995d */ /* 0x008fea0003900000 */
[----:B------:R-:W3:Y:S02]  /*ace0*/  @!P1 SYNCS.PHASECHK.TRANS64 P1, [R16+URZ+0x26840], R13 ;  /* 0x0268400d100095a7 */ /* 0x000ee4000802007f */
[----:B---3--:R-:W-:Y:S05]  /*acf0*/  @!P1 BRA `(.L_x_1242) ;  /* 0xfffffffc00f09947 */ /* 0x008fea000383ffff */
[----:B------:R-:W-:Y:S05]  /*ad00*/  BRA `(.L_x_1272) ;  /* 0xffffffec00c47947 */ /* 0x000fea000383ffff */
.L_x_1244:
[----:B--2---:R2:W3:Y:S02]  /*ad10*/  SYNCS.PHASECHK.TRANS64.TRYWAIT P1, [R16+URZ+0x26828], R13 ;  /* 0x0268280d100075a7 */ /* 0x0044e4000802017f */
[----:B---3--:R-:W-:Y:S05]  /*ad20*/  @!P1 NANOSLEEP.SYNCS 0x989680 ;  /* 0x009896800000995d */ /* 0x008fea0003900000 */
[----:B------:R-:W3:Y:S02]  /*ad30*/  @!P1 SYNCS.PHASECHK.TRANS64 P1, [R16+URZ+0x26828], R13 ;  /* 0x0268280d100095a7 */ /* 0x000ee4000802007f */
[----:B---3--:R-:W-:Y:S05]  /*ad40*/  @!P1 BRA `(.L_x_1244) ;  /* 0xfffffffc00f09947 */ /* 0x008fea000383ffff */
[----:B------:R-:W-:Y:S05]  /*ad50*/  BRA `(.L_x_1273) ;  /* 0xfffffff000687947 */ /* 0x000fea000383ffff */
.L_x_1246:
[----:B---3--:R3:W1:Y:S02]  /*ad60*/  SYNCS.PHASECHK.TRANS64.TRYWAIT P0, [R3+URZ+0x26840], R0 ;  /* 0x02684000030075a7 */ /* 0x008664000800017f */
[----:B-1----:R-:W-:Y:S05]  /*ad70*/  @!P0 NANOSLEEP.SYNCS 0x989680 ;  /* 0x009896800000895d */ /* 0x002fea0003900000 */
[----:B------:R-:W1:Y:S02]  /*ad80*/  @!P0 SYNCS.PHASECHK.TRANS64 P0, [R3+URZ+0x26840], R0 ;  /* 0x02684000030085a7 */ /* 0x000e64000800007f */
[----:B-1----:R-:W-:Y:S05]  /*ad90*/  @!P0 BRA `(.L_x_1246) ;  /* 0xfffffffc00f08947 */ /* 0x002fea000383ffff */
[----:B------:R-:W-:Y:S05]  /*ada0*/  BRA `(.L_x_1274) ;  /* 0xfffffff4002c7947 */ /* 0x000fea000383ffff */
.L_x_1248:
[----:B------:R-:W-:Y:S01]  /*adb0*/  BSSY B1, `(.L_x_1275) ;  /* 0x0000006000017945 */ /* 0x000fe20003800000 */
[----:B------:R-:W-:-:S07]  /*adc0*/  IMAD.MOV.U32 R15, RZ, RZ, -0x1 ;  /* 0xffffffffff0f7424 */ /* 0x000fce00078e00ff */
[----:B------:R-:W-:Y:S05]  /*add0*/  WARPSYNC.COLLECTIVE R15, `(.L_x_1276) ;  /* 0x000000000f0c7348 */ /* 0x000fea0003c00000 */
[----:B------:R-:W-:Y:S02]  /*ade0*/  ELECT P6, UR62, PT ;  /* 0x00000000003e782f */ /* 0x000fe400038c0000 */
[----:B------:R-:W-:Y:S01]  /*adf0*/  MOV R14, UR62 ;  /* 0x0000003e000e7c02 */ /* 0x000fe20008000f00 */
[----:B------:R-:W-:Y:S10]  /*ae00*/  ENDCOLLECTIVE ;  /* 0x000000000000791b */ /* 0x000ff40003800000 */
.L_x_1276:
[----:B------:R-:W-:Y:S05]  /*ae10*/  BSYNC B1 ;  /* 0x0000000000017941 */ /* 0x000fea0003800000 */
.L_x_1275:
[----:B------:R-:W-:Y:S05]  /*ae20*/  BRA `(.L_x_1277) ;  /* 0xfffffff400f47947 */ /* 0x000fea000383ffff */
.L_x_1250:
[----:B-1----:R1:W2:Y:S02]  /*ae30*/  SYNCS.PHASECHK.TRANS64.TRYWAIT P0, [R6+URZ], R5 ;  /* 0x00000005060075a7 */ /* 0x0022a4000800017f */
[----:B--2---:R-:W-:Y:S05]  /*ae40*/  @!P0 NANOSLEEP.SYNCS 0x989680 ;  /* 0x009896800000895d */ /* 0x004fea0003900000 */
[----:B------:R-:W2:Y:S02]  /*ae50*/  @!P0 SYNCS.PHASECHK.TRANS64 P0, [R6+URZ], R5 ;  /* 0x00000005060085a7 */ /* 0x000ea4000800007f */
[----:B--2---:R-:W-:Y:S05]  /*ae60*/  @!P0 BRA `(.L_x_1250) ;  /* 0xfffffffc00f08947 */ /* 0x004fea000383ffff */
[----:B------:R-:W-:Y:S05]  /*ae70*/  BRA `(.L_x_1278) ;  /* 0xfffffff800347947 */ /* 0x000fea000383ffff */
.L_x_1251:
[----:B--2---:R2:W3:Y:S02]  /*ae80*/  SYNCS.PHASECHK.TRANS64.TRYWAIT P0, [R3+URZ], R2 ;  /* 0x00000002030075a7 */ /* 0x0044e4000800017f */
[----:B---3--:R-:W-:Y:S05]  /*ae90*/  @!P0 NANOSLEEP.SYNCS 0x989680 ;  /* 0x009896800000895d */ /* 0x008fea0003900000 */
[----:B------:R-:W3:Y:S02]  /*aea0*/  @!P0 SYNCS.PHASECHK.TRANS64 P0, [R3+URZ], R2 ;  /* 0x00000002030085a7 */ /* 0x000ee4000800007f */
[----:B---3--:R-:W-:Y:S05]  /*aeb0*/  @!P0 BRA `(.L_x_1251) ;  /* 0xfffffffc00f08947 */ /* 0x008fea000383ffff */
[----:B------:R-:W-:Y:S05]  /*aec0*/  BRA `(.L_x_1279) ;  /* 0xfffffff800287947 */ /* 0x000fea000383ffff */
.L_x_1253:
[----:B--2---:R2:W3:Y:S02]  /*aed0*/  SYNCS.PHASECHK.TRANS64.TRYWAIT P0, [R0+URZ], R5 ;  /* 0x00000005000075a7 */ /* 0x0044e4000800017f */
[----:B---3--:R-:W-:Y:S05]  /*aee0*/  @!P0 NANOSLEEP.SYNCS 0x989680 ;  /* 0x009896800000895d */ /* 0x008fea0003900000 */
[----:B------:R-:W3:Y:S02]  /*aef0*/  @!P0 SYNCS.PHASECHK.TRANS64 P0, [R0+URZ], R5 ;  /* 0x00000005000085a7 */ /* 0x000ee4000800007f */
[----:B---3--:R-:W-:Y:S05]  /*af00*/  @!P0 BRA `(.L_x_1253) ;  /* 0xfffffffc00f08947 */ /* 0x008fea000383ffff */
[----:B------:R-:W-:Y:S05]  /*af10*/  BRA `(.L_x_1280) ;  /* 0xfffffff8002c7947 */ /* 0x000fea000383ffff */
.L_x_1281:
        /* <DEDUP_REMOVED lines=14> */
.L_x_6562:


//--------------------- .text._ZN7cutlass13device_kernelIN5flash11enable_sm90INS1_16FlashAttnBwdSm90INS1_25CollectiveMainloopBwdSm90ILi2ELi2ELi2EN4cute5tupleIJNS5_1CILi1EEES8_S8_EEENS6_IJNS7_ILi64EEENS7_ILi128EEENS7_ILi96EEEEEENS_6half_tEfNS_4arch4Sm90ELb0ELb1ELb1ELb0ELb0ELb1ELb0ELb0ELi2ELi1ELi2ELi1ELb1EEENS1_24CollectiveEpilogueBwdGQAISD_fSG_Li256ELb0ELb0EEENS1_19SingleTileSchedulerILb0ELb0ELb0ELi128EEEEEEEEEvNT_6ParamsE --------------------------
	.section	.text._ZN7cutlass13device_kernelIN5flash11enable_sm90INS1_16FlashAttnBwdSm90INS1_25CollectiveMainloopBwdSm90ILi2ELi2ELi2EN4cute5tupleIJNS5_1CILi1EEES8_S8_EEENS6_IJNS7_ILi64EEENS7_ILi128EEENS7_ILi96EEEEEENS_6half_tEfNS_4arch4Sm90ELb0ELb1ELb1ELb0ELb0ELb1ELb0ELb0ELi2ELi1ELi2ELi1ELb1EEENS1_24CollectiveEpilogueBwdGQAISD_fSG_Li256ELb0ELb0EEENS1_19SingleTileSchedulerILb0ELb0ELb0ELi128EEEEEEEEEvNT_6ParamsE,"ax",@progbits
	.align	128
.text._ZN7cutlass13device_kernelIN5flash11enable_sm90INS1_16FlashAttnBwdSm90INS1_25CollectiveMainloopBwdSm90ILi2ELi2ELi2EN4cute5tupleIJNS5_1CILi1EEES8_S8_EEENS6_IJNS7_ILi64EEENS7_ILi128EEENS7_ILi96EEEEEENS_6half_tEfNS_4arch4Sm90ELb0ELb1ELb1ELb0ELb0ELb1ELb0ELb0ELi2ELi1ELi2ELi1ELb1EEENS1_24CollectiveEpilogueBwdGQAISD_fSG_Li256ELb0ELb0EEENS1_19SingleTileSchedulerILb0ELb0ELb0ELi128EEEEEEEEEvNT_6ParamsE:
        .type           _ZN7cutlass13device_kernelIN5flash11enable_sm90INS1_16FlashAttnBwdSm90INS1_25CollectiveMainloopBwdSm90ILi2ELi2ELi2EN4cute5tupleIJNS5_1CILi1EEES8_S8_EEENS6_IJNS7_ILi64EEENS7_ILi128EEENS7_ILi96EEEEEENS_6half_tEfNS_4arch4Sm90ELb0ELb1ELb1ELb0ELb0ELb1ELb0ELb0ELi2ELi1ELi2ELi1ELb1EEENS1_24CollectiveEpilogueBwdGQAISD_fSG_Li256ELb0ELb0EEENS1_19SingleTileSchedulerILb0ELb0ELb0ELi128EEEEEEEEEvNT_6ParamsE,@function
        .size           _ZN7cutlass13device_kernelIN5flash11enable_sm90INS1_16FlashAttnBwdSm90INS1_25CollectiveMainloopBwdSm90ILi2ELi2ELi2EN4cute5tupleIJNS5_1CILi1EEES8_S8_EEENS6_IJNS7_ILi64EEENS7_ILi128EEENS7_ILi96EEEEEENS_6half_tEfNS_4arch4Sm90ELb0ELb1ELb1ELb0ELb0ELb1ELb0ELb0ELi2ELi1ELi2ELi1ELb1EEENS1_24CollectiveEpilogueBwdGQAISD_fSG_Li256ELb0ELb0EEENS1_19SingleTileSchedulerILb0ELb0ELb0ELi128EEEEEEEEEvNT_6ParamsE,(.L_x_6563 - _ZN7cutlass13device_kernelIN5flash11enable_sm90INS1_16FlashAttnBwdSm90INS1_25CollectiveMainloopBwdSm90ILi2ELi2ELi2EN4cute5tupleIJNS5_1CILi1EEES8_S8_EEENS6_IJNS7_ILi64EEENS7_ILi128EEENS7_ILi96EEEEEENS_6half_tEfNS_4arch4Sm90ELb0ELb1ELb1ELb0ELb0ELb1ELb0ELb0ELi2ELi1ELi2ELi1ELb1EEENS1_24CollectiveEpilogueBwdGQAISD_fSG_Li256ELb0ELb0EEENS1_19SingleTileSchedulerILb0ELb0ELb0ELi128EEEEEEEEEvNT_6ParamsE)
        .other          _ZN7cutlass13device_kernelIN5flash11enable_sm90INS1_16FlashAttnBwdSm90INS1_25CollectiveMainloopBwdSm90ILi2ELi2ELi2EN4cute5tupleIJNS5_1CILi1EEES8_S8_EEENS6_IJNS7_ILi64EEENS7_ILi128EEENS7_ILi96EEEEEENS_6half_tEfNS_4arch4Sm90ELb0ELb1ELb1ELb0ELb0ELb1ELb0ELb0ELi2ELi1ELi2ELi1ELb1EEENS1_24CollectiveEpilogueBwdGQAISD_fSG_Li256ELb0ELb0EEENS1_19SingleTileSchedulerILb0ELb0ELb0ELi128EEEEEEEEEvNT_6ParamsE,@"STO_CUDA_ENTRY STV_DEFAULT"
_ZN7cutlass13device_kernelIN5flash11enable_sm90INS1_16FlashAttnBwdSm90INS1_25CollectiveMainloopBwdSm90ILi2ELi2ELi2EN4cute5tupleIJNS5_1CILi1EEES8_S8_EEENS6_IJNS7_ILi64EEENS7_ILi128EEENS7_ILi96EEEEEENS_6half_tEfNS_4arch4Sm90ELb0ELb1ELb1ELb0ELb0ELb1ELb0ELb0ELi2ELi1ELi2ELi1ELb1EEENS1_24CollectiveEpilogueBwdGQAISD_fSG_Li256ELb0ELb0EEENS1_19SingleTileSchedulerILb0ELb0ELb0ELi128EEEEEEEEEvNT_6ParamsE:
        /* <DEDUP_REMOVED lines=24> */
.L_x_1283:
[----:B------:R-:W-:Y:S05]  /*0180*/  BSYNC B0 ;  /* 0x0000000000007941 */ /* 0x000fea0003800000 */
.L_x_1282:
        /* <DEDUP_REMOVED lines=37> */
.L_x_1284:
        /* <DEDUP_REMOVED lines=22> */
.L_x_1285:
[----:B------:R-:W-:Y:S01]  /*0540*/  PLOP3.LUT P0, PT, PT, PT, UP0, 0x80, 0x0 ;  /* 0x000000000000781c */ /* 0x000fe20003f0f008 */
[----:B------:R-:W-:Y:S01]  /*0550*/  NOP ;  /* 0x0000000000007918 */ /* 0x000fe20000000000 */
[----:B------:R-:W-:Y:S01]  /*0560*/  BSSY B6, `(.L_x_1286) ;  /* 0x000084e000067945 */ /* 0x000fe20003800000 */
[----:B-12-4-:R-:W-:Y:S10]  /*0570*/  BAR.SYNC.DEFER_BLOCKING 0x0 ;  /* 0x0000000000007b1d */ /* 0x016ff40000010000 */
[----:B------:R-:W-:Y:S05]  /*0580*/  @!P0 BRA `(.L_x_1287) ;  /* 0x0000005000608947 */ /* 0x000fea0003800000 */
.L_x_1288:
        /* <DEDUP_REMOVED lines=13> */
[----:B----4-:R-:W-:Y:S05]  /*0660*/  @!P0 BRA `(.L_x_1289) ;  /* 0x0000008000f48947 */ /* 0x010fea0003800000 */
        /* <DEDUP_REMOVED lines=73> */
.L_x_1290:
        /* <DEDUP_REMOVED lines=28> */
.L_x_1293:
        /* <DEDUP_REMOVED lines=15> */
.L_x_1292:
        /* <DEDUP_REMOVED lines=22> */
.L_x_1295:
        /* <DEDUP_REMOVED lines=15> */
.L_x_1294:
[----:B------:R-:W-:Y:S01]  /*1000*/  SHF.R.S32.HI R19, RZ, 0x1f, R18 ;  /* 0x0000001fff137819 */ /* 0x000fe20000011412 */
[----:B------:R-:W-:-:S03]  /*1010*/  UMOV UR4, 0xffffffff ;  /* 0xffffffff00047882 */ /* 0x000fc60000000000 */
[----:B------:R-:W-:-:S04]  /*1020*/  LEA.HI R0, R19, R18, RZ, 0x7 ;  /* 0x0000001213007211 */ /* 0x000fc800078f38ff */
[----:B------:R-:W-:Y:S01]  /*1030*/  SHF.R.S32.HI R17, RZ, 0x7, R0 ;  /* 0x00000007ff117819 */ /* 0x000fe20000011400 */
[----:B------:R-:W-:Y:S06]  /*1040*/  BRA.DIV UR4, `(.L_x_1296) ;  /* 0x0000007a04847947 */ /* 0x000fec000b800000 */
[----:B------:R1:W2:Y:S02]  /*1050*/  SHFL.IDX PT, R14, R17, RZ, 0x1f ;  /* 0x00001fff110e7589 */ /* 0x0002a400000e0000 */
.L_x_1368:
        /* <DEDUP_REMOVED lines=15> */
.L_x_1297:
        /* <DEDUP_REMOVED lines=19> */
.L_x_1299:
        /* <DEDUP_REMOVED lines=127> */
.L_x_1310:
[----:B------:R-:W-:-:S06]  /*1a70*/  UISETP.NE.AND UP0, UPT, UR16, 0x3, UPT ;  /* 0x000000031000788c */ /* 0x000fcc000bf05270 */
[----:B------:R-:W-:-:S13]  /*1a80*/  PLOP3.LUT P6, PT, PT, PT, UP0, 0x80, 0x0 ;  /* 0x000000000000781c */ /* 0x000fda0003fcf008 */
[----:B-1----:R-:W-:Y:S05]  /*1a90*/  @!P6 BRA `(.L_x_1300) ;  /* 0x000000000004e947 */ /* 0x002fea0003800000 */
[----:B------:R-:W-:Y:S01]  /*1aa0*/  BPT.TRAP 0x1 ;  /* 0x000000040000795c */ /* 0x000fe20000300000 */
.L_x_1300:
[----:B------:R-:W-:Y:S01]  /*1ab0*/  R2UR UR6, R237 ;  /* 0x00000000ed0672ca */ /* 0x000fe200000e0000 */
[----:B------:R-:W-:-:S05]  /*1ac0*/  IMAD.U32 R120, RZ, RZ, UR4 ;  /* 0x00000004ff787e24 */ /* 0x000fca000f8e00ff */
[----:B------:R-:W-:-:S07]  /*1ad0*/  SHF.L.U32 R120, R120, 0x1f, RZ ;  /* 0x0000001f78787819 */ /* 0x000fce00000006ff */
[----:B------:R-:W-:-:S09]  /*1ae0*/  ULEA UR6, UR5, UR6, 0x3 ;  /* 0x0000000605067291 */ /* 0x000fd2000f8e183f */
[----:B------:R1:W2:Y:S01]  /*1af0*/  SYNCS.PHASECHK.TRANS64.TRYWAIT P0, [UR6+0x26810], R120 ;  /* 0x02681078ff0075a7 */ /* 0x0002a20008000146 */
[----:B------:R-:W-:Y:S05]  /*1b00*/  @!P6 BRA `(.L_x_1301) ;  /* 0x000000000004e947 */ /* 0x000fea0003800000 */
[----:B------:R-:W-:Y:S01]  /*1b10*/  BPT.TRAP 0x1 ;  /* 0x000000040000795c */ /* 0x000fe20000300000 */
.L_x_1301:
[----:B--2---:R-:W-:Y:S05]  /*1b20*/  @P0 BRA `(.L_x_1302) ;  /* 0x0000000000080947 */ /* 0x004fea0003800000 */
[----:B------:R-:W2:Y:S02]  /*1b30*/  SYNCS.PHASECHK.TRANS64.TRYWAIT P0, [UR6+0x26810], R120 ;  /* 0x02681078ff0075a7 */ /* 0x000ea40008000146 */
[----:B--2---:R-:W-:Y:S05]  /*1b40*/  @!P0 BRA `(.L_x_1303) ;  /* 0x0000006c00f88947 */ /* 0x004fea0003800000 */
.L_x_1302:
        /* <DEDUP_REMOVED lines=66> */
.L_x_1304:
[----:B------:R1:W1:Y:S01]  /*1f70*/  SYNCS.PHASECHK.TRANS64.TRYWAIT P0, [UR6+0x26830], R120 ;  /* 0x02683078ff0075a7 */ /* 0x0002620008000146 */
[----:B------:R-:W-:Y:S05]  /*1f80*/  @!P6 BRA `(.L_x_1305) ;  /* 0x000000000004e947 */ /* 0x000fea0003800000 */
[----:B------:R-:W-:Y:S01]  /*1f90*/  BPT.TRAP 0x1 ;  /* 0x000000040000795c */ /* 0x000fe20000300000 */
.L_x_1305:
        /* <DEDUP_REMOVED lines=50> */
.L_x_1306:
        /* <DEDUP_REMOVED lines=604> */
.L_x_1308:
        /* <DEDUP_REMOVED lines=46> */
.L_x_1309:
        /* <DEDUP_REMOVED lines=62> */
.L_x_1291:
[----:B------:R-:W-:Y:S05]  /*4f40*/  @P0 BRA `(.L_x_1289) ;  /* 0x0000003800bc0947 */ /* 0x000fea0003800000 */
[----:B-1----:R-:W1:Y:S01]  /*4f50*/  S2R R4, SR_TID.X ;  /* 0x0000000000047919 */ /* 0x002e620000002100 */
[----:B------:R-:W2:Y:S01]  /*4f60*/  S2UR UR5, SR_CTAID.Y ;  /* 0x00000000000579c3 */ /* 0x000ea20000002600 */
[----:B------:R-:W-:Y:S01]  /*4f70*/  ULDC UR4, c[0x0][0x850] ;  /* 0x0002140000047ab9 */ /* 0x000fe20000000800 */
[----:B------:R-:W-:Y:S01]  /*4f80*/  ULDC.64 UR12, c[0x0][0x818] ;  /* 0x00020600000c7ab9 */ /* 0x000fe20000000a00 */
[----:B------:R-:W-:Y:S01]  /*4f90*/  UISETP.NE.AND UP0, UPT, UR4, 0x1, UPT ;  /* 0x000000010400788c */ /* 0x000fe2000bf05270 */
[----:B------:R-:W-:Y:S01]  /*4fa0*/  BSSY B0, `(.L_x_1311) ;  /* 0x0000052000007945 */ /* 0x000fe20003800000 */
[----:B------:R-:W-:Y:S01]  /*4fb0*/  ULDC.64 UR14, c[0x0][0x820] ;  /* 0x00020800000e7ab9 */ /* 0x000fe20000000a00 */
[----:B------:R-:W-:Y:S01]  /*4fc0*/  UMOV UR4, 0x400 ;  /* 0x0000040000047882 */ /* 0x000fe20000000000 */
[----:B------:R-:W-:Y:S01]  /*4fd0*/  ULDC.64 UR16, c[0x0][0x848] ;  /* 0x0002120000107ab9 */ /* 0x000fe20000000a00 */
[----:B------:R-:W3:Y:S06]  /*4fe0*/  S2UR UR9, SR_CgaCtaId ;  /* 0x00000000000979c3 */ /* 0x000eec0000008800 */
[----:B------:R-:W-:-:S02]  /*4ff0*/  @UP0 ULDC UR6, c[0x0][0x854] ;  /* 0x0002150000060ab9 */ /* 0x000fc40000000800 */
[----:B------:R-:W4:Y:S01]  /*5000*/  S2UR UR8, SR_CTAID.X ;  /* 0x00000000000879c3 */ /* 0x000f220000002500 */
[----:B--2---:R-:W-:-:S07]  /*5010*/  UIMAD.WIDE.U32 UR6, UR5, UR6, URZ ;  /* 0x00000006050672a5 */ /* 0x004fce000f8e003f */
[----:B------:R-:W2:Y:S01]  /*5020*/  S2UR UR18, SR_CTAID.Z ;  /* 0x00000000001279c3 */ /* 0x000ea20000002700 */
[----:B-1----:R-:W-:Y:S01]  /*5030*/  VIADD R3, R4, 0xffffff80 ;  /* 0xffffff8004037836 */ /* 0x002fe20000000000 */
[----:B---3--:R-:W-:-:S03]  /*5040*/  ULEA UR4, UR9, UR4, 0x18 ;  /* 0x0000000409047291 */ /* 0x008fc6000f8ec03f */
[----:B------:R-:W-:Y:S01]  /*5050*/  @UP0 ULDC UR9, c[0x0][0x858] ;  /* 0x0002160000090ab9 */ /* 0x000fe20000000800 */
[----:B------:R-:W-:Y:S01]  /*5060*/  SHF.R.S32.HI R0, RZ, 0x1f, R3 ;  /* 0x0000001fff007819 */ /* 0x000fe20000011403 */
[----:B------:R-:W-:Y:S01]  /*5070*/  @UP0 USHF.R.U32.HI UR5, URZ, UR9, UR7 ;  /* 0x000000093f050299 */ /* 0x000fe20008011607 */
[----:B------:R-:W-:Y:S01]  /*5080*/  BAR.SYNC.DEFER_BLOCKING 0x1, 0x100 ;  /* 0x0044000000007b1d */ /* 0x000fe20000010000 */
[----:B------:R-:W-:Y:S01]  /*5090*/  ISETP.NE.AND P0, PT, R3, RZ, PT ;  /* 0x000000ff0300720c */ /* 0x000fe20003f05270 */
[----:B----4-:R-:W-:Y:S01]  /*50a0*/  UIMAD UR8, UR8, 0x3000, URZ ;  /* 0x00003000080878a4 */ /* 0x010fe2000f8e023f */
[----:B------:R-:W-:Y:S01]  /*50b0*/  LEA.HI R2, R0, R3, RZ, 0x7 ;  /* 0x0000000300027211 */ /* 0x000fe200078f38ff */
[----:B------:R-:W-:Y:S02]  /*50c0*/  USHF.R.S32.HI UR10, URZ, 0x1f, UR5 ;  /* 0x0000001f3f0a7899 */ /* 0x000fe40008011405 */
[----:B------:R-:W-:Y:S01]  /*50d0*/  USHF.R.S32.HI UR9, URZ, 0x1f, UR8 ;  /* 0x0000001f3f097899 */ /* 0x000fe20008011408 */
[----:B------:R-:W-:Y:S01]  /*50e0*/  LOP3.LUT R0, R2, 0x3fffff80, RZ, 0xc0, !PT ;  /* 0x3fffff8002007812 */ /* 0x000fe200078ec0ff */
[----:B------:R-:W-:Y:S01]  /*50f0*/  UIMAD UR11, UR10, UR12, URZ ;  /* 0x0000000c0a0b72a4 */ /* 0x000fe2000f8e023f */
[----:B------:R-:W-:Y:S01]  /*5100*/  SHF.R.S32.HI R5, RZ, 0x7, R2 ;  /* 0x00000007ff057819 */ /* 0x000fe20000011402 */
[----:B------:R-:W-:-:S02]  /*5110*/  UIMAD.WIDE.U32 UR6, UR5, UR12, UR8 ;  /* 0x0000000c050672a5 */ /* 0x000fc4000f8e0008 */
[----:B------:R-:W-:Y:S01]  /*5120*/  IMAD.IADD R0, R3, 0x1, -R0 ;  /* 0x0000000103007824 */ /* 0x000fe200078e0a00 */
[----:B------:R-:W-:-:S03]  /*5130*/  UIMAD UR11, UR5, UR13, UR11 ;  /* 0x0000000d050b72a4 */ /* 0x000fc6000f8e020b */
[----:B------:R-:W-:Y:S01]  /*5140*/  IMAD R0, R5, 0x600, R0 ;  /* 0x0000060005007824 */ /* 0x000fe200078e0200 */
[----:B------:R-:W-:Y:S01]  /*5150*/  ULDC.64 UR12, c[0x0][0x840] ;  /* 0x00021000000c7ab9 */ /* 0x000fe20000000a00 */
[----:B------:R-:W-:Y:S02]  /*5160*/  UIADD3 UR7, UR7, UR11, URZ ;  /* 0x0000000b07077290 */ /* 0x000fe4000fffe03f */
[----:B------:R-:W-:Y:S01]  /*5170*/  IMAD.SHL.U32 R0, R0, 0x4, RZ ;  /* 0x0000000400007824 */ /* 0x000fe200078e00ff */
[----:B------:R-:W-:Y:S02]  /*5180*/  UIMAD UR10, UR10, UR12, URZ ;  /* 0x0000000c0a0a72a4 */ /* 0x000fe4000f8e023f */
[----:B------:R-:W-:Y:S02]  /*5190*/  UIMAD.WIDE.U32 UR8, UR5, UR12, UR8 ;  /* 0x0000000c050872a5 */ /* 0x000fe4000f8e0008 */
[----:B------:R-:W-:Y:S01]  /*51a0*/  LEA R0, R0, UR4, 0x2 ;  /* 0x0000000400007c11 */ /* 0x000fe2000f8e10ff */
[----:B------:R-:W-:-:S02]  /*51b0*/  UIMAD UR12, UR5, UR13, UR10 ;  /* 0x0000000d050c72a4 */ /* 0x000fc4000f8e020a */
[----:B--2---:R-:W-:Y:S02]  /*51c0*/  USHF.R.S32.HI UR5, URZ, 0x1f, UR18 ;  /* 0x0000001f3f057899 */ /* 0x004fe40008011412 */
[----:B------:R1:W-:Y:S01]  /*51d0*/  STS.128 [R0], R24 ;  /* 0x0000001800007388 */ /* 0x0003e20000000c00 */
[----:B------:R-:W-:Y:S02]  /*51e0*/  UIADD3 UR9, UR9, UR12, URZ ;  /* 0x0000000c09097290 */ /* 0x000fe4000fffe03f */
[----:B------:R-:W-:Y:S01]  /*51f0*/  UIMAD UR10, UR5, UR14, URZ ;  /* 0x0000000e050a72a4 */ /* 0x000fe2000f8e023f */
[----:B------:R1:W-:Y:S01]  /*5200*/  STS.128 [R0+0x800], R28 ;  /* 0x0008001c00007388 */ /* 0x0003e20000000c00 */
[----:B------:R-:W-:Y:S02]  /*5210*/  UIMAD UR5, UR5, UR16, URZ ;  /* 0x00000010050572a4 */ /* 0x000fe4000f8e023f */
[----:B------:R-:W-:Y:S01]  /*5220*/  UIMAD UR10, UR18, UR15, UR10 ;  /* 0x0000000f120a72a4 */ /* 0x000fe2000f8e020a */
[----:B------:R1:W-:Y:S01]  /*5230*/  STS.128 [R0+0x1000], R32 ;  /* 0x0010002000007388 */ /* 0x0003e20000000c00 */
[----:B------:R-:W-:-:S02]  /*5240*/  UIMAD.WIDE.U32 UR6, UR18, UR14, UR6 ;  /* 0x0000000e120672a5 */ /* 0x000fc4000f8e0006 */
[----:B------:R-:W-:Y:S01]  /*5250*/  UIMAD UR5, UR18, UR17, UR5 ;  /* 0x00000011120572a4 */ /* 0x000fe2000f8e0205 */
[----:B------:R1:W-:Y:S01]  /*5260*/  STS.128 [R0+0x1800], R36 ;  /* 0x0018002400007388 */ /* 0x0003e20000000c00 */
[----:B------:R-:W-:Y:S01]  /*5270*/  UIMAD.WIDE.U32 UR8, UR18, UR16, UR8 ;  /* 0x00000010120872a5 */ /* 0x000fe2000f8e0008 */
[----:B------:R-:W-:Y:S02]  /*5280*/  ULDC.64 UR12, c[0x0][0x800] ;  /* 0x00020000000c7ab9 */ /* 0x000fe40000000a00 */
[----:B------:R1:W-:Y:S01]  /*5290*/  STS.128 [R0+0x2000], R40 ;  /* 0x0020002800007388 */ /* 0x0003e20000000c00 */
[----:B------:R-:W-:Y:S01]  /*52a0*/  ULDC.64 UR14, c[0x0][0x828] ;  /* 0x00020a00000e7ab9 */ /* 0x000fe20000000a00 */
[----:B------:R-:W-:Y:S02]  /*52b0*/  UIADD3 UR7, UR7, UR10, URZ ;  /* 0x0000000a07077290 */ /* 0x000fe4000fffe03f */
[----:B------:R1:W-:Y:S01]  /*52c0*/  STS.128 [R0+0x2800], R44 ;  /* 0x0028002c00007388 */ /* 0x0003e20000000c00 */
[----:B------:R-:W-:-:S02]  /*52d0*/  ULEA UR12, UP0, UR6, UR12, 0x2 ;  /* 0x0000000c060c7291 */ /* 0x000fc4000f80103f */
[----:B------:R-:W-:Y:S01]  /*52e0*/  UIADD3 UR5, UR9, UR5, URZ ;  /* 0x0000000509057290 */ /* 0x000fe2000fffe03f */
[----:B------:R1:W-:Y:S01]  /*52f0*/  STS.128 [R0+0x3000], R48 ;  /* 0x0030003000007388 */ /* 0x0003e20000000c00 */
[----:B------:R-:W-:Y:S02]  /*5300*/  ULEA UR14, UP1, UR8, UR14, 0x2 ;  /* 0x0000000e080e7291 */ /* 0x000fe4000f82103f */
[----:B------:R-:W-:Y:S01]  /*5310*/  ULEA.HI.X UR13, UR6, UR13, UR7, 0x2, UP0 ;  /* 0x0000000d060d7291 */ /* 0x000fe200080f1407 */
[----:B------:R1:W-:Y:S01]  /*5320*/  STS.128 [R0+0x3800], R52 ;  /* 0x0038003400007388 */ /* 0x0003e20000000c00 */
[----:B------:R-:W-:-:S03]  /*5330*/  ULEA.HI.X UR7, UR8, UR15, UR5, 0x2, UP1 ;  /* 0x0000000f08077291 */ /* 0x000fc600088f1405 */
        /* <DEDUP_REMOVED lines=10> */
[----:B--2---:R-:W-:Y:S06]  /*53e0*/  BAR.SYNC.DEFER_BLOCKING 0x1, 0x100 ;  /* 0x0044000000007b1d */ /* 0x004fec0000010000 */
[----:B------:R-:W-:Y:S05]  /*53f0*/  @P0 BRA `(.L_x_1312) ;  /* 0x0000000000300947 */ /* 0x000fea0003800000 */
[----:B------:R-:W-:Y:S01]  /*5400*/  PLOP3.LUT P0, PT, PT, PT, PT, 0x80, 0x0 ;  /* 0x000000000000781c */ /* 0x000fe20003f0f070 */
[----:B------:R-:W-:Y:S01]  /*5410*/  UMOV UR5, 0xc00 ;  /* 0x00000c0000057882 */ /* 0x000fe20000000000 */
[----:B------:R-:W-:Y:S01]  /*5420*/  UMOV UR8, 0x0 ;  /* 0x0000000000087882 */ /* 0x000fe20000000000 */
[----:B------:R-:W-:Y:S01]  /*5430*/  UMOV UR9, 0x14f00000 ;  /* 0x14f0000000097882 */ /* 0x000fe20000000000 */
[----:B------:R-:W-:-:S09]  /*5440*/  UMOV UR6, UR14 ;  /* 0x0000000e00067c82 */ /* 0x000fd20008000000 */
.L_x_1313:
[----:B------:R-:W-:Y:S01]  /*5450*/  @P0 ELECT P1, URZ, PT ;  /* 0x00000000003f082f */ /* 0x000fe20003820000 */
[----:B------:R2:W-:-:S12]  /*5460*/  UBLKRED.G.S.ADD.F32.RN [UR6], [UR4], UR5, desc[UR8] ;  /* 0x00000806040073bb */ /* 0x0005d800080a1405 */
[----:B------:R-:W-:Y:S02]  /*5470*/  @P1 PLOP3.LUT P0, PT, P1, PT, PT, 0x8, 0x0 ;  /* 0x000000000000181c */ /* 0x000fe40000f0e170 */
[----:B------:R-:W-:-:S11]  /*5480*/  PLOP3.LUT P1, PT, PT, PT, PT, 0x8, 0x0 ;  /* 0x000000000000781c */ /* 0x000fd60003f2e170 */
[----:B--2---:R-:W-:Y:S05]  /*5490*/  @P0 BRA.U.ANY `(.L_x_1313) ;  /* 0xfffffffd00ec0947 */ /* 0x004fea000393ffff */
[----:B------:R0:W-:Y:S01]  /*54a0*/  UTMACMDFLUSH ;  /* 0x00000000000079b7 */ /* 0x0001e20000000000 */
[----:B------:R-:W-:-:S04]  /*54b0*/  DEPBAR.LE SB0, 0x0 ;  /* 0x000080000000791a */ /* 0x000fc80000000000 */
.L_x_1312:
[----:B------:R-:W-:Y:S05]  /*54c0*/  BSYNC B0 ;  /* 0x0000000000007941 */ /* 0x000fea0003800000 */
.L_x_1311:
        /* <DEDUP_REMOVED lines=28> */
.L_x_1314:
[----:B------:R-:W-:Y:S01]  /*5690*/  @P0 ELECT P1, URZ, PT ;  /* 0x00000000003f082f */ /* 0x000fe20003820000 */
[----:B------:R2:W-:-:S12]  /*56a0*/  UBLKRED.G.S.ADD.F32.RN [UR6], [UR4], UR5, desc[UR8] ;  /* 0x00000806040073bb */ /* 0x0005d800080a1405 */
[----:B------:R-:W-:Y:S02]  /*56b0*/  @P1 PLOP3.LUT P0, PT, P1, PT, PT, 0x8, 0x0 ;  /* 0x000000000000181c */ /* 0x000fe40000f0e170 */
[----:B------:R-:W-:-:S11]  /*56c0*/  PLOP3.LUT P1, PT, PT, PT, PT, 0x8, 0x0 ;  /* 0x000000000000781c */ /* 0x000fd60003f2e170 */
[----:B--2---:R-:W-:Y:S05]  /*56d0*/  @P0 BRA.U.ANY `(.L_x_1314) ;  /* 0xfffffffd00ec0947 */ /* 0x004fea000393ffff */
[----:B------:R0:W-:Y:S01]  /*56e0*/  UTMACMDFLUSH ;  /* 0x00000000000079b7 */ /* 0x0001e20000000000 */
[----:B------:R-:W-:-:S04]  /*56f0*/  DEPBAR.LE SB0, 0x0 ;  /* 0x000080000000791a */ /* 0x000fc80000000000 */
[----:B------:R-:W-:Y:S05]  /*5700*/  BRA `(.L_x_1289) ;  /* 0x0000003000cc7947 */ /* 0x000fea0003800000 */
.L_x_1287:
        /* <DEDUP_REMOVED lines=40> */
.L_x_1316:
[----:B------:R-:W-:Y:S02]  /*5990*/  UISETP.GT.AND UP0, UPT, UR8, UR5, UPT ;  /* 0x000000050800728c */ /* 0x000fe4000bf04270 */
[----:B------:R-:W-:Y:S02]  /*59a0*/  USHF.R.S32.HI UR14, URZ, 0x1f, UR12 ;  /* 0x0000001f3f0e7899 */ /* 0x000fe4000801140c */
[----:B------:R-:W-:Y:S02]  /*59b0*/  USHF.R.S32.HI UR4, URZ, 0x1f, UR13 ;  /* 0x0000001f3f047899 */ /* 0x000fe4000801140d */
[----:B------:R-:W-:-:S13]  /*59c0*/  PLOP3.LUT P0, PT, PT, PT, UP0, 0x80, 0x0 ;  /* 0x000000000000781c */ /* 0x000fda0003f0f008 */
[----:B------:R-:W-:Y:S05]  /*59d0*/  @!P0 BRA `(.L_x_1289) ;  /* 0x0000003000188947 */ /* 0x000fea0003800000 */
[----:B------:R-:W-:Y:S01]  /*59e0*/  ULDC.64 UR10, c[0x0][0x2d8] ;  /* 0x0000b600000a7ab9 */ /* 0x000fe20000000a00 */
[----:B------:R-:W-:Y:S01]  /*59f0*/  ELECT P0, URZ, PT ;  /* 0x00000000003f782f */ /* 0x000fe20003800000 */
[----:B------:R-:W-:Y:S02]  /*5a00*/  UIMAD UR9, UR4, UR10, URZ ;  /* 0x0000000a040972a4 */ /* 0x000fe4000f8e023f */
[----:B------:R-:W-:Y:S02]  /*5a10*/  UIADD3 UR4, -UR5, UR8, URZ ;  /* 0x0000000805047290 */ /* 0x000fe4000fffe13f */
[----:B------:R-:W-:Y:S02]  /*5a20*/  UIMAD.WIDE.U32 UR6, UR13, UR10, URZ ;  /* 0x0000000a0d0672a5 */ /* 0x000fe4000f8e003f */
[----:B------:R-:W-:Y:S02]  /*5a30*/  ULOP3.LUT UR4, UR4, 0x1, URZ, 0xc0, !UPT ;  /* 0x0000000104047892 */ /* 0x000fe4000f8ec03f */
[----:B------:R-:W-:-:S02]  /*5a40*/  UIMAD UR9, UR13, UR11, UR9 ;  /* 0x0000000b0d0972a4 */ /* 0x000fc4000f8e0209 */
[----:B------:R-:W-:Y:S01]  /*5a50*/  UISETP.NE.U32.AND UP0, UPT, UR4, 0x1, UPT ;  /* 0x000000010400788c */ /* 0x000fe2000bf05070 */
[----:B------:R-:W-:Y:S01]  /*5a60*/  ULDC.64 UR10, c[0x0][0x2e0] ;  /* 0x0000b800000a7ab9 */ /* 0x000fe20000000a00 */
[----:B------:R-:W-:Y:S02]  /*5a70*/  UIADD3 UR7, UR7, UR9, URZ ;  /* 0x0000000907077290 */ /* 0x000fe4000fffe03f */
[----:B------:R-:W-:Y:S02]  /*5a80*/  UIMAD UR9, UR14, UR10, URZ ;  /* 0x0000000a0e0972a4 */ /* 0x000fe4000f8e023f */
[----:B------:R-:W-:Y:S01]  /*5a90*/  PLOP3.LUT P1, PT, PT, PT, UP0, 0x80, 0x0 ;  /* 0x000000000000781c */ /* 0x000fe20003f2f008 */
[----:B------:R-:W-:Y:S02]  /*5aa0*/  UIMAD.WIDE.U32 UR6, UR12, UR10, UR6 ;  /* 0x0000000a0c0672a5 */ /* 0x000fe4000f8e0006 */
[----:B------:R-:W-:-:S04]  /*5ab0*/  UIMAD UR9, UR12, UR11, UR9 ;  /* 0x0000000b0c0972a4 */ /* 0x000fc8000f8e0209 */
[----:B------:R-:W-:-:S06]  /*5ac0*/  UIADD3 UR9, UR7, UR9, URZ ;  /* 0x0000000907097290 */ /* 0x000fcc000fffe03f */
[----:B------:R-:W-:Y:S06]  /*5ad0*/  @P1 BRA `(.L_x_1317) ;  /* 0x0000000000bc1947 */ /* 0x000fec0003800000 */
        /* <DEDUP_REMOVED lines=18> */
.L_x_1319:
[----:B------:R-:W-:Y:S05]  /*5c00*/  BSYNC B0 ;  /* 0x0000000000007941 */ /* 0x000fea0003800000 */
.L_x_1318:
        /* <DEDUP_REMOVED lines=19> */
.L_x_1321:
[----:B------:R-:W-:Y:S05]  /*5d40*/  BSYNC B0 ;  /* 0x0000000000007941 */ /* 0x000fea0003800000 */
.L_x_1320:
[----:B------:R-:W-:Y:S06]  /*5d50*/  BAR.ARV 0xa, 0xa0 ;  /* 0x0282800000007b1d */ /* 0x000fec0000002000 */
[----:B------:R-:W-:Y:S04]  /*5d60*/  BSSY B0, `(.L_x_1322) ;  /* 0x0000003000007945 */ /* 0x000fe80003800000 */
[----:B------:R-:W-:Y:S05]  /*5d70*/  @!P0 BRA `(.L_x_1323) ;  /* 0x0000000000048947 */ /* 0x000fea0003800000 */
[----:B------:R-:W-:-:S04]  /*5d80*/  DEPBAR.LE SB0, 0x0 ;  /* 0x000080000000791a */ /* 0x000fc80000000000 */
.L_x_1323:
[----:B------:R-:W-:Y:S05]  /*5d90*/  BSYNC B0 ;  /* 0x0000000000007941 */ /* 0x000fea0003800000 */
.L_x_1322:
[----:B------:R-:W-:Y:S06]  /*5da0*/  BAR.ARV 0xb, 0xa0 ;  /* 0x02c2800000007b1d */ /* 0x000fec0000002000 */
[----:B------:R-:W-:Y:S01]  /*5db0*/  UIADD3 UR12, UR5, 0x1, URZ ;  /* 0x00000001050c7890 */ /* 0x000fe2000fffe03f */
[----:B------:R-:W-:Y:S11]  /*5dc0*/  BRA `(.L_x_1324) ;  /* 0x0000000000047947 */ /* 0x000ff60003800000 */
.L_x_1317:
[----:B------:R-:W-:-:S05]  /*5dd0*/  UMOV UR12, UR5 ;  /* 0x00000005000c7c82 */ /* 0x000fca0008000000 */
.L_x_1324:
        /* <DEDUP_REMOVED lines=17> */
.L_x_1337:
        /* <DEDUP_REMOVED lines=20> */
.L_x_1326:
[----:B------:R-:W-:Y:S05]  /*6030*/  BSYNC B0 ;  /* 0x0000000000007941 */ /* 0x000fea0003800000 */
.L_x_1325:
        /* <DEDUP_REMOVED lines=13> */
.L_x_1328:
[----:B------:R-:W-:Y:S05]  /*6110*/  BSYNC B0 ;  /* 0x0000000000007941 */ /* 0x000fea0003800000 */
.L_x_1327:
[----:B------:R-:W-:Y:S06]  /*6120*/  BAR.ARV 0xa, 0xa0 ;  /* 0x0282800000007b1d */ /* 0x000fec0000002000 */
[----:B------:R-:W-:Y:S04]  /*6130*/  BSSY B0, `(.L_x_1329) ;  /* 0x0000003000007945 */ /* 0x000fe80003800000 */
[----:B------:R-:W-:Y:S05]  /*6140*/  @!P0 BRA `(.L_x_1330) ;  /* 0x0000000000048947 */ /* 0x000fea0003800000 */
[----:B------:R-:W-:-:S04]  /*6150*/  DEPBAR.LE SB0, 0x0 ;  /* 0x000080000000791a */ /* 0x000fc80000000000 */
.L_x_1330:
[----:B------:R-:W-:Y:S05]  /*6160*/  BSYNC B0 ;  /* 0x0000000000007941 */ /* 0x000fea0003800000 */
.L_x_1329:
        /* <DEDUP_REMOVED lines=13> */
.L_x_1332:
[----:B------:R-:W-:Y:S05]  /*6240*/  BSYNC B0 ;  /* 0x0000000000007941 */ /* 0x000fea0003800000 */
.L_x_1331:
        /* <DEDUP_REMOVED lines=13> */
.L_x_1334:
[----:B------:R-:W-:Y:S05]  /*6320*/  BSYNC B0 ;  /* 0x0000000000007941 */ /* 0x000fea0003800000 */
.L_x_1333:
[----:B------:R-:W-:Y:S01]  /*6330*/  UIADD3 UR12, UR12, 0x2, URZ ;  /* 0x000000020c0c7890 */ /* 0x000fe2000fffe03f */
[----:B------:R-:W-:Y:S06]  /*6340*/  BAR.ARV 0xa, 0xa0 ;  /* 0x0282800000007b1d */ /* 0x000fec0000002000 */
[----:B------:R-:W-:Y:S01]  /*6350*/  UISETP.GE.AND UP0, UPT, UR12, UR8, UPT ;  /* 0x000000080c00728c */ /* 0x000fe2000bf06270 */
[----:B------:R-:W-:Y:S04]  /*6360*/  BSSY B0, `(.L_x_1335) ;  /* 0x0000003000007945 */ /* 0x000fe80003800000 */
[----:B------:R-:W-:Y:S06]  /*6370*/  @!P0 BRA `(.L_x_1336) ;  /* 0x0000000000048947 */ /* 0x000fec0003800000 */
[----:B------:R-:W-:-:S04]  /*6380*/  DEPBAR.LE SB0, 0x0 ;  /* 0x000080000000791a */ /* 0x000fc80000000000 */
.L_x_1336:
[----:B------:R-:W-:Y:S05]  /*6390*/  BSYNC B0 ;  /* 0x0000000000007941 */ /* 0x000fea0003800000 */
.L_x_1335:
[----:B------:R-:W-:Y:S06]  /*63a0*/  BAR.ARV 0xb, 0xa0 ;  /* 0x02c2800000007b1d */ /* 0x000fec0000002000 */
[----:B------:R-:W-:Y:S01]  /*63b0*/  PLOP3.LUT P1, PT, PT, PT, UP0, 0x80, 0x0 ;  /* 0x000000000000781c */ /* 0x000fe20003f2f008 */
[----:B------:R-:W-:Y:S02]  /*63c0*/  UIADD3 UR20, UR20, 0x3000, URZ ;  /* 0x0000300014147890 */ /* 0x000fe4000fffe03f */
[----:B------:R-:W-:-:S10]  /*63d0*/  UIADD3 UR4, UR4, 0x3000, URZ ;  /* 0x0000300004047890 */ /* 0x000fd4000fffe03f */
[----:B------:R-:W-:Y:S05]  /*63e0*/  @!P1 BRA `(.L_x_1337) ;  /* 0xfffffff800c09947 */ /* 0x000fea000383ffff */
[----:B------:R-:W-:Y:S05]  /*63f0*/  BRA `(.L_x_1289) ;  /* 0x0000002400907947 */ /* 0x000fea0003800000 */
.L_x_1315:
        /* <DEDUP_REMOVED lines=33> */
.L_x_1339:
        /* <DEDUP_REMOVED lines=43> */
.L_x_1369:
        /* <DEDUP_REMOVED lines=15> */
.L_x_1342:
        /* <DEDUP_REMOVED lines=63> */
[----:B------:R-:W-:Y:S01]  /*6da0*/  UIADD3 UR56, UR8, 0x3000, URZ ;  /* 0x0000300008387890 */ /* 0x000fe2000fffe03f */
[----:B------:R-:W-:Y:S01]  /*6db0*/  UMOV UR58, 0x30 ;  /* 0x00000030003a7882 */ /* 0x000fe20000000000 */
[----:B------:R-:W-:-:S02]  /*6dc0*/  UMOV UR59, UR11 ;  /* 0x0000000b003b7c82 */ /* 0x000fc40008000000 */
[----:B------:R1:W-:Y:S01]  /*6dd0*/  STL [R1], R6 ;  /* 0x0000000601007387 */ /* 0x0003e20000100800 */
[----:B------:R-:W-:Y:S01]  /*6de0*/  ISETP.GE.AND P1, PT, R4, R6, PT ;  /* 0x000000060400720c */ /* 0x000fe20003f26270 */
[----:B------:R-:W-:Y:S01]  /*6df0*/  UMOV UR60, UR12 ;  /* 0x0000000c003c7c82 */ /* 0x000fe20008000000 */
[----:B------:R-:W-:Y:S01]  /*6e00*/  UMOV UR61, UR21 ;  /* 0x00000015003d7c82 */ /* 0x000fe20008000000 */
[----:B------:R-:W-:Y:S01]  /*6e10*/  UTMALDG.4D [UR16], [UR48], desc[UR50] ;  /* 0x00003210300075b4 */ /* 0x000fe20008019000 */
[----:B------:R-:W-:Y:S01]  /*6e20*/  UMOV UR57, UR9 ;  /* 0x0000000900397c82 */ /* 0x000fe20008000000 */
        /* <DEDUP_REMOVED lines=11> */
[----:B------:R-:W-:Y:S01]  /*6ee0*/  UIADD3 UR32, UR8, 0x2000, URZ ;  /* 0x0000200008207890 */ /* 0x000fe2000fffe03f */
[----:B------:R-:W-:Y:S01]  /*6ef0*/  UMOV UR25, UR9 ;  /* 0x0000000900197c82 */ /* 0x000fe20008000000 */
[----:B------:R-:W-:Y:S01]  /*6f00*/  UMOV UR34, 0x20 ;  /* 0x0000002000227882 */ /* 0x000fe20000000000 */
[----:B------:R-:W-:Y:S01]  /*6f10*/  UMOV UR35, UR11 ;  /* 0x0000000b00237c82 */ /* 0x000fe20008000000 */
[----:B------:R-:W-:Y:S01]  /*6f20*/  UMOV UR36, UR12 ;  /* 0x0000000c00247c82 */ /* 0x000fe20008000000 */
[----:B------:R-:W-:Y:S01]  /*6f30*/  UMOV UR33, UR9 ;  /* 0x0000000900217c82 */ /* 0x000fe20008000000 */
[----:B------:R-:W-:Y:S01]  /*6f40*/  UIADD3 UR48, UR8, 0x4000, URZ ;  /* 0x0000400008307890 */ /* 0x000fe2000fffe03f */
[----:B------:R2:W-:Y:S01]  /*6f50*/  UTMALDG.4D [UR24], [UR46], desc[UR54] ;  /* 0x000036182e0075b4 */ /* 0x0005e20008019000 */
[----:B------:R-:W-:Y:S01]  /*6f60*/  UMOV UR50, 0x40 ;  /* 0x0000004000327882 */ /* 0x000fe20000000000 */
[----:B------:R-:W-:Y:S01]  /*6f70*/  UMOV UR51, UR11 ;  /* 0x0000000b00337c82 */ /* 0x000fe20008000000 */
[----:B------:R-:W-:Y:S01]  /*6f80*/  UMOV UR52, UR12 ;  /* 0x0000000c00347c82 */ /* 0x000fe20008000000 */
[----:B------:R-:W-:Y:S01]  /*6f90*/  UMOV UR53, UR21 ;  /* 0x0000001500357c82 */ /* 0x000fe20008000000 */
[----:B------:R-:W-:Y:S01]  /*6fa0*/  UMOV UR49, UR9 ;  /* 0x0000000900317c82 */ /* 0x000fe20008000000 */
[----:B------:R3:W-:Y:S01]  /*6fb0*/  UTMALDG.4D [UR32], [UR46], desc[UR54] ;  /* 0x000036202e0075b4 */ /* 0x0007e20008019000 */
[----:B----4-:R-:W-:Y:S01]  /*6fc0*/  UMOV UR10, 0x40 ;  /* 0x00000040000a7882 */ /* 0x010fe20000000000 */
[----:B------:R1:W-:Y:S01]  /*6fd0*/  UTMALDG.4D [UR56], [UR46], desc[UR54] ;  /* 0x000036382e0075b4 */ /* 0x0003e20008019000 */
[----:B------:R1:W-:Y:S01]  /*6fe0*/  UTMALDG.4D [UR48], [UR46], desc[UR54] ;  /* 0x000036302e0075b4 */ /* 0x0003e20008019000 */
[----:B--2---:R-:W-:Y:S01]  /*6ff0*/  UIADD3 UR24, UR8, 0x6000, URZ ;  /* 0x0000600008187890 */ /* 0x004fe2000fffe03f */
[----:B------:R-:W-:Y:S01]  /*7000*/  UMOV UR26, UR18 ;  /* 0x00000012001a7c82 */ /* 0x000fe20008000000 */
[----:B------:R1:W-:Y:S01]  /*7010*/  UTMALDG.4D [UR40], [UR46], desc[UR54] ;  /* 0x000036282e0075b4 */ /* 0x0003e20008019000 */
[----:B---3--:R-:W-:-:S02]  /*7020*/  UIADD3 UR32, UR8, 0x8000, URZ ;  /* 0x0000800008207890 */ /* 0x008fc4000fffe03f */
[----:B------:R-:W-:-:S04]  /*7030*/  UIADD3 UR8, UR8, 0xa000, URZ ;  /* 0x0000a00008087890 */ /* 0x000fc8000fffe03f */
[----:B------:R1:W-:Y:S03]  /*7040*/  UTMALDG.4D [UR24], [UR30], desc[UR54] ;  /* 0x000036181e0075b4 */ /* 0x0003e60008019000 */
        /* <DEDUP_REMOVED lines=21> */
.L_x_1353:
[----:B--234-:R-:W-:-:S04]  /*71a0*/  SHF.L.U32 R21, R11, 0x1f, RZ ;  /* 0x0000001f0b157819 */ /* 0x01cfc800000006ff */
[----:B------:R-:W1:Y:S02]  /*71b0*/  SYNCS.PHASECHK.TRANS64.TRYWAIT P1, [R16+URZ+0x26840], R21 ;  /* 0x02684015100075a7 */ /* 0x000e64000802017f */
[----:B-1----:R-:W-:Y:S05]  /*71c0*/  @!P1 BRA `(.L_x_1345) ;  /* 0x00000018009c9947 */ /* 0x002fea0003800000 */
.L_x_1370:
[----:B------:R-:W-:Y:S05]  /*71d0*/  @P0 BRA `(.L_x_1346) ;  /* 0x0000000000140947 */ /* 0x000fea0003800000 */
[----:B------:R-:W-:Y:S01]  /*71e0*/  ISETP.NE.AND P1, PT, R6, RZ, PT ;  /* 0x000000ff0600720c */ /* 0x000fe20003f25270 */
[----:B------:R-:W-:-:S04]  /*71f0*/  IMAD.MOV.U32 R3, RZ, RZ, 0x3100 ;  /* 0x00003100ff037424 */ /* 0x000fc800078e00ff */
[----:B------:R3:W-:Y:S08]  /*7200*/  SYNCS.ARRIVE.TRANS64 RZ, [R16+URZ+0x26830], R3 ;  /* 0x0268300310ff79a7 */ /* 0x0007f0000800003f */
[----:B------:R-:W-:Y:S05]  /*7210*/  @!P1 BRA `(.L_x_1346) ;  /* 0x0000000000049947 */ /* 0x000fea0003800000 */
[----:B------:R-:W-:Y:S01]  /*7220*/  BPT.TRAP 0x1 ;  /* 0x000000040000795c */ /* 0x000fe20000300000 */
.L_x_1346:
        /* <DEDUP_REMOVED lines=43> */
.L_x_1371:
[----:B------:R-:W-:Y:S05]  /*74e0*/  @P0 BRA `(.L_x_1348) ;  /* 0x0000000000140947 */ /* 0x000fea0003800000 */
[----:B------:R-:W-:Y:S01]  /*74f0*/  ISETP.NE.AND P1, PT, R6, RZ, PT ;  /* 0x000000ff0600720c */ /* 0x000fe20003f25270 */
[----:B------:R-:W-:-:S04]  /*7500*/  IMAD.MOV.U32 R2, RZ, RZ, 0x3100 ;  /* 0x00003100ff027424 */ /* 0x000fc800078e00ff */
[----:B------:R3:W-:Y:S08]  /*7510*/  SYNCS.ARRIVE.TRANS64 RZ, [R16+URZ+0x26818], R2 ;  /* 0x0268180210ff79a7 */ /* 0x0007f0000800003f */
[----:B------:R-:W-:Y:S05]  /*7520*/  @!P1 BRA `(.L_x_1348) ;  /* 0x0000000000049947 */ /* 0x000fea0003800000 */
[----:B------:R-:W-:Y:S01]  /*7530*/  BPT.TRAP 0x1 ;  /* 0x000000040000795c */ /* 0x000fe20000300000 */
.L_x_1348:
        /* <DEDUP_REMOVED lines=43> */
.L_x_1372:
[----:B------:R-:W-:Y:S05]  /*77f0*/  @P0 BRA `(.L_x_1350) ;  /* 0x0000000000140947 */ /* 0x000fea0003800000 */
[----:B------:R-:W-:Y:S01]  /*7800*/  ISETP.NE.AND P1, PT, R6, RZ, PT ;  /* 0x000000ff0600720c */ /* 0x000fe20003f25270 */
[----:B-123--:R-:W-:-:S04]  /*7810*/  IMAD.MOV.U32 R21, RZ, RZ, 0x3100 ;  /* 0x00003100ff157424 */ /* 0x00efc800078e00ff */
[----:B------:R4:W-:Y:S08]  /*7820*/  SYNCS.ARRIVE.TRANS64 RZ, [R16+URZ+0x26838], R21 ;  /* 0x0268381510ff79a7 */ /* 0x0009f0000800003f */
[----:B------:R-:W-:Y:S05]  /*7830*/  @!P1 BRA `(.L_x_1350) ;  /* 0x0000000000049947 */ /* 0x000fea0003800000 */
[----:B------:R-:W-:Y:S01]  /*7840*/  BPT.TRAP 0x1 ;  /* 0x000000040000795c */ /* 0x000fe20000300000 */
.L_x_1350:
        /* <DEDUP_REMOVED lines=38> */
.L_x_1374:
[----:B------:R-:W-:Y:S05]  /*7ab0*/  @P0 BRA `(.L_x_1352) ;  /* 0x0000000000140947 */ /* 0x000fea0003800000 */
[----:B------:R-:W-:Y:S01]  /*7ac0*/  ISETP.NE.AND P1, PT, R6, RZ, PT ;  /* 0x000000ff0600720c */ /* 0x000fe20003f25270 */
[----:B------:R-:W-:-:S04]  /*7ad0*/  IMAD.MOV.U32 R5, RZ, RZ, 0x3100 ;  /* 0x00003100ff057424 */ /* 0x000fc800078e00ff */
[----:B------:R1:W-:Y:S08]  /*7ae0*/  SYNCS.ARRIVE.TRANS64 RZ, [R16+URZ+0x26810], R5 ;  /* 0x0268100510ff79a7 */ /* 0x0003f0000800003f */
[----:B------:R-:W-:Y:S05]  /*7af0*/  @!P1 BRA `(.L_x_1352) ;  /* 0x0000000000049947 */ /* 0x000fea0003800000 */
[----:B------:R-:W-:Y:S01]  /*7b00*/  BPT.TRAP 0x1 ;  /* 0x000000040000795c */ /* 0x000fe20000300000 */
.L_x_1352:
        /* <DEDUP_REMOVED lines=44> */
.L_x_1344:
[----:B------:R-:W3:Y:S02]  /*7dd0*/  LDL.LU R4, [R1+0x4] ;  /* 0x0000040001047983 */ /* 0x000ee40000300800 */
[----:B---3--:R-:W-:Y:S02]  /*7de0*/  ISETP.NE.AND P1, PT, R4, RZ, PT ;  /* 0x000000ff0400720c */ /* 0x008fe40003f25270 */
[----:B------:R1:W5:Y:S11]  /*7df0*/  LDL R4, [R1] ;  /* 0x0000000001047983 */ /* 0x0003760000100800 */
[----:B-1----:R-:W-:Y:S05]  /*7e00*/  @!P1 BRA `(.L_x_1343) ;  /* 0x0000000400809947 */ /* 0x002fea0003800000 */
[----:B------:R-:W-:-:S04]  /*7e10*/  SHF.L.U32 R13, R11, 0x1f, RZ ;  /* 0x0000001f0b0d7819 */ /* 0x000fc800000006ff */
[----:B------:R-:W1:Y:S02]  /*7e20*/  SYNCS.PHASECHK.TRANS64.TRYWAIT P1, [R16+URZ+0x26840], R13 ;  /* 0x0268400d100075a7 */ /* 0x000e64000802017f */
[----:B-1----:R-:W-:Y:S05]  /*7e30*/  @!P1 BRA `(.L_x_1354) ;  /* 0x0000000c00d49947 */ /* 0x002fea0003800000 */
.L_x_1375:
[----:B------:R-:W-:Y:S05]  /*7e40*/  @P0 BRA `(.L_x_1355) ;  /* 0x0000000000140947 */ /* 0x000fea0003800000 */
[----:B------:R-:W-:Y:S01]  /*7e50*/  ISETP.NE.AND P1, PT, R6, RZ, PT ;  /* 0x000000ff0600720c */ /* 0x000fe20003f25270 */
[----:B--2---:R-:W-:-:S04]  /*7e60*/  IMAD.MOV.U32 R5, RZ, RZ, 0x3100 ;  /* 0x00003100ff057424 */ /* 0x004fc800078e00ff */
[----:B------:R3:W-:Y:S08]  /*7e70*/  SYNCS.ARRIVE.TRANS64 RZ, [R16+URZ+0x26830], R5 ;  /* 0x0268300510ff79a7 */ /* 0x0007f0000800003f */
[----:B------:R-:W-:Y:S05]  /*7e80*/  @!P1 BRA `(.L_x_1355) ;  /* 0x0000000000049947 */ /* 0x000fea0003800000 */
[----:B------:R-:W-:Y:S01]  /*7e90*/  BPT.TRAP 0x1 ;  /* 0x000000040000795c */ /* 0x000fe20000300000 */
.L_x_1355:
        /* <DEDUP_REMOVED lines=40> */
.L_x_1376:
[----:B------:R-:W-:Y:S05]  /*8120*/  @P0 BRA `(.L_x_1357) ;  /* 0x0000000000140947 */ /* 0x000fea0003800000 */
[----:B------:R-:W-:Y:S01]  /*8130*/  ISETP.NE.AND P0, PT, R6, RZ, PT ;  /* 0x000000ff0600720c */ /* 0x000fe20003f05270 */
[----:B------:R-:W-:-:S04]  /*8140*/  IMAD.MOV.U32 R5, RZ, RZ, 0x3100 ;  /* 0x00003100ff057424 */ /* 0x000fc800078e00ff */
[----:B------:R3:W-:Y:S08]  /*8150*/  SYNCS.ARRIVE.TRANS64 RZ, [R16+URZ+0x26818], R5 ;  /* 0x0268180510ff79a7 */ /* 0x0007f0000800003f */
[----:B------:R-:W-:Y:S05]  /*8160*/  @!P0 BRA `(.L_x_1357) ;  /* 0x0000000000048947 */ /* 0x000fea0003800000 */
[----:B------:R-:W-:Y:S01]  /*8170*/  BPT.TRAP 0x1 ;  /* 0x000000040000795c */ /* 0x000fe20000300000 */
.L_x_1357:
        /* <DEDUP_REMOVED lines=41> */
.L_x_1343:
[----:B------:R-:W3:Y:S01]  /*8410*/  S2R R0, SR_TID.X ;  /* 0x0000000000007919 */ /* 0x000ee20000002100 */
[----:B------:R-:W-:Y:S01]  /*8420*/  IMAD R3, R19, 0x8, R16 ;  /* 0x0000000813037824 */ /* 0x000fe200078e0210 */
[----:B---3--:R-:W-:Y:S02]  /*8430*/  LOP3.LUT R2, R0, 0x7f, RZ, 0xc0, !PT ;  /* 0x0000007f00027812 */ /* 0x008fe400078ec0ff */
[----:B------:R-:W-:Y:S02]  /*8440*/  SHF.L.U32 R0, R11, 0x1f, RZ ;  /* 0x0000001f0b007819 */ /* 0x000fe400000006ff */
[----:B------:R-:W-:Y:S02]  /*8450*/  ISETP.NE.AND P1, PT, R2, RZ, PT ;  /* 0x000000ff0200720c */ /* 0x000fe40003f25270 */
[----:B------:R-:W3:Y:S02]  /*8460*/  SYNCS.PHASECHK.TRANS64.TRYWAIT P0, [R3+URZ+0x26840], R0 ;  /* 0x02684000030075a7 */ /* 0x000ee4000800017f */
[----:B---3--:R-:W-:Y:S09]  /*8470*/  @!P0 BRA `(.L_x_1358) ;  /* 0x00000008006c8947 */ /* 0x008ff20003800000 */
.L_x_1377:
[----:B------:R-:W-:Y:S05]  /*8480*/  @P1 BRA `(.L_x_1359) ;  /* 0x0000000000181947 */ /* 0x000fea0003800000 */
[----:B------:R-:W1:Y:S01]  /*8490*/  S2R R2, SR_TID.X ;  /* 0x0000000000027919 */ /* 0x000e620000002100 */
[----:B---3--:R-:W-:-:S04]  /*84a0*/  IMAD.MOV.U32 R0, RZ, RZ, 0x3100 ;  /* 0x00003100ff007424 */ /* 0x008fc800078e00ff */
[----:B------:R3:W-:Y:S01]  /*84b0*/  SYNCS.ARRIVE.TRANS64 RZ, [R3+URZ+0x26830], R0 ;  /* 0x0268300003ff79a7 */ /* 0x0007e2000800003f */
[----:B-1----:R-:W-:-:S13]  /*84c0*/  LOP3.LUT P0, RZ, R2, 0x1f, RZ, 0xc0, !PT ;  /* 0x0000001f02ff7812 */ /* 0x002fda000780c0ff */
[----:B---3--:R-:W-:Y:S05]  /*84d0*/  @!P0 BRA `(.L_x_1359) ;  /* 0x0000000000048947 */ /* 0x008fea0003800000 */
[----:B------:R-:W-:Y:S01]  /*84e0*/  BPT.TRAP 0x1 ;  /* 0x000000040000795c */ /* 0x000fe20000300000 */
.L_x_1359:
        /* <DEDUP_REMOVED lines=47> */
.L_x_1340:
[----:B------:R-:W-:Y:S05]  /*87e0*/  BSYNC B0 ;  /* 0x0000000000007941 */ /* 0x000fea0003800000 */
.L_x_1338:
[----:B------:R-:W-:-:S03]  /*87f0*/  UMOV UR7, 0xffffffff ;  /* 0xffffffff00077882 */ /* 0x000fc60000000000 */
[----:B------:R-:W-:Y:S05]  /*8800*/  BRA.DIV UR7, `(.L_x_1360) ;  /* 0x00000006079c7947 */ /* 0x000fea000b800000 */
[----:B------:R-:W-:-:S13]  /*8810*/  ELECT P6, URZ, PT ;  /* 0x00000000003f782f */ /* 0x000fda00038c0000 */
.L_x_1380:
[----:B------:R-:W-:Y:S05]  /*8820*/  @!P6 BRA `(.L_x_1289) ;  /* 0x000000000084e947 */ /* 0x000fea0003800000 */
[----:B------:R-:W-:-:S06]  /*8830*/  ULOP3.LUT UR7, UR38, 0x2, URZ, 0xfc, !UPT ;  /* 0x0000000226077892 */ /* 0x000fcc000f8efc3f */
[----:B------:R-:W-:-:S05]  /*8840*/  IMAD.U32 R2, RZ, RZ, UR7 ;  /* 0x00000007ff027e24 */ /* 0x000fca000f8e00ff */
[----:B------:R-:W-:-:S13]  /*8850*/  ISETP.NE.AND P2, PT, R2, 0x3, PT ;  /* 0x000000030200780c */ /* 0x000fda0003f45270 */
[----:B------:R-:W-:Y:S05]  /*8860*/  @!P2 BRA `(.L_x_1361) ;  /* 0x000000000004a947 */ /* 0x000fea0003800000 */
[----:B------:R-:W-:Y:S01]  /*8870*/  BPT.TRAP 0x1 ;  /* 0x000000040000795c */ /* 0x000fe20000300000 */
.L_x_1361:
        /* <DEDUP_REMOVED lines=15> */
.L_x_1381:
[----:B------:R-:W2:Y:S02]  /*8970*/  SYNCS.PHASECHK.TRANS64.TRYWAIT P0, [R3+URZ], R2 ;  /* 0x00000002030075a7 */ /* 0x000ea4000800017f */
[----:B--2---:R-:W-:Y:S05]  /*8980*/  @!P0 BRA `(.L_x_1363) ;  /* 0x0000000400708947 */ /* 0x004fea0003800000 */
.L_x_1382:
[----:B------:R-:W-:Y:S05]  /*8990*/  @!P2 BRA `(.L_x_1364) ;  /* 0x000000000004a947 */ /* 0x000fea0003800000 */
[----:B------:R-:W-:Y:S01]  /*89a0*/  BPT.TRAP 0x1 ;  /* 0x000000040000795c */ /* 0x000fe20000300000 */
.L_x_1364:
[----:B--2---:R-:W-:-:S04]  /*89b0*/  VIADD R3, R7, 0x26840 ;  /* 0x0002684007037836 */ /* 0x004fc80000000000 */
[----:B------:R-:W-:-:S04]  /*89c0*/  IMAD R0, R0, 0x8, R3 ;  /* 0x0000000800007824 */ /* 0x000fc800078e0203 */
[----:B------:R-:W2:Y:S02]  /*89d0*/  SYNCS.PHASECHK.TRANS64.TRYWAIT P0, [R0+URZ], R5 ;  /* 0x00000005000075a7 */ /* 0x000ea4000800017f */
[----:B--2---:R-:W-:Y:S05]  /*89e0*/  @!P0 BRA `(.L_x_1365) ;  /* 0x00000004006c8947 */ /* 0x004fea0003800000 */
.L_x_1383:
[----:B------:R-:W-:-:S07]  /*89f0*/  IMAD R3, R4, 0x8, R3 ;  /* 0x0000000804037824 */ /* 0x000fce00078e0203 */
.L_x_1366:
[----:B---3--:R3:W4:Y:S02]  /*8a00*/  SYNCS.PHASECHK.TRANS64.TRYWAIT P0, [R3+URZ], R2 ;  /* 0x00000002030075a7 */ /* 0x008724000800017f */
[----:B----4-:R-:W-:Y:S05]  /*8a10*/  @!P0 NANOSLEEP.SYNCS 0x989680 ;  /* 0x009896800000895d */ /* 0x010fea0003900000 */
[----:B------:R-:W4:Y:S02]  /*8a20*/  @!P0 SYNCS.PHASECHK.TRANS64 P0, [R3+URZ], R2 ;  /* 0x00000002030085a7 */ /* 0x000f24000800007f */
[----:B----4-:R-:W-:Y:S05]  /*8a30*/  @!P0 BRA `(.L_x_1366) ;  /* 0xfffffffc00f08947 */ /* 0x010fea000383ffff */
.L_x_1289:
[----:B------:R-:W-:Y:S05]  /*8a40*/  BSYNC B6 ;  /* 0x0000000000067941 */ /* 0x000fea0003800000 */
.L_x_1286:
[----:B------:R-:W-:Y:S05]  /*8a50*/  EXIT ;  /* 0x000000000000794d */ /* 0x000fea0003800000 */
.L_x_1296:
[----:B------:R-:W-:Y:S02]  /*8a60*/  IMAD.MOV.U32 R13, RZ, RZ, R17 ;  /* 0x000000ffff0d7224 */ /* 0x000fe400078e0011 */
[----:B------:R-:W-:Y:S02]  /*8a70*/  IMAD.MOV.U32 R12, RZ, RZ, RZ ;  /* 0x000000ffff0c7224 */ /* 0x000fe400078e00ff */
[----:B------:R-:W-:Y:S02]  /*8a80*/  IMAD.MOV.U32 R11, RZ, RZ, 0x1f ;  /* 0x0000001fff0b7424 */ /* 0x000fe400078e00ff */
[----:B------:R-:W-:-:S07]  /*8a90*/  IMAD.MOV.U32 R15, RZ, RZ, -0x1 ;  /* 0xffffffffff0f7424 */ /* 0x000fce00078e00ff */
[----:B------:R-:W-:Y:S05]  /*8aa0*/  WARPSYNC.COLLECTIVE R15, `(.L_x_1367) ;  /* 0x000000000f087348 */ /* 0x000fea0003c00000 */
[----:B------:R1:W2:Y:S02]  /*8ab0*/  SHFL.IDX P6, R14, R13, R12, R11 ;  /* 0x0000000c0d0e7389 */ /* 0x0002a400000c000b */
[----:B-12---:R-:W-:Y:S01]  /*8ac0*/  ENDCOLLECTIVE ;  /* 0x000000000000791b */ /* 0x006fe20003800000 */
.L_x_1367:
[----:B------:R-:W-:Y:S05]  /*8ad0*/  BRA `(.L_x_1368) ;  /* 0xffffff8400607947 */ /* 0x000fea000383ffff */
.L_x_1298:
[----:B--2---:R2:W3:Y:S02]  /*8ae0*/  SYNCS.PHASECHK.TRANS64.TRYWAIT P0, [R237+URZ+0x26800], R4 ;  /* 0x02680004ed0075a7 */ /* 0x0044e4000800017f */
[----:B---3--:R-:W-:Y:S05]  /*8af0*/  @!P0 NANOSLEEP.SYNCS 0x989680 ;  /* 0x009896800000895d */ /* 0x008fea0003900000 */
[----:B------:R-:W3:Y:S02]  /*8b00*/  @!P0 SYNCS.PHASECHK.TRANS64 P0, [R237+URZ+0x26800], R4 ;  /* 0x02680004ed0085a7 */ /* 0x000ee4000800007f */
[----:B---3--:R-:W-:Y:S05]  /*8b10*/  @!P0 BRA `(.L_x_1298) ;  /* 0xfffffffc00f08947 */ /* 0x008fea000383ffff */
[----:B------:R-:W-:Y:S05]  /*8b20*/  BRA `(.L_x_1297) ;  /* 0xffffff8400887947 */ /* 0x000fea000383ffff */
.L_x_1303:
[----:B--2---:R-:W-:-:S04]  /*8b30*/  IMAD.U32 R5, RZ, RZ, UR6 ;  /* 0x00000006ff057e24 */ /* 0x004fc8000f8e00ff */
[----:B------:R2:W3:Y:S03]  /*8b40*/  SYNCS.PHASECHK.TRANS64.TRYWAIT P0, [R5+URZ+0x26810], R120 ;  /* 0x02681078050075a7 */ /* 0x0004e6000800017f */
[----:B---3--:R-:W-:Y:S05]  /*8b50*/  @!P0 NANOSLEEP.SYNCS 0x989680 ;  /* 0x009896800000895d */ /* 0x008fea0003900000 */
[----:B------:R-:W3:Y:S02]  /*8b60*/  @!P0 SYNCS.PHASECHK.TRANS64 P0, [R5+URZ+0x26810], R120 ;  /* 0x02681078050085a7 */ /* 0x000ee4000800007f */
[----:B---3--:R-:W-:Y:S05]  /*8b70*/  @!P0 BRA `(.L_x_1303) ;  /* 0xfffffffc00ec8947 */ /* 0x008fea000383ffff */
[----:B------:R-:W-:Y:S05]  /*8b80*/  BRA `(.L_x_1302) ;  /* 0xffffff8c00f07947 */ /* 0x000fea000383ffff */
.L_x_1307:
[----:B------:R-:W-:-:S04]  /*8b90*/  IMAD.U32 R121, RZ, RZ, UR6 ;  /* 0x00000006ff797e24 */ /* 0x000fc8000f8e00ff */
[----:B------:R1:W1:Y:S03]  /*8ba0*/  SYNCS.PHASECHK.TRANS64.TRYWAIT P0, [R121+URZ+0x26830], R120 ;  /* 0x02683078790075a7 */ /* 0x000266000800017f */
[----:B-1----:R-:W-:Y:S05]  /*8bb0*/  @!P0 NANOSLEEP.SYNCS 0x989680 ;  /* 0x009896800000895d */ /* 0x002fea0003900000 */
[----:B------:R-:W1:Y:S02]  /*8bc0*/  @!P0 SYNCS.PHASECHK.TRANS64 P0, [R121+URZ+0x26830], R120 ;  /* 0x02683078790085a7 */ /* 0x000e64000800007f */
[----:B-1----:R-:W-:Y:S05]  /*8bd0*/  @!P0 BRA `(.L_x_1307) ;  /* 0xfffffffc00ec8947 */ /* 0x002fea000383ffff */
[----:B------:R-:W-:Y:S05]  /*8be0*/  BRA `(.L_x_1306) ;  /* 0xffffff9400b47947 */ /* 0x000fea000383ffff */
.L_x_1341:
[----:B-1----:R1:W2:Y:S02]  /*8bf0*/  SYNCS.PHASECHK.TRANS64.TRYWAIT P0, [R16+URZ+0x26820], R3 ;  /* 0x02682003100075a7 */ /* 0x0022a4000800017f */
[----:B--2---:R-:W-:Y:S05]  /*8c00*/  @!P0 NANOSLEEP.SYNCS 0x989680 ;  /* 0x009896800000895d */ /* 0x004fea0003900000 */
[----:B------:R-:W2:Y:S02]  /*8c10*/  @!P0 SYNCS.PHASECHK.TRANS64 P0, [R16+URZ+0x26820], R3 ;  /* 0x02682003100085a7 */ /* 0x000ea4000800007f */
[----:B--2---:R-:W-:Y:S05]  /*8c20*/  @!P0 BRA `(.L_x_1341) ;  /* 0xfffffffc00f08947 */ /* 0x004fea000383ffff */
[----:B------:R-:W-:Y:S05]  /*8c30*/  BRA `(.L_x_1369) ;  /* 0xffffffdc00207947 */ /* 0x000fea000383ffff */
.L_x_1345:
[----:B-1----:R1:W3:Y:S02]  /*8c40*/  SYNCS.PHASECHK.TRANS64.TRYWAIT P1, [R16+URZ+0x26840], R21 ;  /* 0x02684015100075a7 */ /* 0x0022e4000802017f */
[----:B---3--:R-:W-:Y:S05]  /*8c50*/  @!P1 NANOSLEEP.SYNCS 0x989680 ;  /* 0x009896800000995d */ /* 0x008fea0003900000 */
[----:B------:R-:W3:Y:S02]  /*8c60*/  @!P1 SYNCS.PHASECHK.TRANS64 P1, [R16+URZ+0x26840], R21 ;  /* 0x02684015100095a7 */ /* 0x000ee4000802007f */
[----:B---3--:R-:W-:Y:S05]  /*8c70*/  @!P1 BRA `(.L_x_1345) ;  /* 0xfffffffc00f09947 */ /* 0x008fea000383ffff */
[----:B------:R-:W-:Y:S05]  /*8c80*/  BRA `(.L_x_1370) ;  /* 0xffffffe400507947 */ /* 0x000fea000383ffff */
.L_x_1347:
[----:B--2---:R2:W3:Y:S02]  /*8c90*/  SYNCS.PHASECHK.TRANS64.TRYWAIT P1, [R16+URZ+0x26828], R21 ;  /* 0x02682815100075a7 */ /* 0x0044e4000802017f */
[----:B---3--:R-:W-:Y:S05]  /*8ca0*/  @!P1 NANOSLEEP.SYNCS 0x989680 ;  /* 0x009896800000995d */ /* 0x008fea0003900000 */
[----:B------:R-:W3:Y:S02]  /*8cb0*/  @!P1 SYNCS.PHASECHK.TRANS64 P1, [R16+URZ+0x26828], R21 ;  /* 0x02682815100095a7 */ /* 0x000ee4000802007f */
[----:B---3--:R-:W-:Y:S05]  /*8cc0*/  @!P1 BRA `(.L_x_1347) ;  /* 0xfffffffc00f09947 */ /* 0x008fea000383ffff */
[----:B------:R-:W-:Y:S05]  /*8cd0*/  BRA `(.L_x_1371) ;  /* 0xffffffe800007947 */ /* 0x000fea000383ffff */
.L_x_1349:
[----:B---3--:R3:W4:Y:S02]  /*8ce0*/  SYNCS.PHASECHK.TRANS64.TRYWAIT P1, [R16+URZ+0x26848], R21 ;  /* 0x02684815100075a7 */ /* 0x008724000802017f */
[----:B----4-:R-:W-:Y:S05]  /*8cf0*/  @!P1 NANOSLEEP.SYNCS 0x989680 ;  /* 0x009896800000995d */ /* 0x010fea0003900000 */
[----:B------:R-:W4:Y:S02]  /*8d00*/  @!P1 SYNCS.PHASECHK.TRANS64 P1, [R16+URZ+0x26848], R21 ;  /* 0x02684815100095a7 */ /* 0x000f24000802007f */
[----:B----4-:R-:W-:Y:S05]  /*8d10*/  @!P1 BRA `(.L_x_1349) ;  /* 0xfffffffc00f09947 */ /* 0x010fea000383ffff */
[----:B------:R-:W-:Y:S05]  /*8d20*/  BRA `(.L_x_1372) ;  /* 0xffffffe800b07947 */ /* 0x000fea000383ffff */
.L_x_1351:
[----:B------:R-:W-:-:S07]  /*8d30*/  SHF.L.U32 R5, R11, 0x1f, RZ ;  /* 0x0000001f0b057819 */ /* 0x000fce00000006ff */
.L_x_1373:
[----:B------:R1:W1:Y:S02]  /*8d40*/  SYNCS.PHASECHK.TRANS64.TRYWAIT P1, [R16+URZ+0x26820], R5 ;  /* 0x02682005100075a7 */ /* 0x000264000802017f */
[----:B-1----:R-:W-:Y:S05]  /*8d50*/  @!P1 NANOSLEEP.SYNCS 0x989680 ;  /* 0x009896800000995d */ /* 0x002fea0003900000 */
[----:B------:R-:W1:Y:S02]  /*8d60*/  @!P1 SYNCS.PHASECHK.TRANS64 P1, [R16+URZ+0x26820], R5 ;  /* 0x02682005100095a7 */ /* 0x000e64000802007f */
[----:B-1----:R-:W-:Y:S05]  /*8d70*/  @!P1 BRA `(.L_x_1373) ;  /* 0xfffffffc00f09947 */ /* 0x002fea000383ffff */
[----:B------:R-:W-:Y:S05]  /*8d80*/  BRA `(.L_x_1374) ;  /* 0xffffffec00487947 */ /* 0x000fea000383ffff */
.L_x_1354:
[----:B-1----:R1:W3:Y:S02]  /*8d90*/  SYNCS.PHASECHK.TRANS64.TRYWAIT P1, [R16+URZ+0x26840], R13 ;  /* 0x0268400d100075a7 */ /* 0x0022e4000802017f */
[----:B---3--:R-:W-:Y:S05]  /*8da0*/  @!P1 NANOSLEEP.SYNCS 0x989680 ;  /* 0x009896800000995d */ /* 0x008fea0003900000 */
[----:B------:R-:W3:Y:S02]  /*8db0*/  @!P1 SYNCS.PHASECHK.TRANS64 P1, [R16+URZ+0x26840], R13 ;  /* 0x0268400d100095a7 */ /* 0x000ee4000802007f */
[----:B---3--:R-:W-:Y:S05]  /*8dc0*/  @!P1 BRA `(.L_x_1354) ;  /* 0xfffffffc00f09947 */ /* 0x008fea000383ffff */
[----:B------:R-:W-:Y:S05]  /*8dd0*/  BRA `(.L_x_1375) ;  /* 0xfffffff000187947 */ /* 0x000fea000383ffff */
.L_x_1356:
[----:B--2---:R2:W3:Y:S02]  /*8de0*/  SYNCS.PHASECHK.TRANS64.TRYWAIT P1, [R16+URZ+0x26828], R13 ;  /* 0x0268280d100075a7 */ /* 0x0044e4000802017f */
[----:B---3--:R-:W-:Y:S05]  /*8df0*/  @!P1 NANOSLEEP.SYNCS 0x989680 ;  /* 0x009896800000995d */ /* 0x008fea0003900000 */
[----:B------:R-:W3:Y:S02]  /*8e00*/  @!P1 SYNCS.PHASECHK.TRANS64 P1, [R16+URZ+0x26828], R13 ;  /* 0x0268280d100095a7 */ /* 0x000ee4000802007f */
[----:B---3--:R-:W-:Y:S05]  /*8e10*/  @!P1 BRA `(.L_x_1356) ;  /* 0xfffffffc00f09947 */ /* 0x008fea000383ffff */
[----:B------:R-:W-:Y:S05]  /*8e20*/  BRA `(.L_x_1376) ;  /* 0xfffffff000bc7947 */ /* 0x000fea000383ffff */
.L_x_1358:
[----:B---3--:R3:W1:Y:S02]  /*8e30*/  SYNCS.PHASECHK.TRANS64.TRYWAIT P0, [R3+URZ+0x26840], R0 ;  /* 0x02684000030075a7 */ /* 0x008664000800017f */
[----:B-1----:R-:W-:Y:S05]  /*8e40*/  @!P0 NANOSLEEP.SYNCS 0x989680 ;  /* 0x009896800000895d */ /* 0x002fea0003900000 */
[----:B------:R-:W1:Y:S02]  /*8e50*/  @!P0 SYNCS.PHASECHK.TRANS64 P0, [R3+URZ+0x26840], R0 ;  /* 0x02684000030085a7 */ /* 0x000e64000800007f */
[----:B-1----:R-:W-:Y:S05]  /*8e60*/  @!P0 BRA `(.L_x_1358) ;  /* 0xfffffffc00f08947 */ /* 0x002fea000383ffff */
[----:B------:R-:W-:Y:S05]  /*8e70*/  BRA `(.L_x_1377) ;  /* 0xfffffff400807947 */ /* 0x000fea000383ffff */
.L_x_1360:
[----:B------:R-:W-:Y:S01]  /*8e80*/  BSSY B0, `(.L_x_1378) ;  /* 0x0000006000007945 */ /* 0x000fe20003800000 */
[----:B------:R-:W-:-:S07]  /*8e90*/  IMAD.MOV.U32 R15, RZ, RZ, -0x1 ;  /* 0xffffffffff0f7424 */ /* 0x000fce00078e00ff */
[----:B------:R-:W-:Y:S05]  /*8ea0*/  WARPSYNC.COLLECTIVE R15, `(.L_x_1379) ;  /* 0x000000000f0c7348 */ /* 0x000fea0003c00000 */
[----:B------:R-:W-:Y:S02]  /*8eb0*/  ELECT P6, UR62, PT ;  /* 0x00000000003e782f */ /* 0x000fe400038c0000 */
[----:B------:R-:W-:Y:S01]  /*8ec0*/  MOV R14, UR62 ;  /* 0x0000003e000e7c02 */ /* 0x000fe20008000f00 */
[----:B------:R-:W-:Y:S10]  /*8ed0*/  ENDCOLLECTIVE ;  /* 0x000000000000791b */ /* 0x000ff40003800000 */
.L_x_1379:
[----:B------:R-:W-:Y:S05]  /*8ee0*/  BSYNC B0 ;  /* 0x0000000000007941 */ /* 0x000fea0003800000 */
.L_x_1378:
[----:B------:R-:W-:Y:S05]  /*8ef0*/  BRA `(.L_x_1380) ;  /* 0xfffffff800487947 */ /* 0x000fea000383ffff */
.L_x_1362:
[----:B-1----:R1:W2:Y:S02]  /*8f00*/  SYNCS.PHASECHK.TRANS64.TRYWAIT P0, [R6+URZ], R5 ;  /* 0x00000005060075a7 */ /* 0x0022a4000800017f */
[----:B--2---:R-:W-:Y:S05]  /*8f10*/  @!P0 NANOSLEEP.SYNCS 0x989680 ;  /* 0x009896800000895d */ /* 0x004fea0003900000 */
[----:B------:R-:W2:Y:S02]  /*8f20*/  @!P0 SYNCS.PHASECHK.TRANS64 P0, [R6+URZ], R5 ;  /* 0x00000005060085a7 */ /* 0x000ea4000800007f */
[----:B--2---:R-:W-:Y:S05]  /*8f30*/  @!P0 BRA `(.L_x_1362) ;  /* 0xfffffffc00f08947 */ /* 0x004fea000383ffff */
[----:B------:R-:W-:Y:S05]  /*8f40*/  BRA `(.L_x_1381) ;  /* 0xfffffff800887947 */ /* 0x000fea000383ffff */
.L_x_1363:
[----:B--2---:R2:W3:Y:S02]  /*8f50*/  SYNCS.PHASECHK.TRANS64.TRYWAIT P0, [R3+URZ], R2 ;  /* 0x00000002030075a7 */ /* 0x0044e4000800017f */
[----:B---3--:R-:W-:Y:S05]  /*8f60*/  @!P0 NANOSLEEP.SYNCS 0x989680 ;  /* 0x009896800000895d */ /* 0x008fea0003900000 */
[----:B------:R-:W3:Y:S02]  /*8f70*/  @!P0 SYNCS.PHASECHK.TRANS64 P0, [R3+URZ], R2 ;  /* 0x00000002030085a7 */ /* 0x000ee4000800007f */
[----:B---3--:R-:W-:Y:S05]  /*8f80*/  @!P0 BRA `(.L_x_1363) ;  /* 0xfffffffc00f08947 */ /* 0x008fea000383ffff */
[----:B------:R-:W-:Y:S05]  /*8f90*/  BRA `(.L_x_1382) ;  /* 0xfffffff8007c7947 */ /* 0x000fea000383ffff */
.L_x_1365:
[----:B--2---:R2:W3:Y:S02]  /*8fa0*/  SYNCS.PHASECHK.TRANS64.TRYWAIT P0, [R0+URZ], R5 ;  /* 0x00000005000075a7 */ /* 0x0044e4000800017f */
[----:B---3--:R-:W-:Y:S05]  /*8fb0*/  @!P0 NANOSLEEP.SYNCS 0x989680 ;  /* 0x009896800000895d */ /* 0x008fea0003900000 */
[----:B------:R-:W3:Y:S02]  /*8fc0*/  @!P0 SYNCS.PHASECHK.TRANS64 P0, [R0+URZ], R5 ;  /* 0x00000005000085a7 */ /* 0x000ee4000800007f */
[----:B---3--:R-:W-:Y:S05]  /*8fd0*/  @!P0 BRA `(.L_x_1365) ;  /* 0xfffffffc00f08947 */ /* 0x008fea000383ffff */
[----:B------:R-:W-:Y:S05]  /*8fe0*/  BRA `(.L_x_1383) ;  /* 0xfffffff800807947 */ /* 0x000fea000383ffff */
.L_x_1384:
        /* <DEDUP_REMOVED lines=9> */
.L_x_6563:


//--------------------- .text._ZN7cutlass13device_kernelIN5flash11enable_sm90INS1_16FlashAttnBwdSm90INS1_25CollectiveMainloopBwdSm90ILi2ELi2ELi2EN4cute5tupleIJNS5_1CILi1EEES8_S8_EEENS6_IJNS7_ILi64EEENS7_ILi128EEENS7_ILi96EEEEEENS_6half_tEfNS_4arch4Sm90ELb0ELb1ELb1ELb0ELb1ELb1ELb0ELb0ELi2ELi1ELi2ELi1ELb1EEENS1_24CollectiveEpilogueBwdGQAISD_fSG_Li256ELb0ELb1EEENS1_19SingleTileSchedulerILb0ELb0ELb0ELi128EEEEEEEEEvNT_6ParamsE --------------------------
	.section	.text._ZN7cutlass13device_kernelIN5flash11enable_sm90INS1_16FlashAttnBwdSm90INS1_25CollectiveMainloopBwdSm90ILi2ELi2ELi2EN4cute5tupleIJNS5_1CILi1EEES8_S8_EEENS6_IJNS7_ILi64EEENS7_ILi128EEENS7_ILi96EEEEEENS_6half_tEfNS_4arch4Sm90ELb0ELb1ELb1ELb0ELb1ELb1ELb0ELb0ELi2ELi1ELi2ELi1ELb1EEENS1_24CollectiveEpilogueBwdGQAISD_fSG_Li256ELb0ELb1EEENS1_19SingleTileSchedulerILb0ELb0ELb0ELi128EEEEEEEEEvNT_6ParamsE,"ax",@progbits
	.align	128
.text._ZN7cutlass13device_kernelIN5flash11enable_sm90INS1_16FlashAttnBwdSm90INS1_25CollectiveMainloopBwdSm90ILi2ELi2ELi2EN4cute5tupleIJNS5_1CILi1EEES8_S8_EEENS6_IJNS7_ILi64EEENS7_ILi128EEENS7_ILi96EEEEEENS_6half_tEfNS_4arch4Sm90ELb0ELb1ELb1ELb0ELb1ELb1ELb0ELb0ELi2ELi1ELi2ELi1ELb1EEENS1_24CollectiveEpilogueBwdGQAISD_fSG_Li256ELb0ELb1EEENS1_19SingleTileSchedulerILb0ELb0ELb0ELi128EEEEEEEEEvNT_6ParamsE:
        .type           _ZN7cutlass13device_kernelIN5flash11enable_sm90INS1_16FlashAttnBwdSm90INS1_25CollectiveMainloopBwdSm90ILi2ELi2ELi2EN4cute5tupleIJNS5_1CILi1EEES8_S8_EEENS6_IJNS7_ILi64EEENS7_ILi128EEENS7_ILi96EEEEEENS_6half_tEfNS_4arch4Sm90ELb0ELb1ELb1ELb0ELb1ELb1ELb0ELb0ELi2ELi1ELi2ELi1ELb1EEENS1_24CollectiveEpilogueBwdGQAISD_fSG_Li256ELb0ELb1EEENS1_19SingleTileSchedulerILb0ELb0ELb0ELi128EEEEEEEEEvNT_6ParamsE,@function
        .size           _ZN7cutlass13device_kernelIN5flash11enable_sm90INS1_16FlashAttnBwdSm90INS1_25CollectiveMainloopBwdSm90ILi2ELi2ELi2EN4cute5tupleIJNS5_1CILi1EEES8_S8_EEENS6_IJNS7_ILi64EEENS7_ILi128EEENS7_ILi96EEEEEENS_6half_tEfNS_4arch4Sm90ELb0ELb1ELb1ELb0ELb1ELb1ELb0ELb0ELi2ELi1ELi2ELi1ELb1EEENS1_24CollectiveEpilogueBwdGQAISD_fSG_Li256ELb0ELb1EEENS1_19SingleTileSchedulerILb0ELb0ELb0ELi128EEEEEEEEEvNT_6ParamsE,(.L_x_6564 - _ZN7cutlass13device_kernelIN5flash11enable_sm90INS1_16FlashAttnBwdSm90INS1_25CollectiveMainloopBwdSm90ILi2ELi2ELi2EN4cute5tupleIJNS5_1CILi1EEES8_S8_EEENS6_IJNS7_ILi64EEENS7_ILi128EEENS7_ILi96EEEEEENS_6half_tEfNS_4arch4Sm90ELb0ELb1ELb1ELb0ELb1ELb1ELb0ELb0ELi2ELi1ELi2ELi1ELb1EEENS1_24CollectiveEpilogueBwdGQAISD_fSG_Li256ELb0ELb1EEENS1_19SingleTileSchedulerILb0ELb0ELb0ELi128EEEEEEEEEvNT_6ParamsE)
        .other          _ZN7cutlass13device_kernelIN5flash11enable_sm90INS1_16FlashAttnBwdSm90INS1_25CollectiveMainloopBwdSm90ILi2ELi2ELi2EN4cute5tupleIJNS5_1CILi1EEES8_S8_EEENS6_IJNS7_ILi64EEENS7_ILi128EEENS7_ILi96EEEEEENS_6half_tEfNS_4arch4Sm90ELb0ELb1ELb1ELb0ELb1ELb1ELb0ELb0ELi2ELi1ELi2ELi1ELb1EEENS1_24CollectiveEpilogueBwdGQAISD_fSG_Li256ELb0ELb1EEENS1_19SingleTileSchedulerILb0ELb0ELb0ELi128EEEEEEEEEvNT_6ParamsE,@"STO_CUDA_ENTRY STV_DEFAULT"
_ZN7cutlass13device_kernelIN5flash11enable_sm90INS1_16FlashAttnBwdSm90INS1_25CollectiveMainloopBwdSm90ILi2ELi2ELi2EN4cute5tupleIJNS5_1CILi1EEES8_S8_EEENS6_IJNS7_ILi64EEENS7_ILi128EEENS7_ILi96EEEEEENS_6half_tEfNS_4arch4Sm90ELb0ELb1ELb1ELb0ELb1ELb1ELb0ELb0ELi2ELi1ELi2ELi1ELb1EEENS1_24CollectiveEpilogueBwdGQAISD_fSG_Li256ELb0ELb1EEENS1_19SingleTileSchedulerILb0ELb0ELb0ELi128EEEEEEEEEvNT_6ParamsE:
        /* <DEDUP_REMOVED lines=24> */
.L_x_1386:
[----:B------:R-:W-:Y:S05]  /*0180*/  BSYNC B0 ;  /* 0x0000000000007941 */ /* 0x000fea0003800000 */
.L_x_1385:
        /* <DEDUP_REMOVED lines=37> */
.L_x_1387:
        /* <DEDUP_REMOVED lines=22> */
.L_x_1388:
[----:B------:R-:W-:Y:S01]  /*0540*/  PLOP3.LUT P0, PT, PT, PT, UP0, 0x80, 0x0 ;  /* 0x000000000000781c */ /* 0x000fe20003f0f008 */
[----:B------:R-:W-:Y:S01]  /*0550*/  NOP ;  /* 0x0000000000007918 */ /* 0x000fe20000000000 */
[----:B------:R-:W-:Y:S01]  /*0560*/  ULDC.64 UR46, c[0x0][0x208] ;  /* 0x00008200002e7ab9 */ /* 0x000fe20000000a00 */
[----:B------:R-:W-:Y:S01]  /*0570*/  BSSY B6, `(.L_x_1389) ;  /* 0x000098a000067945 */ /* 0x000fe20003800000 */
[----:B-12-4-:R-:W-:Y:S09]  /*0580*/  BAR.SYNC.DEFER_BLOCKING 0x0 ;  /* 0x0000000000007b1d */ /* 0x016ff20000010000 */
[----:B------:R-:W-:Y:S05]  /*0590*/  @!P0 BRA `(.L_x_1390) ;  /* 0x0000005400908947 */ /* 0x000fea0003800000 */
.L_x_1391:
        /* <DEDUP_REMOVED lines=13> */
[----:B-1----:R-:W-:Y:S05]  /*0670*/  @!P0 BRA `(.L_x_1392) ;  /* 0x0000009400e48947 */ /* 0x002fea0003800000 */
        /* <DEDUP_REMOVED lines=73> */
.L_x_1393:
        /* <DEDUP_REMOVED lines=28> */
.L_x_1396:
        /* <DEDUP_REMOVED lines=15> */
.L_x_1395:
        /* <DEDUP_REMOVED lines=22> */
.L_x_1398:
        /* <DEDUP_REMOVED lines=15> */
.L_x_1397:
[----:B------:R-:W-:Y:S01]  /*1010*/  SHF.R.S32.HI R19, RZ, 0x1f, R18 ;  /* 0x0000001fff137819 */ /* 0x000fe20000011412 */
[----:B------:R-:W-:-:S03]  /*1020*/  UMOV UR4, 0xffffffff ;  /* 0xffffffff00047882 */ /* 0x000fc60000000000 */
[----:B------:R-:W-:-:S04]  /*1030*/  LEA.HI R0, R19, R18, RZ, 0x7 ;  /* 0x0000001213007211 */ /* 0x000fc800078f38ff */
[----:B------:R-:W-:Y:S01]  /*1040*/  SHF.R.S32.HI R17, RZ, 0x7, R0 ;  /* 0x00000007ff117819 */ /* 0x000fe20000011400 */
[----:B------:R-:W-:Y:S06]  /*1050*/  BRA.DIV UR4, `(.L_x_1399) ;  /* 0x0000008e04747947 */ /* 0x000fec000b800000 */
[----:B------:R1:W2:Y:S02]  /*1060*/  SHFL.IDX PT, R14, R17, RZ, 0x1f ;  /* 0x00001fff110e7589 */ /* 0x0002a400000e0000 */
.L_x_1512:
        /* <DEDUP_REMOVED lines=15> */
.L_x_1400:
        /* <DEDUP_REMOVED lines=19> */
.L_x_1402:
        /* <DEDUP_REMOVED lines=127> */
.L_x_1413:
[----:B------:R-:W-:-:S06]  /*1a80*/  UISETP.NE.AND UP0, UPT, UR11, 0x3, UPT ;  /* 0x000000030b00788c */ /* 0x000fcc000bf05270 */
[----:B------:R-:W-:-:S13]  /*1a90*/  PLOP3.LUT P6, PT, PT, PT, UP0, 0x80, 0x0 ;  /* 0x000000000000781c */ /* 0x000fda0003fcf008 */
[----:B-1----:R-:W-:Y:S05]  /*1aa0*/  @!P6 BRA `(.L_x_1403) ;  /* 0x000000000004e947 */ /* 0x002fea0003800000 */
[----:B------:R-:W-:Y:S01]  /*1ab0*/  BPT.TRAP 0x1 ;  /* 0x000000040000795c */ /* 0x000fe20000300000 */
.L_x_1403:
[----:B------:R-:W-:Y:S01]  /*1ac0*/  R2UR UR9, R237 ;  /* 0x00000000ed0972ca */ /* 0x000fe200000e0000 */
[----:B------:R-:W-:-:S05]  /*1ad0*/  IMAD.U32 R120, RZ, RZ, UR4 ;  /* 0x00000004ff787e24 */ /* 0x000fca000f8e00ff */
[----:B------:R-:W-:-:S07]  /*1ae0*/  SHF.L.U32 R120, R120, 0x1f, RZ ;  /* 0x0000001f78787819 */ /* 0x000fce00000006ff */
[----:B------:R-:W-:-:S09]  /*1af0*/  ULEA UR9, UR5, UR9, 0x3 ;  /* 0x0000000905097291 */ /* 0x000fd2000f8e183f */
[----:B------:R1:W2:Y:S01]  /*1b00*/  SYNCS.PHASECHK.TRANS64.TRYWAIT P0, [UR9+0x26810], R120 ;  /* 0x02681078ff0075a7 */ /* 0x0002a20008000149 */
[----:B------:R-:W-:Y:S05]  /*1b10*/  @!P6 BRA `(.L_x_1404) ;  /* 0x000000000004e947 */ /* 0x000fea0003800000 */
[----:B------:R-:W-:Y:S01]  /*1b20*/  BPT.TRAP 0x1 ;  /* 0x000000040000795c */ /* 0x000fe20000300000 */
.L_x_1404:
[----:B--2---:R-:W-:Y:S05]  /*1b30*/  @P0 BRA `(.L_x_1405) ;  /* 0x0000000000080947 */ /* 0x004fea0003800000 */
[----:B------:R-:W2:Y:S02]  /*1b40*/  SYNCS.PHASECHK.TRANS64.TRYWAIT P0, [UR9+0x26810], R120 ;  /* 0x02681078ff0075a7 */ /* 0x000ea40008000149 */
[----:B--2---:R-:W-:Y:S05]  /*1b50*/  @!P0 BRA `(.L_x_1406) ;  /* 0x0000008000e88947 */ /* 0x004fea0003800000 */
.L_x_1405:
        /* <DEDUP_REMOVED lines=66> */
.L_x_1407:
[----:B------:R1:W1:Y:S01]  /*1f80*/  SYNCS.PHASECHK.TRANS64.TRYWAIT P0, [UR9+0x26830], R120 ;  /* 0x02683078ff0075a7 */ /* 0x0002620008000149 */
[----:B------:R-:W-:Y:S05]  /*1f90*/  @!P6 BRA `(.L_x_1408) ;  /* 0x000000000004e947 */ /* 0x000fea0003800000 */
[----:B------:R-:W-:Y:S01]  /*1fa0*/  BPT.TRAP 0x1 ;  /* 0x000000040000795c */ /* 0x000fe20000300000 */
.L_x_1408:
        /* <DEDUP_REMOVED lines=50> */
.L_x_1409:
        /* <DEDUP_REMOVED lines=600> */
.L_x_1411:
        /* <DEDUP_REMOVED lines=48> */
.L_x_1412:
        /* <DEDUP_REMOVED lines=62> */
.L_x_1394:
[----:B------:R-:W-:Y:S05]  /*4f30*/  @P0 BRA `(.L_x_1392) ;  /* 0x0000004c00b40947 */ /* 0x000fea0003800000 */
[----:B-1----:R-:W1:Y:S01]  /*4f40*/  S2R R4, SR_TID.X ;  /* 0x0000000000047919 */ /* 0x002e620000002100 */
[----:B------:R-:W2:Y:S01]  /*4f50*/  S2UR UR8, SR_CTAID.Y ;  /* 0x00000000000879c3 */ /* 0x000ea20000002600 */
[----:B------:R-:W-:Y:S01]  /*4f60*/  ULDC UR9, c[0x0][0x850] ;  /* 0x0002140000097ab9 */ /* 0x000fe20000000800 */
[----:B------:R-:W-:Y:S01]  /*4f70*/  ULDC.64 UR12, c[0x0][0x818] ;  /* 0x00020600000c7ab9 */ /* 0x000fe20000000a00 */
[----:B------:R-:W-:Y:S01]  /*4f80*/  UISETP.NE.AND UP0, UPT, UR9, 0x1, UPT ;  /* 0x000000010900788c */ /* 0x000fe2000bf05270 */
[----:B------:R-:W-:Y:S01]  /*4f90*/  BSSY B0, `(.L_x_1414) ;  /* 0x0000058000007945 */ /* 0x000fe20003800000 */
[----:B------:R-:W-:Y:S01]  /*4fa0*/  ULDC UR18, c[0x0][0x80c] ;  /* 0x0002030000127ab9 */ /* 0x000fe20000000800 */
[----:B------:R-:W-:Y:S01]  /*4fb0*/  UMOV UR20, 0x400 ;  /* 0x0000040000147882 */ /* 0x000fe20000000000 */
[----:B------:R-:W-:Y:S01]  /*4fc0*/  ULDC.64 UR16, c[0x0][0x840] ;  /* 0x0002100000107ab9 */ /* 0x000fe20000000a00 */
[----:B------:R-:W3:Y:S01]  /*4fd0*/  S2UR UR15, SR_CTAID.X ;  /* 0x00000000000f79c3 */ /* 0x000ee20000002500 */
[----:B------:R-:W-:-:S05]  /*4fe0*/  ULDC.64 UR24, c[0x0][0x848] ;  /* 0x0002120000187ab9 */ /* 0x000fca0000000a00 */
[----:B------:R-:W-:Y:S01]  /*4ff0*/  @UP0 ULDC UR4, c[0x0][0x854] ;  /* 0x0002150000040ab9 */ /* 0x000fe20000000800 */
[----:B------:R-:W-:Y:S01]  /*5000*/  @UP0 ULDC UR7, c[0x0][0x858] ;  /* 0x0002160000070ab9 */ /* 0x000fe20000000800 */
[----:B------:R-:W4:Y:S01]  /*5010*/  S2UR UR14, SR_CTAID.Z ;  /* 0x00000000000e79c3 */ /* 0x000f220000002700 */
[----:B--2---:R-:W-:-:S07]  /*5020*/  UIMAD.WIDE.U32 UR4, UR8, UR4, URZ ;  /* 0x00000004080472a5 */ /* 0x004fce000f8e003f */
[----:B------:R-:W2:Y:S01]  /*5030*/  S2UR UR21, SR_CgaCtaId ;  /* 0x00000000001579c3 */ /* 0x000ea20000008800 */
[----:B------:R-:W-:Y:S01]  /*5040*/  UMOV UR11, UR8 ;  /* 0x00000008000b7c82 */ /* 0x000fe20008000000 */
[----:B------:R-:W-:Y:S01]  /*5050*/  @UP0 USHF.R.U32.HI UR11, URZ, UR7, UR5 ;  /* 0x000000073f0b0299 */ /* 0x000fe20008011605 */
[----:B-1----:R-:W-:-:S03]  /*5060*/  VIADD R3, R4, 0xffffff80 ;  /* 0xffffff8004037836 */ /* 0x002fc60000000000 */
[----:B------:R-:W-:Y:S02]  /*5070*/  USHF.R.S32.HI UR19, URZ, 0x1f, UR11 ;  /* 0x0000001f3f137899 */ /* 0x000fe4000801140b */
[----:B------:R-:W-:Y:S01]  /*5080*/  BAR.SYNC.DEFER_BLOCKING 0x1, 0x100 ;  /* 0x0044000000007b1d */ /* 0x000fe20000010000 */
[----:B---3--:R-:W-:Y:S01]  /*5090*/  UIMAD UR6, UR15, 0x3000, URZ ;  /* 0x000030000f0678a4 */ /* 0x008fe2000f8e023f */
[----:B------:R-:W-:Y:S01]  /*50a0*/  ISETP.NE.AND P1, PT, R4, 0x80, PT ;  /* 0x000000800400780c */ /* 0x000fe20003f25270 */
[----:B------:R-:W-:Y:S01]  /*50b0*/  UIMAD UR10, UR19, UR12, URZ ;  /* 0x0000000c130a72a4 */ /* 0x000fe2000f8e023f */
[----:B------:R-:W-:Y:S01]  /*50c0*/  SHF.R.S32.HI R0, RZ, 0x1f, R3 ;  /* 0x0000001fff007819 */ /* 0x000fe20000011403 */
[----:B------:R-:W-:Y:S01]  /*50d0*/  USHF.R.S32.HI UR7, URZ, 0x1f, UR6 ;  /* 0x0000001f3f077899 */ /* 0x000fe20008011406 */
[----:B------:R-:W-:Y:S01]  /*50e0*/  ISETP.NE.AND P0, PT, R3, RZ, PT ;  /* 0x000000ff0300720c */ /* 0x000fe20003f05270 */
[----:B------:R-:W-:Y:S01]  /*50f0*/  UIMAD UR22, UR11, UR13, UR10 ;  /* 0x0000000d0b1672a4 */ /* 0x000fe2000f8e020a */
[----:B------:R-:W-:Y:S01]  /*5100*/  LEA.HI R2, R0, R3, RZ, 0x7 ;  /* 0x0000000300027211 */ /* 0x000fe200078f38ff */
[----:B------:R-:W-:Y:S01]  /*5110*/  UIMAD.WIDE.U32 UR4, UR11, UR12, UR6 ;  /* 0x0000000c0b0472a5 */ /* 0x000fe2000f8e0006 */
[----:B------:R-:W-:-:S02]  /*5120*/  ULDC UR10, c[0x0][0x870] ;  /* 0x00021c00000a7ab9 */ /* 0x000fc40000000800 */
[----:B------:R-:W-:Y:S01]  /*5130*/  LOP3.LUT R0, R2, 0x3fffff80, RZ, 0xc0, !PT ;  /* 0x3fffff8002007812 */ /* 0x000fe200078ec0ff */
[----:B------:R-:W-:Y:S01]  /*5140*/  UIMAD UR10, UR15, UR10, URZ ;  /* 0x0000000a0f0a72a4 */ /* 0x000fe2000f8e023f */
[----:B------:R-:W-:Y:S01]  /*5150*/  SHF.R.S32.HI R5, RZ, 0x7, R2 ;  /* 0x00000007ff057819 */ /* 0x000fe20000011402 */
[----:B----4-:R-:W-:Y:S02]  /*5160*/  UIMAD UR15, UR14, UR18, URZ ;  /* 0x000000120e0f72a4 */ /* 0x010fe4000f8e023f */
[----:B------:R-:W-:Y:S01]  /*5170*/  IMAD.IADD R0, R3, 0x1, -R0 ;  /* 0x0000000103007824 */ /* 0x000fe200078e0a00 */
[----:B------:R-:W-:Y:S02]  /*5180*/  UIMAD UR18, UR10, UR18, URZ ;  /* 0x000000120a1272a4 */ /* 0x000fe4000f8e023f */
[----:B--2---:R-:W-:Y:S01]  /*5190*/  ULEA UR10, UR21, UR20, 0x18 ;  /* 0x00000014150a7291 */ /* 0x004fe2000f8ec03f */
[----:B------:R-:W-:Y:S01]  /*51a0*/  IMAD R0, R5, 0x600, R0 ;  /* 0x0000060005007824 */ /* 0x000fe200078e0200 */
[----:B------:R-:W-:-:S02]  /*51b0*/  USHF.R.S32.HI UR21, URZ, 0x1f, UR18 ;  /* 0x0000001f3f157899 */ /* 0x000fc40008011412 */
[----:B------:R-:W-:Y:S01]  /*51c0*/  USHF.R.S32.HI UR20, URZ, 0x1f, UR15 ;  /* 0x0000001f3f147899 */ /* 0x000fe2000801140f */
[----:B------:R-:W-:Y:S01]  /*51d0*/  IMAD.SHL.U32 R0, R0, 0x4, RZ ;  /* 0x0000000400007824 */ /* 0x000fe200078e00ff */
[----:B------:R-:W-:Y:S02]  /*51e0*/  UIADD3 UR18, UP0, UP1, UR18, UR15, UR11 ;  /* 0x0000000f12127290 */ /* 0x000fe4000f91e00b */
[----:B------:R-:W-:Y:S02]  /*51f0*/  UIMAD.WIDE.U32 UR6, UR11, UR16, UR6 ;  /* 0x000000100b0672a5 */ /* 0x000fe4000f8e0006 */
[----:B------:R-:W-:Y:S01]  /*5200*/  UIMAD UR23, UR19, UR16, URZ ;  /* 0x00000010131772a4 */ /* 0x000fe2000f8e023f */
[----:B------:R-:W-:Y:S01]  /*5210*/  LEA R0, R0, UR10, 0x2 ;  /* 0x0000000a00007c11 */ /* 0x000fe2000f8e10ff */
[----:B------:R-:W-:Y:S02]  /*5220*/  UIADD3.X UR16, UR21, UR20, UR19, UP0, UP1 ;  /* 0x0000001415107290 */ /* 0x000fe400087e2413 */
[----:B------:R-:W-:Y:S01]  /*5230*/  USHF.L.U32 UR15, UR18, 0x2, URZ ;  /* 0x00000002120f7899 */ /* 0x000fe2000800063f */
[----:B------:R-:W-:Y:S01]  /*5240*/  ULDC.64 UR12, c[0x0][0x868] ;  /* 0x00021a00000c7ab9 */ /* 0x000fe20000000a00 */
[----:B------:R-:W-:Y:S01]  /*5250*/  USHF.L.U64.HI UR16, UR18, 0x2, UR16 ;  /* 0x0000000212107899 */ /* 0x000fe20008010210 */
[----:B------:R1:W-:Y:S01]  /*5260*/  STS.128 [R0], R24 ;  /* 0x0000001800007388 */ /* 0x0003e20000000c00 */
[----:B------:R-:W-:-:S02]  /*5270*/  UIADD3 UR18, UP0, UR15, UR12, URZ ;  /* 0x0000000c0f127290 */ /* 0x000fc4000ff1e03f */
[----:B------:R-:W-:Y:S01]  /*5280*/  USHF.R.S32.HI UR12, URZ, 0x1f, UR14 ;  /* 0x0000001f3f0c7899 */ /* 0x000fe2000801140e */
[----:B------:R1:W-:Y:S01]  /*5290*/  STS.128 [R0+0x800], R28 ;  /* 0x0008001c00007388 */ /* 0x0003e20000000c00 */
[----:B------:R-:W-:Y:S01]  /*52a0*/  UIMAD UR17, UR11, UR17, UR23 ;  /* 0x000000110b1172a4 */ /* 0x000fe2000f8e0217 */
[----:B------:R-:W-:Y:S02]  /*52b0*/  ULDC.64 UR20, c[0x0][0x820] ;  /* 0x0002080000147ab9 */ /* 0x000fe40000000a00 */
[----:B------:R1:W-:Y:S01]  /*52c0*/  STS.128 [R0+0x1000], R32 ;  /* 0x0010002000007388 */ /* 0x0003e20000000c00 */
[----:B------:R-:W-:Y:S01]  /*52d0*/  UIADD3.X UR19, UR16, UR13, URZ, UP0, !UPT ;  /* 0x0000000d10137290 */ /* 0x000fe200087fe43f */
[----:B------:R-:W-:Y:S01]  /*52e0*/  IMAD.U32 R2, RZ, RZ, UR18 ;  /* 0x00000012ff027e24 */ /* 0x000fe2000f8e00ff */
[----:B------:R-:W-:Y:S01]  /*52f0*/  UIMAD UR13, UR12, UR20, URZ ;  /* 0x000000140c0d72a4 */ /* 0x000fe2000f8e023f */
[----:B------:R1:W-:Y:S01]  /*5300*/  STS.128 [R0+0x1800], R36 ;  /* 0x0018002400007388 */ /* 0x0003e20000000c00 */
[----:B------:R-:W-:-:S02]  /*5310*/  UIADD3 UR5, UR5, UR22, URZ ;  /* 0x0000001605057290 */ /* 0x000fc4000fffe03f */
[----:B------:R-:W-:Y:S01]  /*5320*/  UIMAD UR12, UR12, UR24, URZ ;  /* 0x000000180c0c72a4 */ /* 0x000fe2000f8e023f */
[----:B------:R1:W-:Y:S01]  /*5330*/  STS.128 [R0+0x2000], R40 ;  /* 0x0020002800007388 */ /* 0x0003e20000000c00 */
[----:B------:R-:W-:Y:S01]  /*5340*/  UIADD3 UR7, UR7, UR17, URZ ;  /* 0x0000001107077290 */ /* 0x000fe2000fffe03f */
[----:B------:R-:W-:Y:S01]  /*5350*/  IMAD.U32 R3, RZ, RZ, UR19 ;  /* 0x00000013ff037e24 */ /* 0x000fe2000f8e00ff */
        /* <DEDUP_REMOVED lines=12> */
[----:B------:R-:W-:Y:S01]  /*5420*/  ULEA UR20, UP0, UR4, UR20, 0x2 ;  /* 0x0000001404147291 */ /* 0x000fe2000f80103f */
[----:B------:R1:W-:Y:S01]  /*5430*/  STS.128 [R0+0x4800], R60 ;  /* 0x0048003c00007388 */ /* 0x0003e20000000c00 */
[----:B------:R-:W-:Y:S02]  /*5440*/  UIADD3 UR5, UR7, UR12, URZ ;  /* 0x0000000c07057290 */ /* 0x000fe4000fffe03f */
[----:B------:R-:W-:Y:S01]  /*5450*/  ULEA UR22, UP1, UR6, UR22, 0x2 ;  /* 0x0000001606167291 */ /* 0x000fe2000f82103f */
[----:B------:R1:W-:Y:S01]  /*5460*/  STS.128 [R0+0x5000], R64 ;  /* 0x0050004000007388 */ /* 0x0003e20000000c00 */
[----:B------:R-:W-:-:S02]  /*5470*/  ULEA.HI.X UR21, UR4, UR21, UR11, 0x2, UP0 ;  /* 0x0000001504157291 */ /* 0x000fc400080f140b */
[----:B------:R-:W-:Y:S01]  /*5480*/  ULEA.HI.X UR5, UR6, UR23, UR5, 0x2, UP1 ;  /* 0x0000001706057291 */ /* 0x000fe200088f1405 */
[----:B------:R1:W-:Y:S01]  /*5490*/  STS.128 [R0+0x5800], R68 ;  /* 0x0058004400007388 */ /* 0x0003e20000000c00 */
[----:B------:R-:W-:Y:S01]  /*54a0*/  UIMAD UR14, UR9, UR14, UR8 ;  /* 0x0000000e090e72a4 */ /* 0x000fe2000f8e0208 */
[----:B------:R-:W-:Y:S11]  /*54b0*/  @P0 BRA `(.L_x_1415) ;  /* 0x0000000000140947 */ /* 0x000ff60003800000 */
.L_x_1416:
[----:B------:R-:W2:Y:S04]  /*54c0*/  LDG.E.STRONG.GPU R4, desc[UR46][R2.64] ;  /* 0x0000002e02047981 */ /* 0x000ea8000c1ef900 */
[----:B--2---:R-:W-:Y:S01]  /*54d0*/  CCTL.IVALL ;  /* 0x00000000ff00798f */ /* 0x004fe20002000000 */
[----:B------:R-:W-:Y:S05]  /*54e0*/  YIELD ;  /* 0x0000000000007946 */ /* 0x000fea0003800000 */
[----:B------:R-:W-:-:S13]  /*54f0*/  ISETP.NE.AND P0, PT, R4, UR14, PT ;  /* 0x0000000e04007c0c */ /* 0x000fda000bf05270 */
[----:B------:R-:W-:Y:S05]  /*5500*/  @P0 BRA `(.L_x_1416) ;  /* 0xfffffffc00ec0947 */ /* 0x000fea000383ffff */
.L_x_1415:
[----:B------:R-:W-:Y:S05]  /*5510*/  BSYNC B0 ;  /* 0x0000000000007941 */ /* 0x000fea0003800000 */
.L_x_1414:
[----:B------:R-:W-:-:S03]  /*5520*/  UMOV UR4, 0xffffffff ;  /* 0xffffffff00047882 */ /* 0x000fc60000000000 */
[----:B------:R-:W-:Y:S05]  /*5530*/  BRA.DIV UR4, `(.L_x_1417) ;  /* 0x0000004a04a07947 */ /* 0x000fea000b800000 */
[----:B------:R-:W-:Y:S01]  /*5540*/  NOP ;  /* 0x0000000000007918 */ /* 0x000fe20000000000 */
.L_x_1515:
        /* <DEDUP_REMOVED lines=14> */
[----:B------:R-:W-:-:S09]  /*5630*/  UMOV UR4, UR22 ;  /* 0x0000001600047c82 */ /* 0x000fd20008000000 */
.L_x_1420:
[----:B------:R-:W-:Y:S01]  /*5640*/  @P0 ELECT P2, URZ, PT ;  /* 0x00000000003f082f */ /* 0x000fe20003840000 */
[----:B------:R2:W-:-:S12]  /*5650*/  UBLKRED.G.S.ADD.F32.RN [UR4], [UR10], UR6, desc[UR8] ;  /* 0x000008040a0073bb */ /* 0x0005d800080a1406 */
[----:B------:R-:W-:Y:S02]  /*5660*/  @P2 PLOP3.LUT P0, PT, P2, PT, PT, 0x8, 0x0 ;  /* 0x000000000000281c */ /* 0x000fe4000170e170 */
[----:B------:R-:W-:-:S11]  /*5670*/  PLOP3.LUT P2, PT, PT, PT, PT, 0x8, 0x0 ;  /* 0x000000000000781c */ /* 0x000fd60003f4e170 */
[----:B--2---:R-:W-:Y:S05]  /*5680*/  @P0 BRA.U.ANY `(.L_x_1420) ;  /* 0xfffffffd00ec0947 */ /* 0x004fea000393ffff */
[----:B------:R0:W-:Y:S01]  /*5690*/  UTMACMDFLUSH ;  /* 0x00000000000079b7 */ /* 0x0001e20000000000 */
[----:B------:R-:W-:-:S04]  /*56a0*/  DEPBAR.LE SB0, 0x0 ;  /* 0x000080000000791a */ /* 0x000fc80000000000 */
.L_x_1419:
[----:B------:R-:W-:Y:S05]  /*56b0*/  BSYNC B0 ;  /* 0x0000000000007941 */ /* 0x000fea0003800000 */
.L_x_1418:
        /* <DEDUP_REMOVED lines=14> */
.L_x_1422:
[----:B------:R-:W-:Y:S05]  /*57a0*/  BSYNC B0 ;  /* 0x0000000000007941 */ /* 0x000fea0003800000 */
.L_x_1421:
        /* <DEDUP_REMOVED lines=20> */
.L_x_1425:
[----:B-12---:R-:W2:Y:S04]  /*58f0*/  LDG.E.STRONG.GPU R0, desc[UR46][R2.64] ;  /* 0x0000002e02007981 */ /* 0x006ea8000c1ef900 */
[----:B--2---:R-:W-:Y:S01]  /*5900*/  CCTL.IVALL ;  /* 0x00000000ff00798f */ /* 0x004fe20002000000 */
[----:B------:R-:W-:Y:S05]  /*5910*/  YIELD ;  /* 0x0000000000007946 */ /* 0x000fea0003800000 */
[----:B------:R-:W-:-:S13]  /*5920*/  ISETP.NE.AND P0, PT, R0, UR14, PT ;  /* 0x0000000e00007c0c */ /* 0x000fda000bf05270 */
[----:B------:R-:W-:Y:S05]  /*5930*/  @P0 BRA `(.L_x_1425) ;  /* 0xfffffffc00ec0947 */ /* 0x000fea000383ffff */
.L_x_1424:
[----:B------:R-:W-:Y:S05]  /*5940*/  BSYNC B0 ;  /* 0x0000000000007941 */ /* 0x000fea0003800000 */
.L_x_1423:
[----:B------:R-:W-:-:S03]  /*5950*/  UMOV UR4, 0xffffffff ;  /* 0xffffffff00047882 */ /* 0x000fc60000000000 */
[----:B------:R-:W-:Y:S05]  /*5960*/  BRA.DIV UR4, `(.L_x_1426) ;  /* 0x0000004604b07947 */ /* 0x000fea000b800000 */
[----:B------:R-:W-:Y:S01]  /*5970*/  NOP ;  /* 0x0000000000007918 */ /* 0x000fe20000000000 */
.L_x_1518:
        /* <DEDUP_REMOVED lines=16> */
.L_x_1429:
[----:B------:R-:W-:Y:S01]  /*5a80*/  @P0 ELECT P2, URZ, PT ;  /* 0x00000000003f082f */ /* 0x000fe20003840000 */
[----:B------:R3:W-:-:S12]  /*5a90*/  UBLKRED.G.S.ADD.F32.RN [UR4], [UR10], UR6, desc[UR8] ;  /* 0x000008040a0073bb */ /* 0x0007d800080a1406 */
[----:B------:R-:W-:Y:S02]  /*5aa0*/  @P2 PLOP3.LUT P0, PT, P2, PT, PT, 0x8, 0x0 ;  /* 0x000000000000281c */ /* 0x000fe4000170e170 */
[----:B------:R-:W-:-:S11]  /*5ab0*/  PLOP3.LUT P2, PT, PT, PT, PT, 0x8, 0x0 ;  /* 0x000000000000781c */ /* 0x000fd60003f4e170 */
[----:B---3--:R-:W-:Y:S05]  /*5ac0*/  @P0 BRA.U.ANY `(.L_x_1429) ;  /* 0xfffffffd00ec0947 */ /* 0x008fea000393ffff */
[----:B------:R0:W-:Y:S01]  /*5ad0*/  UTMACMDFLUSH ;  /* 0x00000000000079b7 */ /* 0x0001e20000000000 */
[----:B------:R-:W-:-:S04]  /*5ae0*/  DEPBAR.LE SB0, 0x0 ;  /* 0x000080000000791a */ /* 0x000fc80000000000 */
.L_x_1428:
[----:B------:R-:W-:Y:S05]  /*5af0*/  BSYNC B0 ;  /* 0x0000000000007941 */ /* 0x000fea0003800000 */
.L_x_1427:
        /* <DEDUP_REMOVED lines=14> */
.L_x_1390:
        /* <DEDUP_REMOVED lines=33> */
.L_x_1431:
[----:B------:R-:W-:-:S05]  /*5df0*/  UMOV UR11, UR5 ;  /* 0x00000005000b7c82 */ /* 0x000fca0008000000 */
.L_x_1432:
[----:B------:R-:W-:Y:S01]  /*5e00*/  ULEA UR6, UR23, UR6, 0x7 ;  /* 0x0000000617067291 */ /* 0x000fe2000f8e383f */
[----:B------:R-:W-:Y:S01]  /*5e10*/  ULDC UR7, c[0x0][0x290] ;  /* 0x0000a40000077ab9 */ /* 0x000fe20000000800 */
[----:B------:R-:W-:Y:S01]  /*5e20*/  ULDC UR8, c[0x0][0x74c] ;  /* 0x0001d30000087ab9 */ /* 0x000fe20000000800 */
[----:B------:R-:W-:Y:S01]  /*5e30*/  ULDC.64 UR12, c[0x0][0x2d8] ;  /* 0x0000b600000c7ab9 */ /* 0x000fe20000000a00 */
[----:B------:R-:W-:Y:S02]  /*5e40*/  UIADD3 UR7, -UR8, UR6, -UR7 ;  /* 0x0000000608077290 */ /* 0x000fe4000fffe907 */
[----:B------:R-:W-:Y:S02]  /*5e50*/  UIMAD UR6, UR4, UR12, URZ ;  /* 0x0000000c040672a4 */ /* 0x000fe4000f8e023f */
[----:B------:R-:W-:Y:S02]  /*5e60*/  USHF.R.S32.HI UR8, URZ, 0x1f, UR7 ;  /* 0x0000001f3f087899 */ /* 0x000fe40008011407 */
[----:B------:R-:W-:-:S02]  /*5e70*/  UIMAD UR6, UR17, UR13, UR6 ;  /* 0x0000000d110672a4 */ /* 0x000fc4000f8e0206 */
[----:B------:R-:W-:Y:S02]  /*5e80*/  ULEA.HI UR7, UR8, UR7, URZ, 0x6 ;  /* 0x0000000708077291 */ /* 0x000fe4000f8f303f */
[----:B------:R-:W-:Y:S02]  /*5e90*/  UIMAD.WIDE.U32 UR8, UR17, UR12, URZ ;  /* 0x0000000c110872a5 */ /* 0x000fe4000f8e003f */
[----:B------:R-:W-:Y:S02]  /*5ea0*/  USHF.R.S32.HI UR10, URZ, 0x6, UR7 ;  /* 0x000000063f0a7899 */ /* 0x000fe40008011407 */
[----:B------:R-:W-:Y:S02]  /*5eb0*/  UIADD3 UR9, UR9, UR6, URZ ;  /* 0x0000000609097290 */ /* 0x000fe4000fffe03f */
[----:B------:R-:W-:Y:S02]  /*5ec0*/  UISETP.LT.AND UP0, UPT, URZ, UR10, UPT ;  /* 0x0000000a3f00728c */ /* 0x000fe4000bf01270 */
[----:B------:R-:W-:-:S02]  /*5ed0*/  USHF.R.S32.HI UR7, URZ, 0x1f, UR16 ;  /* 0x0000001f3f077899 */ /* 0x000fc40008011410 */
[----:B------:R-:W-:Y:S01]  /*5ee0*/  USEL UR6, URZ, UR10, !UP0 ;  /* 0x0000000a3f067287 */ /* 0x000fe2000c000000 */
[----:B------:R-:W-:Y:S01]  /*5ef0*/  ULDC.64 UR12, c[0x0][0x2e0] ;  /* 0x0000b800000c7ab9 */ /* 0x000fe20000000a00 */
[----:B------:R-:W-:Y:S02]  /*5f00*/  ULDC UR15, c[0x0][0x288] ;  /* 0x0000a200000f7ab9 */ /* 0x000fe40000000800 */
[----:B------:R-:W-:Y:S02]  /*5f10*/  UISETP.GT.AND UP0, UPT, UR11, UR6, UPT ;  /* 0x000000060b00728c */ /* 0x000fe4000bf04270 */
[----:B------:R-:W-:Y:S02]  /*5f20*/  UIMAD UR7, UR7, UR12, URZ ;  /* 0x0000000c070772a4 */ /* 0x000fe4000f8e023f */
[----:B------:R-:W-:Y:S02]  /*5f30*/  UIMAD UR10, UR16, UR15, URZ ;  /* 0x0000000f100a72a4 */ /* 0x000fe4000f8e023f */
[----:B------:R-:W-:Y:S01]  /*5f40*/  PLOP3.LUT P1, PT, PT, PT, UP0, 0x80, 0x0 ;  /* 0x000000000000781c */ /* 0x000fe20003f2f008 */
[----:B------:R-:W-:-:S02]  /*5f50*/  UIMAD UR14, UR16, UR13, UR7 ;  /* 0x0000000d100e72a4 */ /* 0x000fc4000f8e0207 */
        /* <DEDUP_REMOVED lines=26> */
.L_x_1437:
[----:B------:R-:W2:Y:S04]  /*6100*/  LDG.E.STRONG.GPU R0, desc[UR46][R2.64] ;  /* 0x0000002e02007981 */ /* 0x000ea8000c1ef900 */
[----:B--2---:R-:W-:Y:S01]  /*6110*/  CCTL.IVALL ;  /* 0x00000000ff00798f */ /* 0x004fe20002000000 */
[----:B------:R-:W-:Y:S05]  /*6120*/  YIELD ;  /* 0x0000000000007946 */ /* 0x000fea0003800000 */
[----:B------:R-:W-:-:S13]  /*6130*/  ISETP.NE.AND P1, PT, R0, UR23, PT ;  /* 0x0000001700007c0c */ /* 0x000fda000bf25270 */
[----:B------:R-:W-:Y:S05]  /*6140*/  @P1 BRA `(.L_x_1437) ;  /* 0xfffffffc00ec1947 */ /* 0x000fea000383ffff */
.L_x_1436:
[----:B------:R-:W-:Y:S05]  /*6150*/  BSYNC B0 ;  /* 0x0000000000007941 */ /* 0x000fea0003800000 */
.L_x_1435:
[----:B------:R-:W-:-:S03]  /*6160*/  UMOV UR4, 0xffffffff ;  /* 0xffffffff00047882 */ /* 0x000fc60000000000 */
[----:B------:R-:W-:Y:S05]  /*6170*/  BRA.DIV UR4, `(.L_x_1438) ;  /* 0x0000003e04c87947 */ /* 0x000fea000b800000 */
[----:B------:R-:W-:Y:S01]  /*6180*/  NOP ;  /* 0x0000000000007918 */ /* 0x000fe20000000000 */
.L_x_1521:
        /* <DEDUP_REMOVED lines=22> */
.L_x_1440:
[----:B------:R-:W-:Y:S05]  /*62f0*/  BSYNC B0 ;  /* 0x0000000000007941 */ /* 0x000fea0003800000 */
.L_x_1439:
        /* <DEDUP_REMOVED lines=20> */
.L_x_1442:
[----:B------:R-:W-:Y:S05]  /*6440*/  BSYNC B0 ;  /* 0x0000000000007941 */ /* 0x000fea0003800000 */
.L_x_1441:
[----:B------:R-:W-:Y:S06]  /*6450*/  BAR.ARV 0xa, 0xa0 ;  /* 0x0282800000007b1d */ /* 0x000fec0000002000 */
[----:B------:R-:W-:Y:S04]  /*6460*/  BSSY B0, `(.L_x_1443) ;  /* 0x0000003000007945 */ /* 0x000fe80003800000 */
[----:B------:R-:W-:Y:S05]  /*6470*/  @!P0 BRA `(.L_x_1444) ;  /* 0x0000000000048947 */ /* 0x000fea0003800000 */
[----:B------:R-:W-:-:S04]  /*6480*/  DEPBAR.LE SB0, 0x0 ;  /* 0x000080000000791a */ /* 0x000fc80000000000 */
.L_x_1444:
[----:B------:R-:W-:Y:S05]  /*6490*/  BSYNC B0 ;  /* 0x0000000000007941 */ /* 0x000fea0003800000 */
.L_x_1443:
        /* <DEDUP_REMOVED lines=19> */
.L_x_1446:
[----:B------:R-:W-:Y:S05]  /*65d0*/  BSYNC B0 ;  /* 0x0000000000007941 */ /* 0x000fea0003800000 */
.L_x_1445:
[----:B------:R-:W-:Y:S01]  /*65e0*/  UIADD3 UR18, UR6, 0x1, URZ ;  /* 0x0000000106127890 */ /* 0x000fe2000fffe03f */
[----:B------:R-:W-:Y:S11]  /*65f0*/  BRA `(.L_x_1447) ;  /* 0x0000000000047947 */ /* 0x000ff60003800000 */
.L_x_1434:
[----:B------:R-:W-:-:S05]  /*6600*/  UMOV UR18, UR6 ;  /* 0x0000000600127c82 */ /* 0x000fca0008000000 */
.L_x_1447:
        /* <DEDUP_REMOVED lines=12> */
.L_x_1472:
        /* <DEDUP_REMOVED lines=11> */
.L_x_1450:
[----:B------:R-:W2:Y:S04]  /*6780*/  LDG.E.STRONG.GPU R0, desc[UR46][R2.64] ;  /* 0x0000002e02007981 */ /* 0x000ea8000c1ef900 */
[----:B--2---:R-:W-:Y:S01]  /*6790*/  CCTL.IVALL ;  /* 0x00000000ff00798f */ /* 0x004fe20002000000 */
[----:B------:R-:W-:Y:S05]  /*67a0*/  YIELD ;  /* 0x0000000000007946 */ /* 0x000fea0003800000 */
[----:B------:R-:W-:-:S13]  /*67b0*/  ISETP.NE.AND P1, PT, R0, UR23, PT ;  /* 0x0000001700007c0c */ /* 0x000fda000bf25270 */
[----:B------:R-:W-:Y:S05]  /*67c0*/  @P1 BRA `(.L_x_1450) ;  /* 0xfffffffc00ec1947 */ /* 0x000fea000383ffff */
.L_x_1449:
[----:B------:R-:W-:Y:S05]  /*67d0*/  BSYNC B0 ;  /* 0x0000000000007941 */ /* 0x000fea0003800000 */
.L_x_1448:
[----:B------:R-:W-:-:S03]  /*67e0*/  UMOV UR16, 0xffffffff ;  /* 0xffffffff00107882 */ /* 0x000fc60000000000 */
[----:B------:R-:W-:Y:S05]  /*67f0*/  BRA.DIV UR16, `(.L_x_1451) ;  /* 0x0000003a10447947 */ /* 0x000fea000b800000 */
[----:B------:R-:W-:Y:S01]  /*6800*/  NOP ;  /* 0x0000000000007918 */ /* 0x000fe20000000000 */
.L_x_1524:
        /* <DEDUP_REMOVED lines=19> */
.L_x_1453:
[----:B------:R-:W-:Y:S05]  /*6940*/  BSYNC B0 ;  /* 0x0000000000007941 */ /* 0x000fea0003800000 */
.L_x_1452:
        /* <DEDUP_REMOVED lines=15> */
.L_x_1455:
[----:B------:R-:W-:Y:S05]  /*6a40*/  BSYNC B0 ;  /* 0x0000000000007941 */ /* 0x000fea0003800000 */
.L_x_1454:
[----:B------:R-:W-:Y:S06]  /*6a50*/  BAR.ARV 0xa, 0xa0 ;  /* 0x0282800000007b1d */ /* 0x000fec0000002000 */
[----:B------:R-:W-:Y:S04]  /*6a60*/  BSSY B0, `(.L_x_1456) ;  /* 0x0000003000007945 */ /* 0x000fe80003800000 */
[----:B------:R-:W-:Y:S05]  /*6a70*/  @!P0 BRA `(.L_x_1457) ;  /* 0x0000000000048947 */ /* 0x000fea0003800000 */
[----:B------:R-:W-:-:S04]  /*6a80*/  DEPBAR.LE SB0, 0x0 ;  /* 0x000080000000791a */ /* 0x000fc80000000000 */
.L_x_1457:
[----:B------:R-:W-:Y:S05]  /*6a90*/  BSYNC B0 ;  /* 0x0000000000007941 */ /* 0x000fea0003800000 */
.L_x_1456:
        /* <DEDUP_REMOVED lines=19> */
.L_x_1459:
[----:B------:R-:W-:Y:S05]  /*6bd0*/  BSYNC B0 ;  /* 0x0000000000007941 */ /* 0x000fea0003800000 */
.L_x_1458:
        /* <DEDUP_REMOVED lines=9> */
.L_x_1462:
[----:B------:R-:W2:Y:S04]  /*6c70*/  LDG.E.STRONG.GPU R0, desc[UR46][R2.64] ;  /* 0x0000002e02007981 */ /* 0x000ea8000c1ef900 */
[----:B--2---:R-:W-:Y:S01]  /*6c80*/  CCTL.IVALL ;  /* 0x00000000ff00798f */ /* 0x004fe20002000000 */
[----:B------:R-:W-:Y:S05]  /*6c90*/  YIELD ;  /* 0x0000000000007946 */ /* 0x000fea0003800000 */
[----:B------:R-:W-:-:S13]  /*6ca0*/  ISETP.NE.AND P1, PT, R0, UR23, PT ;  /* 0x0000001700007c0c */ /* 0x000fda000bf25270 */
[----:B------:R-:W-:Y:S05]  /*6cb0*/  @P1 BRA `(.L_x_1462) ;  /* 0xfffffffc00ec1947 */ /* 0x000fea000383ffff */
.L_x_1461:
[----:B------:R-:W-:Y:S05]  /*6cc0*/  BSYNC B0 ;  /* 0x0000000000007941 */ /* 0x000fea0003800000 */
.L_x_1460:
[----:B------:R-:W-:-:S03]  /*6cd0*/  UMOV UR12, 0xffffffff ;  /* 0xffffffff000c7882 */ /* 0x000fc60000000000 */
[----:B------:R-:W-:Y:S05]  /*6ce0*/  BRA.DIV UR12, `(.L_x_1463) ;  /* 0x000000360c247947 */ /* 0x000fea000b800000 */
[----:B------:R-:W-:Y:S01]  /*6cf0*/  NOP ;  /* 0x0000000000007918 */ /* 0x000fe20000000000 */
.L_x_1527:
        /* <DEDUP_REMOVED lines=15> */
.L_x_1465:
[----:B------:R-:W-:Y:S05]  /*6df0*/  BSYNC B0 ;  /* 0x0000000000007941 */ /* 0x000fea0003800000 */
.L_x_1464:
        /* <DEDUP_REMOVED lines=15> */
.L_x_1467:
[----:B------:R-:W-:Y:S05]  /*6ef0*/  BSYNC B0 ;  /* 0x0000000000007941 */ /* 0x000fea0003800000 */
.L_x_1466:
[----:B------:R-:W-:Y:S06]  /*6f00*/  BAR.ARV 0xa, 0xa0 ;  /* 0x0282800000007b1d */ /* 0x000fec0000002000 */
[----:B------:R-:W-:Y:S04]  /*6f10*/  BSSY B0, `(.L_x_1468) ;  /* 0x0000003000007945 */ /* 0x000fe80003800000 */
[----:B------:R-:W-:Y:S05]  /*6f20*/  @!P0 BRA `(.L_x_1469) ;  /* 0x0000000000048947 */ /* 0x000fea0003800000 */
[----:B------:R-:W-:-:S04]  /*6f30*/  DEPBAR.LE SB0, 0x0 ;  /* 0x000080000000791a */ /* 0x000fc80000000000 */
.L_x_1469:
[----:B------:R-:W-:Y:S05]  /*6f40*/  BSYNC B0 ;  /* 0x0000000000007941 */ /* 0x000fea0003800000 */
.L_x_1468:
        /* <DEDUP_REMOVED lines=19> */
.L_x_1471:
[----:B------:R-:W-:Y:S05]  /*7080*/  BSYNC B0 ;  /* 0x0000000000007941 */ /* 0x000fea0003800000 */
.L_x_1470:
[----:B------:R-:W-:Y:S02]  /*7090*/  UIADD3 UR6, UR6, 0x2, URZ ;  /* 0x0000000206067890 */ /* 0x000fe4000fffe03f */
[----:B------:R-:W-:Y:S02]  /*70a0*/  UIADD3 UR4, UR4, 0x3000, URZ ;  /* 0x0000300004047890 */ /* 0x000fe4000fffe03f */
[----:B------:R-:W-:-:S06]  /*70b0*/  UISETP.GE.AND UP0, UPT, UR6, UR11, UPT ;  /* 0x0000000b0600728c */ /* 0x000fcc000bf06270 */
[----:B------:R-:W-:-:S13]  /*70c0*/  PLOP3.LUT P1, PT, PT, PT, UP0, 0x80, 0x0 ;  /* 0x000000000000781c */ /* 0x000fda0003f2f008 */
[----:B------:R-:W-:Y:S05]  /*70d0*/  @!P1 BRA `(.L_x_1472) ;  /* 0xfffffff4007c9947 */ /* 0x000fea000383ffff */
.L_x_1433:
        /* <DEDUP_REMOVED lines=41> */
.L_x_1475:
[----:B------:R-:W-:Y:S05]  /*7370*/  BSYNC B0 ;  /* 0x0000000000007941 */ /* 0x000fea0003800000 */
.L_x_1474:
[----:B------:R-:W-:Y:S05]  /*7380*/  BRA `(.L_x_1476) ;  /* 0x0000000000047947 */ /* 0x000fea0003800000 */
.L_x_1473:
[----:B------:R-:W-:-:S05]  /*7390*/  UMOV UR4, UR6 ;  /* 0x0000000600047c82 */ /* 0x000fca0008000000 */
.L_x_1476:
        /* <DEDUP_REMOVED lines=11> */
.L_x_1481:
        /* <DEDUP_REMOVED lines=24> */
.L_x_1478:
[----:B------:R-:W-:Y:S05]  /*75d0*/  BSYNC B0 ;  /* 0x0000000000007941 */ /* 0x000fea0003800000 */
.L_x_1477:
        /* <DEDUP_REMOVED lines=24> */
.L_x_1480:
[----:B------:R-:W-:Y:S05]  /*7760*/  BSYNC B0 ;  /* 0x0000000000007941 */ /* 0x000fea0003800000 */
.L_x_1479:
[----:B------:R-:W-:Y:S02]  /*7770*/  UIADD3 UR11, UR11, 0x2, URZ ;  /* 0x000000020b0b7890 */ /* 0x000fe4000fffe03f */
[----:B------:R-:W-:Y:S02]  /*7780*/  ULEA UR8, UR18, UR8, 0x1 ;  /* 0x0000000812087291 */ /* 0x000fe4000f8e083f */
[----:B------:R-:W-:Y:S02]  /*7790*/  ULEA UR9, UR18, UR9, 0x1 ;  /* 0x0000000912097291 */ /* 0x000fe4000f8e083f */
[----:B------:R-:W-:-:S13]  /*77a0*/  ISETP.NE.AND P0, PT, RZ, UR11, PT ;  /* 0x0000000bff007c0c */ /* 0x000fda000bf05270 */
[----:B------:R-:W-:Y:S05]  /*77b0*/  @!P0 BRA `(.L_x_1392) ;  /* 0x0000002400948947 */ /* 0x000fea0003800000 */
[----:B------:R-:W-:Y:S05]  /*77c0*/  BRA `(.L_x_1481) ;  /* 0xfffffffc00207947 */ /* 0x000fea000383ffff */
.L_x_1430:
        /* <DEDUP_REMOVED lines=33> */
.L_x_1483:
        /* <DEDUP_REMOVED lines=43> */
.L_x_1528:
        /* <DEDUP_REMOVED lines=15> */
.L_x_1486:
        /* <DEDUP_REMOVED lines=60> */
[----:B------:R-:W-:-:S02]  /*8140*/  UIADD3 UR56, UR8, 0x3000, URZ ;  /* 0x0000300008387890 */ /* 0x000fc4000fffe03f */
[----:B------:R-:W-:Y:S01]  /*8150*/  VIADD R6, R0, 0xffffffff ;  /* 0xffffffff00067836 */ /* 0x000fe20000000000 */
[----:B------:R-:W-:Y:S01]  /*8160*/  UMOV UR58, 0x30 ;  /* 0x00000030003a7882 */ /* 0x000fe20000000000 */
[----:B------:R-:W-:Y:S01]  /*8170*/  UMOV UR59, UR11 ;  /* 0x0000000b003b7c82 */ /* 0x000fe20008000000 */
[----:B------:R-:W-:Y:S01]  /*8180*/  UMOV UR60, UR12 ;  /* 0x0000000c003c7c82 */ /* 0x000fe20008000000 */
[----:B------:R-:W-:Y:S01]  /*8190*/  UMOV UR61, UR21 ;  /* 0x00000015003d7c82 */ /* 0x000fe20008000000 */
[----:B------:R1:W-:Y:S01]  /*81a0*/  STL [R1], R6 ;  /* 0x0000000601007387 */ /* 0x0003e20000100800 */
[----:B------:R-:W-:Y:S01]  /*81b0*/  ISETP.GE.AND P1, PT, R4, R6, PT ;  /* 0x000000060400720c */ /* 0x000fe20003f26270 */
[----:B------:R-:W-:Y:S01]  /*81c0*/  UMOV UR57, UR9 ;  /* 0x0000000900397c82 */ /* 0x000fe20008000000 */
        /* <DEDUP_REMOVED lines=28> */
[----:B--2---:R-:W-:Y:S01]  /*8390*/  UMOV UR10, 0x40 ;  /* 0x00000040000a7882 */ /* 0x004fe20000000000 */
[----:B------:R1:W-:Y:S01]  /*83a0*/  UTMALDG.4D [UR56], [UR54], desc[UR16] ;  /* 0x00001038360075b4 */ /* 0x0003e20008019000 */
[----:B------:R1:W-:Y:S01]  /*83b0*/  UTMALDG.4D [UR48], [UR54], desc[UR16] ;  /* 0x00001030360075b4 */ /* 0x0003e20008019000 */
[----:B---3--:R-:W-:Y:S01]  /*83c0*/  UIADD3 UR24, UR8, 0x6000, URZ ;  /* 0x0000600008187890 */ /* 0x008fe2000fffe03f */
[----:B------:R-:W-:Y:S01]  /*83d0*/  UMOV UR26, UR18 ;  /* 0x00000012001a7c82 */ /* 0x000fe20008000000 */
[----:B------:R1:W-:Y:S01]  /*83e0*/  UTMALDG.4D [UR40], [UR54], desc[UR16] ;  /* 0x00001028360075b4 */ /* 0x0003e20008019000 */
[----:B----4-:R-:W-:-:S02]  /*83f0*/  UIADD3 UR32, UR8, 0x8000, URZ ;  /* 0x0000800008207890 */ /* 0x010fc4000fffe03f */
        /* <DEDUP_REMOVED lines=23> */
.L_x_1497:
[----:B--234-:R-:W-:-:S04]  /*8570*/  SHF.L.U32 R21, R11, 0x1f, RZ ;  /* 0x0000001f0b157819 */ /* 0x01cfc800000006ff */
[----:B------:R-:W1:Y:S02]  /*8580*/  SYNCS.PHASECHK.TRANS64.TRYWAIT P1, [R16+URZ+0x26840], R21 ;  /* 0x02684015100075a7 */ /* 0x000e64000802017f */
[----:B-1----:R-:W-:Y:S05]  /*8590*/  @!P1 BRA `(.L_x_1489) ;  /* 0x0000001c00289947 */ /* 0x002fea0003800000 */
.L_x_1529:
[----:B------:R-:W-:Y:S05]  /*85a0*/  @P0 BRA `(.L_x_1490) ;  /* 0x0000000000140947 */ /* 0x000fea0003800000 */
[----:B------:R-:W-:Y:S01]  /*85b0*/  ISETP.NE.AND P1, PT, R6, RZ, PT ;  /* 0x000000ff0600720c */ /* 0x000fe20003f25270 */
[----:B------:R-:W-:-:S04]  /*85c0*/  IMAD.MOV.U32 R3, RZ, RZ, 0x3100 ;  /* 0x00003100ff037424 */ /* 0x000fc800078e00ff */
[----:B------:R3:W-:Y:S08]  /*85d0*/  SYNCS.ARRIVE.TRANS64 RZ, [R16+URZ+0x26830], R3 ;  /* 0x0268300310ff79a7 */ /* 0x0007f0000800003f */
[----:B------:R-:W-:Y:S05]  /*85e0*/  @!P1 BRA `(.L_x_1490) ;  /* 0x0000000000049947 */ /* 0x000fea0003800000 */
[----:B------:R-:W-:Y:S01]  /*85f0*/  BPT.TRAP 0x1 ;  /* 0x000000040000795c */ /* 0x000fe20000300000 */
.L_x_1490:
        /* <DEDUP_REMOVED lines=43> */
.L_x_1530:
[----:B------:R-:W-:Y:S05]  /*88b0*/  @P0 BRA `(.L_x_1492) ;  /* 0x0000000000140947 */ /* 0x000fea0003800000 */
[----:B------:R-:W-:Y:S01]  /*88c0*/  ISETP.NE.AND P1, PT, R6, RZ, PT ;  /* 0x000000ff0600720c */ /* 0x000fe20003f25270 */
[----:B------:R-:W-:-:S04]  /*88d0*/  IMAD.MOV.U32 R2, RZ, RZ, 0x3100 ;  /* 0x00003100ff027424 */ /* 0x000fc800078e00ff */
[----:B------:R3:W-:Y:S08]  /*88e0*/  SYNCS.ARRIVE.TRANS64 RZ, [R16+URZ+0x26818], R2 ;  /* 0x0268180210ff79a7 */ /* 0x0007f0000800003f */
[----:B------:R-:W-:Y:S05]  /*88f0*/  @!P1 BRA `(.L_x_1492) ;  /* 0x0000000000049947 */ /* 0x000fea0003800000 */
[----:B------:R-:W-:Y:S01]  /*8900*/  BPT.TRAP 0x1 ;  /* 0x000000040000795c */ /* 0x000fe20000300000 */
.L_x_1492:
        /* <DEDUP_REMOVED lines=43> */
.L_x_1531:
[----:B------:R-:W-:Y:S05]  /*8bc0*/  @P0 BRA `(.L_x_1494) ;  /* 0x0000000000140947 */ /* 0x000fea0003800000 */
[----:B------:R-:W-:Y:S01]  /*8bd0*/  ISETP.NE.AND P1, PT, R6, RZ, PT ;  /* 0x000000ff0600720c */ /* 0x000fe20003f25270 */
[----:B-123--:R-:W-:-:S04]  /*8be0*/  IMAD.MOV.U32 R21, RZ, RZ, 0x3100 ;  /* 0x00003100ff157424 */ /* 0x00efc800078e00ff */
[----:B------:R4:W-:Y:S08]  /*8bf0*/  SYNCS.ARRIVE.TRANS64 RZ, [R16+URZ+0x26838], R21 ;  /* 0x0268381510ff79a7 */ /* 0x0009f0000800003f */
[----:B------:R-:W-:Y:S05]  /*8c00*/  @!P1 BRA `(.L_x_1494) ;  /* 0x0000000000049947 */ /* 0x000fea0003800000 */
[----:B------:R-:W-:Y:S01]  /*8c10*/  BPT.TRAP 0x1 ;  /* 0x000000040000795c */ /* 0x000fe20000300000 */
.L_x_1494:
        /* <DEDUP_REMOVED lines=38> */
.L_x_1533:
[----:B------:R-:W-:Y:S05]  /*8e80*/  @P0 BRA `(.L_x_1496) ;  /* 0x0000000000140947 */ /* 0x000fea0003800000 */
[----:B------:R-:W-:Y:S01]  /*8e90*/  ISETP.NE.AND P1, PT, R6, RZ, PT ;  /* 0x000000ff0600720c */ /* 0x000fe20003f25270 */
[----:B------:R-:W-:-:S04]  /*8ea0*/  IMAD.MOV.U32 R5, RZ, RZ, 0x3100 ;  /* 0x00003100ff057424 */ /* 0x000fc800078e00ff */
[----:B------:R1:W-:Y:S08]  /*8eb0*/  SYNCS.ARRIVE.TRANS64 RZ, [R16+URZ+0x26810], R5 ;  /* 0x0268100510ff79a7 */ /* 0x0003f0000800003f */
[----:B------:R-:W-:Y:S05]  /*8ec0*/  @!P1 BRA `(.L_x_1496) ;  /* 0x0000000000049947 */ /* 0x000fea0003800000 */
[----:B------:R-:W-:Y:S01]  /*8ed0*/  BPT.TRAP 0x1 ;  /* 0x000000040000795c */ /* 0x000fe20000300000 */
.L_x_1496:
        /* <DEDUP_REMOVED lines=44> */
.L_x_1488:
[----:B------:R-:W3:Y:S02]  /*91a0*/  LDL.LU R4, [R1+0x4] ;  /* 0x0000040001047983 */ /* 0x000ee40000300800 */
[----:B---3--:R-:W-:Y:S02]  /*91b0*/  ISETP.NE.AND P1, PT, R4, RZ, PT ;  /* 0x000000ff0400720c */ /* 0x008fe40003f25270 */
[----:B------:R1:W5:Y:S11]  /*91c0*/  LDL R4, [R1] ;  /* 0x0000000001047983 */ /* 0x0003760000100800 */
[----:B-1----:R-:W-:Y:S05]  /*91d0*/  @!P1 BRA `(.L_x_1487) ;  /* 0x0000000400809947 */ /* 0x002fea0003800000 */
[----:B------:R-:W-:-:S04]  /*91e0*/  SHF.L.U32 R13, R11, 0x1f, RZ ;  /* 0x0000001f0b0d7819 */ /* 0x000fc800000006ff */
[----:B------:R-:W1:Y:S02]  /*91f0*/  SYNCS.PHASECHK.TRANS64.TRYWAIT P1, [R16+URZ+0x26840], R13 ;  /* 0x0268400d100075a7 */ /* 0x000e64000802017f */
[----:B-1----:R-:W-:Y:S05]  /*9200*/  @!P1 BRA `(.L_x_1498) ;  /* 0x0000001000609947 */ /* 0x002fea0003800000 */
.L_x_1534:
[----:B------:R-:W-:Y:S05]  /*9210*/  @P0 BRA `(.L_x_1499) ;  /* 0x0000000000140947 */ /* 0x000fea0003800000 */
[----:B------:R-:W-:Y:S01]  /*9220*/  ISETP.NE.AND P1, PT, R6, RZ, PT ;  /* 0x000000ff0600720c */ /* 0x000fe20003f25270 */
[----:B--2---:R-:W-:-:S04]  /*9230*/  IMAD.MOV.U32 R5, RZ, RZ, 0x3100 ;  /* 0x00003100ff057424 */ /* 0x004fc800078e00ff */
[----:B------:R3:W-:Y:S08]  /*9240*/  SYNCS.ARRIVE.TRANS64 RZ, [R16+URZ+0x26830], R5 ;  /* 0x0268300510ff79a7 */ /* 0x0007f0000800003f */
[----:B------:R-:W-:Y:S05]  /*9250*/  @!P1 BRA `(.L_x_1499) ;  /* 0x0000000000049947 */ /* 0x000fea0003800000 */
[----:B------:R-:W-:Y:S01]  /*9260*/  BPT.TRAP 0x1 ;  /* 0x000000040000795c */ /* 0x000fe20000300000 */
.L_x_1499:
        /* <DEDUP_REMOVED lines=40> */
.L_x_1535:
[----:B------:R-:W-:Y:S05]  /*94f0*/  @P0 BRA `(.L_x_1501) ;  /* 0x0000000000140947 */ /* 0x000fea0003800000 */
[----:B------:R-:W-:Y:S01]  /*9500*/  ISETP.NE.AND P0, PT, R6, RZ, PT ;  /* 0x000000ff0600720c */ /* 0x000fe20003f05270 */
[----:B------:R-:W-:-:S04]  /*9510*/  IMAD.MOV.U32 R5, RZ, RZ, 0x3100 ;  /* 0x00003100ff057424 */ /* 0x000fc800078e00ff */
[----:B------:R3:W-:Y:S08]  /*9520*/  SYNCS.ARRIVE.TRANS64 RZ, [R16+URZ+0x26818], R5 ;  /* 0x0268180510ff79a7 */ /* 0x0007f0000800003f */
[----:B------:R-:W-:Y:S05]  /*9530*/  @!P0 BRA `(.L_x_1501) ;  /* 0x0000000000048947 */ /* 0x000fea0003800000 */
[----:B------:R-:W-:Y:S01]  /*9540*/  BPT.TRAP 0x1 ;  /* 0x000000040000795c */ /* 0x000fe20000300000 */
.L_x_1501:
        /* <DEDUP_REMOVED lines=41> */
.L_x_1487:
[----:B------:R-:W3:Y:S01]  /*97e0*/  S2R R0, SR_TID.X ;  /* 0x0000000000007919 */ /* 0x000ee20000002100 */
[----:B------:R-:W-:Y:S01]  /*97f0*/  IMAD R3, R19, 0x8, R16 ;  /* 0x0000000813037824 */ /* 0x000fe200078e0210 */
[----:B---3--:R-:W-:Y:S02]  /*9800*/  LOP3.LUT R2, R0, 0x7f, RZ, 0xc0, !PT ;  /* 0x0000007f00027812 */ /* 0x008fe400078ec0ff */
[----:B------:R-:W-:Y:S02]  /*9810*/  SHF.L.U32 R0, R11, 0x1f, RZ ;  /* 0x0000001f0b007819 */ /* 0x000fe400000006ff */
[----:B------:R-:W-:Y:S02]  /*9820*/  ISETP.NE.AND P1, PT, R2, RZ, PT ;  /* 0x000000ff0200720c */ /* 0x000fe40003f25270 */
[----:B------:R-:W3:Y:S02]  /*9830*/  SYNCS.PHASECHK.TRANS64.TRYWAIT P0, [R3+URZ+0x26840], R0 ;  /* 0x02684000030075a7 */ /* 0x000ee4000800017f */
[----:B---3--:R-:W-:Y:S09]  /*9840*/  @!P0 BRA `(.L_x_1502) ;  /* 0x0000000800f88947 */ /* 0x008ff20003800000 */
.L_x_1536:
[----:B------:R-:W-:Y:S05]  /*9850*/  @P1 BRA `(.L_x_1503) ;  /* 0x0000000000181947 */ /* 0x000fea0003800000 */
[----:B------:R-:W1:Y:S01]  /*9860*/  S2R R2, SR_TID.X ;  /* 0x0000000000027919 */ /* 0x000e620000002100 */
[----:B---3--:R-:W-:-:S04]  /*9870*/  IMAD.MOV.U32 R0, RZ, RZ, 0x3100 ;  /* 0x00003100ff007424 */ /* 0x008fc800078e00ff */
[----:B------:R3:W-:Y:S01]  /*9880*/  SYNCS.ARRIVE.TRANS64 RZ, [R3+URZ+0x26830], R0 ;  /* 0x0268300003ff79a7 */ /* 0x0007e2000800003f */
[----:B-1----:R-:W-:-:S13]  /*9890*/  LOP3.LUT P0, RZ, R2, 0x1f, RZ, 0xc0, !PT ;  /* 0x0000001f02ff7812 */ /* 0x002fda000780c0ff */
[----:B---3--:R-:W-:Y:S05]  /*98a0*/  @!P0 BRA `(.L_x_1503) ;  /* 0x0000000000048947 */ /* 0x008fea0003800000 */
[----:B------:R-:W-:Y:S01]  /*98b0*/  BPT.TRAP 0x1 ;  /* 0x000000040000795c */ /* 0x000fe20000300000 */
.L_x_1503:
        /* <DEDUP_REMOVED lines=47> */
.L_x_1484:
[----:B------:R-:W-:Y:S05]  /*9bb0*/  BSYNC B0 ;  /* 0x0000000000007941 */ /* 0x000fea0003800000 */
.L_x_1482:
[----:B------:R-:W-:-:S03]  /*9bc0*/  UMOV UR7, 0xffffffff ;  /* 0xffffffff00077882 */ /* 0x000fc60000000000 */
[----:B------:R-:W-:Y:S05]  /*9bd0*/  BRA.DIV UR7, `(.L_x_1504) ;  /* 0x0000000a07287947 */ /* 0x000fea000b800000 */
[----:B------:R-:W-:-:S13]  /*9be0*/  ELECT P6, URZ, PT ;  /* 0x00000000003f782f */ /* 0x000fda00038c0000 */
.L_x_1539:
[----:B------:R-:W-:Y:S05]  /*9bf0*/  @!P6 BRA `(.L_x_1392) ;  /* 0x000000000084e947 */ /* 0x000fea0003800000 */
[----:B------:R-:W-:-:S06]  /*9c00*/  ULOP3.LUT UR7, UR38, 0x2, URZ, 0xfc, !UPT ;  /* 0x0000000226077892 */ /* 0x000fcc000f8efc3f */
[----:B------:R-:W-:-:S05]  /*9c10*/  IMAD.U32 R2, RZ, RZ, UR7 ;  /* 0x00000007ff027e24 */ /* 0x000fca000f8e00ff */
[----:B------:R-:W-:-:S13]  /*9c20*/  ISETP.NE.AND P2, PT, R2, 0x3, PT ;  /* 0x000000030200780c */ /* 0x000fda0003f45270 */
[----:B------:R-:W-:Y:S05]  /*9c30*/  @!P2 BRA `(.L_x_1505) ;  /* 0x000000000004a947 */ /* 0x000fea0003800000 */
[----:B------:R-:W-:Y:S01]  /*9c40*/  BPT.TRAP 0x1 ;  /* 0x000000040000795c */ /* 0x000fe20000300000 */
.L_x_1505:
        /* <DEDUP_REMOVED lines=15> */
.L_x_1540:
[----:B------:R-:W2:Y:S02]  /*9d40*/  SYNCS.PHASECHK.TRANS64.TRYWAIT P0, [R3+URZ], R2 ;  /* 0x00000002030075a7 */ /* 0x000ea4000800017f */
[----:B--2---:R-:W-:Y:S05]  /*9d50*/  @!P0 BRA `(.L_x_1507) ;  /* 0x0000000400fc8947 */ /* 0x004fea0003800000 */
.L_x_1541:
[----:B------:R-:W-:Y:S05]  /*9d60*/  @!P2 BRA `(.L_x_1508) ;  /* 0x000000000004a947 */ /* 0x000fea0003800000 */
[----:B------:R-:W-:Y:S01]  /*9d70*/  BPT.TRAP 0x1 ;  /* 0x000000040000795c */ /* 0x000fe20000300000 */
.L_x_1508:
[----:B--2---:R-:W-:-:S04]  /*9d80*/  VIADD R3, R7, 0x26840 ;  /* 0x0002684007037836 */ /* 0x004fc80000000000 */
[----:B------:R-:W-:-:S04]  /*9d90*/  IMAD R0, R0, 0x8, R3 ;  /* 0x0000000800007824 */ /* 0x000fc800078e0203 */
[----:B------:R-:W2:Y:S02]  /*9da0*/  SYNCS.PHASECHK.TRANS64.TRYWAIT P0, [R0+URZ], R5 ;  /* 0x00000005000075a7 */ /* 0x000ea4000800017f */
[----:B--2---:R-:W-:Y:S05]  /*9db0*/  @!P0 BRA `(.L_x_1509) ;  /* 0x0000000400f88947 */ /* 0x004fea0003800000 */
.L_x_1542:
[----:B------:R-:W-:-:S07]  /*9dc0*/  IMAD R3, R4, 0x8, R3 ;  /* 0x0000000804037824 */ /* 0x000fce00078e0203 */
.L_x_1510:
[----:B---3--:R3:W4:Y:S02]  /*9dd0*/  SYNCS.PHASECHK.TRANS64.TRYWAIT P0, [R3+URZ], R2 ;  /* 0x00000002030075a7 */ /* 0x008724000800017f */
[----:B----4-:R-:W-:Y:S05]  /*9de0*/  @!P0 NANOSLEEP.SYNCS 0x989680 ;  /* 0x009896800000895d */ /* 0x010fea0003900000 */
[----:B------:R-:W4:Y:S02]  /*9df0*/  @!P0 SYNCS.PHASECHK.TRANS64 P0, [R3+URZ], R2 ;  /* 0x00000002030085a7 */ /* 0x000f24000800007f */
[----:B----4-:R-:W-:Y:S05]  /*9e00*/  @!P0 BRA `(.L_x_1510) ;  /* 0xfffffffc00f08947 */ /* 0x010fea000383ffff */
.L_x_1392:
[----:B------:R-:W-:Y:S05]  /*9e10*/  BSYNC B6 ;  /* 0x0000000000067941 */ /* 0x000fea0003800000 */
.L_x_1389:
[----:B------:R-:W-:Y:S05]  /*9e20*/  EXIT ;  /* 0x000000000000794d */ /* 0x000fea0003800000 */
.L_x_1399:
[----:B------:R-:W-:Y:S02]  /*9e30*/  IMAD.MOV.U32 R13, RZ, RZ, R17 ;  /* 0x000000ffff0d7224 */ /* 0x000fe400078e0011 */
[----:B------:R-:W-:Y:S02]  /*9e40*/  IMAD.MOV.U32 R12, RZ, RZ, RZ ;  /* 0x000000ffff0c7224 */ /* 0x000fe400078e00ff */
[----:B------:R-:W-:Y:S02]  /*9e50*/  IMAD.MOV.U32 R11, RZ, RZ, 0x1f ;  /* 0x0000001fff0b7424 */ /* 0x000fe400078e00ff */
[----:B------:R-:W-:-:S07]  /*9e60*/  IMAD.MOV.U32 R15, RZ, RZ, -0x1 ;  /* 0xffffffffff0f7424 */ /* 0x000fce00078e00ff */
[----:B------:R-:W-:Y:S05]  /*9e70*/  WARPSYNC.COLLECTIVE R15, `(.L_x_1511) ;  /* 0x000000000f087348 */ /* 0x000fea0003c00000 */
[----:B------:R1:W2:Y:S02]  /*9e80*/  SHFL.IDX P6, R14, R13, R12, R11 ;  /* 0x0000000c0d0e7389 */ /* 0x0002a400000c000b */
[----:B-12---:R-:W-:Y:S01]  /*9e90*/  ENDCOLLECTIVE ;  /* 0x000000000000791b */ /* 0x006fe20003800000 */
.L_x_1511:
[----:B------:R-:W-:Y:S05]  /*9ea0*/  BRA `(.L_x_1512) ;  /* 0xffffff7000707947 */ /* 0x000fea000383ffff */
.L_x_1401:
[----:B--2---:R2:W3:Y:S02]  /*9eb0*/  SYNCS.PHASECHK.TRANS64.TRYWAIT P0, [R237+URZ+0x26800], R4 ;  /* 0x02680004ed0075a7 */ /* 0x0044e4000800017f */
[----:B---3--:R-:W-:Y:S05]  /*9ec0*/  @!P0 NANOSLEEP.SYNCS 0x989680 ;  /* 0x009896800000895d */ /* 0x008fea0003900000 */
[----:B------:R-:W3:Y:S02]  /*9ed0*/  @!P0 SYNCS.PHASECHK.TRANS64 P0, [R237+URZ+0x26800], R4 ;  /* 0x02680004ed0085a7 */ /* 0x000ee4000800007f */
[----:B---3--:R-:W-:Y:S05]  /*9ee0*/  @!P0 BRA `(.L_x_1401) ;  /* 0xfffffffc00f08947 */ /* 0x008fea000383ffff */
[----:B------:R-:W-:Y:S05]  /*9ef0*/  BRA `(.L_x_1400) ;  /* 0xffffff7000987947 */ /* 0x000fea000383ffff */
.L_x_1406:
[----:B--2---:R-:W-:-:S04]  /*9f00*/  IMAD.U32 R5, RZ, RZ, UR9 ;  /* 0x00000009ff057e24 */ /* 0x004fc8000f8e00ff */
[----:B------:R2:W3:Y:S03]  /*9f10*/  SYNCS.PHASECHK.TRANS64.TRYWAIT P0, [R5+URZ+0x26810], R120 ;  /* 0x02681078050075a7 */ /* 0x0004e6000800017f */
[----:B---3--:R-:W-:Y:S05]  /*9f20*/  @!P0 NANOSLEEP.SYNCS 0x989680 ;  /* 0x009896800000895d */ /* 0x008fea0003900000 */
[----:B------:R-:W3:Y:S02]  /*9f30*/  @!P0 SYNCS.PHASECHK.TRANS64 P0, [R5+URZ+0x26810], R120 ;  /* 0x02681078050085a7 */ /* 0x000ee4000800007f */
[----:B---3--:R-:W-:Y:S05]  /*9f40*/  @!P0 BRA `(.L_x_1406) ;  /* 0xfffffffc00ec8947 */ /* 0x008fea000383ffff */
[----:B------:R-:W-:Y:S05]  /*9f50*/  BRA `(.L_x_1405) ;  /* 0xffffff7c00007947 */ /* 0x000fea000383ffff */
.L_x_1410:
[----:B------:R-:W-:-:S04]  /*9f60*/  IMAD.U32 R121, RZ, RZ, UR9 ;  /* 0x00000009ff797e24 */ /* 0x000fc8000f8e00ff */
[----:B------:R1:W1:Y:S03]  /*9f70*/  SYNCS.PHASECHK.TRANS64.TRYWAIT P0, [R121+URZ+0x26830], R120 ;  /* 0x02683078790075a7 */ /* 0x000266000800017f */
[----:B-1----:R-:W-:Y:S05]  /*9f80*/  @!P0 NANOSLEEP.SYNCS 0x989680 ;  /* 0x009896800000895d */ /* 0x002fea0003900000 */
[----:B------:R-:W1:Y:S02]  /*9f90*/  @!P0 SYNCS.PHASECHK.TRANS64 P0, [R121+URZ+0x26830], R120 ;  /* 0x02683078790085a7 */ /* 0x000e64000800007f */
[----:B-1----:R-:W-:Y:S05]  /*9fa0*/  @!P0 BRA `(.L_x_1410) ;  /* 0xfffffffc00ec8947 */ /* 0x002fea000383ffff */
[----:B------:R-:W-:Y:S05]  /*9fb0*/  BRA `(.L_x_1409) ;  /* 0xffffff8000c47947 */ /* 0x000fea000383ffff */
.L_x_1417:
[----:B------:R-:W-:Y:S01]  /*9fc0*/  BSSY B0, `(.L_x_1513) ;  /* 0x0000005000007945 */ /* 0x000fe20003800000 */
[----:B------:R-:W-:-:S07]  /*9fd0*/  IMAD.MOV.U32 R15, RZ, RZ, -0x1 ;  /* 0xffffffffff0f7424 */ /* 0x000fce00078e00ff */
[----:B-1----:R-:W-:Y:S05]  /*9fe0*/  WARPSYNC.COLLECTIVE R15, `(.L_x_1514) ;  /* 0x000000000f087348 */ /* 0x002fea0003c00000 */
[----:B------:R-:W-:Y:S01]  /*9ff0*/  NOP ;  /* 0x0000000000007918 */ /* 0x000fe20000000000 */
[----:B-1----:R-:W-:Y:S01]  /*a000*/  ENDCOLLECTIVE ;  /* 0x000000000000791b */ /* 0x002fe20003800000 */
.L_x_1514:
[----:B------:R-:W-:Y:S05]  /*a010*/  BSYNC B0 ;  /* 0x0000000000007941 */ /* 0x000fea0003800000 */
.L_x_1513:
[----:B------:R-:W-:Y:S05]  /*a020*/  BRA `(.L_x_1515) ;  /* 0xffffffb400487947 */ /* 0x000fea000383ffff */
.L_x_1426:
[----:B------:R-:W-:Y:S01]  /*a030*/  BSSY B0, `(.L_x_1516) ;  /* 0x0000005000007945 */ /* 0x000fe20003800000 */
[----:B------:R-:W-:-:S07]  /*a040*/  IMAD.MOV.U32 R15, RZ, RZ, -0x1 ;  /* 0xffffffffff0f7424 */ /* 0x000fce00078e00ff */
[----:B-12---:R-:W-:Y:S05]  /*a050*/  WARPSYNC.COLLECTIVE R15, `(.L_x_1517) ;  /* 0x000000000f087348 */ /* 0x006fea0003c00000 */
[----:B------:R-:W-:Y:S01]  /*a060*/  NOP ;  /* 0x0000000000007918 */ /* 0x000fe20000000000 */
[----:B-12---:R-:W-:Y:S01]  /*a070*/  ENDCOLLECTIVE ;  /* 0x000000000000791b */ /* 0x006fe20003800000 */
.L_x_1517:
[----:B------:R-:W-:Y:S05]  /*a080*/  BSYNC B0 ;  /* 0x0000000000007941 */ /* 0x000fea0003800000 */
.L_x_1516:
[----:B------:R-:W-:Y:S05]  /*a090*/  BRA `(.L_x_1518) ;  /* 0xffffffb800387947 */ /* 0x000fea000383ffff */
.L_x_1438:
[----:B------:R-:W-:Y:S01]  /*a0a0*/  BSSY B0, `(.L_x_1519) ;  /* 0x0000005000007945 */ /* 0x000fe20003800000 */
[----:B------:R-:W-:-:S07]  /*a0b0*/  IMAD.MOV.U32 R15, RZ, RZ, -0x1 ;  /* 0xffffffffff0f7424 */ /* 0x000fce00078e00ff */
[----:B------:R-:W-:Y:S05]  /*a0c0*/  WARPSYNC.COLLECTIVE R15, `(.L_x_1520) ;  /* 0x000000000f087348 */ /* 0x000fea0003c00000 */
[----:B------:R-:W-:Y:S01]  /*a0d0*/  NOP ;  /* 0x0000000000007918 */ /* 0x000fe20000000000 */
[----:B------:R-:W-:Y:S01]  /*a0e0*/  ENDCOLLECTIVE ;  /* 0x000000000000791b */ /* 0x000fe20003800000 */
.L_x_1520:
[----:B------:R-:W-:Y:S05]  /*a0f0*/  BSYNC B0 ;  /* 0x0000000000007941 */ /* 0x000fea0003800000 */
.L_x_1519:
[----:B------:R-:W-:Y:S05]  /*a100*/  BRA `(.L_x_1521) ;  /* 0xffffffc000207947 */ /* 0x000fea000383ffff */
.L_x_1451:
[----:B------:R-:W-:Y:S01]  /*a110*/  BSSY B0, `(.L_x_1522) ;  /* 0x0000005000007945 */ /* 0x000fe20003800000 */
[----:B------:R-:W-:-:S07]  /*a120*/  IMAD.MOV.U32 R15, RZ, RZ, -0x1 ;  /* 0xffffffffff0f7424 */ /* 0x000fce00078e00ff */
[----:B------:R-:W-:Y:S05]  /*a130*/  WARPSYNC.COLLECTIVE R15, `(.L_x_1523) ;  /* 0x000000000f087348 */ /* 0x000fea0003c00000 */
[----:B------:R-:W-:Y:S01]  /*a140*/  NOP ;  /* 0x0000000000007918 */ /* 0x000fe20000000000 */
[----:B------:R-:W-:Y:S01]  /*a150*/  ENDCOLLECTIVE ;  /* 0x000000000000791b */ /* 0x000fe20003800000 */
.L_x_1523:
[----:B------:R-:W-:Y:S05]  /*a160*/  BSYNC B0 ;  /* 0x0000000000007941 */ /* 0x000fea0003800000 */
.L_x_1522:
[----:B------:R-:W-:Y:S05]  /*a170*/  BRA `(.L_x_1524) ;  /* 0xffffffc400a47947 */ /* 0x000fea000383ffff */
.L_x_1463:
[----:B------:R-:W-:Y:S01]  /*a180*/  BSSY B0, `(.L_x_1525) ;  /* 0x0000005000007945 */ /* 0x000fe20003800000 */
[----:B------:R-:W-:-:S07]  /*a190*/  IMAD.MOV.U32 R15, RZ, RZ, -0x1 ;  /* 0xffffffffff0f7424 */ /* 0x000fce00078e00ff */
[----:B------:R-:W-:Y:S05]  /*a1a0*/  WARPSYNC.COLLECTIVE R15, `(.L_x_1526) ;  /* 0x000000000f087348 */ /* 0x000fea0003c00000 */
[----:B------:R-:W-:Y:S01]  /*a1b0*/  NOP ;  /* 0x0000000000007918 */ /* 0x000fe20000000000 */
[----:B------:R-:W-:Y:S01]  /*a1c0*/  ENDCOLLECTIVE ;  /* 0x000000000000791b */ /* 0x000fe20003800000 */
.L_x_1526:
[----:B------:R-:W-:Y:S05]  /*a1d0*/  BSYNC B0 ;  /* 0x0000000000007941 */ /* 0x000fea0003800000 */
.L_x_1525:
[----:B------:R-:W-:Y:S05]  /*a1e0*/  BRA `(.L_x_1527) ;  /* 0xffffffc800c47947 */ /* 0x000fea000383ffff */
.L_x_1485:
[----:B-1----:R1:W2:Y:S02]  /*a1f0*/  SYNCS.PHASECHK.TRANS64.TRYWAIT P0, [R16+URZ+0x26820], R3 ;  /* 0x02682003100075a7 */ /* 0x0022a4000800017f */
[----:B--2---:R-:W-:Y:S05]  /*a200*/  @!P0 NANOSLEEP.SYNCS 0x989680 ;  /* 0x009896800000895d */ /* 0x004fea0003900000 */
[----:B------:R-:W2:Y:S02]  /*a210*/  @!P0 SYNCS.PHASECHK.TRANS64 P0, [R16+URZ+0x26820], R3 ;  /* 0x02682003100085a7 */ /* 0x000ea4000800007f */
[----:B--2---:R-:W-:Y:S05]  /*a220*/  @!P0 BRA `(.L_x_1485) ;  /* 0xfffffffc00f08947 */ /* 0x004fea000383ffff */
[----:B------:R-:W-:Y:S05]  /*a230*/  BRA `(.L_x_1528) ;  /* 0xffffffd800947947 */ /* 0x000fea000383ffff */
.L_x_1489:
[----:B-1----:R1:W3:Y:S02]  /*a240*/  SYNCS.PHASECHK.TRANS64.TRYWAIT P1, [R16+URZ+0x26840], R21 ;  /* 0x02684015100075a7 */ /* 0x0022e4000802017f */
[----:B---3--:R-:W-:Y:S05]  /*a250*/  @!P1 NANOSLEEP.SYNCS 0x989680 ;  /* 0x009896800000995d */ /* 0x008fea0003900000 */
[----:B------:R-:W3:Y:S02]  /*a260*/  @!P1 SYNCS.PHASECHK.TRANS64 P1, [R16+URZ+0x26840], R21 ;  /* 0x02684015100095a7 */ /* 0x000ee4000802007f */
[----:B---3--:R-:W-:Y:S05]  /*a270*/  @!P1 BRA `(.L_x_1489) ;  /* 0xfffffffc00f09947 */ /* 0x008fea000383ffff */
[----:B------:R-:W-:Y:S05]  /*a280*/  BRA `(.L_x_1529) ;  /* 0xffffffe000c47947 */ /* 0x000fea000383ffff */
.L_x_1491:
[----:B--2---:R2:W3:Y:S02]  /*a290*/  SYNCS.PHASECHK.TRANS64.TRYWAIT P1, [R16+URZ+0x26828], R21 ;  /* 0x02682815100075a7 */ /* 0x0044e4000802017f */
[----:B---3--:R-:W-:Y:S05]  /*a2a0*/  @!P1 NANOSLEEP.SYNCS 0x989680 ;  /* 0x009896800000995d */ /* 0x008fea0003900000 */
[----:B------:R-:W3:Y:S02]  /*a2b0*/  @!P1 SYNCS.PHASECHK.TRANS64 P1, [R16+URZ+0x26828], R21 ;  /* 0x02682815100095a7 */ /* 0x000ee4000802007f */
[----:B---3--:R-:W-:Y:S05]  /*a2c0*/  @!P1 BRA `(.L_x_1491) ;  /* 0xfffffffc00f09947 */ /* 0x008fea000383ffff */
[----:B------:R-:W-:Y:S05]  /*a2d0*/  BRA `(.L_x_1530) ;  /* 0xffffffe400747947 */ /* 0x000fea000383ffff */
.L_x_1493:
[----:B---3--:R3:W4:Y:S02]  /*a2e0*/  SYNCS.PHASECHK.TRANS64.TRYWAIT P1, [R16+URZ+0x26848], R21 ;  /* 0x02684815100075a7 */ /* 0x008724000802017f */
[----:B----4-:R-:W-:Y:S05]  /*a2f0*/  @!P1 NANOSLEEP.SYNCS 0x989680 ;  /* 0x009896800000995d */ /* 0x010fea0003900000 */
[----:B------:R-:W4:Y:S02]  /*a300*/  @!P1 SYNCS.PHASECHK.TRANS64 P1, [R16+URZ+0x26848], R21 ;  /* 0x02684815100095a7 */ /* 0x000f24000802007f */
[----:B----4-:R-:W-:Y:S05]  /*a310*/  @!P1 BRA `(.L_x_1493) ;  /* 0xfffffffc00f09947 */ /* 0x010fea000383ffff */
[----:B------:R-:W-:Y:S05]  /*a320*/  BRA `(.L_x_1531) ;  /* 0xffffffe800247947 */ /* 0x000fea000383ffff */
.L_x_1495:
[----:B------:R-:W-:-:S07]  /*a330*/  SHF.L.U32 R5, R11, 0x1f, RZ ;  /* 0x0000001f0b057819 */ /* 0x000fce00000006ff */
.L_x_1532:
[----:B------:R1:W1:Y:S02]  /*a340*/  SYNCS.PHASECHK.TRANS64.TRYWAIT P1, [R16+URZ+0x26820], R5 ;  /* 0x02682005100075a7 */ /* 0x000264000802017f */
[----:B-1----:R-:W-:Y:S05]  /*a350*/  @!P1 NANOSLEEP.SYNCS 0x989680 ;  /* 0x009896800000995d */ /* 0x002fea0003900000 */
[----:B------:R-:W1:Y:S02]  /*a360*/  @!P1 SYNCS.PHASECHK.TRANS64 P1, [R16+URZ+0x26820], R5 ;  /* 0x02682005100095a7 */ /* 0x000e64000802007f */
[----:B-1----:R-:W-:Y:S05]  /*a370*/  @!P1 BRA `(.L_x_1532) ;  /* 0xfffffffc00f09947 */ /* 0x002fea000383ffff */
[----:B------:R-:W-:Y:S05]  /*a380*/  BRA `(.L_x_1533) ;  /* 0xffffffe800bc7947 */ /* 0x000fea000383ffff */
.L_x_1498:
[----:B-1----:R1:W3:Y:S02]  /*a390*/  SYNCS.PHASECHK.TRANS64.TRYWAIT P1, [R16+URZ+0x26840], R13 ;  /* 0x0268400d100075a7 */ /* 0x0022e4000802017f */
[----:B---3--:R-:W-:Y:S05]  /*a3a0*/  @!P1 NANOSLEEP.SYNCS 0x989680 ;  /* 0x009896800000995d */ /* 0x008fea0003900000 */
[----:B------:R-:W3:Y:S02]  /*a3b0*/  @!P1 SYNCS.PHASECHK.TRANS64 P1, [R16+URZ+0x26840], R13 ;  /* 0x0268400d100095a7 */ /* 0x000ee4000802007f */
[----:B---3--:R-:W-:Y:S05]  /*a3c0*/  @!P1 BRA `(.L_x_1498) ;  /* 0xfffffffc00f09947 */ /* 0x008fea000383ffff */
[----:B------:R-:W-:Y:S05]  /*a3d0*/  BRA `(.L_x_1534) ;  /* 0xffffffec008c7947 */ /* 0x000fea000383ffff */
.L_x_1500:
[----:B--2---:R2:W3:Y:S02]  /*a3e0*/  SYNCS.PHASECHK.TRANS64.TRYWAIT P1, [R16+URZ+0x26828], R13 ;  /* 0x0268280d100075a7 */ /* 0x0044e4000802017f */
[----:B---3--:R-:W-:Y:S05]  /*a3f0*/  @!P1 NANOSLEEP.SYNCS 0x989680 ;  /* 0x009896800000995d */ /* 0x008fea0003900000 */
[----:B------:R-:W3:Y:S02]  /*a400*/  @!P1 SYNCS.PHASECHK.TRANS64 P1, [R16+URZ+0x26828], R13 ;  /* 0x0268280d100095a7 */ /* 0x000ee4000802007f */
[----:B---3--:R-:W-:Y:S05]  /*a410*/  @!P1 BRA `(.L_x_1500) ;  /* 0xfffffffc00f09947 */ /* 0x008fea000383ffff */
[----:B------:R-:W-:Y:S05]  /*a420*/  BRA `(.L_x_1535) ;  /* 0xfffffff000307947 */ /* 0x000fea000383ffff */
.L_x_1502:
[----:B---3--:R3:W1:Y:S02]  /*a430*/  SYNCS.PHASECHK.TRANS64.TRYWAIT P0, [R3+URZ+0x26840], R0 ;  /* 0x02684000030075a7 */ /* 0x008664000800017f */
[----:B-1----:R-:W-:Y:S05]  /*a440*/  @!P0 NANOSLEEP.SYNCS 0x989680 ;  /* 0x009896800000895d */ /* 0x002fea0003900000 */
[----:B------:R-:W1:Y:S02]  /*a450*/  @!P0 SYNCS.PHASECHK.TRANS64 P0, [R3+URZ+0x26840], R0 ;  /* 0x02684000030085a7 */ /* 0x000e64000800007f */
[----:B-1----:R-:W-:Y:S05]  /*a460*/  @!P0 BRA `(.L_x_1502) ;  /* 0xfffffffc00f08947 */ /* 0x002fea000383ffff */
[----:B------:R-:W-:Y:S05]  /*a470*/  BRA `(.L_x_1536) ;  /* 0xfffffff000f47947 */ /* 0x000fea000383ffff */
.L_x_1504:
[----:B------:R-:W-:Y:S01]  /*a480*/  BSSY B0, `(.L_x_1537) ;  /* 0x0000006000007945 */ /* 0x000fe20003800000 */
[----:B------:R-:W-:-:S07]  /*a490*/  IMAD.MOV.U32 R15, RZ, RZ, -0x1 ;  /* 0xffffffffff0f7424 */ /* 0x000fce00078e00ff */
[----:B------:R-:W-:Y:S05]  /*a4a0*/  WARPSYNC.COLLECTIVE R15, `(.L_x_1538) ;  /* 0x000000000f0c7348 */ /* 0x000fea0003c00000 */
[----:B------:R-:W-:Y:S02]  /*a4b0*/  ELECT P6, UR62, PT ;  /* 0x00000000003e782f */ /* 0x000fe400038c0000 */
[----:B------:R-:W-:Y:S01]  /*a4c0*/  MOV R14, UR62 ;  /* 0x0000003e000e7c02 */ /* 0x000fe20008000f00 */
[----:B------:R-:W-:Y:S10]  /*a4d0*/  ENDCOLLECTIVE ;  /* 0x000000000000791b */ /* 0x000ff40003800000 */
.L_x_1538:
[----:B------:R-:W-:Y:S05]  /*a4e0*/  BSYNC B0 ;  /* 0x0000000000007941 */ /* 0x000fea0003800000 */
.L_x_1537:
[----:B------:R-:W-:Y:S05]  /*a4f0*/  BRA `(.L_x_1539) ;  /* 0xfffffff400bc7947 */ /* 0x000fea000383ffff */
.L_x_1506:
[----:B-1----:R1:W2:Y:S02]  /*a500*/  SYNCS.PHASECHK.TRANS64.TRYWAIT P0, [R6+URZ], R5 ;  /* 0x00000005060075a7 */ /* 0x0022a4000800017f */
[----:B--2---:R-:W-:Y:S05]  /*a510*/  @!P0 NANOSLEEP.SYNCS 0x989680 ;  /* 0x009896800000895d */ /* 0x004fea0003900000 */
[----:B------:R-:W2:Y:S02]  /*a520*/  @!P0 SYNCS.PHASECHK.TRANS64 P0, [R6+URZ], R5 ;  /* 0x00000005060085a7 */ /* 0x000ea4000800007f */
[----:B--2---:R-:W-:Y:S05]  /*a530*/  @!P0 BRA `(.L_x_1506) ;  /* 0xfffffffc00f08947 */ /* 0x004fea000383ffff */
[----:B------:R-:W-:Y:S05]  /*a540*/  BRA `(.L_x_1540) ;  /* 0xfffffff400fc7947 */ /* 0x000fea000383ffff */
.L_x_1507:
[----:B--2---:R2:W3:Y:S02]  /*a550*/  SYNCS.PHASECHK.TRANS64.TRYWAIT P0, [R3+URZ], R2 ;  /* 0x00000002030075a7 */ /* 0x0044e4000800017f */
[----:B---3--:R-:W-:Y:S05]  /*a560*/  @!P0 NANOSLEEP.SYNCS 0x989680 ;  /* 0x009896800000895d */ /* 0x008fea0003900000 */
[----:B------:R-:W3:Y:S02]  /*a570*/  @!P0 SYNCS.PHASECHK.TRANS64 P0, [R3+URZ], R2 ;  /* 0x00000002030085a7 */ /* 0x000ee4000800007f */
[----:B---3--:R-:W-:Y:S05]  /*a580*/  @!P0 BRA `(.L_x_1507) ;  /* 0xfffffffc00f08947 */ /* 0x008fea000383ffff */
[----:B------:R-:W-:Y:S05]  /*a590*/  BRA `(.L_x_1541) ;  /* 0xfffffff400f07947 */ /* 0x000fea000383ffff */
.L_x_1509:
[----:B--2---:R2:W3:Y:S02]  /*a5a0*/  SYNCS.PHASECHK.TRANS64.TRYWAIT P0, [R0+URZ], R5 ;  /* 0x00000005000075a7 */ /* 0x0044e4000800017f */
[----:B---3--:R-:W-:Y:S05]  /*a5b0*/  @!P0 NANOSLEEP.SYNCS 0x989680 ;  /* 0x009896800000895d */ /* 0x008fea0003900000 */
[----:B------:R-:W3:Y:S02]  /*a5c0*/  @!P0 SYNCS.PHASECHK.TRANS64 P0, [R0+URZ], R5 ;  /* 0x00000005000085a7 */ /* 0x000ee4000800007f */
[----:B---3--:R-:W-:Y:S05]  /*a5d0*/  @!P0 BRA `(.L_x_1509) ;  /* 0xfffffffc00f08947 */ /* 0x008fea000383ffff */
[----:B------:R-:W-:Y:S05]  /*a5e0*/  BRA `(.L_x_1542) ;  /* 0xfffffff400f47947 */ /* 0x000fea000383ffff */
.L_x_1543:
        /* <DEDUP_REMOVED lines=9> */
.L_x_6564:


//--------------------- .text._ZN7cutlass13device_kernelIN5flash11enable_sm90INS1_16FlashAttnBwdSm90INS1_25CollectiveMainloopBwdSm90ILi2ELi2ELi2EN4cute5tupleIJNS5_1CILi1EEES8_S8_EEENS6_IJNS7_ILi64EEENS7_ILi128EEENS7_ILi96EEEEEENS_6half_tEfNS_4arch4Sm90ELb0ELb1ELb1ELb1ELb0ELb1ELb0ELb0ELi2ELi1ELi2ELi1ELb1EEENS1_21CollectiveEpilogueBwdISD_SE_SG_Li256ELb1ELb0ELi1EEENS1_19SingleTileSchedulerILb1ELb0ELb0ELi128EEEEEEEEEvNT_6ParamsE --------------------------
	.section	.text._ZN7cutlass13device_kernelIN5flash11enable_sm90INS1_16FlashAttnBwdSm90INS1_25CollectiveMainloopBwdSm90ILi2ELi2ELi2EN4cute5tupleIJNS5_1CILi1EEES8_S8_EEENS6_IJNS7_ILi64EEENS7_ILi128EEENS7_ILi96EEEEEENS_6half_tEfNS_4arch4Sm90ELb0ELb1ELb1ELb1ELb0ELb1ELb0ELb0ELi2ELi1ELi2ELi1ELb1EEENS1_21CollectiveEpilogueBwdISD_SE_SG_Li256ELb1ELb0ELi1EEENS1_19SingleTileSchedulerILb1ELb0ELb0ELi128EEEEEEEEEvNT_6ParamsE,"ax",@progbits
	.align	128
.text._ZN7cutlass13device_kernelIN5flash11enable_sm90INS1_16FlashAttnBwdSm90INS1_25CollectiveMainloopBwdSm90ILi2ELi2ELi2EN4cute5tupleIJNS5_1CILi1EEES8_S8_EEENS6_IJNS7_ILi64EEENS7_ILi128EEENS7_ILi96EEEEEENS_6half_tEfNS_4arch4Sm90ELb0ELb1ELb1ELb1ELb0ELb1ELb0ELb0ELi2ELi1ELi2ELi1ELb1EEENS1_21CollectiveEpilogueBwdISD_SE_SG_Li256ELb1ELb0ELi1EEENS1_19SingleTileSchedulerILb1ELb0ELb0ELi128EEEEEEEEEvNT_6ParamsE:
        .type           _ZN7cutlass13device_kernelIN5flash11enable_sm90INS1_16FlashAttnBwdSm90INS1_25CollectiveMainloopBwdSm90ILi2ELi2ELi2EN4cute5tupleIJNS5_1CILi1EEES8_S8_EEENS6_IJNS7_ILi64EEENS7_ILi128EEENS7_ILi96EEEEEENS_6half_tEfNS_4arch4Sm90ELb0ELb1ELb1ELb1ELb0ELb1ELb0ELb0ELi2ELi1ELi2ELi1ELb1EEENS1_21CollectiveEpilogueBwdISD_SE_SG_Li256ELb1ELb0ELi1EEENS1_19SingleTileSchedulerILb1ELb0ELb0ELi128EEEEEEEEEvNT_6ParamsE,@function
        .size           _ZN7cutlass13device_kernelIN5flash11enable_sm90INS1_16FlashAttnBwdSm90INS1_25CollectiveMainloopBwdSm90ILi2ELi2ELi2EN4cute5tupleIJNS5_1CILi1EEES8_S8_EEENS6_IJNS7_ILi64EEENS7_ILi128EEENS7_ILi96EEEEEENS_6half_tEfNS_4arch4Sm90ELb0ELb1ELb1ELb1ELb0ELb1ELb0ELb0ELi2ELi1ELi2ELi1ELb1EEENS1_21CollectiveEpilogueBwdISD_SE_SG_Li256ELb1ELb0ELi1EEENS1_19SingleTileSchedulerILb1ELb0ELb0ELi128EEEEEEEEEvNT_6ParamsE,(.L_x_6565 - _ZN7cutlass13device_kernelIN5flash11enable_sm90INS1_16FlashAttnBwdSm90INS1_25CollectiveMainloopBwdSm90ILi2ELi2ELi2EN4cute5tupleIJNS5_1CILi1EEES8_S8_EEENS6_IJNS7_ILi64EEENS7_ILi128EEENS7_ILi96EEEEEENS_6half_tEfNS_4arch4Sm90ELb0ELb1ELb1ELb1ELb0ELb1ELb0ELb0ELi2ELi1ELi2ELi1ELb1EEENS1_21CollectiveEpilogueBwdISD_SE_SG_Li256ELb1ELb0ELi1EEENS1_19SingleTileSchedulerILb1ELb0ELb0ELi128EEEEEEEEEvNT_6ParamsE)
        .other          _ZN7cutlass13device_kernelIN5flash11enable_sm90INS1_16FlashAttnBwdSm90INS1_25CollectiveMainloopBwdSm90ILi2ELi2ELi2EN4cute5tupleIJNS5_1CILi1EEES8_S8_EEENS6_IJNS7_ILi64EEENS7_ILi128EEENS7_ILi96EEEEEENS_6half_tEfNS_4arch4Sm90ELb0ELb1ELb1ELb1ELb0ELb1ELb0ELb0ELi2ELi1ELi2ELi1ELb1EEENS1_21CollectiveEpilogueBwdISD_SE_SG_Li256ELb1ELb0ELi1EEENS1_19SingleTileSchedulerILb1ELb0ELb0ELi128EEEEEEEEEvNT_6ParamsE,@"STO_CUDA_ENTRY STV_DEFAULT"
_ZN7cutlass13device_kernelIN5flash11enable_sm90INS1_16FlashAttnBwdSm90INS1_25CollectiveMainloopBwdSm90ILi2ELi2ELi2EN4cute5tupleIJNS5_1CILi1EEES8_S8_EEENS6_IJNS7_ILi64EEENS7_ILi128EEENS7_ILi96EEEEEENS_6half_tEfNS_4arch4Sm90ELb0ELb1ELb1ELb1ELb0ELb1ELb0ELb0ELi2ELi1ELi2ELi1ELb1EEENS1_21CollectiveEpilogueBwdISD_SE_SG_Li256ELb1ELb0ELi1EEENS1_19SingleTileSchedulerILb1ELb0ELb0ELi128EEEEEEEEEvNT_6ParamsE:
        /* <DEDUP_REMOVED lines=24> */
.L_x_1545:
[----:B------:R-:W-:Y:S05]  /*0180*/  BSYNC B0 ;  /* 0x0000000000007941 */ /* 0x000fea0003800000 */
.L_x_1544:
        /* <DEDUP_REMOVED lines=37> */
.L_x_1546:
        /* <DEDUP_REMOVED lines=22> */
.L_x_1547:
[----:B------:R-:W-:Y:S01]  /*0540*/  PLOP3.LUT P0, PT, PT, PT, UP0, 0x80, 0x0 ;  /* 0x000000000000781c */ /* 0x000fe20003f0f008 */
[----:B------:R-:W-:Y:S01]  /*0550*/  NOP ;  /* 0x0000000000007918 */ /* 0x000fe20000000000 */
[----:B------:R-:W-:Y:S01]  /*0560*/  ULDC.64 UR46, c[0x0][0x208] ;  /* 0x00008200002e7ab9 */ /* 0x000fe20000000a00 */
[----:B------:R-:W-:Y:S01]  /*0570*/  BSSY B6, `(.L_x_1548) ;  /* 0x0000aa2000067945 */ /* 0x000fe20003800000 */
[----:B-12-4-:R-:W-:Y:S09]  /*0580*/  BAR.SYNC.DEFER_BLOCKING 0x0 ;  /* 0x0000000000007b1d */ /* 0x016ff20000010000 */
[----:B------:R-:W-:Y:S05]  /*0590*/  @!P0 BRA `(.L_x_1549) ;  /* 0x0000006800688947 */ /* 0x000fea0003800000 */
.L_x_1550:
[----:B------:R-:W-:-:S08]  /*05a0*/  NOP ;  /* 0x0000000000007918 */ /* 0x000fd00000000000 */
[----:B------:R-:W1:Y:S02]  /*05b0*/  USETMAXREG.TRY_ALLOC.CTAPOOL UP0, 0xf0 ;  /* 0x000000f0000079c8 */ /* 0x000e640008000600 */
[----:B-1----:R-:W-:-:S13]  /*05c0*/  PLOP3.LUT P0, PT, PT, PT, UP0, 0x80, 0x0 ;  /* 0x000000000000781c */ /* 0x002fda0003f0f008 */
[----:B------:R-:W-:Y:S05]  /*05d0*/  @!P0 BRA `(.L_x_1550) ;  /* 0xfffffffc00f08947 */ /* 0x000fea000383ffff */
[----:B------:R-:W-:Y:S01]  /*05e0*/  LOP3.LUT R0, R0, 0x3, RZ, 0xc0, !PT ;  /* 0x0000000300007812 */ /* 0x000fe200078ec0ff */
[----:B------:R-:W1:Y:S01]  /*05f0*/  S2R R2, SR_TID.X ;  /* 0x0000000000027919 */ /* 0x000e620000002100 */
[----:B------:R-:W-:Y:S01]  /*0600*/  ULDC.64 UR4, c[0x0][0x8d8] ;  /* 0x0002360000047ab9 */ /* 0x000fe20000000a00 */
[----:B------:R-:W2:Y:S03]  /*0610*/  S2UR UR6, SR_CTAID.X ;  /* 0x00000000000679c3 */ /* 0x000ea60000002500 */
[----:B------:R-:W3:Y:S05]  /*0620*/  SHFL.IDX PT, R0, R0, RZ, 0x1f ;  /* 0x00001fff00007589 */ /* 0x000eea00000e0000 */
[----:B------:R-:W4:Y:S01]  /*0630*/  S2UR UR36, SR_CTAID.Z ;  /* 0x00000000002479c3 */ /* 0x000f220000002700 */
[----:B---3--:R-:W-:-:S02]  /*0640*/  ISETP.NE.AND P0, PT, R0, RZ, PT ;  /* 0x000000ff0000720c */ /* 0x008fc40003f05270 */
[----:B-1----:R-:W-:-:S11]  /*0650*/  SHF.R.U32.HI R2, RZ, 0x7, R2 ;  /* 0x00000007ff027819 */ /* 0x002fd60000011602 */
[----:B------:R-:W-:-:S05]  /*0660*/  @!P0 VIADD R2, R2, 0x9 ;  /* 0x0000000902028836 */ /* 0x000fca0000000000 */
[----:B------:R1:W-:Y:S06]  /*0670*/  @!P0 BAR.ARV R2, 0xa0 ;  /* 0x000280020000851d */ /* 0x0003ec0000002000 */
[----:B------:R-:W-:-:S04]  /*0680*/  ISETP.NE.U32.AND P0, PT, RZ, UR4, PT ;  /* 0x00000004ff007c0c */ /* 0x000fc8000bf05070 */
[----:B------:R-:W-:-:S13]  /*0690*/  ISETP.NE.AND.EX P0, PT, RZ, UR5, PT, P0 ;  /* 0x00000005ff007c0c */ /* 0x000fda000bf05300 */
[----:B-12-4-:R-:W-:Y:S05]  /*06a0*/  @!P0 BRA `(.L_x_1551) ;  /* 0x00000000001c8947 */ /* 0x016fea0003800000 */
[----:B------:R-:W-:Y:S02]  /*06b0*/  ULDC.64 UR4, c[0x0][0x8d8] ;  /* 0x0002360000047ab9 */ /* 0x000fe40000000a00 */
[----:B------:R-:W-:-:S06]  /*06c0*/  UIMAD.WIDE UR4, UR36, 0x4, UR4 ;  /* 0x00000004240478a5 */ /* 0x000fcc000f8e0204 */
[----:B------:R-:W-:Y:S02]  /*06d0*/  IMAD.U32 R2, RZ, RZ, UR4 ;  /* 0x00000004ff027e24 */ /* 0x000fe4000f8e00ff */
[----:B------:R-:W-:-:S05]  /*06e0*/  IMAD.U32 R3, RZ, RZ, UR5 ;  /* 0x00000005ff037e24 */ /* 0x000fca000f8e00ff */
[----:B------:R-:W2:Y:S02]  /*06f0*/  LDG.E R2, desc[UR46][R2.64] ;  /* 0x0000002e02027981 */ /* 0x000ea4000c1e1900 */
[----:B--2---:R-:W-:Y:S01]  /*0700*/  R2UR UR4, R2 ;  /* 0x00000000020472ca */ /* 0x004fe200000e0000 */
[----:B------:R-:W-:-:S14]  /*0710*/  BRA `(.L_x_1552) ;  /* 0x00000000003c7947 */ /* 0x000fdc0003800000 */
.L_x_1551:
        /* <DEDUP_REMOVED lines=14> */
.L_x_1553:
[----:B------:R-:W-:-:S05]  /*0800*/  ULDC UR4, c[0x0][0x8bc] ;  /* 0x00022f0000047ab9 */ /* 0x000fca0000000800 */
.L_x_1552:
[----:B------:R-:W-:-:S04]  /*0810*/  USHF.L.U32 UR42, UR6, 0x7, URZ ;  /* 0x00000007062a7899 */ /* 0x000fc8000800063f */
[----:B------:R-:W-:-:S04]  /*0820*/  UISETP.GE.AND UP0, UPT, UR42, UR4, UPT ;  /* 0x000000042a00728c */ /* 0x000fc8000bf06270 */
[----:B------:R-:W-:-:S06]  /*0830*/  USEL UR36, UR36, 0xffffffff, !UP0 ;  /* 0xffffffff24247887 */ /* 0x000fcc000c000000 */
[----:B------:R-:W-:-:S13]  /*0840*/  ISETP.LE.AND P0, PT, RZ, UR36, PT ;  /* 0x00000024ff007c0c */ /* 0x000fda000bf03270 */
[----:B------:R-:W-:Y:S05]  /*0850*/  @!P0 BRA `(.L_x_1554) ;  /* 0x000000a400cc8947 */ /* 0x000fea0003800000 */
[----:B------:R-:W1:Y:S01]  /*0860*/  S2R R0, SR_TID.X ;  /* 0x0000000000007919 */ /* 0x000e620000002100 */
[----:B------:R-:W-:Y:S01]  /*0870*/  ULDC.64 UR4, c[0x0][0x780] ;  /* 0x0001e00000047ab9 */ /* 0x000fe20000000a00 */
[----:B------:R-:W-:Y:S01]  /*0880*/  ULDC UR41, c[0x0][0x290] ;  /* 0x0000a40000297ab9 */ /* 0x000fe20000000800 */
[----:B------:R-:W-:-:S04]  /*0890*/  ISETP.NE.U32.AND P0, PT, RZ, UR4, PT ;  /* 0x00000004ff007c0c */ /* 0x000fc8000bf05070 */
        /* <DEDUP_REMOVED lines=10> */
.L_x_1555:
        /* <DEDUP_REMOVED lines=14> */
.L_x_1556:
        /* <DEDUP_REMOVED lines=11> */
.L_x_1557:
        /* <DEDUP_REMOVED lines=13> */
.L_x_1558:
[----:B------:R-:W-:Y:S01]  /*0ba0*/  UIADD3 UR5, UR42, UR37, -UR41 ;  /* 0x000000252a057290 */ /* 0x000fe2000fffe829 */
[----:B------:R-:W-:Y:S01]  /*0bb0*/  ISETP.LE.AND P1, PT, RZ, UR6, PT ;  /* 0x00000006ff007c0c */ /* 0x000fe2000bf23270 */
[----:B------:R-:W-:Y:S01]  /*0bc0*/  ULDC UR6, c[0x0][0x74c] ;  /* 0x0001d30000067ab9 */ /* 0x000fe20000000800 */
[----:B------:R-:W-:Y:S01]  /*0bd0*/  UIADD3 UR4, UR37, 0x3f, URZ ;  /* 0x0000003f25047890 */ /* 0x000fe2000fffe03f */
[----:B------:R-:W-:Y:S01]  /*0be0*/  PLOP3.LUT P0, PT, PT, PT, PT, 0x80, 0x0 ;  /* 0x000000000000781c */ /* 0x000fe20003f0f070 */
[----:B------:R-:W-:Y:S01]  /*0bf0*/  UIADD3 UR5, UR5, -UR6, URZ ;  /* 0x8000000605057290 */ /* 0x000fe2000fffe03f */
[----:B------:R-:W-:Y:S02]  /*0c00*/  CS2R R70, SRZ ;  /* 0x0000000000467805 */ /* 0x000fe4000001ff00 */
[----:B------:R-:W-:Y:S02]  /*0c10*/  CS2R R68, SRZ ;  /* 0x0000000000447805 */ /* 0x000fe4000001ff00 */
[----:B------:R-:W-:Y:S01]  /*0c20*/  CS2R R66, SRZ ;  /* 0x0000000000427805 */ /* 0x000fe2000001ff00 */
[----:B------:R-:W-:Y:S01]  /*0c30*/  USHF.R.S32.HI UR6, URZ, 0x1f, UR5 ;  /* 0x0000001f3f067899 */ /* 0x000fe20008011405 */
[----:B------:R-:W-:-:S02]  /*0c40*/  CS2R R64, SRZ ;  /* 0x0000000000407805 */ /* 0x000fc4000001ff00 */
[----:B------:R-:W-:Y:S02]  /*0c50*/  CS2R R62, SRZ ;  /* 0x00000000003e7805 */ /* 0x000fe4000001ff00 */
[----:B------:R-:W-:Y:S01]  /*0c60*/  CS2R R60, SRZ ;  /* 0x00000000003c7805 */ /* 0x000fe2000001ff00 */
[----:B------:R-:W-:Y:S01]  /*0c70*/  ULEA.HI UR6, UR6, UR5, URZ, 0x6 ;  /* 0x0000000506067291 */ /* 0x000fe2000f8f303f */
[----:B------:R-:W-:Y:S01]  /*0c80*/  CS2R R58, SRZ ;  /* 0x00000000003a7805 */ /* 0x000fe2000001ff00 */
[----:B------:R-:W-:Y:S01]  /*0c90*/  USHF.R.S32.HI UR5, URZ, 0x1f, UR4 ;  /* 0x0000001f3f057899 */ /* 0x000fe20008011404 */
[----:B------:R-:W-:Y:S01]  /*0ca0*/  CS2R R56, SRZ ;  /* 0x0000000000387805 */ /* 0x000fe2000001ff00 */
[----:B------:R-:W-:Y:S01]  /*0cb0*/  USHF.R.S32.HI UR6, URZ, 0x6, UR6 ;  /* 0x000000063f067899 */ /* 0x000fe20008011406 */
[----:B------:R-:W-:Y:S01]  /*0cc0*/  CS2R R54, SRZ ;  /* 0x0000000000367805 */ /* 0x000fe2000001ff00 */
[----:B------:R-:W-:Y:S01]  /*0cd0*/  ULEA.HI UR5, UR5, UR4, URZ, 0x6 ;  /* 0x0000000405057291 */ /* 0x000fe2000f8f303f */
[----:B------:R-:W-:Y:S01]  /*0ce0*/  CS2R R52, SRZ ;  /* 0x0000000000347805 */ /* 0x000fe2000001ff00 */
[----:B------:R-:W-:Y:S01]  /*0cf0*/  UISETP.LT.AND UP0, UPT, URZ, UR6, UPT ;  /* 0x000000063f00728c */ /* 0x000fe2000bf01270 */
[----:B------:R-:W-:Y:S01]  /*0d00*/  CS2R R50, SRZ ;  /* 0x0000000000327805 */ /* 0x000fe2000001ff00 */
[----:B------:R-:W-:Y:S01]  /*0d10*/  USHF.R.S32.HI UR39, URZ, 0x6, UR5 ;  /* 0x000000063f277899 */ /* 0x000fe20008011405 */
[----:B------:R-:W-:Y:S01]  /*0d20*/  CS2R R48, SRZ ;  /* 0x0000000000307805 */ /* 0x000fe2000001ff00 */
[----:B------:R-:W-:Y:S01]  /*0d30*/  USEL UR40, URZ, UR6, !UP0 ;  /* 0x000000063f287287 */ /* 0x000fe2000c000000 */
        /* <DEDUP_REMOVED lines=29> */
[----:B------:R-:W-:Y:S01]  /*0f10*/  CS2R R84, SRZ ;  /* 0x0000000000547805 */ /* 0x000fe2000001ff00 */
[----:B------:R-:W-:Y:S01]  /*0f20*/  IMAD.MOV.U32 R83, RZ, RZ, RZ ;  /* 0x000000ffff537224 */ /* 0x000fe200078e00ff */
[----:B------:R-:W-:Y:S06]  /*0f30*/  @!P1 BRA `(.L_x_1559) ;  /* 0x0000000000209947 */ /* 0x000fec0003800000 */
[----:B------:R-:W-:Y:S01]  /*0f40*/  UIADD3 UR4, -UR41, 0xbf, UR37 ;  /* 0x000000bf29047890 */ /* 0x000fe2000fffe125 */
[----:B------:R-:W-:-:S03]  /*0f50*/  ULDC UR5, c[0x0][0x748] ;  /* 0x0001d20000057ab9 */ /* 0x000fc60000000800 */
[----:B------:R-:W-:-:S04]  /*0f60*/  UIADD3 UR4, UR4, UR5, UR42 ;  /* 0x0000000504047290 */ /* 0x000fc8000fffe02a */
[----:B------:R-:W-:-:S04]  /*0f70*/  USHF.R.S32.HI UR5, URZ, 0x1f, UR4 ;  /* 0x0000001f3f057899 */ /* 0x000fc80008011404 */
[----:B------:R-:W-:-:S04]  /*0f80*/  ULEA.HI UR5, UR5, UR4, URZ, 0x6 ;  /* 0x0000000405057291 */ /* 0x000fc8000f8f303f */
[----:B------:R-:W-:-:S04]  /*0f90*/  USHF.R.S32.HI UR5, URZ, 0x6, UR5 ;  /* 0x000000063f057899 */ /* 0x000fc80008011405 */
[----:B------:R-:W-:-:S04]  /*0fa0*/  UISETP.LT.AND UP0, UPT, UR39, UR5, UPT ;  /* 0x000000052700728c */ /* 0x000fc8000bf01270 */
[----:B------:R-:W-:-:S12]  /*0fb0*/  USEL UR39, UR39, UR5, UP0 ;  /* 0x0000000527277287 */ /* 0x000fd80008000000 */
.L_x_1559:
        /* <DEDUP_REMOVED lines=28> */
.L_x_1562:
        /* <DEDUP_REMOVED lines=15> */
.L_x_1561:
        /* <DEDUP_REMOVED lines=22> */
.L_x_1564:
        /* <DEDUP_REMOVED lines=15> */
.L_x_1563:
[----:B------:R-:W-:Y:S01]  /*14c0*/  SHF.R.S32.HI R19, RZ, 0x1f, R18 ;  /* 0x0000001fff137819 */ /* 0x000fe20000011412 */
[----:B------:R-:W-:-:S03]  /*14d0*/  UMOV UR4, 0xffffffff ;  /* 0xffffffff00047882 */ /* 0x000fc60000000000 */
[----:B------:R-:W-:-:S04]  /*14e0*/  LEA.HI R0, R19, R18, RZ, 0x7 ;  /* 0x0000001213007211 */ /* 0x000fc800078f38ff */
[----:B------:R-:W-:Y:S01]  /*14f0*/  SHF.R.S32.HI R17, RZ, 0x7, R0 ;  /* 0x00000007ff117819 */ /* 0x000fe20000011400 */
[----:B------:R-:W-:Y:S06]  /*1500*/  BRA.DIV UR4, `(.L_x_1565) ;  /* 0x0000009a04a87947 */ /* 0x000fec000b800000 */
[----:B------:R1:W2:Y:S02]  /*1510*/  SHFL.IDX PT, R14, R17, RZ, 0x1f ;  /* 0x00001fff110e7589 */ /* 0x0002a400000e0000 */
.L_x_1660:
        /* <DEDUP_REMOVED lines=15> */
.L_x_1566:
        /* <DEDUP_REMOVED lines=19> */
.L_x_1568:
        /* <DEDUP_REMOVED lines=44> */
[----:B------:R-:W-:Y:S01]  /*1a00*/  IMAD.U32 R5, RZ, RZ, UR42 ;  /* 0x0000002aff057e24 */ /* 0x000fe2000f8e00ff */
[----:B------:R-:W-:Y:S01]  /*1a10*/  LOP3.LUT R24, R24, 0xfffffff8, RZ, 0xc0, !PT ;  /* 0xfffffff818187812 */ /* 0x000fe200078ec0ff */
[----:B------:R-:W4:Y:S01]  /*1a20*/  LDSM.16.M88.4 R168, [R6+0xa000] ;  /* 0x00a0000006a8783b */ /* 0x000f220000000200 */
[----:B------:R-:W-:-:S02]  /*1a30*/  LOP3.LUT R7, R7, 0x8, R18, 0xf8, !PT ;  /* 0x0000000807077812 */ /* 0x000fc400078ef812 */
[----:B------:R-:W-:Y:S02]  /*1a40*/  CS2R R70, SRZ ;  /* 0x0000000000467805 */ /* 0x000fe4000001ff00 */
[----:B------:R-:W-:Y:S01]  /*1a50*/  SHF.R.U32.HI R8, RZ, 0x3, R0 ;  /* 0x00000003ff087819 */ /* 0x000fe20000011600 */
[----:B------:R-:W-:Y:S01]  /*1a60*/  IMAD.IADD R24, R3, 0x1, -R24 ;  /* 0x0000000103187824 */ /* 0x000fe200078e0a18 */
[----:B------:R-:W-:Y:S02]  /*1a70*/  LEA.HI R3, R17, R17, RZ, 0x1 ;  /* 0x0000001111037211 */ /* 0x000fe400078f08ff */
[----:B------:R-:W-:Y:S02]  /*1a80*/  CS2R R68, SRZ ;  /* 0x0000000000447805 */ /* 0x000fe4000001ff00 */
[----:B------:R-:W-:Y:S02]  /*1a90*/  LOP3.LUT R7, R7, R8, RZ, 0x3c, !PT ;  /* 0x0000000807077212 */ /* 0x000fe400078e3cff */
[----:B------:R-:W-:-:S02]  /*1aa0*/  CS2R R66, SRZ ;  /* 0x0000000000427805 */ /* 0x000fc4000001ff00 */
        /* <DEDUP_REMOVED lines=48> */
[----:B------:R-:W-:-:S02]  /*1db0*/  CS2R R96, SRZ ;  /* 0x0000000000607805 */ /* 0x000fc4000001ff00 */
[----:B-----5:R-:W-:Y:S02]  /*1dc0*/  IADD3 R3, -R0, UR41, -R5 ;  /* 0x0000002900037c10 */ /* 0x020fe4000fffe905 */
        /* <DEDUP_REMOVED lines=12> */
[----:B------:R-:W-:Y:S01]  /*1e90*/  IMAD R4, R4, 0x4, R237 ;  /* 0x0000000404047824 */ /* 0x000fe200078e02ed */
[----:B------:R-:W-:Y:S01]  /*1ea0*/  IADD3 R0, RZ, -UR42, -R0 ;  /* 0x8000002aff007c10 */ /* 0x000fe2000fffe800 */
[----:B------:R-:W-:Y:S01]  /*1eb0*/  ULOP3.LUT UR11, UR38, 0x1, URZ, 0xfc, !UPT ;  /* 0x00000001260b7892 */ /* 0x000fe2000f8efc3f */
[----:B------:R-:W-:Y:S01]  /*1ec0*/  UMOV UR9, URZ ;  /* 0x0000003f00097c82 */ /* 0x000fe20008000000 */
[----:B------:R-:W-:Y:S01]  /*1ed0*/  UMOV UR4, URZ ;  /* 0x0000003f00047c82 */ /* 0x000fe20008000000 */
[----:B------:R-:W-:Y:S01]  /*1ee0*/  ULDC UR5, c[0x0][0x75c] ;  /* 0x0001d70000057ab9 */ /* 0x000fe20000000800 */
[----:B-1234-:R-:W-:-:S08]  /*1ef0*/  ULDC UR6, c[0x0][0x744] ;  /* 0x0001d10000067ab9 */ /* 0x01efd00000000800 */
.L_x_1579:
[----:B------:R-:W-:-:S06]  /*1f00*/  UISETP.NE.AND UP0, UPT, UR11, 0x3, UPT ;  /* 0x000000030b00788c */ /* 0x000fcc000bf05270 */
[----:B------:R-:W-:-:S13]  /*1f10*/  PLOP3.LUT P6, PT, PT, PT, UP0, 0x80, 0x0 ;  /* 0x000000000000781c */ /* 0x000fda0003fcf008 */
[----:B-1----:R-:W-:Y:S05]  /*1f20*/  @!P6 BRA `(.L_x_1569) ;  /* 0x000000000004e947 */ /* 0x002fea0003800000 */
[----:B------:R-:W-:Y:S01]  /*1f30*/  BPT.TRAP 0x1 ;  /* 0x000000040000795c */ /* 0x000fe20000300000 */
.L_x_1569:
[----:B------:R-:W-:Y:S01]  /*1f40*/  R2UR UR7, R237 ;  /* 0x00000000ed0772ca */ /* 0x000fe200000e0000 */
[----:B------:R-:W-:-:S05]  /*1f50*/  IMAD.U32 R120, RZ, RZ, UR9 ;  /* 0x00000009ff787e24 */ /* 0x000fca000f8e00ff */
[----:B------:R-:W-:-:S07]  /*1f60*/  SHF.L.U32 R120, R120, 0x1f, RZ ;  /* 0x0000001f78787819 */ /* 0x000fce00000006ff */
[----:B------:R-:W-:-:S09]  /*1f70*/  ULEA UR7, UR4, UR7, 0x3 ;  /* 0x0000000704077291 */ /* 0x000fd2000f8e183f */
[----:B------:R1:W2:Y:S01]  /*1f80*/  SYNCS.PHASECHK.TRANS64.TRYWAIT P0, [UR7+0x26810], R120 ;  /* 0x02681078ff0075a7 */ /* 0x0002a20008000147 */
[----:B------:R-:W-:Y:S05]  /*1f90*/  @!P6 BRA `(.L_x_1570) ;  /* 0x000000000004e947 */ /* 0x000fea0003800000 */
[----:B------:R-:W-:Y:S01]  /*1fa0*/  BPT.TRAP 0x1 ;  /* 0x000000040000795c */ /* 0x000fe20000300000 */
.L_x_1570:
[----:B--2---:R-:W-:Y:S05]  /*1fb0*/  @P0 BRA `(.L_x_1571) ;  /* 0x0000000000080947 */ /* 0x004fea0003800000 */
[----:B------:R-:W2:Y:S02]  /*1fc0*/  SYNCS.PHASECHK.TRANS64.TRYWAIT P0, [UR7+0x26810], R120 ;  /* 0x02681078ff0075a7 */ /* 0x000ea40008000147 */
[----:B--2---:R-:W-:Y:S05]  /*1fd0*/  @!P0 BRA `(.L_x_1572) ;  /* 0x0000009000288947 */ /* 0x004fea0003800000 */
.L_x_1571:
        /* <DEDUP_REMOVED lines=66> */
.L_x_1573:
[----:B------:R1:W1:Y:S01]  /*2400*/  SYNCS.PHASECHK.TRANS64.TRYWAIT P0, [UR7+0x26830], R120 ;  /* 0x02683078ff0075a7 */ /* 0x0002620008000147 */
[----:B------:R-:W-:Y:S05]  /*2410*/  @!P6 BRA `(.L_x_1574) ;  /* 0x000000000004e947 */ /* 0x000fea0003800000 */
[----:B------:R-:W-:Y:S01]  /*2420*/  BPT.TRAP 0x1 ;  /* 0x000000040000795c */ /* 0x000fe20000300000 */
.L_x_1574:
        /* <DEDUP_REMOVED lines=50> */
.L_x_1575:
[----:B------:R-:W-:Y:S01]  /*2750*/  ULEA UR12, UR40, -UR37, 0x6 ;  /* 0x80000025280c7291 */ /* 0x000fe2000f8e303f */
[C---:B------:R-:W-:Y:S01]  /*2760*/  ISETP.GT.AND P2, PT, R0.reuse, RZ, PT ;  /* 0x000000ff0000720c */ /* 0x040fe20003f44270 */
[----:B------:R-:W-:Y:S01]  /*2770*/  FMUL.FTZ R236, R151, UR5 ;  /* 0x0000000597ec7c20 */ /* 0x000fe20008410000 */
[----:B------:R-:W-:Y:S01]  /*2780*/  ISETP.GT.AND P0, PT, R0, 0x8, PT ;  /* 0x000000080000780c */ /* 0x000fe20003f04270 */
[----:B------:R-:W-:Y:S01]  /*2790*/  FMUL.FTZ R235, R152, UR5 ;  /* 0x0000000598eb7c20 */ /* 0x000fe20008410000 */
[C---:B------:R-:W-:Y:S01]  /*27a0*/  ISETP.GT.AND P1, PT, R3.reuse, RZ, PT ;  /* 0x000000ff0300720c */ /* 0x040fe20003f24270 */
        /* <DEDUP_REMOVED lines=403> */
[----:B------:R-:W-:-:S05]  /*40e0*/  VIADD R129, R237, 0x1e800 ;  /* 0x0001e800ed817836 */ /* 0x000fca0000000000 */
[----:B------:R-:W-:Y:S02]  /*40f0*/  R2UR UR12, R129 ;  /* 0x00000000810c72ca */ /* 0x000fe400000e0000 */
[----:B------:R-:W-:Y:S02]  /*4100*/  F2FP.F16.F32.PACK_AB R130, R134, R131 ;  /* 0x000000838682723e */ /* 0x000fe400000000ff */
[----:B------:R-:W-:Y:S02]  /*4110*/  F2FP.F16.F32.PACK_AB R128, R128, R19 ;  /* 0x000000138080723e */ /* 0x000fe400000000ff */
[----:B------:R-:W-:-:S07]  /*4120*/  F2FP.F16.F32.PACK_AB R129, R21, R20 ;  /* 0x000000141581723e */ /* 0x000fce00000000ff */
[----:B------:R-:W-:Y:S01]  /*4130*/  USHF.R.U32.HI UR12, URZ, 0x4, UR12 ;  /* 0x000000043f0c7899 */ /* 0x000fe2000801160c */
[----:B------:R-:W-:Y:S02]  /*4140*/  WARPGROUP.DEPBAR.LE gsb0, 0x0 ;  /* 0x00008000000079c5 */ /* 0x000fe40000010000 */
[----:B------:R-:W-:Y:S02]  /*4150*/  F2FP.F16.F32.PACK_AB R120, R127, R126 ;  /* 0x0000007e7f78723e */ /* 0x000fe400000000ff */
[----:B------:R-:W-:Y:S02]  /*4160*/  F2FP.F16.F32.PACK_AB R121, R152, R13 ;  /* 0x0000000d9879723e */ /* 0x000fe400000000ff */
[----:B------:R-:W-:Y:S02]  /*4170*/  F2FP.F16.F32.PACK_AB R122, R23, R22 ;  /* 0x00000016177a723e */ /* 0x000fe400000000ff */
[----:B------:R-:W-:-:S04]  /*4180*/  F2FP.F16.F32.PACK_AB R123, R18, R17 ;  /* 0x00000011127b723e */ /* 0x000fc800000000ff */
[----:B------:R-:W-:-:S06]  /*4190*/  WARPGROUP.ARRIVE ;  /* 0x00000000000079c5 */ /* 0x000fcc0000000000 */
[----:B------:R-:W-:Y:S01]  /*41a0*/  HGMMA.64x96x16.F32 R72, R120, gdesc[UR12].tnspB, R72, gsb0 ;  /* 0x4160000c78487df0 */ /* 0x000fe20008000848 */
[----:B------:R-:W-:Y:S01]  /*41b0*/  ULOP3.LUT UR12, UR12, 0x3fff, URZ, 0xc0, !UPT ;  /* 0x00003fff0c0c7892 */ /* 0x000fe2000f8ec03f */
[----:B------:R-:W-:Y:S01]  /*41c0*/  F2FP.F16.F32.PACK_AB R131, R11, R154 ;  /* 0x0000009a0b83723e */ /* 0x000fe200000000ff */
[----:B------:R-:W-:Y:S02]  /*41d0*/  UIADD3 UR14, UR10, 0xc0, URZ ;  /* 0x000000c00a0e7890 */ /* 0x000fe4000fffe03f */
[----:B------:R-:W-:-:S04]  /*41e0*/  ULOP3.LUT UR15, UR12, 0x10000, URZ, 0xfc, !UPT ;  /* 0x000100000c0f7892 */ /* 0x000fc8000f8efc3f */
[----:B------:R-:W-:-:S03]  /*41f0*/  ULEA UR10, UR4, UR15, 0xa ;  /* 0x0000000f040a7291 */ /* 0x000fc6000f8e503f */
[----:B------:R-:W-:Y:S01]  /*4200*/  UMOV UR15, 0x80000020 ;  /* 0x80000020000f7882 */ /* 0x000fe20000000000 */
[----:B------:R-:W-:Y:S02]  /*4210*/  WARPGROUP.DEPBAR.LE gsb0, 0x0 ;  /* 0x00008000000079c5 */ /* 0x000fe40000010000 */
[----:B------:R-:W-:-:S06]  /*4220*/  WARPGROUP.ARRIVE ;  /* 0x00000000000079c5 */ /* 0x000fcc0000000000 */
[----:B------:R-:W-:Y:S01]  /*4230*/  HGMMA.64x96x16.F32 R72, R128, gdesc[UR12].tnspB, R72, gsb0 ;  /* 0x4160000c80487df0 */ /* 0x000fe20008000848 */
[----:B------:R-:W-:-:S05]  /*4240*/  IMAD R5, R16, 0x1000, R237 ;  /* 0x0000100010057824 */ /* 0x000fca00078e02ed */
[----:B------:R-:W-:Y:S01]  /*4250*/  R2UR UR13, R5 ;  /* 0x00000000050d72ca */ /* 0x000fe200000e0000 */
[----:B------:R-:W-:Y:S01]  /*4260*/  UMOV UR19, 0xc0000010 ;  /* 0xc000001000137882 */ /* 0x000fe20000000000 */
[----:B------:R-:W-:-:S11]  /*4270*/  UMOV UR16, UR10 ;  /* 0x0000000a00107c82 */ /* 0x000fd60008000000 */
[----:B------:R-:W-:-:S04]  /*4280*/  USHF.R.U32.HI UR13, URZ, 0x4, UR13 ;  /* 0x000000043f0d7899 */ /* 0x000fc8000801160d */
[----:B------:R-:W-:Y:S01]  /*4290*/  ULOP3.LUT UR12, UR13, 0x3fff, URZ, 0xc0, !UPT ;  /* 0x00003fff0d0c7892 */ /* 0x000fe2000f8ec03f */
[----:B------:R-:W-:-:S06]  /*42a0*/  UMOV UR17, 0x40000040 ;  /* 0x4000004000117882 */ /* 0x000fcc0000000000 */
[----:B------:R-:W-:Y:S01]  /*42b0*/  UMOV UR18, UR12 ;  /* 0x0000000c00127c82 */ /* 0x000fe20008000000 */
        /* <DEDUP_REMOVED lines=11> */
[----:B------:R-:W-:-:S06]  /*4370*/  UMOV UR19, 0xc0000010 ;  /* 0xc000001000137882 */ /* 0x000fcc0000000000 */
[----:B------:R-:W-:Y:S01]  /*4380*/  UMOV UR18, UR13 ;  /* 0x0000000d00127c82 */ /* 0x000fe20008000000 */
[----:B------:R-:W-:Y:S02]  /*4390*/  WARPGROUP.DEPBAR.LE gsb0, 0x0 ;  /* 0x00008000000079c5 */ /* 0x000fe40000010000 */
        /* <DEDUP_REMOVED lines=145> */
.L_x_1577:
        /* <DEDUP_REMOVED lines=48> */
.L_x_1578:
        /* <DEDUP_REMOVED lines=62> */
.L_x_1560:
        /* <DEDUP_REMOVED lines=33> */
[----:B------:R-:W-:Y:S02]  /*55a0*/  SHF.R.S32.HI R11, RZ, 0x5, R7 ;  /* 0x00000005ff0b7819 */ /* 0x000fe40000011407 */
[----:B------:R-:W-:Y:S01]  /*55b0*/  SHF.R.U32.HI R0, RZ, 0x1, R0 ;  /* 0x00000001ff007819 */ /* 0x000fe20000011600 */
[----:B------:R-:W-:Y:S01]  /*55c0*/  IMAD.IADD R3, R8, 0x1, -R3 ;  /* 0x0000000108037824 */ /* 0x000fe200078e0a03 */
[----:B------:R-:W-:Y:S02]  /*55d0*/  F2FP.F16.F32.PACK_AB R105, R107, R106 ;  /* 0x0000006a6b69723e */ /* 0x000fe400000000ff */
[----:B------:R-:W-:Y:S02]  /*55e0*/  F2FP.F16.F32.PACK_AB R112, R113, R112 ;  /* 0x000000707170723e */ /* 0x000fe400000000ff */
[----:B------:R-:W-:Y:S02]  /*55f0*/  LEA.HI R2, R3, R3, RZ, 0x1 ;  /* 0x0000000303027211 */ /* 0x000fe400078f08ff */
[----:B-1----:R-:W-:-:S02]  /*5600*/  SHF.R.S32.HI R6, RZ, 0x1f, R3 ;  /* 0x0000001fff067819 */ /* 0x002fc40000011403 */
        /* <DEDUP_REMOVED lines=19> */
[----:B------:R-:W-:Y:S01]  /*5740*/  F2FP.F16.F32.PACK_AB R114, R117, R116 ;  /* 0x000000747572723e */ /* 0x000fe200000000ff */
[----:B------:R-:W-:Y:S01]  /*5750*/  IMAD.MOV.U32 R2, RZ, RZ, 0x20 ;  /* 0x00000020ff027424 */ /* 0x000fe200078e00ff */
[----:B------:R-:W-:Y:S02]  /*5760*/  LOP3.LUT R0, R7, 0x8, R0, 0xf8, !PT ;  /* 0x0000000807007812 */ /* 0x000fe400078ef800 */
[----:B------:R-:W-:Y:S02]  /*5770*/  SHF.R.U32.HI R7, RZ, 0x3, R7 ;  /* 0x00000003ff077819 */ /* 0x000fe40000011607 */
[----:B------:R-:W-:Y:S02]  /*5780*/  F2FP.F16.F32.PACK_AB R115, R119, R118 ;  /* 0x000000767773723e */ /* 0x000fe400000000ff */
[----:B------:R-:W-:-:S02]  /*5790*/  LOP3.LUT R0, R0, R7, RZ, 0x3c, !PT ;  /* 0x0000000700007212 */ /* 0x000fc400078e3cff */
[----:B------:R-:W-:Y:S02]  /*57a0*/  F2FP.F16.F32.PACK_AB R25, R27, R26 ;  /* 0x0000001a1b19723e */ /* 0x000fe400000000ff */
[----:B------:R-:W-:Y:S01]  /*57b0*/  F2FP.F16.F32.PACK_AB R32, R33, R32 ;  /* 0x000000202120723e */ /* 0x000fe200000000ff */
[----:B------:R-:W-:Y:S01]  /*57c0*/  IMAD.IADD R0, R3, 0x1, R0 ;  /* 0x0000000103007824 */ /* 0x000fe200078e0200 */
[----:B------:R-:W-:Y:S01]  /*57d0*/  SEL R3, R2, 0xffffffe0, !P0 ;  /* 0xffffffe002037807 */ /* 0x000fe20004000000 */
[----:B------:R-:W-:Y:S01]  /*57e0*/  IMAD.U32 R2, RZ, RZ, UR4 ;  /* 0x00000004ff027e24 */ /* 0x000fe2000f8e00ff */
[----:B------:R-:W-:Y:S02]  /*57f0*/  F2FP.F16.F32.PACK_AB R26, R29, R28 ;  /* 0x0000001c1d1a723e */ /* 0x000fe400000000ff */
[----:B------:R-:W-:Y:S02]  /*5800*/  LEA R0, R0, UR6, 0x1 ;  /* 0x0000000600007c11 */ /* 0x000fe4000f8e08ff */
[----:B------:R-:W-:-:S02]  /*5810*/  F2FP.F16.F32.PACK_AB R27, R31, R30 ;  /* 0x0000001e1f1b723e */ /* 0x000fc400000000ff */
[----:B------:R-:W-:Y:S01]  /*5820*/  IADD3 R4, R3, 0x6000, R0 ;  /* 0x0000600003047810 */ /* 0x000fe20007ffe000 */
[----:B------:R-:W-:Y:S01]  /*5830*/  STSM.16.M88.4 [R0+0x6000], R72 ;  /* 0x0060004800007844 */ /* 0x000fe20000000200 */
[----:B------:R-:W-:Y:S01]  /*5840*/  F2FP.F16.F32.PACK_AB R33, R35, R34 ;  /* 0x000000222321723e */ /* 0x000fe200000000ff */
[----:B------:R-:W-:Y:S01]  /*5850*/  IMAD.U32 R3, RZ, RZ, UR5 ;  /* 0x00000005ff037e24 */ /* 0x000fe2000f8e00ff */
[----:B------:R-:W-:Y:S01]  /*5860*/  F2FP.F16.F32.PACK_AB R40, R41, R40 ;  /* 0x000000282928723e */ /* 0x000fe200000000ff */
[----:B------:R-:W-:Y:S01]  /*5870*/  STSM.16.M88.4 [R4], R80 ;  /* 0x0000005004007844 */ /* 0x000fe20000000200 */
[----:B------:R-:W-:Y:S01]  /*5880*/  F2FP.F16.F32.PACK_AB R34, R37, R36 ;  /* 0x000000242522723e */ /* 0x000fe200000000ff */
[----:B------:R-:W-:Y:S01]  /*5890*/  ULDC.64 UR4, c[0x0][0x878] ;  /* 0x00021e0000047ab9 */ /* 0x000fe20000000a00 */
        /* <DEDUP_REMOVED lines=13> */
[----:B------:R-:W-:Y:S01]  /*5970*/  STSM.16.M88.4 [R0], R24 ;  /* 0x0000001800007844 */ /* 0x000fe20000000200 */
        /* <DEDUP_REMOVED lines=9> */
[----:B------:R-:W-:Y:S02]  /*5a10*/  F2FP.F16.F32.PACK_AB R67, R71, R70 ;  /* 0x000000464743723e */ /* 0x000fe400000000ff */
[----:B------:R-:W-:Y:S01]  /*5a20*/  PLOP3.LUT P0, PT, PT, PT, UP0, 0x80, 0x0 ;  /* 0x000000000000781c */ /* 0x000fe20003f0f008 */
[----:B------:R2:W-:Y:S04]  /*5a30*/  STSM.16.M88.4 [R0+0x4000], R56 ;  /* 0x0040003800007844 */ /* 0x0005e80000000200 */
[----:B------:R3:W-:Y:S01]  /*5a40*/  STSM.16.M88.4 [R4+-0x2000], R64 ;  /* 0xffe0004004007844 */ /* 0x0007e20000000200 */
[----:B------:R-:W-:Y:S01]  /*5a50*/  BAR.SYNC.DEFER_BLOCKING 0x1, 0x100 ;  /* 0x0044000000007b1d */ /* 0x000fe20000010000 */
[----:B------:R-:W-:Y:S01]  /*5a60*/  UISETP.NE.U32.AND UP1, UPT, UR4, URZ, UPT ;  /* 0x0000003f0400728c */ /* 0x000fe2000bf25070 */
[----:B------:R-:W-:-:S04]  /*5a70*/  LEA.HI R6, R9, R8, RZ, 0x2 ;  /* 0x0000000809067211 */ /* 0x000fc800078f10ff */
[----:B------:R-:W-:Y:S02]  /*5a80*/  ULDC UR7, c[0x0][0x808] ;  /* 0x0002020000077ab9 */ /* 0x000fe40000000800 */
[----:B-1----:R-:W1:Y:S01]  /*5a90*/  LDC.64 R40, c[0x0][0x850] ;  /* 0x00021400ff287b82 */ /* 0x002e620000000a00 */
[----:B------:R-:W4:Y:S01]  /*5aa0*/  @P0 LDG.E R10, desc[UR46][R2.64] ;  /* 0x0000002e020a0981 */ /* 0x000f22000c1e1900 */
[----:B------:R-:W-:Y:S01]  /*5ab0*/  UISETP.NE.AND.EX UP1, UPT, UR5, URZ, UPT, UP1 ;  /* 0x0000003f0500728c */ /* 0x000fe2000bf25310 */
[----:B------:R-:W-:Y:S01]  /*5ac0*/  LOP3.LUT R7, R6, 0x1ffffffc, RZ, 0xc0, !PT ;  /* 0x1ffffffc06077812 */ /* 0x000fe200078ec0ff */
[----:B--2---:R-:W-:-:S04]  /*5ad0*/  IMAD.U32 R0, RZ, RZ, UR7 ;  /* 0x00000007ff007e24 */ /* 0x004fc8000f8e00ff */
[----:B------:R-:W-:-:S05]  /*5ae0*/  PLOP3.LUT P1, PT, PT, PT, UP1, 0x80, 0x0 ;  /* 0x000000000000781c */ /* 0x000fca0003f2f018 */
[----:B------:R-:W-:Y:S02]  /*5af0*/  @UP1 ULDC.64 UR4, c[0x0][0x878] ;  /* 0x00021e0000041ab9 */ /* 0x000fe40000000a00 */
[----:B------:R-:W-:Y:S01]  /*5b00*/  @UP1 UIMAD.WIDE UR4, UR36, 0x4, UR4 ;  /* 0x00000004240418a5 */ /* 0x000fe2000f8e0204 */
[----:B------:R-:W-:Y:S01]  /*5b10*/  LEA.HI R9, R9, R8, RZ, 0x3 ;  /* 0x0000000809097211 */ /* 0x000fe200078f18ff */
[----:B------:R-:W2:Y:S01]  /*5b20*/  S2R R59, SR_CTAID.X ;  /* 0x00000000003b7919 */ /* 0x000ea20000002500 */
[----:B------:R-:W-:Y:S01]  /*5b30*/  SHF.R.S32.HI R43, RZ, 0x2, R6 ;  /* 0x00000002ff2b7819 */ /* 0x000fe20000011406 */
[----:B------:R-:W-:Y:S02]  /*5b40*/  IMAD.IADD R7, R8, 0x1, -R7 ;  /* 0x0000000108077824 */ /* 0x000fe400078e0a07 */
[----:B---3--:R-:W-:Y:S02]  /*5b50*/  IMAD.U32 R4, RZ, RZ, UR4 ;  /* 0x00000004ff047e24 */ /* 0x008fe4000f8e00ff */
[----:B------:R-:W-:-:S02]  /*5b60*/  IMAD.U32 R5, RZ, RZ, UR5 ;  /* 0x00000005ff057e24 */ /* 0x000fc4000f8e00ff */
[----:B------:R-:W-:Y:S01]  /*5b70*/  IMAD.SHL.U32 R8, R9, 0x8, RZ ;  /* 0x0000000809087824 */ /* 0x000fe200078e00ff */
[----:B------:R-:W-:Y:S01]  /*5b80*/  LEA.HI R6, R6, R43, RZ, 0x1 ;  /* 0x0000002b06067211 */ /* 0x000fe200078f08ff */
[----:B------:R-:W-:Y:S01]  /*5b90*/  IMAD.SHL.U32 R52, R7, 0x8, RZ ;  /* 0x0000000807347824 */ /* 0x000fe200078e00ff */
[----:B------:R3:W5:Y:S01]  /*5ba0*/  @P1 LDG.E R0, desc[UR46][R4.64] ;  /* 0x0000002e04001981 */ /* 0x000762000c1e1900 */
[----:B------:R-:W-:Y:S01]  /*5bb0*/  UMOV UR4, URZ ;  /* 0x0000003f00047c82 */ /* 0x000fe20008000000 */
[----:B------:R-:W-:Y:S01]  /*5bc0*/  LOP3.LUT R6, R6, 0x3fffffe, RZ, 0xc0, !PT ;  /* 0x03fffffe06067812 */ /* 0x000fe200078ec0ff */
[----:B------:R-:W-:Y:S01]  /*5bd0*/  UMOV UR5, URZ ;  /* 0x0000003f00057c82 */ /* 0x000fe20008000000 */
[----:B------:R-:W1:Y:S03]  /*5be0*/  S2UR UR10, SR_CTAID.Y ;  /* 0x00000000000a79c3 */ /* 0x000e660000002600 */
[----:B------:R-:W-:Y:S01]  /*5bf0*/  IMAD.IADD R6, R43, 0x1, -R6 ;  /* 0x000000012b067824 */ /* 0x000fe200078e0a06 */
[----:B---3--:R-:W-:-:S04]  /*5c00*/  LOP3.LUT R5, R8, 0xc0, RZ, 0xc0, !PT ;  /* 0x000000c008057812 */ /* 0x008fc800078ec0ff */
[----:B------:R-:W-:Y:S02]  /*5c10*/  SHF.R.U32.HI R4, RZ, 0x3, R5 ;  /* 0x00000003ff047819 */ /* 0x000fe40000011605 */
[----:B------:R-:W-:-:S04]  /*5c20*/  LOP3.LUT R5, R5, 0x18, R52, 0xf8, !PT ;  /* 0x0000001805057812 */ /* 0x000fc800078ef834 */
[----:B------:R-:W-:Y:S01]  /*5c30*/  LOP3.LUT R4, R5, R4, RZ, 0x3c, !PT ;  /* 0x0000000405047212 */ /* 0x000fe200078e3cff */
[----:B------:R-:W-:-:S04]  /*5c40*/  IMAD R5, R11, 0x8, R6 ;  /* 0x000000080b057824 */ /* 0x000fc800078e0206 */
[----:B------:R-:W-:Y:S01]  /*5c50*/  IMAD.U32 R4, R5, 0x20, R4 ;  /* 0x0000002005047824 */ /* 0x000fe200078e0004 */
[----:B----4-:R-:W-:-:S13]  /*5c60*/  @P0 R2UR UR7, R10 ;  /* 0x000000000a0702ca */ /* 0x010fda00000e0000 */
[----:B------:R-:W-:Y:S02]  /*5c70*/  @UP0 USHF.R.S32.HI UR8, URZ, 0x1f, UR7 ;  /* 0x0000001f3f080899 */ /* 0x000fe40008011407 */
[----:B------:R-:W-:-:S05]  /*5c80*/  @UP0 UMOV UR4, UR7 ;  /* 0x0000000700040c82 */ /* 0x000fca0008000000 */
[----:B------:R-:W-:Y:S01]  /*5c90*/  @UP0 UMOV UR5, UR8 ;  /* 0x0000000800050c82 */ /* 0x000fe20008000000 */
[----:B-12---:R-:W-:Y:S05]  /*5ca0*/  @P1 BRA `(.L_x_1581) ;  /* 0x0000000000101947 */ /* 0x006fea0003800000 */
[----:B------:R-:W-:Y:S05]  /*5cb0*/  @!P0 BRA `(.L_x_1581) ;  /* 0x00000000000c8947 */ /* 0x000fea0003800000 */
[----:B------:R-:W2:Y:S04]  /*5cc0*/  LDG.E R5, desc[UR46][R2.64] ;  /* 0x0000002e02057981 */ /* 0x000ea8000c1e1900 */
[----:B-----5:R-:W2:Y:S02]  /*5cd0*/  LDG.E R0, desc[UR46][R2.64+0x4] ;  /* 0x0000042e02007981 */ /* 0x020ea4000c1e1900 */
[----:B--2---:R-:W-:-:S07]  /*5ce0*/  IMAD.IADD R0, R0, 0x1, -R5 ;  /* 0x0000000100007824 */ /* 0x004fce00078e0a05 */
.L_x_1581:
        /* <DEDUP_REMOVED lines=60> */
.L_x_1583:
[----:B------:R-:W-:Y:S05]  /*60b0*/  BSYNC B0 ;  /* 0x0000000000007941 */ /* 0x000fea0003800000 */
.L_x_1582:
        /* <DEDUP_REMOVED lines=22> */
.L_x_1585:
[----:B------:R-:W-:Y:S05]  /*6220*/  BSYNC B0 ;  /* 0x0000000000007941 */ /* 0x000fea0003800000 */
.L_x_1584:
        /* <DEDUP_REMOVED lines=26> */
.L_x_1587:
[----:B------:R-:W-:Y:S05]  /*63d0*/  BSYNC B0 ;  /* 0x0000000000007941 */ /* 0x000fea0003800000 */
.L_x_1586:
        /* <DEDUP_REMOVED lines=23> */
.L_x_1580:
[----:B------:R-:W-:Y:S01]  /*6550*/  ULDC.64 UR4, c[0x0][0x870] ;  /* 0x00021c0000047ab9 */ /* 0x000fe20000000a00 */
[----:B-1----:R-:W1:Y:S01]  /*6560*/  S2R R6, SR_TID.X ;  /* 0x0000000000067919 */ /* 0x002e620000002100 */
[----:B------:R-:W-:Y:S01]  /*6570*/  UISETP.NE.U32.AND UP0, UPT, UR4, URZ, UPT ;  /* 0x0000003f0400728c */ /* 0x000fe2000bf05070 */
[----:B------:R-:W2:Y:S03]  /*6580*/  S2UR UR8, SR_CTAID.Y ;  /* 0x00000000000879c3 */ /* 0x000ea60000002600 */
[----:B------:R-:W-:-:S03]  /*6590*/  UISETP.NE.AND.EX UP0, UPT, UR5, URZ, UPT, UP0 ;  /* 0x0000003f0500728c */ /* 0x000fc6000bf05300 */
[----:B------:R-:W-:Y:S02]  /*65a0*/  ULDC.64 UR4, c[0x0][0x870] ;  /* 0x00021c0000047ab9 */ /* 0x000fe40000000a00 */
[----:B------:R-:W-:Y:S01]  /*65b0*/  UIMAD.WIDE UR4, UR36, 0x4, UR4 ;  /* 0x00000004240478a5 */ /* 0x000fe2000f8e0204 */
[----:B------:R-:W-:Y:S01]  /*65c0*/  PLOP3.LUT P0, PT, PT, PT, UP0, 0x80, 0x0 ;  /* 0x000000000000781c */ /* 0x000fe20003f0f008 */
[----:B------:R-:W-:Y:S01]  /*65d0*/  ULDC UR6, c[0x0][0x808] ;  /* 0x0002020000067ab9 */ /* 0x000fe20000000800 */
[----:B------:R-:W3:Y:S01]  /*65e0*/  S2R R7, SR_CTAID.X ;  /* 0x0000000000077919 */ /* 0x000ee20000002500 */
[----:B------:R-:W4:Y:S02]  /*65f0*/  LDC.64 R12, c[0x0][0x820] ;  /* 0x00020800ff0c7b82 */ /* 0x000f240000000a00 */
[----:B------:R-:W-:Y:S02]  /*6600*/  IMAD.U32 R2, RZ, RZ, UR4 ;  /* 0x00000004ff027e24 */ /* 0x000fe4000f8e00ff */
[----:B------:R-:W-:Y:S01]  /*6610*/  IMAD.U32 R3, RZ, RZ, UR5 ;  /* 0x00000005ff037e24 */ /* 0x000fe2000f8e00ff */
[----:B------:R-:W-:-:S05]  /*6620*/  ULDC.64 UR4, c[0x0][0x878] ;  /* 0x00021e0000047ab9 */ /* 0x000fca0000000a00 */
[----:B------:R-:W3:Y:S01]  /*6630*/  @P0 LDG.E R8, desc[UR46][R2.64] ;  /* 0x0000002e02080981 */ /* 0x000ee2000c1e1900 */
[----:B------:R-:W-:Y:S01]  /*6640*/  UISETP.NE.U32.AND UP1, UPT, UR4, URZ, UPT ;  /* 0x0000003f0400728c */ /* 0x000fe2000bf25070 */
[----:B------:R-:W-:-:S03]  /*6650*/  IMAD.U32 R0, RZ, RZ, UR6 ;  /* 0x00000006ff007e24 */ /* 0x000fc6000f8e00ff */
[----:B------:R-:W-:Y:S01]  /*6660*/  UISETP.NE.AND.EX UP1, UPT, UR5, URZ, UPT, UP1 ;  /* 0x0000003f0500728c */ /* 0x000fe2000bf25310 */
[----:B-1----:R-:W-:-:S05]  /*6670*/  VIADD R6, R6, 0xffffff80 ;  /* 0xffffff8006067836 */ /* 0x002fca0000000000 */
[----:B------:R-:W-:-:S05]  /*6680*/  PLOP3.LUT P1, PT, PT, PT, UP1, 0x80, 0x0 ;  /* 0x000000000000781c */ /* 0x000fca0003f2f018 */
[----:B------:R-:W-:Y:S02]  /*6690*/  @UP1 ULDC.64 UR4, c[0x0][0x878] ;  /* 0x00021e0000041ab9 */ /* 0x000fe40000000a00 */
[----:B------:R-:W-:Y:S01]  /*66a0*/  @UP1 UIMAD.WIDE UR4, UR36, 0x4, UR4 ;  /* 0x00000004240418a5 */ /* 0x000fe2000f8e0204 */
[----:B------:R-:W-:-:S05]  /*66b0*/  SHF.R.S32.HI R9, RZ, 0x1f, R6 ;  /* 0x0000001fff097819 */ /* 0x000fca0000011406 */
[----:B------:R-:W-:Y:S02]  /*66c0*/  IMAD.U32 R4, RZ, RZ, UR4 ;  /* 0x00000004ff047e24 */ /* 0x000fe4000f8e00ff */
[----:B------:R-:W-:Y:S01]  /*66d0*/  IMAD.U32 R5, RZ, RZ, UR5 ;  /* 0x00000005ff057e24 */ /* 0x000fe2000f8e00ff */
[----:B------:R-:W-:Y:S01]  /*66e0*/  LEA.HI R9, R9, R6, RZ, 0x2 ;  /* 0x0000000609097211 */ /* 0x000fe200078f10ff */
[----:B------:R-:W-:Y:S01]  /*66f0*/  UMOV UR4, URZ ;  /* 0x0000003f00047c82 */ /* 0x000fe20008000000 */
[----:B------:R-:W-:Y:S02]  /*6700*/  UMOV UR5, URZ ;  /* 0x0000003f00057c82 */ /* 0x000fe40008000000 */
[----:B------:R1:W5:Y:S01]  /*6710*/  @P1 LDG.E R0, desc[UR46][R4.64] ;  /* 0x0000002e04001981 */ /* 0x000362000c1e1900 */
[----:B--2---:R-:W-:Y:S01]  /*6720*/  USHF.R.S32.HI UR9, URZ, 0x1f, UR8 ;  /* 0x0000001f3f097899 */ /* 0x004fe20008011408 */
[----:B-1----:R-:W-:-:S05]  /*6730*/  LOP3.LUT R5, R9, 0x1ffffffc, RZ, 0xc0, !PT ;  /* 0x1ffffffc09057812 */ /* 0x002fca00078ec0ff */
[----:B------:R-:W-:Y:S01]  /*6740*/  IMAD.IADD R6, R6, 0x1, -R5 ;  /* 0x0000000106067824 */ /* 0x000fe200078e0a05 */
[----:B---3--:R-:W-:-:S13]  /*6750*/  @P0 R2UR UR6, R8 ;  /* 0x00000000080602ca */ /* 0x008fda00000e0000 */
[----:B------:R-:W-:Y:S02]  /*6760*/  @UP0 USHF.R.S32.HI UR7, URZ, 0x1f, UR6 ;  /* 0x0000001f3f070899 */ /* 0x000fe40008011406 */
[----:B------:R-:W-:-:S05]  /*6770*/  @UP0 UMOV UR4, UR6 ;  /* 0x0000000600040c82 */ /* 0x000fca0008000000 */
[----:B------:R-:W-:Y:S01]  /*6780*/  @UP0 UMOV UR5, UR7 ;  /* 0x0000000700050c82 */ /* 0x000fe20008000000 */
[----:B----4-:R-:W-:Y:S05]  /*6790*/  @P1 BRA `(.L_x_1588) ;  /* 0x0000000000101947 */ /* 0x010fea0003800000 */
[----:B------:R-:W-:Y:S05]  /*67a0*/  @!P0 BRA `(.L_x_1588) ;  /* 0x00000000000c8947 */ /* 0x000fea0003800000 */
[----:B------:R-:W2:Y:S04]  /*67b0*/  LDG.E R5, desc[UR46][R2.64] ;  /* 0x0000002e02057981 */ /* 0x000ea8000c1e1900 */
[----:B-----5:R-:W2:Y:S02]  /*67c0*/  LDG.E R0, desc[UR46][R2.64+0x4] ;  /* 0x0000042e02007981 */ /* 0x020ea4000c1e1900 */
[----:B--2---:R-:W-:-:S07]  /*67d0*/  IMAD.IADD R0, R0, 0x1, -R5 ;  /* 0x0000000100007824 */ /* 0x004fce00078e0a05 */
.L_x_1588:
        /* <DEDUP_REMOVED lines=47> */
.L_x_1590:
[----:B------:R-:W-:Y:S05]  /*6ad0*/  BSYNC B0 ;  /* 0x0000000000007941 */ /* 0x000fea0003800000 */
.L_x_1589:
        /* <DEDUP_REMOVED lines=21> */
.L_x_1592:
[----:B------:R-:W-:Y:S05]  /*6c30*/  BSYNC B0 ;  /* 0x0000000000007941 */ /* 0x000fea0003800000 */
.L_x_1591:
        /* <DEDUP_REMOVED lines=25> */
.L_x_1594:
[----:B------:R-:W-:Y:S05]  /*6dd0*/  BSYNC B0 ;  /* 0x0000000000007941 */ /* 0x000fea0003800000 */
.L_x_1593:
        /* <DEDUP_REMOVED lines=22> */
.L_x_1549:
        /* <DEDUP_REMOVED lines=21> */
.L_x_1596:
        /* <DEDUP_REMOVED lines=13> */
.L_x_1598:
[----:B------:R-:W-:-:S05]  /*7160*/  ULDC UR4, c[0x0][0x8bc] ;  /* 0x00022f0000047ab9 */ /* 0x000fca0000000800 */
.L_x_1597:
[----:B-1----:R-:W-:-:S04]  /*7170*/  USHF.L.U32 UR11, UR14, 0x7, URZ ;  /* 0x000000070e0b7899 */ /* 0x002fc8000800063f */
[----:B------:R-:W-:-:S04]  /*7180*/  UISETP.GE.AND UP0, UPT, UR11, UR4, UPT ;  /* 0x000000040b00728c */ /* 0x000fc8000bf06270 */
[----:B--2---:R-:W-:-:S06]  /*7190*/  USEL UR12, UR12, 0xffffffff, !UP0 ;  /* 0xffffffff0c0c7887 */ /* 0x004fcc000c000000 */
[----:B------:R-:W-:-:S13]  /*71a0*/  ISETP.LE.AND P0, PT, RZ, UR12, PT ;  /* 0x0000000cff007c0c */ /* 0x000fda000bf03270 */
[----:B------:R-:W-:Y:S05]  /*71b0*/  @!P0 BRA `(.L_x_1554) ;  /* 0x0000003c00748947 */ /* 0x000fea0003800000 */
[----:B------:R-:W-:Y:S01]  /*71c0*/  ULDC.64 UR4, c[0x0][0x770] ;  /* 0x0001dc0000047ab9 */ /* 0x000fe20000000a00 */
[----:B------:R-:W1:Y:S01]  /*71d0*/  S2UR UR13, SR_CTAID.Y ;  /* 0x00000000000d79c3 */ /* 0x000e620000002600 */
[----:B------:R-:W-:Y:S01]  /*71e0*/  UISETP.NE.U32.AND UP0, UPT, UR4, URZ, UPT ;  /* 0x0000003f0400728c */ /* 0x000fe2000bf05070 */
[----:B------:R-:W-:-:S03]  /*71f0*/  ULDC.64 UR8, c[0x0][0x788] ;  /* 0x0001e20000087ab9 */ /* 0x000fc60000000a00 */
        /* <DEDUP_REMOVED lines=8> */
[----:B------:R-:W-:-:S04]  /*7280*/  UISETP.NE.U32.AND UP1, UPT, UR4, URZ, UPT ;  /* 0x0000003f0400728c */ /* 0x000fc8000bf25070 */
        /* <DEDUP_REMOVED lines=8> */
[----:B-1----:R-:W-:-:S12]  /*7310*/  USHF.R.S32.HI UR16, URZ, 0x1f, UR13 ;  /* 0x0000001f3f107899 */ /* 0x002fd8000801140d */
[----:B--2---:R-:W-:Y:S02]  /*7320*/  @P0 R2UR UR4, R0 ;  /* 0x00000000000402ca */ /* 0x004fe400000e0000 */
[----:B------:R-:W-:Y:S01]  /*7330*/  ISETP.NE.U32.AND P0, PT, RZ, UR8, PT ;  /* 0x00000008ff007c0c */ /* 0x000fe2000bf05070 */
[----:B------:R-:W-:-:S03]  /*7340*/  ULDC UR8, c[0x0][0x280] ;  /* 0x0000a00000087ab9 */ /* 0x000fc60000000800 */
[----:B------:R-:W-:-:S07]  /*7350*/  ISETP.NE.AND.EX P0, PT, RZ, UR9, PT, P0 ;  /* 0x00000009ff007c0c */ /* 0x000fce000bf05300 */
[----:B------:R-:W-:-:S04]  /*7360*/  @UP0 ULEA UR4, UR12, UR4, 0x6 ;  /* 0x000000040c040291 */ /* 0x000fc8000f8e303f */
[----:B------:R-:W-:-:S04]  /*7370*/  @UP0 USHF.R.S32.HI UR5, URZ, 0x1f, UR4 ;  /* 0x0000001f3f050899 */ /* 0x000fc80008011404 */
[----:B------:R-:W-:-:S04]  /*7380*/  @UP0 ULEA.HI UR5, UR5, UR4, URZ, 0x6 ;  /* 0x0000000405050291 */ /* 0x000fc8000f8f303f */
[----:B------:R-:W-:-:S04]  /*7390*/  @UP0 USHF.R.S32.HI UR5, URZ, 0x6, UR5 ;  /* 0x000000063f050899 */ /* 0x000fc80008011405 */
[----:B------:R-:W-:Y:S01]  /*73a0*/  @UP0 UIMAD UR7, UR5, 0x1800, URZ ;  /* 0x00001800050708a4 */ /* 0x000fe2000f8e023f */
[----:B---3--:R-:W-:-:S03]  /*73b0*/  @P2 R2UR UR8, R4 ;  /* 0x00000000040822ca */ /* 0x008fc600000e0000 */
[----:B------:R-:W-:Y:S01]  /*73c0*/  @UP0 USHF.R.S32.HI UR9, URZ, 0x1f, UR7 ;  /* 0x0000001f3f090899 */ /* 0x000fe20008011407 */
[----:B------:R-:W-:Y:S11]  /*73d0*/  @P2 BRA `(.L_x_1599) ;  /* 0x0000000000142947 */ /* 0x000ff60003800000 */
[----:B------:R-:W-:Y:S05]  /*73e0*/  @!P1 BRA `(.L_x_1599) ;  /* 0x0000000000109947 */ /* 0x000fea0003800000 */
[----:B------:R-:W2:Y:S04]  /*73f0*/  LDG.E R5, desc[UR46][R2.64] ;  /* 0x0000002e02057981 */ /* 0x000ea8000c1e1900 */
[----:B------:R-:W2:Y:S02]  /*7400*/  LDG.E R0, desc[UR46][R2.64+0x4] ;  /* 0x0000042e02007981 */ /* 0x000ea4000c1e1900 */
[----:B--2---:R-:W-:-:S05]  /*7410*/  IMAD.IADD R0, R0, 0x1, -R5 ;  /* 0x0000000100007824 */ /* 0x004fca00078e0a05 */
[----:B------:R-:W-:-:S15]  /*7420*/  R2UR UR8, R0 ;  /* 0x00000000000872ca */ /* 0x000fde00000e0000 */
.L_x_1599:
[----:B------:R-:W-:Y:S01]  /*7430*/  UMOV UR4, URZ ;  /* 0x0000003f00047c82 */ /* 0x000fe20008000000 */
[----:B------:R-:W-:Y:S01]  /*7440*/  UMOV UR5, URZ ;  /* 0x0000003f00057c82 */ /* 0x000fe20008000000 */
[----:B------:R-:W-:Y:S01]  /*7450*/  ULDC UR6, c[0x0][0x290] ;  /* 0x0000a40000067ab9 */ /* 0x000fe20000000800 */
[----:B------:R-:W-:Y:S01]  /*7460*/  @UP0 UMOV UR4, UR7 ;  /* 0x0000000700040c82 */ /* 0x000fe20008000000 */
[----:B------:R-:W-:Y:S01]  /*7470*/  @UP0 UMOV UR5, UR9 ;  /* 0x0000000900050c82 */ /* 0x000fe20008000000 */
        /* <DEDUP_REMOVED lines=8> */
.L_x_1600:
        /* <DEDUP_REMOVED lines=10> */
[----:B--2---:R-:W-:-:S05]  /*75a0*/  IMAD.IADD R0, R5, 0x1, -R0 ;  /* 0x0000000105007824 */ /* 0x004fca00078e0a00 */
[----:B------:R-:W-:-:S15]  /*75b0*/  R2UR UR6, R0 ;  /* 0x00000000000672ca */ /* 0x000fde00000e0000 */
.L_x_1601:
[----:B------:R-:W-:Y:S01]  /*75c0*/  UIADD3 UR7, -UR6, UR8, UR11 ;  /* 0x0000000806077290 */ /* 0x000fe2000fffe10b */
[----:B------:R-:W-:Y:S01]  /*75d0*/  ISETP.LE.AND P0, PT, RZ, UR14, PT ;  /* 0x0000000eff007c0c */ /* 0x000fe2000bf03270 */
[----:B------:R-:W-:Y:S02]  /*75e0*/  ULDC UR9, c[0x0][0x74c] ;  /* 0x0001d30000097ab9 */ /* 0x000fe40000000800 */
[----:B------:R-:W-:Y:S02]  /*75f0*/  UIADD3 UR9, UR7, -UR9, URZ ;  /* 0x8000000907097290 */ /* 0x000fe4000fffe03f */
[----:B------:R-:W-:Y:S02]  /*7600*/  UIADD3 UR7, UR8, 0x3f, URZ ;  /* 0x0000003f08077890 */ /* 0x000fe4000fffe03f */
[----:B------:R-:W-:-:S04]  /*7610*/  USHF.R.S32.HI UR10, URZ, 0x1f, UR9 ;  /* 0x0000001f3f0a7899 */ /* 0x000fc80008011409 */
[----:B------:R-:W-:Y:S02]  /*7620*/  ULEA.HI UR10, UR10, UR9, URZ, 0x6 ;  /* 0x000000090a0a7291 */ /* 0x000fe4000f8f303f */
[----:B------:R-:W-:Y:S02]  /*7630*/  USHF.R.S32.HI UR9, URZ, 0x1f, UR7 ;  /* 0x0000001f3f097899 */ /* 0x000fe40008011407 */
[----:B------:R-:W-:Y:S02]  /*7640*/  USHF.R.S32.HI UR10, URZ, 0x6, UR10 ;  /* 0x000000063f0a7899 */ /* 0x000fe4000801140a */
[----:B------:R-:W-:Y:S02]  /*7650*/  ULEA.HI UR9, UR9, UR7, URZ, 0x6 ;  /* 0x0000000709097291 */ /* 0x000fe4000f8f303f */
[----:B------:R-:W-:Y:S02]  /*7660*/  UISETP.LT.AND UP1, UPT, URZ, UR10, UPT ;  /* 0x0000000a3f00728c */ /* 0x000fe4000bf21270 */
[----:B------:R-:W-:-:S02]  /*7670*/  USHF.R.S32.HI UR9, URZ, 0x6, UR9 ;  /* 0x000000063f097899 */ /* 0x000fc40008011409 */
[----:B------:R-:W-:-:S04]  /*7680*/  USEL UR7, URZ, UR10, !UP1 ;  /* 0x0000000a3f077287 */ /* 0x000fc8000c800000 */
[----:B------:R-:W-:Y:S01]  /*7690*/  IMAD.U32 R2, RZ, RZ, UR9 ;  /* 0x00000009ff027e24 */ /* 0x000fe2000f8e00ff */
[----:B------:R-:W-:Y:S07]  /*76a0*/  @!P0 BRA `(.L_x_1602) ;  /* 0x00000000001c8947 */ /* 0x000fee0003800000 */
[----:B------:R-:W-:Y:S01]  /*76b0*/  UIADD3 UR8, UR11, 0xbf, UR8 ;  /* 0x000000bf0b087890 */ /* 0x000fe2000fffe008 */
[----:B------:R-:W-:-:S03]  /*76c0*/  ULDC UR9, c[0x0][0x748] ;  /* 0x0001d20000097ab9 */ /* 0x000fc60000000800 */
[----:B------:R-:W-:-:S04]  /*76d0*/  UIADD3 UR8, UR8, UR9, -UR6 ;  /* 0x0000000908087290 */ /* 0x000fc8000fffe806 */
[----:B------:R-:W-:-:S04]  /*76e0*/  USHF.R.S32.HI UR6, URZ, 0x1f, UR8 ;  /* 0x0000001f3f067899 */ /* 0x000fc80008011408 */
[----:B------:R-:W-:-:S04]  /*76f0*/  ULEA.HI UR6, UR6, UR8, URZ, 0x6 ;  /* 0x0000000806067291 */ /* 0x000fc8000f8f303f */
[----:B------:R-:W-:-:S06]  /*7700*/  USHF.R.S32.HI UR6, URZ, 0x6, UR6 ;  /* 0x000000063f067899 */ /* 0x000fcc0008011406 */
[----:B------:R-:W-:-:S07]  /*7710*/  VIMNMX R2, R2, UR6, PT ;  /* 0x0000000602027c48 */ /* 0x000fce000bfe0100 */
.L_x_1602:
[----:B------:R-:W-:-:S13]  /*7720*/  ISETP.GT.AND P0, PT, R2, UR7, PT ;  /* 0x0000000702007c0c */ /* 0x000fda000bf04270 */
[----:B------:R-:W-:Y:S05]  /*7730*/  @!P0 BRA `(.L_x_1554) ;  /* 0x0000003800148947 */ /* 0x000fea0003800000 */
[----:B------:R-:W-:Y:S01]  /*7740*/  ULDC.64 UR14, c[0x0][0x2d8] ;  /* 0x0000b600000e7ab9 */ /* 0x000fe20000000a00 */
[----:B------:R-:W-:Y:S01]  /*7750*/  VIADD R0, R2, -UR7 ;  /* 0x8000000702007c36 */ /* 0x000fe20008000000 */
[----:B------:R-:W-:Y:S02]  /*7760*/  UIMAD UR10, UR16, UR14, URZ ;  /* 0x0000000e100a72a4 */ /* 0x000fe4000f8e023f */
[----:B------:R-:W-:Y:S02]  /*7770*/  UIMAD.WIDE.U32 UR8, UR13, UR14, URZ ;  /* 0x0000000e0d0872a5 */ /* 0x000fe4000f8e003f */
[----:B------:R-:W-:Y:S01]  /*7780*/  USHF.R.S32.HI UR6, URZ, 0x1f, UR12 ;  /* 0x0000001f3f067899 */ /* 0x000fe2000801140c */
[----:B------:R-:W-:Y:S01]  /*7790*/  LOP3.LUT R0, R0, 0x1, RZ, 0xc0, !PT ;  /* 0x0000000100007812 */ /* 0x000fe200078ec0ff */
[----:B------:R-:W-:Y:S02]  /*77a0*/  UIMAD UR13, UR13, UR15, UR10 ;  /* 0x0000000f0d0d72a4 */ /* 0x000fe4000f8e020a */
[----:B------:R-:W-:Y:S01]  /*77b0*/  UIADD3 UR10, UP1, UR4, UR8, URZ ;  /* 0x00000008040a7290 */ /* 0x000fe2000ff3e03f */
[----:B------:R-:W-:Y:S01]  /*77c0*/  ISETP.NE.U32.AND P1, PT, R0, 0x1, PT ;  /* 0x000000010000780c */ /* 0x000fe20003f25070 */
[----:B------:R-:W-:-:S02]  /*77d0*/  UIADD3 UR13, UR9, UR13, URZ ;  /* 0x0000000d090d7290 */ /* 0x000fc4000fffe03f */
[----:B------:R-:W-:Y:S01]  /*77e0*/  USEL UR6, UR6, URZ, !UP0 ;  /* 0x0000003f06067287 */ /* 0x000fe2000c000000 */
[----:B------:R-:W-:Y:S01]  /*77f0*/  ULDC.64 UR26, c[0x0][0x2e0] ;  /* 0x0000b800001a7ab9 */ /* 0x000fe20000000a00 */
[----:B------:R-:W-:Y:S02]  /*7800*/  USEL UR12, UR12, URZ, !UP0 ;  /* 0x0000003f0c0c7287 */ /* 0x000fe4000c000000 */
[----:B------:R-:W-:Y:S02]  /*7810*/  UIADD3.X UR11, UR5, UR13, URZ, UP1, !UPT ;  /* 0x0000000d050b7290 */ /* 0x000fe40008ffe43f */
[----:B------:R-:W-:Y:S02]  /*7820*/  UIMAD UR14, UR6, UR26, URZ ;  /* 0x0000001a060e72a4 */ /* 0x000fe4000f8e023f */
[----:B------:R-:W-:Y:S02]  /*7830*/  UIMAD.WIDE.U32 UR10, UR12, UR26, UR10 ;  /* 0x0000001a0c0a72a5 */ /* 0x000fe4000f8e000a */
[----:B------:R-:W-:Y:S01]  /*7840*/  UIMAD UR14, UR12, UR27, UR14 ;  /* 0x0000001b0c0e72a4 */ /* 0x000fe2000f8e020e */
[----:B------:R-:W-:-:S03]  /*7850*/  ELECT P0, URZ, PT ;  /* 0x00000000003f782f */ /* 0x000fc60003800000 */
        /* <DEDUP_REMOVED lines=20> */
.L_x_1605:
[----:B------:R-:W-:Y:S05]  /*79a0*/  BSYNC B0 ;  /* 0x0000000000007941 */ /* 0x000fea0003800000 */
.L_x_1604:
        /* <DEDUP_REMOVED lines=19> */
.L_x_1607:
[----:B------:R-:W-:Y:S05]  /*7ae0*/  BSYNC B0 ;  /* 0x0000000000007941 */ /* 0x000fea0003800000 */
.L_x_1606:
[----:B------:R-:W-:Y:S06]  /*7af0*/  BAR.ARV 0xa, 0xa0 ;  /* 0x0282800000007b1d */ /* 0x000fec0000002000 */
[----:B------:R-:W-:Y:S04]  /*7b00*/  BSSY B0, `(.L_x_1608) ;  /* 0x0000003000007945 */ /* 0x000fe80003800000 */
[----:B------:R-:W-:Y:S05]  /*7b10*/  @!P0 BRA `(.L_x_1609) ;  /* 0x0000000000048947 */ /* 0x000fea0003800000 */
[----:B------:R-:W-:-:S04]  /*7b20*/  DEPBAR.LE SB0, 0x0 ;  /* 0x000080000000791a */ /* 0x000fc80000000000 */
.L_x_1609:
[----:B------:R-:W-:Y:S05]  /*7b30*/  BSYNC B0 ;  /* 0x0000000000007941 */ /* 0x000fea0003800000 */
.L_x_1608:
[----:B------:R-:W-:Y:S06]  /*7b40*/  BAR.ARV 0xb, 0xa0 ;  /* 0x02c2800000007b1d */ /* 0x000fec0000002000 */
[----:B------:R-:W-:Y:S01]  /*7b50*/  UIADD3 UR15, UR7, 0x1, URZ ;  /* 0x00000001070f7890 */ /* 0x000fe2000fffe03f */
[----:B------:R-:W-:Y:S11]  /*7b60*/  BRA `(.L_x_1610) ;  /* 0x0000000000047947 */ /* 0x000ff60003800000 */
.L_x_1603:
[----:B------:R-:W-:-:S05]  /*7b70*/  UMOV UR15, UR7 ;  /* 0x00000007000f7c82 */ /* 0x000fca0008000000 */
.L_x_1610:
[----:B------:R-:W-:-:S06]  /*7b80*/  UIADD3 UR6, UR7, 0x1, URZ ;  /* 0x0000000107067890 */ /* 0x000fcc000fffe03f */
[----:B------:R-:W-:-:S13]  /*7b90*/  ISETP.NE.AND P1, PT, R2, UR6, PT ;  /* 0x0000000602007c0c */ /* 0x000fda000bf25270 */
[----:B------:R-:W-:Y:S05]  /*7ba0*/  @!P1 BRA `(.L_x_1554) ;  /* 0x0000003000f89947 */ /* 0x000fea0003800000 */
[----:B------:R-:W-:Y:S01]  /*7bb0*/  UMOV UR16, UR8 ;  /* 0x0000000800107c82 */ /* 0x000fe20008000000 */
[----:B------:R-:W-:Y:S01]  /*7bc0*/  UMOV UR17, UR13 ;  /* 0x0000000d00117c82 */ /* 0x000fe20008000000 */
[----:B------:R-:W-:Y:S01]  /*7bd0*/  ULDC.64 UR18, c[0x0][0x2c0] ;  /* 0x0000b00000127ab9 */ /* 0x000fe20000000a00 */
[----:B------:R-:W-:Y:S01]  /*7be0*/  UIMAD.WIDE.U32 UR16, UR12, UR26, UR16 ;  /* 0x0000001a0c1072a5 */ /* 0x000fe2000f8e0010 */
[----:B------:R-:W-:Y:S01]  /*7bf0*/  UMOV UR6, URZ ;  /* 0x0000003f00067c82 */ /* 0x000fe20008000000 */
[----:B------:R-:W-:Y:S02]  /*7c00*/  ULDC.64 UR30, c[0x0][0x2c0] ;  /* 0x0000b000001e7ab9 */ /* 0x000fe40000000a00 */
[----:B------:R-:W-:-:S04]  /*7c10*/  UIADD3 UR25, UP0, UR4, UR16, URZ ;  /* 0x0000001004197290 */ /* 0x000fc8000ff1e03f */
[----:B------:R-:W-:Y:S02]  /*7c20*/  UIADD3.X UR16, UR5, UR14, UR17, UP0, !UPT ;  /* 0x0000000e05107290 */ /* 0x000fe400087fe411 */
[----:B------:R-:W-:Y:S02]  /*7c30*/  ULEA UR24, UP0, UR25, UR18, 0x2 ;  /* 0x0000001219187291 */ /* 0x000fe4000f80103f */
[----:B------:R-:W-:Y:S02]  /*7c40*/  UIMAD UR18, UR15, 0x1800, URZ ;  /* 0x000018000f1278a4 */ /* 0x000fe4000f8e023f */
        /* <DEDUP_REMOVED lines=8> */
.L_x_1623:
        /* <DEDUP_REMOVED lines=11> */
[----:B------:R-:W-:Y:S02]  /*7d80*/  ULEA.HI.X.SX32 UR39, UR19, UR27, 0x1, UP0 ;  /* 0x0000001b13277291 */ /* 0x000fe400080f0e3f */
[----:B------:R-:W-:Y:S01]  /*7d90*/  ULEA UR36, UP0, UR37, UR30, 0x2 ;  /* 0x0000001e25247291 */ /* 0x000fe2000f80103f */
[----:B------:R-:W-:-:S03]  /*7da0*/  UMOV UR41, 0x14f00000 ;  /* 0x14f0000000297882 */ /* 0x000fc60000000000 */
[----:B------:R-:W-:Y:S02]  /*7db0*/  ULEA.HI.X UR37, UR37, UR31, UR39, 0x2, UP0 ;  /* 0x0000001f25257291 */ /* 0x000fe400080f1427 */
[----:B-1----:R-:W-:-:S03]  /*7dc0*/  ULEA UR28, UR29, UR28, 0x18 ;  /* 0x0000001c1d1c7291 */ /* 0x002fc6000f8ec03f */
[----:B------:R-:W-:Y:S01]  /*7dd0*/  UMOV UR29, 0x300 ;  /* 0x00000300001d7882 */ /* 0x000fe20000000000 */
[----:B------:R-:W-:-:S09]  /*7de0*/  UIADD3 UR28, UR28, 0xc000, URZ ;  /* 0x0000c0001c1c7890 */ /* 0x000fd2000fffe03f */
[----:B------:R1:W-:Y:S02]  /*7df0*/  UBLKRED.G.S.ADD.F32.RN [UR36], [UR28], UR29, desc[UR40] ;  /* 0x000028241c0073bb */ /* 0x0003e400080a141d */
[----:B-1----:R0:W-:Y:S02]  /*7e00*/  UTMACMDFLUSH ;  /* 0x00000000000079b7 */ /* 0x0021e40000000000 */
.L_x_1612:
[----:B------:R-:W-:Y:S05]  /*7e10*/  BSYNC B0 ;  /* 0x0000000000007941 */ /* 0x000fea0003800000 */
.L_x_1611:
        /* <DEDUP_REMOVED lines=13> */
.L_x_1614:
[----:B------:R-:W-:Y:S05]  /*7ef0*/  BSYNC B0 ;  /* 0x0000000000007941 */ /* 0x000fea0003800000 */
.L_x_1613:
[----:B------:R-:W-:Y:S06]  /*7f00*/  BAR.ARV 0xa, 0xa0 ;  /* 0x0282800000007b1d */ /* 0x000fec0000002000 */
[----:B------:R-:W-:Y:S04]  /*7f10*/  BSSY B0, `(.L_x_1615) ;  /* 0x0000003000007945 */ /* 0x000fe80003800000 */
[----:B------:R-:W-:Y:S05]  /*7f20*/  @!P0 BRA `(.L_x_1616) ;  /* 0x0000000000048947 */ /* 0x000fea0003800000 */
[----:B------:R-:W-:-:S04]  /*7f30*/  DEPBAR.LE SB0, 0x0 ;  /* 0x000080000000791a */ /* 0x000fc80000000000 */
.L_x_1616:
[----:B------:R-:W-:Y:S05]  /*7f40*/  BSYNC B0 ;  /* 0x0000000000007941 */ /* 0x000fea0003800000 */
.L_x_1615:
        /* <DEDUP_REMOVED lines=13> */
.L_x_1618:
[----:B------:R-:W-:Y:S05]  /*8020*/  BSYNC B0 ;  /* 0x0000000000007941 */ /* 0x000fea0003800000 */
.L_x_1617:
        /* <DEDUP_REMOVED lines=13> */
.L_x_1620:
[----:B------:R-:W-:Y:S05]  /*8100*/  BSYNC B0 ;  /* 0x0000000000007941 */ /* 0x000fea0003800000 */
.L_x_1619:
[----:B------:R-:W-:Y:S01]  /*8110*/  UIADD3 UR15, UR15, 0x2, URZ ;  /* 0x000000020f0f7890 */ /* 0x000fe2000fffe03f */
[----:B------:R-:W-:Y:S06]  /*8120*/  BAR.ARV 0xa, 0xa0 ;  /* 0x0282800000007b1d */ /* 0x000fec0000002000 */
[----:B------:R-:W-:Y:S01]  /*8130*/  BSSY B0, `(.L_x_1621) ;  /* 0x0000004000007945 */ /* 0x000fe20003800000 */
[----:B------:R-:W-:-:S03]  /*8140*/  ISETP.LE.AND P1, PT, R2, UR15, PT ;  /* 0x0000000f02007c0c */ /* 0x000fc6000bf23270 */
[----:B------:R-:W-:Y:S10]  /*8150*/  @!P0 BRA `(.L_x_1622) ;  /* 0x0000000000048947 */ /* 0x000ff40003800000 */
[----:B------:R-:W-:-:S04]  /*8160*/  DEPBAR.LE SB0, 0x0 ;  /* 0x000080000000791a */ /* 0x000fc80000000000 */
.L_x_1622:
[----:B------:R-:W-:Y:S05]  /*8170*/  BSYNC B0 ;  /* 0x0000000000007941 */ /* 0x000fea0003800000 */
.L_x_1621:
[----:B------:R-:W-:Y:S06]  /*8180*/  BAR.ARV 0xb, 0xa0 ;  /* 0x02c2800000007b1d */ /* 0x000fec0000002000 */
[----:B------:R-:W-:Y:S02]  /*8190*/  UIADD3 UR19, UR19, 0x3000, URZ ;  /* 0x0000300013137890 */ /* 0x000fe4000fffe03f */
[----:B------:R-:W-:Y:S01]  /*81a0*/  UIADD3 UR6, UR6, 0x3000, URZ ;  /* 0x0000300006067890 */ /* 0x000fe2000fffe03f */
[----:B------:R-:W-:Y:S11]  /*81b0*/  @!P1 BRA `(.L_x_1623) ;  /* 0xfffffff800c49947 */ /* 0x000ff6000383ffff */
[----:B------:R-:W-:Y:S05]  /*81c0*/  BRA `(.L_x_1554) ;  /* 0x0000002c00707947 */ /* 0x000fea0003800000 */
.L_x_1595:
[----:B------:R-:W-:Y:S01]  /*81d0*/  ULDC.64 UR4, c[0x0][0x8d8] ;  /* 0x0002360000047ab9 */ /* 0x000fe20000000a00 */
[----:B------:R-:W1:Y:S01]  /*81e0*/  S2UR UR21, SR_CTAID.X ;  /* 0x00000000001579c3 */ /* 0x000e620000002500 */
[----:B------:R-:W-:-:S04]  /*81f0*/  ISETP.NE.U32.AND P0, PT, RZ, UR4, PT ;  /* 0x00000004ff007c0c */ /* 0x000fc8000bf05070 */
[----:B------:R-:W-:-:S03]  /*8200*/  ISETP.NE.AND.EX P0, PT, RZ, UR5, PT, P0 ;  /* 0x00000005ff007c0c */ /* 0x000fc6000bf05300 */
[----:B------:R-:W2:Y:S08]  /*8210*/  S2UR UR13, SR_CTAID.Z ;  /* 0x00000000000d79c3 */ /* 0x000eb00000002700 */
[----:B------:R-:W3:Y:S02]  /*8220*/  S2UR UR20, SR_CTAID.Y ;  /* 0x00000000001479c3 */ /* 0x000ee40000002600 */
        /* <DEDUP_REMOVED lines=8> */
.L_x_1624:
        /* <DEDUP_REMOVED lines=9> */
[----:B------:R-:W4:Y:S01]  /*8340*/  LDG.E R4, desc[UR46][R2.64+0x4] ;  /* 0x0000042e02047981 */ /* 0x000f22000c1e1900 */
[----:B--2---:R-:W-:Y:S02]  /*8350*/  R2UR UR4, R0 ;  /* 0x00000000000472ca */ /* 0x004fe400000e0000 */
[----:B----4-:R-:W-:-:S13]  /*8360*/  R2UR UR5, R4 ;  /* 0x00000000040572ca */ /* 0x010fda00000e0000 */
[----:B------:R-:W-:Y:S01]  /*8370*/  UIADD3 UR4, -UR4, UR5, URZ ;  /* 0x0000000504047290 */ /* 0x000fe2000fffe13f */
[----:B------:R-:W-:Y:S11]  /*8380*/  BRA `(.L_x_1625) ;  /* 0x0000000000047947 */ /* 0x000ff60003800000 */
.L_x_1626:
[----:B------:R-:W-:-:S05]  /*8390*/  ULDC UR4, c[0x0][0x8bc] ;  /* 0x00022f0000047ab9 */ /* 0x000fca0000000800 */
.L_x_1625:
[----:B-1----:R-:W-:Y:S01]  /*83a0*/  USHF.L.U32 UR8, UR21, 0x7, URZ ;  /* 0x0000000715087899 */ /* 0x002fe2000800063f */
[----:B------:R-:W-:Y:S02]  /*83b0*/  IMAD.MOV.U32 R10, RZ, RZ, 0x1 ;  /* 0x00000001ff0a7424 */ /* 0x000fe400078e00ff */
[----:B------:R-:W-:Y:S01]  /*83c0*/  IMAD.MOV.U32 R0, RZ, RZ, RZ ;  /* 0x000000ffff007224 */ /* 0x000fe200078e00ff */
[----:B------:R-:W-:-:S04]  /*83d0*/  UISETP.GE.AND UP0, UPT, UR8, UR4, UPT ;  /* 0x000000040800728c */ /* 0x000fc8000bf06270 */
[----:B--2---:R-:W-:-:S06]  /*83e0*/  USEL UR13, UR13, 0xffffffff, !UP0 ;  /* 0xffffffff0d0d7887 */ /* 0x004fcc000c000000 */
[----:B------:R-:W-:-:S13]  /*83f0*/  ISETP.LE.AND P0, PT, RZ, UR13, PT ;  /* 0x0000000dff007c0c */ /* 0x000fda000bf03270 */
[----:B------:R-:W-:Y:S05]  /*8400*/  @!P0 BRA `(.L_x_1627) ;  /* 0x00000028004c8947 */ /* 0x000fea0003800000 */
[----:B------:R-:W-:Y:S01]  /*8410*/  ULDC.64 UR18, c[0x0][0x770] ;  /* 0x0001dc0000127ab9 */ /* 0x000fe20000000a00 */
[----:B------:R-:W-:Y:S01]  /*8420*/  ULDC.64 UR14, c[0x0][0x770] ;  /* 0x0001dc00000e7ab9 */ /* 0x000fe20000000a00 */
[----:B------:R-:W-:Y:S02]  /*8430*/  UISETP.NE.U32.AND UP1, UPT, UR18, URZ, UPT ;  /* 0x0000003f1200728c */ /* 0x000fe4000bf25070 */
[----:B------:R-:W-:Y:S02]  /*8440*/  UIMAD.WIDE UR14, UR13, 0x4, UR14 ;  /* 0x000000040d0e78a5 */ /* 0x000fe4000f8e020e */
[----:B------:R-:W-:Y:S01]  /*8450*/  UISETP.NE.AND.EX UP1, UPT, UR19, URZ, UPT, UP1 ;  /* 0x0000003f1300728c */ /* 0x000fe2000bf25310 */
[----:B------:R-:W-:Y:S01]  /*8460*/  ULDC.64 UR4, c[0x0][0x778] ;  /* 0x0001de0000047ab9 */ /* 0x000fe20000000a00 */
[----:B------:R-:W-:Y:S02]  /*8470*/  ULDC.64 UR6, c[0x0][0x780] ;  /* 0x0001e00000067ab9 */ /* 0x000fe40000000a00 */
[----:B------:R-:W-:Y:S01]  /*8480*/  IMAD.U32 R2, RZ, RZ, UR14 ;  /* 0x0000000eff027e24 */ /* 0x000fe2000f8e00ff */
[----:B------:R-:W-:Y:S01]  /*8490*/  ULDC.64 UR16, c[0x0][0x778] ;  /* 0x0001de0000107ab9 */ /* 0x000fe20000000a00 */
[----:B------:R-:W-:Y:S01]  /*84a0*/  PLOP3.LUT P1, PT, PT, PT, UP1, 0x80, 0x0 ;  /* 0x000000000000781c */ /* 0x000fe20003f2f018 */
[----:B------:R-:W-:Y:S01]  /*84b0*/  IMAD.U32 R3, RZ, RZ, UR15 ;  /* 0x0000000fff037e24 */ /* 0x000fe2000f8e00ff */
[----:B------:R-:W-:-:S02]  /*84c0*/  UISETP.NE.U32.AND UP0, UPT, UR4, URZ, UPT ;  /* 0x0000003f0400728c */ /* 0x000fc4000bf05070 */
[----:B------:R-:W-:Y:S02]  /*84d0*/  UISETP.NE.U32.AND UP2, UPT, UR6, URZ, UPT ;  /* 0x0000003f0600728c */ /* 0x000fe4000bf45070 */
[----:B------:R-:W-:Y:S02]  /*84e0*/  UISETP.NE.AND.EX UP0, UPT, UR5, URZ, UPT, UP0 ;  /* 0x0000003f0500728c */ /* 0x000fe4000bf05300 */
[----:B------:R-:W-:Y:S01]  /*84f0*/  UISETP.NE.AND.EX UP2, UPT, UR7, URZ, UPT, UP2 ;  /* 0x0000003f0700728c */ /* 0x000fe2000bf45320 */
[----:B------:R-:W-:-:S04]  /*8500*/  ULDC.64 UR22, c[0x0][0x788] ;  /* 0x0001e20000167ab9 */ /* 0x000fc80000000a00 */
[----:B------:R-:W2:Y:S01]  /*8510*/  @P1 LDG.E R6, desc[UR46][R2.64] ;  /* 0x0000002e02061981 */ /* 0x000ea2000c1e1900 */
[----:B------:R-:W-:Y:S01]  /*8520*/  PLOP3.LUT P2, PT, PT, PT, UP0, 0x80, 0x0 ;  /* 0x000000000000781c */ /* 0x000fe20003f4f008 */
[----:B------:R-:W-:Y:S01]  /*8530*/  UIMAD.WIDE UR16, UR13, 0x4, UR16 ;  /* 0x000000040d1078a5 */ /* 0x000fe2000f8e0210 */
[----:B------:R-:W-:Y:S01]  /*8540*/  PLOP3.LUT P3, PT, PT, PT, UP2, 0x80, 0x0 ;  /* 0x000000000000781c */ /* 0x000fe20003f6f028 */
[----:B------:R1:W4:Y:S02]  /*8550*/  @P1 LDG.E R0, desc[UR46][R2.64] ;  /* 0x0000002e02001981 */ /* 0x000324000c1e1900 */
[----:B------:R-:W-:Y:S02]  /*8560*/  @UP2 ULDC.64 UR4, c[0x0][0x780] ;  /* 0x0001e00000042ab9 */ /* 0x000fe40000000a00 */
[----:B------:R-:W-:Y:S01]  /*8570*/  @UP2 UIMAD.WIDE UR4, UR13, 0x4, UR4 ;  /* 0x000000040d0428a5 */ /* 0x000fe2000f8e0204 */
[----:B-1----:R-:W-:Y:S02]  /*8580*/  IMAD.U32 R2, RZ, RZ, UR16 ;  /* 0x00000010ff027e24 */ /* 0x002fe4000f8e00ff */
[----:B------:R-:W-:-:S05]  /*8590*/  IMAD.U32 R3, RZ, RZ, UR17 ;  /* 0x00000011ff037e24 */ /* 0x000fca000f8e00ff */
[----:B------:R1:W5:Y:S02]  /*85a0*/  @P2 LDG.E R4, desc[UR46][R2.64] ;  /* 0x0000002e02042981 */ /* 0x000364000c1e1900 */
[----:B-1----:R-:W-:Y:S02]  /*85b0*/  IMAD.U32 R2, RZ, RZ, UR4 ;  /* 0x00000004ff027e24 */ /* 0x002fe4000f8e00ff */
[----:B------:R-:W-:-:S05]  /*85c0*/  IMAD.U32 R3, RZ, RZ, UR5 ;  /* 0x00000005ff037e24 */ /* 0x000fca000f8e00ff */
[----:B------:R-:W3:Y:S01]  /*85d0*/  @P3 LDG.E R5, desc[UR46][R2.64] ;  /* 0x0000002e02053981 */ /* 0x000ee2000c1e1900 */
[----:B------:R-:W-:Y:S01]  /*85e0*/  ISETP.NE.U32.AND P0, PT, RZ, UR22, PT ;  /* 0x00000016ff007c0c */ /* 0x000fe2000bf05070 */
[----:B------:R-:W-:Y:S01]  /*85f0*/  UMOV UR7, URZ ;  /* 0x0000003f00077c82 */ /* 0x000fe20008000000 */
[----:B------:R-:W-:Y:S01]  /*8600*/  UMOV UR11, URZ ;  /* 0x0000003f000b7c82 */ /* 0x000fe20008000000 */
[----:B------:R-:W-:Y:S01]  /*8610*/  ULDC UR9, c[0x0][0x280] ;  /* 0x0000a00000097ab9 */ /* 0x000fe20000000800 */
[----:B------:R-:W-:Y:S02]  /*8620*/  ISETP.NE.AND.EX P0, PT, RZ, UR23, PT, P0 ;  /* 0x00000017ff007c0c */ /* 0x000fe4000bf05300 */
[----:B--2---:R-:W-:Y:S02]  /*8630*/  @P1 R2UR UR4, R6 ;  /* 0x00000000060412ca */ /* 0x004fe400000e0000 */
[----:B----4-:R-:W-:-:S11]  /*8640*/  @P1 R2UR UR7, R0 ;  /* 0x00000000000712ca */ /* 0x010fd600000e0000 */
[----:B------:R-:W-:-:S04]  /*8650*/  @UP1 ULEA UR4, UR13, UR4, 0x6 ;  /* 0x000000040d041291 */ /* 0x000fc8000f8e303f */
[----:B------:R-:W-:-:S04]  /*8660*/  @UP1 USHF.R.S32.HI UR5, URZ, 0x1f, UR4 ;  /* 0x0000001f3f051899 */ /* 0x000fc80008011404 */
[----:B------:R-:W-:Y:S01]  /*8670*/  @UP1 ULEA.HI UR5, UR5, UR4, URZ, 0x6 ;  /* 0x0000000405051291 */ /* 0x000fe2000f8f303f */
[----:B-----5:R-:W-:-:S03]  /*8680*/  @P2 R2UR UR11, R4 ;  /* 0x00000000040b22ca */ /* 0x020fc600000e0000 */
[----:B------:R-:W-:-:S04]  /*8690*/  @UP1 ULOP3.LUT UR6, UR5, 0xffffffc0, URZ, 0xc0, !UPT ;  /* 0xffffffc005061892 */ /* 0x000fc8000f8ec03f */
[----:B------:R-:W-:Y:S01]  /*86a0*/  @UP1 USHF.R.S32.HI UR12, URZ, 0x1f, UR6 ;  /* 0x0000001f3f0c1899 */ /* 0x000fe20008011406 */
[----:B---3--:R-:W-:Y:S01]  /*86b0*/  @P3 R2UR UR9, R5 ;  /* 0x00000000050932ca */ /* 0x008fe200000e0000 */
[----:B------:R-:W-:-:S14]  /*86c0*/  @P3 BRA `(.L_x_1628) ;  /* 0x0000000000203947 */ /* 0x000fdc0003800000 */
        /* <DEDUP_REMOVED lines=8> */
.L_x_1628:
        /* <DEDUP_REMOVED lines=13> */
.L_x_1629:
        /* <DEDUP_REMOVED lines=8> */
.L_x_1630:
        /* <DEDUP_REMOVED lines=9> */
[----:B------:R-:W-:-:S04]  /*8930*/  ULEA.HI UR6, UR12, UR6, URZ, 0x6 ;  /* 0x000000060c067291 */ /* 0x000fc8000f8f303f */
[----:B------:R-:W-:Y:S01]  /*8940*/  VIMNMX R4, RZ, UR14, !PT ;  /* 0x0000000eff047c48 */ /* 0x000fe2000ffe0100 */
[----:B------:R-:W-:Y:S01]  /*8950*/  USHF.R.S32.HI UR6, URZ, 0x6, UR6 ;  /* 0x000000063f067899 */ /* 0x000fe20008011406 */
[----:B------:R-:W-:Y:S11]  /*8960*/  @!P0 BRA `(.L_x_1631) ;  /* 0x0000000000208947 */ /* 0x000ff60003800000 */
[----:B------:R-:W-:Y:S01]  /*8970*/  UIADD3 UR9, UR8, 0xbf, UR9 ;  /* 0x000000bf08097890 */ /* 0x000fe2000fffe009 */
[----:B------:R-:W-:-:S03]  /*8980*/  ULDC UR12, c[0x0][0x748] ;  /* 0x0001d200000c7ab9 */ /* 0x000fc60000000800 */
[----:B------:R-:W-:-:S04]  /*8990*/  UIADD3 UR9, UR9, UR12, -UR10 ;  /* 0x0000000c09097290 */ /* 0x000fc8000fffe80a */
[----:B------:R-:W-:-:S04]  /*89a0*/  USHF.R.S32.HI UR10, URZ, 0x1f, UR9 ;  /* 0x0000001f3f0a7899 */ /* 0x000fc80008011409 */
[----:B------:R-:W-:-:S04]  /*89b0*/  ULEA.HI UR10, UR10, UR9, URZ, 0x6 ;  /* 0x000000090a0a7291 */ /* 0x000fc8000f8f303f */
[----:B------:R-:W-:-:S04]  /*89c0*/  USHF.R.S32.HI UR10, URZ, 0x6, UR10 ;  /* 0x000000063f0a7899 */ /* 0x000fc8000801140a */
[----:B------:R-:W-:-:S04]  /*89d0*/  UISETP.LT.AND UP1, UPT, UR6, UR10, UPT ;  /* 0x0000000a0600728c */ /* 0x000fc8000bf21270 */
[----:B------:R-:W-:-:S12]  /*89e0*/  USEL UR6, UR6, UR10, UP1 ;  /* 0x0000000a06067287 */ /* 0x000fd80008800000 */
.L_x_1631:
[----:B------:R-:W-:Y:S01]  /*89f0*/  ISETP.LT.AND P0, PT, R4, UR6, PT ;  /* 0x0000000604007c0c */ /* 0x000fe2000bf01270 */
[----:B------:R-:W-:-:S12]  /*8a00*/  IMAD.MOV.U32 R0, RZ, RZ, RZ ;  /* 0x000000ffff007224 */ /* 0x000fd800078e00ff */
[----:B------:R-:W-:Y:S05]  /*8a10*/  @!P0 BRA `(.L_x_1627) ;  /* 0x0000002000c88947 */ /* 0x000fea0003800000 */
[----:B------:R-:W-:Y:S01]  /*8a20*/  USHF.R.S32.HI UR10, URZ, 0x1f, UR20 ;  /* 0x0000001f3f0a7899 */ /* 0x000fe20008011414 */
[----:B------:R-:W-:Y:S01]  /*8a30*/  BSSY B0, `(.L_x_1627) ;  /* 0x0000230000007945 */ /* 0x000fe20003800000 */
[----:B------:R-:W-:Y:S01]  /*8a40*/  ULDC.64 UR16, c[0x0][0x718] ;  /* 0x0001c60000107ab9 */ /* 0x000fe20000000a00 */
[----:B------:R-:W-:Y:S01]  /*8a50*/  UISETP.NE.U32.AND UP1, UPT, UR18, URZ, UPT ;  /* 0x0000003f1200728c */ /* 0x000fe2000bf25070 */
[----:B------:R-:W-:Y:S01]  /*8a60*/  IMAD.MOV.U32 R0, RZ, RZ, RZ ;  /* 0x000000ffff007224 */ /* 0x000fe200078e00ff */
[----:B------:R-:W-:Y:S01]  /*8a70*/  UIMAD UR9, UR10, UR16, URZ ;  /* 0x000000100a0972a4 */ /* 0x000fe2000f8e023f */
[----:B------:R-:W-:Y:S01]  /*8a80*/  ULDC UR12, c[0x0][0x2e8] ;  /* 0x0000ba00000c7ab9 */ /* 0x000fe20000000800 */
[----:B------:R-:W-:Y:S01]  /*8a90*/  UMOV UR14, UR4 ;  /* 0x00000004000e7c82 */ /* 0x000fe20008000000 */
[----:B------:R-:W-:Y:S01]  /*8aa0*/  UMOV UR15, UR5 ;  /* 0x00000005000f7c82 */ /* 0x000fe20008000000 */
[----:B------:R-:W-:Y:S02]  /*8ab0*/  UIMAD UR22, UR20, UR17, UR9 ;  /* 0x00000011141672a4 */ /* 0x000fe4000f8e0209 */
[----:B------:R-:W-:-:S02]  /*8ac0*/  UISETP.NE.AND.EX UP1, UPT, UR19, URZ, UPT, UP1 ;  /* 0x0000003f1300728c */ /* 0x000fc4000bf25310 */
[----:B------:R-:W-:Y:S02]  /*8ad0*/  USHF.R.S32.HI UR9, URZ, 0x1f, UR13 ;  /* 0x0000001f3f097899 */ /* 0x000fe4000801140d */
[----:B------:R-:W-:Y:S02]  /*8ae0*/  UISETP.NE.AND UP2, UPT, UR12, 0x1, UPT ;  /* 0x000000010c00788c */ /* 0x000fe4000bf45270 */
[----:B------:R-:W-:Y:S01]  /*8af0*/  UIMAD.WIDE.U32 UR4, UR20, UR16, UR14 ;  /* 0x00000010140472a5 */ /* 0x000fe2000f8e000e */
[----:B------:R-:W-:Y:S01]  /*8b00*/  ULDC.64 UR18, c[0x0][0x730] ;  /* 0x0001cc0000127ab9 */ /* 0x000fe20000000a00 */
[----:B------:R-:W-:Y:S02]  /*8b10*/  USEL UR9, UR9, URZ, !UP1 ;  /* 0x0000003f09097287 */ /* 0x000fe4000c800000 */
[----:B------:R-:W-:Y:S01]  /*8b20*/  UIMAD UR10, UR10, UR18, URZ ;  /* 0x000000120a0a72a4 */ /* 0x000fe2000f8e023f */
[----:B------:R-:W-:Y:S01]  /*8b30*/  ELECT P0, URZ, PT ;  /* 0x00000000003f782f */ /* 0x000fe20003800000 */
[----:B------:R-:W-:Y:S01]  /*8b40*/  ULDC.64 UR16, c[0x0][0x720] ;  /* 0x0001c80000107ab9 */ /* 0x000fe20000000a00 */
[----:B------:R-:W-:-:S02]  /*8b50*/  USEL UR21, UR13, URZ, !UP1 ;  /* 0x0000003f0d157287 */ /* 0x000fc4000c800000 */
[----:B------:R-:W-:Y:S02]  /*8b60*/  UIADD3 UR23, UR5, UR22, URZ ;  /* 0x0000001605177290 */ /* 0x000fe4000fffe03f */
[----:B------:R-:W-:Y:S01]  /*8b70*/  UIMAD UR5, UR9, UR16, URZ ;  /* 0x00000010090572a4 */ /* 0x000fe2000f8e023f */
[----:B------:R-:W-:Y:S01]  /*8b80*/  UMOV UR22, UR4 ;  /* 0x0000000400167c82 */ /* 0x000fe20008000000 */
[----:B------:R-:W-:Y:S02]  /*8b90*/  UIMAD.WIDE.U32 UR14, UR20, UR18, UR14 ;  /* 0x00000012140e72a5 */ /* 0x000fe4000f8e000e */
[----:B------:R-:W-:Y:S02]  /*8ba0*/  UIMAD UR10, UR20, UR19, UR10 ;  /* 0x00000013140a72a4 */ /* 0x000fe4000f8e020a */
[----:B------:R-:W-:Y:S01]  /*8bb0*/  UIMAD.WIDE.U32 UR22, UR16, UR21, UR22 ;  /* 0x00000015101672a5 */ /* 0x000fe2000f8e0016 */
[----:B------:R-:W-:Y:S02]  /*8bc0*/  ULDC.64 UR18, c[0x0][0x738] ;  /* 0x0001ce0000127ab9 */ /* 0x000fe40000000a00 */
[----:B------:R-:W-:Y:S01]  /*8bd0*/  @UP2 ULDC UR16, c[0x0][0x2ec] ;  /* 0x0000bb0000102ab9 */ /* 0x000fe20000000800 */
[----:B------:R-:W-:-:S02]  /*8be0*/  UIMAD UR5, UR17, UR21, UR5 ;  /* 0x00000015110572a4 */ /* 0x000fc4000f8e0205 */
[----:B------:R-:W-:Y:S02]  /*8bf0*/  UIADD3 UR15, UR15, UR10, URZ ;  /* 0x0000000a0f0f7290 */ /* 0x000fe4000fffe03f */
[----:B------:R-:W-:Y:S02]  /*8c00*/  UIMAD UR9, UR9, UR18, URZ ;  /* 0x00000012090972a4 */ /* 0x000fe4000f8e023f */
[----:B------:R-:W-:Y:S02]  /*8c10*/  UIMAD.WIDE.U32 UR16, UR20, UR16, URZ ;  /* 0x00000010141072a5 */ /* 0x000fe4000f8e003f */
[----:B------:R-:W-:Y:S01]  /*8c20*/  UIADD3 UR11, UR8, UR11, URZ ;  /* 0x0000000b080b7290 */ /* 0x000fe2000fffe03f */
[----:B------:R-:W-:Y:S02]  /*8c30*/  UMOV UR12, UR20 ;  /* 0x00000014000c7c82 */ /* 0x000fe40008000000 */
[----:B------:R-:W-:Y:S01]  /*8c40*/  @UP2 ULDC UR8, c[0x0][0x2f0] ;  /* 0x0000bc0000082ab9 */ /* 0x000fe20000000800 */
[----:B------:R-:W-:-:S02]  /*8c50*/  UIMAD UR4, UR19, UR21, UR9 ;  /* 0x00000015130472a4 */ /* 0x000fc4000f8e0209 */
[----:B------:R-:W-:Y:S02]  /*8c60*/  UIMAD.WIDE.U32 UR14, UR18, UR21, UR14 ;  /* 0x00000015120e72a5 */ /* 0x000fe4000f8e000e */
[----:B------:R-:W-:Y:S02]  /*8c70*/  USEL UR13, UR13, URZ, !UP0 ;  /* 0x0000003f0d0d7287 */ /* 0x000fe4000c000000 */
        /* <DEDUP_REMOVED lines=9> */
.L_x_1661:
        /* <DEDUP_REMOVED lines=15> */
.L_x_1634:
[----:B------:R-:W-:Y:S01]  /*8e00*/  R2UR UR19, R4 ;  /* 0x00000000041372ca */ /* 0x000fe200000e0000 */
[----:B------:R-:W2:Y:S01]  /*8e10*/  LDC.64 R12, c[0x0][0x198] ;  /* 0x00006600ff0c7b82 */ /* 0x000ea20000000a00 */
        /* <DEDUP_REMOVED lines=10> */
[----:B------:R-:W-:Y:S01]  /*8ec0*/  UMOV UR36, UR20 ;  /* 0x0000001400247c82 */ /* 0x000fe20008000000 */
[----:B------:R-:W-:Y:S01]  /*8ed0*/  USHF.L.U32 UR19, UR19, 0x6, URZ ;  /* 0x0000000613137899 */ /* 0x000fe2000800063f */
[----:B------:R-:W-:Y:S01]  /*8ee0*/  IMAD.MOV.U32 R16, RZ, RZ, RZ ;  /* 0x000000ffff107224 */ /* 0x000fe200078e00ff */
[----:B------:R-:W-:Y:S01]  /*8ef0*/  UMOV UR37, UR21 ;  /* 0x0000001500257c82 */ /* 0x000fe20008000000 */
[----:B------:R-:W-:Y:S01]  /*8f00*/  UMOV UR9, 0x10 ;  /* 0x0000001000097882 */ /* 0x000fe20000000000 */
[----:B------:R-:W-:-:S02]  /*8f10*/  UIADD3 UR8, UP0, UR19, UR22, URZ ;  /* 0x0000001613087290 */ /* 0x000fc4000ff1e03f */
[----:B------:R-:W-:Y:S01]  /*8f20*/  IMAD.U32 R3, RZ, RZ, UR19 ;  /* 0x00000013ff037e24 */ /* 0x000fe2000f8e00ff */
[----:B------:R-:W-:Y:S01]  /*8f30*/  UIADD3 UR19, UR19, UR7, URZ ;  /* 0x0000000713137290 */ /* 0x000fe2000fffe03f */
[----:B------:R-:W-:Y:S02]  /*8f40*/  UMOV UR10, UR18 ;  /* 0x00000012000a7c82 */ /* 0x000fe40008000000 */
[----:B------:R-:W-:Y:S01]  /*8f50*/  PLOP3.LUT P1, PT, PT, PT, UP0, 0x80, 0x0 ;  /* 0x000000000000781c */ /* 0x000fe20003f2f008 */
[----:B-1----:R-:W-:Y:S01]  /*8f60*/  IMAD.U32 R0, RZ, RZ, UR8 ;  /* 0x00000008ff007e24 */ /* 0x002fe2000f8e00ff */
[----:B------:R-:W-:Y:S01]  /*8f70*/  R2UR UR8, R15 ;  /* 0x000000000f0872ca */ /* 0x000fe200000e0000 */
[----:B--2---:R-:W-:Y:S01]  /*8f80*/  IMAD.MOV.U32 R7, RZ, RZ, R12 ;  /* 0x000000ffff077224 */ /* 0x004fe200078e000c */
[----:B------:R-:W-:Y:S01]  /*8f90*/  LEA.HI.X.SX32 R3, R3, R14, 0x1, P1 ;  /* 0x0000000e03037211 */ /* 0x000fe200008f0eff */
[----:B------:R-:W-:Y:S01]  /*8fa0*/  IMAD.MOV.U32 R6, RZ, RZ, R13 ;  /* 0x000000ffff067224 */ /* 0x000fe200078e000d */
[C---:B------:R-:W-:Y:S01]  /*8fb0*/  LEA R2, P1, R0.reuse, R9, 0x2 ;  /* 0x0000000900027211 */ /* 0x040fe200078210ff */
[----:B------:R-:W-:Y:S01]  /*8fc0*/  UMOV UR43, UR19 ;  /* 0x00000013002b7c82 */ /* 0x000fe20008000000 */
[----:B------:R-:W-:Y:S01]  /*8fd0*/  UMOV UR35, UR19 ;  /* 0x0000001300237c82 */ /* 0x000fe20008000000 */
[----:B------:R-:W-:Y:S01]  /*8fe0*/  UMOV UR26, 0x10 ;  /* 0x00000010001a7882 */ /* 0x000fe20000000000 */
[----:B------:R-:W-:Y:S01]  /*8ff0*/  LEA.HI.X R0, R0, R8, R3, 0x2, P1 ;  /* 0x0000000800007211 */ /* 0x000fe200008f1403 */
[----:B------:R-:W-:Y:S01]  /*9000*/  UMOV UR27, UR11 ;  /* 0x0000000b001b7c82 */ /* 0x000fe20008000000 */
[----:B------:R-:W-:Y:S01]  /*9010*/  R2UR UR24, R2 ;  /* 0x00000000021872ca */ /* 0x000fe200000e0000 */
[----:B------:R-:W-:Y:S01]  /*9020*/  UMOV UR28, UR12 ;  /* 0x0000000c001c7c82 */ /* 0x000fe20008000000 */
[----:B------:R-:W-:Y:S01]  /*9030*/  R2UR UR25, R0 ;  /* 0x00000000001972ca */ /* 0x000fe200000e0000 */
[----:B------:R-:W-:Y:S01]  /*9040*/  UIADD3 UR16, UR8, 0x12000, URZ ;  /* 0x0001200008107890 */ /* 0x000fe2000fffe03f */
[----:B------:R-:W-:Y:S01]  /*9050*/  IADD3 R0, P1, R7, 0x2f0, RZ ;  /* 0x000002f007007810 */ /* 0x000fe20007f3e0ff */
[----:B------:R-:W-:-:S02]  /*9060*/  UIADD3 UR17, UR8, 0x26810, URZ ;  /* 0x0002681008117890 */ /* 0x000fc4000fffe03f */
[----:B------:R-:W-:Y:S01]  /*9070*/  UIADD3 UR40, UR8, 0x13000, URZ ;  /* 0x0001300008287890 */ /* 0x000fe2000fffe03f */
[----:B------:R-:W-:Y:S01]  /*9080*/  R2UR UR54, R0 ;  /* 0x00000000003672ca */ /* 0x000fe200000e0000 */
[----:B------:R-:W-:Y:S01]  /*9090*/  UIADD3 UR32, UR8, 0x14000, URZ ;  /* 0x0001400008207890 */ /* 0x000fe2000fffe03f */
[C---:B------:R-:W-:Y:S01]  /*90a0*/  IADD3 R0, P2, R7.reuse, 0x3f0, RZ ;  /* 0x000003f007007810 */ /* 0x040fe20007f5e0ff */
[----:B------:R-:W-:Y:S01]  /*90b0*/  UIADD3 UR52, UR8, 0x1e000, URZ ;  /* 0x0001e00008347890 */ /* 0x000fe2000fffe03f */
[----:B------:R-:W-:Y:S02]  /*90c0*/  UMOV UR41, UR17 ;  /* 0x0000001100297c82 */ /* 0x000fe40008000000 */
[----:B------:R-:W-:Y:S01]  /*90d0*/  R2UR UR30, R0 ;  /* 0x00000000001e72ca */ /* 0x000fe200000e0000 */
[--C-:B------:R-:W-:Y:S01]  /*90e0*/  IMAD.X R0, RZ, RZ, R6.reuse, P1 ;  /* 0x000000ffff007224 */ /* 0x100fe200008e0606 */
[----:B------:R-:W-:Y:S01]  /*90f0*/  IADD3 R2, P1, R7, 0xf0, RZ ;  /* 0x000000f007027810 */ /* 0x000fe20007f3e0ff */
[----:B------:R-:W-:Y:S01]  /*9100*/  UMOV UR33, UR17 ;  /* 0x0000001100217c82 */ /* 0x000fe20008000000 */
[----:B------:R-:W-:Y:S01]  /*9110*/  UMOV UR53, UR17 ;  /* 0x0000001100357c82 */ /* 0x000fe20008000000 */
[----:B------:R-:W-:Y:S01]  /*9120*/  UMOV UR29, UR13 ;  /* 0x0000000d001d7c82 */ /* 0x000fe20008000000 */
[----:B------:R-:W-:Y:S01]  /*9130*/  R2UR UR48, R2 ;  /* 0x00000000023072ca */ /* 0x000fe200000e0000 */
[--C-:B------:R-:W-:Y:S01]  /*9140*/  IMAD.X R3, RZ, RZ, R6.reuse, P1 ;  /* 0x000000ffff037224 */ /* 0x100fe200008e0606 */
[----:B------:R-:W-:Y:S01]  /*9150*/  R2UR UR55, R0 ;  /* 0x00000000003772ca */ /* 0x000fe200000e0000 */
[----:B------:R-:W-:Y:S01]  /*9160*/  IMAD.X R0, RZ, RZ, R6, P2 ;  /* 0x000000ffff007224 */ /* 0x000fe200010e0606 */
[----:B------:R-:W-:-:S02]  /*9170*/  UIADD3 UR56, UR8, 0x3000, URZ ;  /* 0x0000300008387890 */ /* 0x000fc4000fffe03f */
[----:B------:R-:W-:Y:S01]  /*9180*/  R2UR UR49, R3 ;  /* 0x00000000033172ca */ /* 0x000fe200000e0000 */
[----:B------:R-:W-:Y:S01]  /*9190*/  UMOV UR58, 0x30 ;  /* 0x00000030003a7882 */ /* 0x000fe20000000000 */
[----:B------:R-:W-:Y:S01]  /*91a0*/  R2UR UR31, R0 ;  /* 0x00000000001f72ca */ /* 0x000fe200000e0000 */
[----:B------:R-:W-:Y:S01]  /*91b0*/  IMAD.MOV.U32 R0, RZ, RZ, 0xc000 ;  /* 0x0000c000ff007424 */ /* 0x000fe200078e00ff */
[----:B------:R-:W-:Y:S01]  /*91c0*/  UMOV UR59, UR11 ;  /* 0x0000000b003b7c82 */ /* 0x000fe20008000000 */
[----:B------:R-:W-:Y:S01]  /*91d0*/  UMOV UR60, UR12 ;  /* 0x0000000c003c7c82 */ /* 0x000fe20008000000 */
[----:B------:R-:W-:-:S07]  /*91e0*/  UMOV UR61, UR13 ;  /* 0x0000000d003d7c82 */ /* 0x000fce0008000000 */
        /* <DEDUP_REMOVED lines=8> */
[----:B----4-:R-:W-:Y:S01]  /*9270*/  IMAD.U32 R0, RZ, RZ, UR6 ;  /* 0x00000006ff007e24 */ /* 0x010fe2000f8e00ff */
[----:B------:R-:W-:Y:S01]  /*9280*/  UMOV UR42, 0x50 ;  /* 0x00000050002a7882 */ /* 0x000fe20000000000 */
[----:B------:R-:W-:Y:S01]  /*9290*/  UMOV UR43, UR11 ;  /* 0x0000000b002b7c82 */ /* 0x000fe20008000000 */
[----:B------:R-:W-:Y:S01]  /*92a0*/  UMOV UR44, UR12 ;  /* 0x0000000c002c7c82 */ /* 0x000fe20008000000 */
[----:B------:R-:W-:Y:S01]  /*92b0*/  VIADD R5, R0, 0xffffffff ;  /* 0xffffffff00057836 */ /* 0x000fe20000000000 */
[----:B---3--:R-:W-:-:S02]  /*92c0*/  UIADD3 UR9, UR8, 0x26800, URZ ;  /* 0x0002680008097890 */ /* 0x008fc4000fffe03f */
[----:B------:R-:W-:Y:S02]  /*92d0*/  UIADD3 UR24, UR8, 0x1000, URZ ;  /* 0x0000100008187890 */ /* 0x000fe4000fffe03f */
[----:B------:R-:W-:Y:S01]  /*92e0*/  UIADD3 UR32, UR8, 0x2000, URZ ;  /* 0x0000200008207890 */ /* 0x000fe2000fffe03f */
[----:B------:R1:W-:Y:S01]  /*92f0*/  STL [R1+0x4], R5 ;  /* 0x0000040501007387 */ /* 0x0003e20000100800 */
[----:B------:R-:W-:Y:S01]  /*9300*/  UMOV UR34, 0x20 ;  /* 0x0000002000227882 */ /* 0x000fe20000000000 */
[----:B------:R-:W-:Y:S01]  /*9310*/  UMOV UR25, UR9 ;  /* 0x0000000900197c82 */ /* 0x000fe20008000000 */
[----:B------:R-:W-:Y:S01]  /*9320*/  UMOV UR35, UR11 ;  /* 0x0000000b00237c82 */ /* 0x000fe20008000000 */
[----:B------:R-:W-:Y:S01]  /*9330*/  UMOV UR36, UR12 ;  /* 0x0000000c00247c82 */ /* 0x000fe20008000000 */
[----:B------:R-:W-:Y:S01]  /*9340*/  UMOV UR37, UR13 ;  /* 0x0000000d00257c82 */ /* 0x000fe20008000000 */
[----:B------:R2:W-:Y:S01]  /*9350*/  UTMALDG.4D [UR8], [UR54], desc[UR16] ;  /* 0x00001008360075b4 */ /* 0x0005e20008019000 */
[----:B------:R-:W-:Y:S01]  /*9360*/  UMOV UR33, UR9 ;  /* 0x0000000900217c82 */ /* 0x000fe20008000000 */
[----:B------:R-:W-:Y:S01]  /*9370*/  UIADD3 UR48, UR8, 0x4000, URZ ;  /* 0x0000400008307890 */ /* 0x000fe2000fffe03f */
[----:B------:R-:W-:Y:S01]  /*9380*/  ISETP.GE.AND P1, PT, R4, R5, PT ;  /* 0x000000050400720c */ /* 0x000fe20003f26270 */
[----:B------:R-:W-:Y:S01]  /*9390*/  UMOV UR57, UR9 ;  /* 0x0000000900397c82 */ /* 0x000fe20008000000 */
[----:B------:R-:W-:Y:S01]  /*93a0*/  UMOV UR50, 0x40 ;  /* 0x0000004000327882 */ /* 0x000fe20000000000 */
[----:B------:R-:W-:Y:S01]  /*93b0*/  UMOV UR51, UR11 ;  /* 0x0000000b00337c82 */ /* 0x000fe20008000000 */
[----:B------:R-:W-:Y:S01]  /*93c0*/  UMOV UR52, UR12 ;  /* 0x0000000c00347c82 */ /* 0x000fe20008000000 */
[----:B------:R3:W-:Y:S01]  /*93d0*/  UTMALDG.4D [UR24], [UR54], desc[UR16] ;  /* 0x00001018360075b4 */ /* 0x0007e20008019000 */
[----:B------:R-:W-:Y:S01]  /*93e0*/  UMOV UR53, UR13 ;  /* 0x0000000d00357c82 */ /* 0x000fe20008000000 */
[----:B------:R-:W-:Y:S01]  /*93f0*/  UMOV UR49, UR9 ;  /* 0x0000000900317c82 */ /* 0x000fe20008000000 */
[----:B------:R-:W-:Y:S01]  /*9400*/  UMOV UR45, UR13 ;  /* 0x0000000d002d7c82 */ /* 0x000fe20008000000 */
[----:B------:R-:W-:Y:S01]  /*9410*/  UMOV UR41, UR9 ;  /* 0x0000000900297c82 */ /* 0x000fe20008000000 */
[----:B------:R4:W-:Y:S01]  /*9420*/  UTMALDG.4D [UR32], [UR54], desc[UR16] ;  /* 0x00001020360075b4 */ /* 0x0009e20008019000 */
[----:B------:R1:W-:Y:S01]  /*9430*/  UTMALDG.4D [UR56], [UR54], desc[UR16] ;  /* 0x00001038360075b4 */ /* 0x0003e20008019000 */
[----:B--2---:R-:W-:Y:S01]  /*9440*/  UMOV UR10, 0x40 ;  /* 0x00000040000a7882 */ /* 0x004fe20000000000 */
        /* <DEDUP_REMOVED lines=11> */
[----:B------:R-:W-:Y:S01]  /*9500*/  UIADD3 UR9, UR6, -0x2, URZ ;  /* 0xfffffffe06097890 */ /* 0x000fe2000fffe03f */
[----:B------:R-:W-:-:S05]  /*9510*/  IMAD.MOV.U32 R10, RZ, RZ, 0x1 ;  /* 0x00000001ff0a7424 */ /* 0x000fca00078e00ff */
[----:B------:R-:W-:-:S06]  /*9520*/  ISETP.NE.AND P1, PT, R4, UR9, PT ;  /* 0x0000000904007c0c */ /* 0x000fcc000bf25270 */
[----:B------:R-:W-:-:S04]  /*9530*/  ULOP3.LUT UR8, URZ, UR8, URZ, 0x33, !UPT ;  /* 0x000000083f087292 */ /* 0x000fc8000f8e333f */
[----:B------:R-:W-:-:S06]  /*9540*/  UIADD3 UR8, UR8, UR6, URZ ;  /* 0x0000000608087290 */ /* 0x000fcc000fffe03f */
[----:B------:R-:W-:-:S05]  /*9550*/  IMAD.U32 R0, RZ, RZ, UR8 ;  /* 0x00000008ff007e24 */ /* 0x000fca000f8e00ff */
[----:B------:R-:W-:Y:S01]  /*9560*/  LOP3.LUT R5, R0, 0x1, RZ, 0xc0, !PT ;  /* 0x0000000100057812 */ /* 0x000fe200078ec0ff */
[----:B------:R-:W-:-:S04]  /*9570*/  IMAD.MOV.U32 R0, RZ, RZ, R4 ;  /* 0x000000ffff007224 */ /* 0x000fc800078e0004 */
[----:B------:R1:W-:Y:S01]  /*9580*/  STL [R1+0x8], R5 ;  /* 0x0000080501007387 */ /* 0x0003e20000100800 */
[----:B------:R-:W-:Y:S05]  /*9590*/  @!P1 BRA `(.L_x_1636) ;  /* 0x0000000c00489947 */ /* 0x000fea0003800000 */
[----:B------:R-:W-:Y:S01]  /*95a0*/  R2UR UR9, R5 ;  /* 0x00000000050972ca */ /* 0x000fe200000e0000 */
[----:B------:R-:W-:Y:S02]  /*95b0*/  IMAD.MOV.U32 R0, RZ, RZ, R4 ;  /* 0x000000ffff007224 */ /* 0x000fe400078e0004 */
[----:B------:R-:W-:-:S10]  /*95c0*/  IMAD.MOV.U32 R10, RZ, RZ, 0x1 ;  /* 0x00000001ff0a7424 */ /* 0x000fd400078e00ff */
[----:B------:R-:W-:-:S06]  /*95d0*/  UIADD3 UR8, UR8, -UR9, URZ ;  /* 0x8000000908087290 */ /* 0x000fcc000fffe03f */
[----:B------:R-:W-:-:S07]  /*95e0*/  IMAD.U32 R17, RZ, RZ, UR8 ;  /* 0x00000008ff117e24 */ /* 0x000fce000f8e00ff */
.L_x_1645:
[----:B-123--:R-:W-:-:S04]  /*95f0*/  SHF.L.U32 R18, R10, 0x1f, RZ ;  /* 0x0000001f0a127819 */ /* 0x00efc800000006ff */
[----:B------:R-:W2:Y:S02]  /*9600*/  SYNCS.PHASECHK.TRANS64.TRYWAIT P1, [R15+URZ+0x26840], R18 ;  /* 0x026840120f0075a7 */ /* 0x000ea4000802017f */
[----:B--2---:R-:W-:Y:S05]  /*9610*/  @!P1 BRA `(.L_x_1637) ;  /* 0x0000001800dc9947 */ /* 0x004fea0003800000 */
.L_x_1662:
[----:B------:R-:W-:Y:S05]  /*9620*/  @P0 BRA `(.L_x_1638) ;  /* 0x00000000001c0947 */ /* 0x000fea0003800000 */
[----:B------:R-:W3:Y:S02]  /*9630*/  S2R R2, SR_TID.X ;  /* 0x0000000000027919 */ /* 0x000ee40000002100 */
[----:B---3--:R-:W-:Y:S01]  /*9640*/  LOP3.LUT R3, R2, 0x1f, RZ, 0xc0, !PT ;  /* 0x0000001f02037812 */ /* 0x008fe200078ec0ff */
[----:B------:R-:W-:-:S03]  /*9650*/  IMAD.MOV.U32 R2, RZ, RZ, 0x3100 ;  /* 0x00003100ff027424 */ /* 0x000fc600078e00ff */
[----:B------:R-:W-:Y:S01]  /*9660*/  ISETP.NE.AND P1, PT, R3, RZ, PT ;  /* 0x000000ff0300720c */ /* 0x000fe20003f25270 */
[----:B------:R3:W-:-:S12]  /*9670*/  SYNCS.ARRIVE.TRANS64 RZ, [R15+URZ+0x26830], R2 ;  /* 0x026830020fff79a7 */ /* 0x0007d8000800003f */
[----:B---3--:R-:W-:Y:S05]  /*9680*/  @!P1 BRA `(.L_x_1638) ;  /* 0x0000000000049947 */ /* 0x008fea0003800000 */
[----:B------:R-:W-:Y:S01]  /*9690*/  BPT.TRAP 0x1 ;  /* 0x000000040000795c */ /* 0x000fe20000300000 */
.L_x_1638:
        /* <DEDUP_REMOVED lines=8> */
[----:B-1----:R-:W1:Y:S01]  /*9720*/  LDC.64 R4, c[0x0][0x198] ;  /* 0x00006600ff047b82 */ /* 0x002e620000000a00 */
        /* <DEDUP_REMOVED lines=10> */
[----:B------:R-:W-:Y:S01]  /*97d0*/  UIADD3 UR19, UR19, UR7, URZ ;  /* 0x0000000713137290 */ /* 0x000fe2000fffe03f */
[C---:B---3--:R-:W-:Y:S01]  /*97e0*/  LEA R3, P2, R2.reuse, R12, 0x2 ;  /* 0x0000000c02037211 */ /* 0x048fe200078410ff */
[----:B------:R-:W-:Y:S01]  /*97f0*/  UIADD3 UR40, UR40, 0x1e200, URZ ;  /* 0x0001e20028287890 */ /* 0x000fe2000fffe03f */
[----:B------:R-:W-:Y:S02]  /*9800*/  UMOV UR33, UR17 ;  /* 0x0000001100217c82 */ /* 0x000fe40008000000 */
[----:B------:R-:W-:Y:S01]  /*9810*/  R2UR UR42, R3 ;  /* 0x00000000032a72ca */ /* 0x000fe200000e0000 */
[----:B------:R-:W-:Y:S01]  /*9820*/  UMOV UR25, UR17 ;  /* 0x0000001100197c82 */ /* 0x000fe20008000000 */
[----:B------:R-:W-:Y:S01]  /*9830*/  LEA.HI.X.SX32 R3, R19, R11, 0x1, P1 ;  /* 0x0000000b13037211 */ /* 0x000fe200008f0eff */
[----:B------:R-:W-:Y:S01]  /*9840*/  UMOV UR35, UR19 ;  /* 0x0000001300237c82 */ /* 0x000fe20008000000 */
[----:B-1----:R-:W-:Y:S01]  /*9850*/  IMAD.MOV.U32 R7, RZ, RZ, R4 ;  /* 0x000000ffff077224 */ /* 0x002fe200078e0004 */
[----:B------:R-:W-:Y:S01]  /*9860*/  UMOV UR27, UR19 ;  /* 0x00000013001b7c82 */ /* 0x000fe20008000000 */
[----:B------:R-:W-:Y:S01]  /*9870*/  IMAD.MOV.U32 R6, RZ, RZ, R5 ;  /* 0x000000ffff067224 */ /* 0x000fe200078e0005 */
[----:B------:R-:W-:Y:S01]  /*9880*/  LEA.HI.X R2, R2, R13, R3, 0x2, P2 ;  /* 0x0000000d02027211 */ /* 0x000fe200010f1403 */
[----:B------:R-:W-:Y:S01]  /*9890*/  UMOV UR10, 0x10 ;  /* 0x00000010000a7882 */ /* 0x000fe20000000000 */
[----:B------:R-:W-:Y:S01]  /*98a0*/  IADD3 R4, P1, R7, 0x1f0, RZ ;  /* 0x000001f007047810 */ /* 0x000fe20007f3e0ff */
[----:B------:R-:W-:Y:S01]  /*98b0*/  UMOV UR41, UR17 ;  /* 0x0000001100297c82 */ /* 0x000fe20008000000 */
[----:B------:R-:W-:-:S02]  /*98c0*/  R2UR UR43, R2 ;  /* 0x00000000022b72ca */ /* 0x000fc400000e0000 */
        /* <DEDUP_REMOVED lines=8> */
[----:B-1-3--:R-:W-:Y:S05]  /*9950*/  @!P1 BRA `(.L_x_1639) ;  /* 0x0000001800209947 */ /* 0x00afea0003800000 */
.L_x_1663:
        /* <DEDUP_REMOVED lines=8> */
.L_x_1640:
[----:B------:R-:W-:Y:S01]  /*99e0*/  VIADD R19, R19, 0x40 ;  /* 0x0000004013137836 */ /* 0x000fe20000000000 */
[----:B------:R-:W-:Y:S01]  /*99f0*/  ULDC.64 UR8, c[0x0][0x700] ;  /* 0x0001c00000087ab9 */ /* 0x000fe20000000a00 */
[----:B------:R-:W-:Y:S01]  /*9a00*/  R2UR UR40, R15 ;  /* 0x000000000f2872ca */ /* 0x000fe200000e0000 */
[----:B------:R-:W-:Y:S01]  /*9a10*/  IMAD.U32 R9, RZ, RZ, UR8 ;  /* 0x00000008ff097e24 */ /* 0x000fe2000f8e00ff */
[----:B------:R-:W-:Y:S01]  /*9a20*/  UMOV UR30, 0x0 ;  /* 0x00000000001e7882 */ /* 0x000fe20000000000 */
[C---:B------:R-:W-:Y:S01]  /*9a30*/  IADD3 R2, P1, R19.reuse, UR22, RZ ;  /* 0x0000001613027c10 */ /* 0x040fe2000ff3e0ff */
[----:B------:R-:W-:Y:S01]  /*9a40*/  IMAD.U32 R8, RZ, RZ, UR9 ;  /* 0x00000009ff087e24 */ /* 0x000fe2000f8e00ff */
[----:B------:R-:W-:Y:S01]  /*9a50*/  SHF.R.S32.HI R20, RZ, 0x1f, R19 ;  /* 0x0000001fff147819 */ /* 0x000fe20000011413 */
[----:B------:R-:W-:Y:S01]  /*9a60*/  VIADD R21, R19, UR7 ;  /* 0x0000000713157c36 */ /* 0x000fe20008000000 */
[----:B------:R-:W-:Y:S01]  /*9a70*/  LEA R3, P2, R2, R9, 0x2 ;  /* 0x0000000902037211 */ /* 0x000fe200078410ff */
[----:B------:R-:W-:Y:S01]  /*9a80*/  UMOV UR31, 0x14f00000 ;  /* 0x14f00000001f7882 */ /* 0x000fe20000000000 */
[----:B------:R-:W-:Y:S01]  /*9a90*/  UMOV UR34, URZ ;  /* 0x0000003f00227c82 */ /* 0x000fe20008000000 */
[----:B------:R-:W-:Y:S01]  /*9aa0*/  UMOV UR36, UR20 ;  /* 0x0000001400247c82 */ /* 0x000fe20008000000 */
[----:B------:R-:W-:Y:S01]  /*9ab0*/  R2UR UR42, R3 ;  /* 0x00000000032a72ca */ /* 0x000fe200000e0000 */
[----:B------:R-:W-:Y:S01]  /*9ac0*/  IMAD.X R3, R20, 0x1, R14, P1 ;  /* 0x0000000114037824 */ /* 0x000fe200008e060e */
[----:B------:R-:W-:Y:S01]  /*9ad0*/  R2UR UR35, R21 ;  /* 0x00000000152372ca */ /* 0x000fe200000e0000 */
[----:B------:R-:W-:-:S02]  /*9ae0*/  UIADD3 UR33, UR40, 0x26818, URZ ;  /* 0x0002681828217890 */ /* 0x000fc4000fffe03f */
[----:B------:R-:W-:Y:S01]  /*9af0*/  UIADD3 UR32, UR40, 0x15000, URZ ;  /* 0x0001500028207890 */ /* 0x000fe2000fffe03f */
        /* <DEDUP_REMOVED lines=26> */
.L_x_1664:
[----:B------:R-:W-:Y:S05]  /*9ca0*/  @P0 BRA `(.L_x_1642) ;  /* 0x00000000001c0947 */ /* 0x000fea0003800000 */
[----:B-123--:R-:W-:-:S04]  /*9cb0*/  IMAD.MOV.U32 R18, RZ, RZ, 0x3100 ;  /* 0x00003100ff127424 */ /* 0x00efc800078e00ff */
[----:B------:R1:W-:Y:S02]  /*9cc0*/  SYNCS.ARRIVE.TRANS64 RZ, [R15+URZ+0x26838], R18 ;  /* 0x026838120fff79a7 */ /* 0x0003e4000800003f */
[----:B-1----:R-:W1:Y:S02]  /*9cd0*/  S2R R18, SR_TID.X ;  /* 0x0000000000127919 */ /* 0x002e640000002100 */
[----:B-1----:R-:W-:-:S04]  /*9ce0*/  LOP3.LUT R18, R18, 0x1f, RZ, 0xc0, !PT ;  /* 0x0000001f12127812 */ /* 0x002fc800078ec0ff */
[----:B------:R-:W-:-:S13]  /*9cf0*/  ISETP.NE.AND P1, PT, R18, RZ, PT ;  /* 0x000000ff1200720c */ /* 0x000fda0003f25270 */
[----:B------:R-:W-:Y:S05]  /*9d00*/  @!P1 BRA `(.L_x_1642) ;  /* 0x0000000000049947 */ /* 0x000fea0003800000 */
[----:B------:R-:W-:Y:S01]  /*9d10*/  BPT.TRAP 0x1 ;  /* 0x000000040000795c */ /* 0x000fe20000300000 */
.L_x_1642:
        /* <DEDUP_REMOVED lines=37> */
[----:B----45:R-:W-:Y:S05]  /*9f70*/  @!P1 BRA `(.L_x_1643) ;  /* 0x0000001000c09947 */ /* 0x030fea0003800000 */
.L_x_1666:
[----:B------:R-:W-:Y:S05]  /*9f80*/  @P0 BRA `(.L_x_1644) ;  /* 0x00000000001c0947 */ /* 0x000fea0003800000 */
[----:B------:R-:W5:Y:S01]  /*9f90*/  S2R R5, SR_TID.X ;  /* 0x0000000000057919 */ /* 0x000f620000002100 */
[----:B----4-:R-:W-:-:S04]  /*9fa0*/  IMAD.MOV.U32 R4, RZ, RZ, 0x3100 ;  /* 0x00003100ff047424 */ /* 0x010fc800078e00ff */
[----:B------:R4:W-:Y:S01]  /*9fb0*/  SYNCS.ARRIVE.TRANS64 RZ, [R15+URZ+0x26810], R4 ;  /* 0x026810040fff79a7 */ /* 0x0009e2000800003f */
[----:B-----5:R-:W-:-:S04]  /*9fc0*/  LOP3.LUT R5, R5, 0x1f, RZ, 0xc0, !PT ;  /* 0x0000001f05057812 */ /* 0x020fc800078ec0ff */
[----:B------:R-:W-:-:S13]  /*9fd0*/  ISETP.NE.AND P1, PT, R5, RZ, PT ;  /* 0x000000ff0500720c */ /* 0x000fda0003f25270 */
[----:B----4-:R-:W-:Y:S05]  /*9fe0*/  @!P1 BRA `(.L_x_1644) ;  /* 0x0000000000049947 */ /* 0x010fea0003800000 */
[----:B------:R-:W-:Y:S01]  /*9ff0*/  BPT.TRAP 0x1 ;  /* 0x000000040000795c */ /* 0x000fe20000300000 */
.L_x_1644:
        /* <DEDUP_REMOVED lines=15> */
[----:B------:R-:W-:Y:S02]  /*a0f0*/  USHF.L.U32 UR35, UR10, 0x6, URZ ;  /* 0x000000060a237899 */ /* 0x000fe4000800063f */
[----:B------:R-:W-:Y:S02]  /*a100*/  UIADD3 UR33, UR40, 0x26810, URZ ;  /* 0x0002681028217890 */ /* 0x000fe4000fffe03f */
[----:B------:R-:W-:Y:S02]  /*a110*/  UIADD3 UR8, UP0, UR35, UR22, URZ ;  /* 0x0000001623087290 */ /* 0x000fe4000ff1e03f */
[----:B------:R-:W-:Y:S01]  /*a120*/  IMAD.U32 R5, RZ, RZ, UR35 ;  /* 0x00000023ff057e24 */ /* 0x000fe2000f8e00ff */
[----:B------:R-:W-:Y:S02]  /*a130*/  UIADD3 UR35, UR35, UR7, URZ ;  /* 0x0000000723237290 */ /* 0x000fe4000fffe03f */
[----:B------:R-:W-:Y:S01]  /*a140*/  UIADD3 UR24, UR40, 0x13000, URZ ;  /* 0x0001300028187890 */ /* 0x000fe2000fffe03f */
[----:B------:R-:W-:Y:S01]  /*a150*/  IMAD.U32 R0, RZ, RZ, UR8 ;  /* 0x00000008ff007e24 */ /* 0x000fe2000f8e00ff */
[----:B------:R-:W-:Y:S01]  /*a160*/  PLOP3.LUT P2, PT, PT, PT, UP0, 0x80, 0x0 ;  /* 0x000000000000781c */ /* 0x000fe20003f4f008 */
[----:B------:R-:W-:Y:S01]  /*a170*/  UIADD3 UR16, UR40, 0x14000, URZ ;  /* 0x0001400028107890 */ /* 0x000fe2000fffe03f */
[----:B------:R-:W-:Y:S01]  /*a180*/  R2UR UR8, R2 ;  /* 0x00000000020872ca */ /* 0x000fe200000e0000 */
[----:B------:R-:W-:Y:S01]  /*a190*/  UIADD3 UR40, UR40, 0x1e000, URZ ;  /* 0x0001e00028287890 */ /* 0x000fe2000fffe03f */
[----:B----4-:R-:W-:Y:S01]  /*a1a0*/  LEA R4, P1, R0, R9, 0x2 ;  /* 0x0000000900047211 */ /* 0x010fe200078210ff */
[----:B------:R-:W-:Y:S01]  /*a1b0*/  UMOV UR25, UR33 ;  /* 0x0000002100197c82 */ /* 0x000fe20008000000 */
[----:B------:R-:W-:Y:S01]  /*a1c0*/  LEA.HI.X.SX32 R5, R5, R14, 0x1, P2 ;  /* 0x0000000e05057211 */ /* 0x000fe200010f0eff */
[----:B------:R-:W-:Y:S01]  /*a1d0*/  UMOV UR27, UR35 ;  /* 0x00000023001b7c82 */ /* 0x000fe20008000000 */
[----:B------:R-:W-:Y:S01]  /*a1e0*/  R2UR UR42, R4 ;  /* 0x00000000042a72ca */ /* 0x000fe200000e0000 */
[----:B------:R-:W-:Y:S01]  /*a1f0*/  UMOV UR17, UR33 ;  /* 0x0000002100117c82 */ /* 0x000fe20008000000 */
[----:B------:R-:W-:Y:S01]  /*a200*/  LEA.HI.X R0, R0, R8, R5, 0x2, P1 ;  /* 0x0000000800007211 */ /* 0x000fe200008f1405 */
[----:B------:R-:W-:Y:S01]  /*a210*/  UMOV UR19, UR35 ;  /* 0x0000002300137c82 */ /* 0x000fe20008000000 */
[----:B------:R-:W-:Y:S01]  /*a220*/  ISETP.NE.AND P1, PT, R17, RZ, PT ;  /* 0x000000ff1100720c */ /* 0x000fe20003f25270 */
[----:B------:R-:W-:Y:S01]  /*a230*/  UMOV UR41, UR33 ;  /* 0x0000002100297c82 */ /* 0x000fe20008000000 */
[----:B------:R-:W-:Y:S01]  /*a240*/  R2UR UR43, R0 ;  /* 0x00000000002b72ca */ /* 0x000fe200000e0000 */
[----:B------:R4:W-:Y:S01]  /*a250*/  UTMALDG.4D [UR32], [UR8], desc[UR30] ;  /* 0x00001e20080075b4 */ /* 0x0009e20008019000 */
[----:B------:R-:W-:Y:S01]  /*a260*/  UMOV UR39, 0x10 ;  /* 0x0000001000277882 */ /* 0x000fe20000000000 */
[----:B------:R-:W-:Y:S01]  /*a270*/  IMAD.U32 R0, RZ, RZ, UR10 ;  /* 0x0000000aff007e24 */ /* 0x000fe2000f8e00ff */
[----:B------:R4:W-:Y:S01]  /*a280*/  UTMALDG.4D [UR24], [UR8], desc[UR30] ;  /* 0x00001e18080075b4 */ /* 0x0009e20008019000 */
[----:B------:R4:W-:Y:S08]  /*a290*/  UTMALDG.4D [UR16], [UR8], desc[UR30] ;  /* 0x00001e10080075b4 */ /* 0x0009f00008019000 */
[----:B------:R4:W-:Y:S02]  /*a2a0*/  UBLKCP.S.G [UR40], [UR42], UR39 ;  /* 0x000000282a0073ba */ /* 0x0009e40008000227 */
[----:B----4-:R-:W-:Y:S05]  /*a2b0*/  @P1 BRA `(.L_x_1645) ;  /* 0xfffffff000cc1947 */ /* 0x010fea000383ffff */
.L_x_1636:
[----:B------:R-:W4:Y:S02]  /*a2c0*/  LDL.LU R4, [R1+0x8] ;  /* 0x0000080001047983 */ /* 0x000f240000300800 */
[----:B----4-:R-:W-:Y:S02]  /*a2d0*/  ISETP.NE.AND P1, PT, R4, RZ, PT ;  /* 0x000000ff0400720c */ /* 0x010fe40003f25270 */
[----:B------:R4:W5:Y:S11]  /*a2e0*/  LDL R4, [R1+0x4] ;  /* 0x0000040001047983 */ /* 0x0009760000100800 */
[----:B----4-:R-:W-:Y:S05]  /*a2f0*/  @!P1 BRA `(.L_x_1635) ;  /* 0x0000000400949947 */ /* 0x010fea0003800000 */
[----:B------:R-:W-:-:S04]  /*a300*/  SHF.L.U32 R12, R10, 0x1f, RZ ;  /* 0x0000001f0a0c7819 */ /* 0x000fc800000006ff */
[----:B------:R-:W4:Y:S02]  /*a310*/  SYNCS.PHASECHK.TRANS64.TRYWAIT P1, [R15+URZ+0x26840], R12 ;  /* 0x0268400c0f0075a7 */ /* 0x000f24000802017f */
[----:B----4-:R-:W-:Y:S05]  /*a320*/  @!P1 BRA `(.L_x_1646) ;  /* 0x0000000c00ec9947 */ /* 0x010fea0003800000 */
.L_x_1667:
[----:B------:R-:W-:Y:S05]  /*a330*/  @P0 BRA `(.L_x_1647) ;  /* 0x00000000001c0947 */ /* 0x000fea0003800000 */
[----:B-----5:R-:W1:Y:S02]  /*a340*/  S2R R4, SR_TID.X ;  /* 0x0000000000047919 */ /* 0x020e640000002100 */
[----:B-1----:R-:W-:Y:S01]  /*a350*/  LOP3.LUT R5, R4, 0x1f, RZ, 0xc0, !PT ;  /* 0x0000001f04057812 */ /* 0x002fe200078ec0ff */
[----:B------:R-:W-:-:S03]  /*a360*/  IMAD.MOV.U32 R4, RZ, RZ, 0x3100 ;  /* 0x00003100ff047424 */ /* 0x000fc600078e00ff */
[----:B------:R-:W-:Y:S01]  /*a370*/  ISETP.NE.AND P1, PT, R5, RZ, PT ;  /* 0x000000ff0500720c */ /* 0x000fe20003f25270 */
[----:B------:R1:W-:-:S12]  /*a380*/  SYNCS.ARRIVE.TRANS64 RZ, [R15+URZ+0x26830], R4 ;  /* 0x026830040fff79a7 */ /* 0x0003d8000800003f */
[----:B-1----:R-:W-:Y:S05]  /*a390*/  @!P1 BRA `(.L_x_1647) ;  /* 0x0000000000049947 */ /* 0x002fea0003800000 */
[----:B------:R-:W-:Y:S01]  /*a3a0*/  BPT.TRAP 0x1 ;  /* 0x000000040000795c */ /* 0x000fe20000300000 */
.L_x_1647:
[----:B-1---5:R-:W1:Y:S01]  /*a3b0*/  LDC.64 R4, c[0x0][0x728] ;  /* 0x0001ca00ff047b82 */ /* 0x022e620000000a00 */
        /* <DEDUP_REMOVED lines=17> */
[----:B------:R-:W-:Y:S02]  /*a4d0*/  UIADD3 UR35, UR35, UR7, URZ ;  /* 0x0000000723237290 */ /* 0x000fe4000fffe03f */
[----:B------:R-:W-:Y:S01]  /*a4e0*/  UIADD3 UR24, UR16, 0x19000, URZ ;  /* 0x0001900010187890 */ /* 0x000fe2000fffe03f */
[C---:B-1----:R-:W-:Y:S01]  /*a4f0*/  LEA R4, P2, R13.reuse, R4, 0x2 ;  /* 0x000000040d047211 */ /* 0x042fe200078410ff */
[----:B------:R-:W-:Y:S01]  /*a500*/  UIADD3 UR16, UR16, 0x1a000, URZ ;  /* 0x0001a00010107890 */ /* 0x000fe2000fffe03f */
[----:B------:R-:W-:Y:S02]  /*a510*/  UMOV UR25, UR33 ;  /* 0x0000002100197c82 */ /* 0x000fe40008000000 */
[----:B------:R-:W-:Y:S01]  /*a520*/  R2UR UR40, R4 ;  /* 0x00000000042872ca */ /* 0x000fe200000e0000 */
[----:B------:R-:W-:Y:S01]  /*a530*/  UMOV UR27, UR35 ;  /* 0x00000023001b7c82 */ /* 0x000fe20008000000 */
[----:B------:R-:W-:Y:S01]  /*a540*/  LEA.HI.X.SX32 R4, R0, R11, 0x1, P1 ;  /* 0x0000000b00047211 */ /* 0x000fe200008f0eff */
[----:B------:R-:W-:Y:S01]  /*a550*/  UMOV UR17, UR33 ;  /* 0x0000002100117c82 */ /* 0x000fe20008000000 */
[----:B------:R-:W-:Y:S01]  /*a560*/  UMOV UR19, UR35 ;  /* 0x0000002300137c82 */ /* 0x000fe20008000000 */
[----:B------:R-:W-:Y:S01]  /*a570*/  UMOV UR43, UR33 ;  /* 0x00000021002b7c82 */ /* 0x000fe20008000000 */
        /* <DEDUP_REMOVED lines=10> */
[----:B------:R-:W2:Y:S02]  /*a620*/  SYNCS.PHASECHK.TRANS64.TRYWAIT P1, [R15+URZ+0x26828], R12 ;  /* 0x0268280c0f0075a7 */ /* 0x000ea4000802017f */
[----:B-12---:R-:W-:Y:S05]  /*a630*/  @!P1 BRA `(.L_x_1648) ;  /* 0x0000000c003c9947 */ /* 0x006fea0003800000 */
.L_x_1668:
[----:B------:R-:W-:Y:S05]  /*a640*/  @P0 BRA `(.L_x_1649) ;  /* 0x00000000001c0947 */ /* 0x000fea0003800000 */
[----:B------:R-:W2:Y:S02]  /*a650*/  S2R R4, SR_TID.X ;  /* 0x0000000000047919 */ /* 0x000ea40000002100 */
[----:B--2---:R-:W-:Y:S01]  /*a660*/  LOP3.LUT R5, R4, 0x1f, RZ, 0xc0, !PT ;  /* 0x0000001f04057812 */ /* 0x004fe200078ec0ff */
[----:B------:R-:W-:-:S03]  /*a670*/  IMAD.MOV.U32 R4, RZ, RZ, 0x3100 ;  /* 0x00003100ff047424 */ /* 0x000fc600078e00ff */
[----:B------:R-:W-:Y:S01]  /*a680*/  ISETP.NE.AND P0, PT, R5, RZ, PT ;  /* 0x000000ff0500720c */ /* 0x000fe20003f05270 */
[----:B------:R2:W-:-:S12]  /*a690*/  SYNCS.ARRIVE.TRANS64 RZ, [R15+URZ+0x26818], R4 ;  /* 0x026818040fff79a7 */ /* 0x0005d8000800003f */
[----:B--2---:R-:W-:Y:S05]  /*a6a0*/  @!P0 BRA `(.L_x_1649) ;  /* 0x0000000000048947 */ /* 0x004fea0003800000 */
[----:B------:R-:W-:Y:S01]  /*a6b0*/  BPT.TRAP 0x1 ;  /* 0x000000040000795c */ /* 0x000fe20000300000 */
.L_x_1649:
[----:B------:R2:W5:Y:S01]  /*a6c0*/  LDL.LU R4, [R1+0x4] ;  /* 0x0000040001047983 */ /* 0x0005620000300800 */
        /* <DEDUP_REMOVED lines=15> */
[----:B------:R-:W-:Y:S01]  /*a7c0*/  IMAD.U32 R3, RZ, RZ, UR35 ;  /* 0x00000023ff037e24 */ /* 0x000fe2000f8e00ff */
[----:B------:R-:W-:Y:S02]  /*a7d0*/  UIADD3 UR32, UR40, 0x15000, URZ ;  /* 0x0001500028207890 */ /* 0x000fe4000fffe03f */
[----:B------:R-:W-:Y:S01]  /*a7e0*/  UIADD3 UR33, UR40, 0x26818, URZ ;  /* 0x0002681828217890 */ /* 0x000fe2000fffe03f */
[----:B------:R-:W-:Y:S01]  /*a7f0*/  PLOP3.LUT P0, PT, PT, PT, UP0, 0x80, 0x0 ;  /* 0x000000000000781c */ /* 0x000fe20003f0f008 */
[----:B------:R-:W-:Y:S01]  /*a800*/  IMAD.U32 R0, RZ, RZ, UR10 ;  /* 0x0000000aff007e24 */ /* 0x000fe2000f8e00ff */
[----:B------:R-:W-:Y:S02]  /*a810*/  UIADD3 UR35, UR35, UR7, URZ ;  /* 0x0000000723237290 */ /* 0x000fe4000fffe03f */
[----:B------:R-:W-:Y:S01]  /*a820*/  LEA.HI.X.SX32 R3, R3, R14, 0x1, P0 ;  /* 0x0000000e03037211 */ /* 0x000fe200000f0eff */
[----:B------:R-:W-:Y:S01]  /*a830*/  UIADD3 UR24, UR40, 0x16000, URZ ;  /* 0x0001600028187890 */ /* 0x000fe2000fffe03f */
[----:B------:R-:W-:Y:S01]  /*a840*/  LEA R9, P0, R0, R9, 0x2 ;  /* 0x0000000900097211 */ /* 0x000fe200078010ff */
[----:B------:R-:W-:-:S02]  /*a850*/  UIADD3 UR16, UR40, 0x17000, URZ ;  /* 0x0001700028107890 */ /* 0x000fc4000fffe03f */
[----:B------:R-:W-:Y:S01]  /*a860*/  UIADD3 UR40, UR40, 0x1e100, URZ ;  /* 0x0001e10028287890 */ /* 0x000fe2000fffe03f */
[----:B------:R-:W-:Y:S01]  /*a870*/  LEA.HI.X R8, R0, R8, R3, 0x2, P0 ;  /* 0x0000000800087211 */ /* 0x000fe200000f1403 */
[----:B------:R-:W-:Y:S01]  /*a880*/  UMOV UR25, UR33 ;  /* 0x0000002100197c82 */ /* 0x000fe20008000000 */
[----:B------:R-:W-:Y:S01]  /*a890*/  R2UR UR42, R9 ;  /* 0x00000000092a72ca */ /* 0x000fe200000e0000 */
[----:B------:R-:W-:Y:S01]  /*a8a0*/  UMOV UR27, UR35 ;  /* 0x00000023001b7c82 */ /* 0x000fe20008000000 */
[----:B------:R-:W-:Y:S01]  /*a8b0*/  R2UR UR43, R8 ;  /* 0x00000000082b72ca */ /* 0x000fe200000e0000 */
[----:B------:R-:W-:Y:S01]  /*a8c0*/  UMOV UR17, UR33 ;  /* 0x0000002100117c82 */ /* 0x000fe20008000000 */
[----:B------:R2:W-:Y:S01]  /*a8d0*/  UTMALDG.4D [UR32], [UR8], desc[UR30] ;  /* 0x00001e20080075b4 */ /* 0x0005e20008019000 */
[----:B------:R-:W-:Y:S01]  /*a8e0*/  UMOV UR19, UR35 ;  /* 0x0000002300137c82 */ /* 0x000fe20008000000 */
[----:B------:R-:W-:Y:S01]  /*a8f0*/  UMOV UR41, UR33 ;  /* 0x0000002100297c82 */ /* 0x000fe20008000000 */
[----:B------:R-:W-:Y:S01]  /*a900*/  UMOV UR10, 0x10 ;  /* 0x00000010000a7882 */ /* 0x000fe20000000000 */
[----:B------:R2:W-:Y:S01]  /*a910*/  UTMALDG.4D [UR24], [UR8], desc[UR30] ;  /* 0x00001e18080075b4 */ /* 0x0005e20008019000 */
[----:B------:R2:W-:Y:S06]  /*a920*/  UTMALDG.4D [UR16], [UR8], desc[UR30] ;  /* 0x00001e10080075b4 */ /* 0x0005ec0008019000 */
[----:B------:R2:W-:Y:S02]  /*a930*/  UBLKCP.S.G [UR40], [UR42], UR10 ;  /* 0x000000282a0073ba */ /* 0x0005e4000800020a */
[----:B--2---:R-:W-:-:S07]  /*a940*/  IMAD.MOV.U32 R16, RZ, RZ, 0x1 ;  /* 0x00000001ff107424 */ /* 0x004fce00078e00ff */
.L_x_1635:
[----:B------:R-:W1:Y:S01]  /*a950*/  S2R R0, SR_TID.X ;  /* 0x0000000000007919 */ /* 0x000e620000002100 */
[----:B------:R-:W-:Y:S01]  /*a960*/  IMAD R3, R16, 0x8, R15 ;  /* 0x0000000810037824 */ /* 0x000fe200078e020f */
[----:B-1----:R-:W-:Y:S02]  /*a970*/  LOP3.LUT R2, R0, 0x7f, RZ, 0xc0, !PT ;  /* 0x0000007f00027812 */ /* 0x002fe400078ec0ff */
[----:B------:R-:W-:Y:S02]  /*a980*/  SHF.L.U32 R0, R10, 0x1f, RZ ;  /* 0x0000001f0a007819 */ /* 0x000fe400000006ff */
[----:B------:R-:W-:Y:S02]  /*a990*/  ISETP.NE.AND P1, PT, R2, RZ, PT ;  /* 0x000000ff0200720c */ /* 0x000fe40003f25270 */
[----:B------:R-:W1:Y:S02]  /*a9a0*/  SYNCS.PHASECHK.TRANS64.TRYWAIT P0, [R3+URZ+0x26840], R0 ;  /* 0x02684000030075a7 */ /* 0x000e64000800017f */
[----:B-1----:R-:W-:Y:S09]  /*a9b0*/  @!P0 BRA `(.L_x_1650) ;  /* 0x0000000800708947 */ /* 0x002ff20003800000 */
.L_x_1669:
[----:B------:R-:W-:Y:S05]  /*a9c0*/  @P1 BRA `(.L_x_1651) ;  /* 0x0000000000181947 */ /* 0x000fea0003800000 */
[----:B------:R-:W1:Y:S01]  /*a9d0*/  S2R R2, SR_TID.X ;  /* 0x0000000000027919 */ /* 0x000e620000002100 */
[----:B------:R-:W-:-:S04]  /*a9e0*/  IMAD.MOV.U32 R0, RZ, RZ, 0x3100 ;  /* 0x00003100ff007424 */ /* 0x000fc800078e00ff */
[----:B------:R1:W-:Y:S02]  /*a9f0*/  SYNCS.ARRIVE.TRANS64 RZ, [R3+URZ+0x26830], R0 ;  /* 0x0268300003ff79a7 */ /* 0x0003e4000800003f */
[----:B-1----:R-:W-:-:S13]  /*aa00*/  LOP3.LUT P0, RZ, R2, 0x1f, RZ, 0xc0, !PT ;  /* 0x0000001f02ff7812 */ /* 0x002fda000780c0ff */
[----:B------:R-:W-:Y:S05]  /*aa10*/  @!P0 BRA `(.L_x_1651) ;  /* 0x0000000000048947 */ /* 0x000fea0003800000 */
[----:B------:R-:W-:Y:S01]  /*aa20*/  BPT.TRAP 0x1 ;  /* 0x000000040000795c */ /* 0x000fe20000300000 */
.L_x_1651:
[----:B-----5:R-:W-:Y:S01]  /*aa30*/  R2UR UR35, R4 ;  /* 0x00000000042372ca */ /* 0x020fe200000e0000 */
[C-C-:B------:R-:W-:Y:S01]  /*aa40*/  IMAD R0, R16.reuse, 0x3000, R15.reuse ;  /* 0x0000300010007824 */ /* 0x140fe200078e020f */
[----:B------:R-:W-:Y:S01]  /*aa50*/  R2UR UR17, R11 ;  /* 0x000000000b1172ca */ /* 0x000fe200000e0000 */
[----:B--234-:R-:W-:Y:S01]  /*aa60*/  IMAD R15, R16, 0x100, R15 ;  /* 0x00000100100f7824 */ /* 0x01cfe200078e020f */
[----:B------:R-:W-:Y:S01]  /*aa70*/  IADD3 R7, P0, R7, 0x1f0, RZ ;  /* 0x000001f007077810 */ /* 0x000fe20007f1e0ff */
[----:B------:R-:W-:Y:S01]  /*aa80*/  ULDC.64 UR30, c[0x0][0x728] ;  /* 0x0001ca00001e7ab9 */ /* 0x000fe20000000a00 */
[----:B------:R-:W-:Y:S01]  /*aa90*/  R2UR UR33, R3 ;  /* 0x00000000032172ca */ /* 0x000fe200000e0000 */
[----:B------:R-:W-:Y:S01]  /*aaa0*/  UMOV UR40, 0x0 ;  /* 0x0000000000287882 */ /* 0x000fe20000000000 */
[----:B------:R-:W-:Y:S01]  /*aab0*/  R2UR UR16, R0 ;  /* 0x00000000001072ca */ /* 0x000fe200000e0000 */
[----:B------:R-:W-:Y:S01]  /*aac0*/  IMAD.X R6, RZ, RZ, R6, P0 ;  /* 0x000000ffff067224 */ /* 0x000fe200000e0606 */
        /* <DEDUP_REMOVED lines=10> */
[----:B------:R-:W-:Y:S02]  /*ab70*/  ULEA.HI.X.SX32 UR17, UR35, UR17, 0x1, UP0 ;  /* 0x0000001123117291 */ /* 0x000fe400080f0e3f */
[----:B------:R-:W-:Y:S01]  /*ab80*/  ULEA UR30, UP0, UR18, UR30, 0x2 ;  /* 0x0000001e121e7291 */ /* 0x000fe2000f80103f */
[C---:B------:R-:W-:Y:S01]  /*ab90*/  ISETP.NE.AND P0, PT, R0.reuse, 0x2, PT ;  /* 0x000000020000780c */ /* 0x040fe20003f05270 */
[----:B------:R-:W-:Y:S02]  /*aba0*/  UIADD3 UR35, UR35, UR7, URZ ;  /* 0x0000000723237290 */ /* 0x000fe4000fffe03f */
[----:B------:R-:W-:Y:S01]  /*abb0*/  UIADD3 UR32, UR16, 0x18000, URZ ;  /* 0x0001800010207890 */ /* 0x000fe2000fffe03f */
[----:B------:R-:W-:Y:S01]  /*abc0*/  SEL R3, RZ, 0x1, P0 ;  /* 0x00000001ff037807 */ /* 0x000fe20000000000 */
[----:B------:R-:W-:Y:S01]  /*abd0*/  UIADD3 UR24, UR16, 0x19000, URZ ;  /* 0x0001900010187890 */ /* 0x000fe2000fffe03f */
[----:B------:R-:W-:Y:S01]  /*abe0*/  SEL R0, R0, RZ, P0 ;  /* 0x000000ff00007207 */ /* 0x000fe20000000000 */
[----:B------:R-:W-:Y:S01]  /*abf0*/  UIADD3 UR16, UR16, 0x1a000, URZ ;  /* 0x0001a00010107890 */ /* 0x000fe2000fffe03f */
[----:B------:R-:W-:Y:S01]  /*ac00*/  LOP3.LUT R10, R10, R3, RZ, 0x3c, !PT ;  /* 0x000000030a0a7212 */ /* 0x000fe200078e3cff */
[----:B------:R-:W-:-:S02]  /*ac10*/  ULEA.HI.X UR31, UR18, UR31, UR17, 0x2, UP0 ;  /* 0x0000001f121f7291 */ /* 0x000fc400080f1411 */
        /* <DEDUP_REMOVED lines=17> */
.L_x_1632:
[----:B------:R-:W-:Y:S05]  /*ad30*/  BSYNC B0 ;  /* 0x0000000000007941 */ /* 0x000fea0003800000 */
.L_x_1627:
[----:B------:R-:W-:-:S03]  /*ad40*/  UMOV UR8, 0xffffffff ;  /* 0xffffffff00087882 */ /* 0x000fc60000000000 */
[----:B------:R-:W-:Y:S05]  /*ad50*/  BRA.DIV UR8, `(.L_x_1652) ;  /* 0x00000006089c7947 */ /* 0x000fea000b800000 */
[----:B------:R-:W-:-:S13]  /*ad60*/  ELECT P6, URZ, PT ;  /* 0x00000000003f782f */ /* 0x000fda00038c0000 */
.L_x_1672:
[----:B------:R-:W-:Y:S05]  /*ad70*/  @!P6 BRA `(.L_x_1554) ;  /* 0x000000000084e947 */ /* 0x000fea0003800000 */
[----:B------:R-:W-:-:S06]  /*ad80*/  ULOP3.LUT UR8, UR38, 0x2, URZ, 0xfc, !UPT ;  /* 0x0000000226087892 */ /* 0x000fcc000f8efc3f */
[----:B------:R-:W-:-:S05]  /*ad90*/  IMAD.U32 R2, RZ, RZ, UR8 ;  /* 0x00000008ff027e24 */ /* 0x000fca000f8e00ff */
[----:B------:R-:W-:-:S13]  /*ada0*/  ISETP.NE.AND P2, PT, R2, 0x3, PT ;  /* 0x000000030200780c */ /* 0x000fda0003f45270 */
[----:B------:R-:W-:Y:S05]  /*adb0*/  @!P2 BRA `(.L_x_1653) ;  /* 0x000000000004a947 */ /* 0x000fea0003800000 */
[----:B---3--:R-:W-:Y:S01]  /*adc0*/  BPT.TRAP 0x1 ;  /* 0x000000040000795c */ /* 0x008fe20000300000 */
.L_x_1653:
        /* <DEDUP_REMOVED lines=8> */
[----:B------:R-:W-:Y:S02]  /*ae50*/  SEL R5, RZ, 0x1, P1 ;  /* 0x00000001ff057807 */ /* 0x000fe40000800000 */
[----:B------:R-:W-:Y:S01]  /*ae60*/  SEL R6, R2, RZ, P1 ;  /* 0x000000ff02067207 */ /* 0x000fe20000800000 */
[----:B------:R-:W1:Y:S01]  /*ae70*/  SYNCS.PHASECHK.TRANS64.TRYWAIT P0, [R7+URZ], R4 ;  /* 0x00000004070075a7 */ /* 0x000e62000800017f */
[----:B------:R-:W-:-:S03]  /*ae80*/  LOP3.LUT R5, R10, R5, RZ, 0x3c, !PT ;  /* 0x000000050a057212 */ /* 0x000fc600078e3cff */
[----:B------:R-:W-:Y:S01]  /*ae90*/  IMAD R3, R6, 0x8, R3 ;  /* 0x0000000806037824 */ /* 0x000fe200078e0203 */
[----:B------:R-:W-:Y:S01]  /*aea0*/  SHF.L.U32 R2, R5, 0x1f, RZ ;  /* 0x0000001f05027819 */ /* 0x000fe200000006ff */
[----:B-1----:R-:W-:Y:S06]  /*aeb0*/  @!P0 BRA `(.L_x_1654) ;  /* 0x0000000400648947 */ /* 0x002fec0003800000 */
.L_x_1673:
[----:B------:R-:W2:Y:S02]  /*aec0*/  SYNCS.PHASECHK.TRANS64.TRYWAIT P0, [R3+URZ], R2 ;  /* 0x00000002030075a7 */ /* 0x000ea4000800017f */
[----:B--2---:R-:W-:Y:S05]  /*aed0*/  @!P0 BRA `(.L_x_1655) ;  /* 0x0000000400708947 */ /* 0x004fea0003800000 */
.L_x_1674:
[----:B------:R-:W-:Y:S05]  /*aee0*/  @!P2 BRA `(.L_x_1656) ;  /* 0x000000000004a947 */ /* 0x000fea0003800000 */
[----:B---3--:R-:W-:Y:S01]  /*aef0*/  BPT.TRAP 0x1 ;  /* 0x000000040000795c */ /* 0x008fe20000300000 */
.L_x_1656:
[----:B--2---:R-:W-:-:S04]  /*af00*/  VIADD R3, R8, 0x26840 ;  /* 0x0002684008037836 */ /* 0x004fc80000000000 */
[----:B------:R-:W-:-:S04]  /*af10*/  IMAD R5, R0, 0x8, R3 ;  /* 0x0000000800057824 */ /* 0x000fc800078e0203 */
[----:B------:R-:W2:Y:S02]  /*af20*/  SYNCS.PHASECHK.TRANS64.TRYWAIT P0, [R5+URZ], R4 ;  /* 0x00000004050075a7 */ /* 0x000ea4000800017f */
[----:B--2---:R-:W-:Y:S05]  /*af30*/  @!P0 BRA `(.L_x_1657) ;  /* 0x00000004006c8947 */ /* 0x004fea0003800000 */
.L_x_1675:
[----:B------:R-:W-:-:S07]  /*af40*/  IMAD R3, R6, 0x8, R3 ;  /* 0x0000000806037824 */ /* 0x000fce00078e0203 */
.L_x_1658:
[----:B----4-:R4:W1:Y:S02]  /*af50*/  SYNCS.PHASECHK.TRANS64.TRYWAIT P0, [R3+URZ], R2 ;  /* 0x00000002030075a7 */ /* 0x010864000800017f */
[----:B-1----:R-:W-:Y:S05]  /*af60*/  @!P0 NANOSLEEP.SYNCS 0x989680 ;  /* 0x009896800000895d */ /* 0x002fea0003900000 */
[----:B------:R-:W1:Y:S02]  /*af70*/  @!P0 SYNCS.PHASECHK.TRANS64 P0, [R3+URZ], R2 ;  /* 0x00000002030085a7 */ /* 0x000e64000800007f */
[----:B-1----:R-:W-:Y:S05]  /*af80*/  @!P0 BRA `(.L_x_1658) ;  /* 0xfffffffc00f08947 */ /* 0x002fea000383ffff */
.L_x_1554:
[----:B---3--:R-:W-:Y:S05]  /*af90*/  BSYNC B6 ;  /* 0x0000000000067941 */ /* 0x008fea0003800000 */
.L_x_1548:
[----:B------:R-:W-:Y:S05]  /*afa0*/  EXIT ;  /* 0x000000000000794d */ /* 0x000fea0003800000 */
.L_x_1565:
[----:B------:R-:W-:Y:S02]  /*afb0*/  IMAD.MOV.U32 R13, RZ, RZ, R17 ;  /* 0x000000ffff0d7224 */ /* 0x000fe400078e0011 */
[----:B------:R-:W-:Y:S02]  /*afc0*/  IMAD.MOV.U32 R12, RZ, RZ, RZ ;  /* 0x000000ffff0c7224 */ /* 0x000fe400078e00ff */
[----:B------:R-:W-:Y:S02]  /*afd0*/  IMAD.MOV.U32 R11, RZ, RZ, 0x1f ;  /* 0x0000001fff0b7424 */ /* 0x000fe400078e00ff */
[----:B------:R-:W-:-:S07]  /*afe0*/  IMAD.MOV.U32 R15, RZ, RZ, -0x1 ;  /* 0xffffffffff0f7424 */ /* 0x000fce00078e00ff */
[----:B------:R-:W-:Y:S05]  /*aff0*/  WARPSYNC.COLLECTIVE R15, `(.L_x_1659) ;  /* 0x000000000f087348 */ /* 0x000fea0003c00000 */
[----:B------:R1:W2:Y:S02]  /*b000*/  SHFL.IDX P6, R14, R13, R12, R11 ;  /* 0x0000000c0d0e7389 */ /* 0x0002a400000c000b */
[----:B-12---:R-:W-:Y:S01]  /*b010*/  ENDCOLLECTIVE ;  /* 0x000000000000791b */ /* 0x006fe20003800000 */
.L_x_1659:
[----:B------:R-:W-:Y:S05]  /*b020*/  BRA `(.L_x_1660) ;  /* 0xffffff64003c7947 */ /* 0x000fea000383ffff */
.L_x_1567:
[----:B--2---:R2:W3:Y:S02]  /*b030*/  SYNCS.PHASECHK.TRANS64.TRYWAIT P0, [R237+URZ+0x26800], R4 ;  /* 0x02680004ed0075a7 */ /* 0x0044e4000800017f */
[----:B---3--:R-:W-:Y:S05]  /*b040*/  @!P0 NANOSLEEP.SYNCS 0x989680 ;  /* 0x009896800000895d */ /* 0x008fea0003900000 */
[----:B------:R-:W3:Y:S02]  /*b050*/  @!P0 SYNCS.PHASECHK.TRANS64 P0, [R237+URZ+0x26800], R4 ;  /* 0x02680004ed0085a7 */ /* 0x000ee4000800007f */
[----:B---3--:R-:W-:Y:S05]  /*b060*/  @!P0 BRA `(.L_x_1567) ;  /* 0xfffffffc00f08947 */ /* 0x008fea000383ffff */
[----:B------:R-:W-:Y:S05]  /*b070*/  BRA `(.L_x_1566) ;  /* 0xffffff6400647947 */ /* 0x000fea000383ffff */
.L_x_1572:
[----:B--2---:R-:W-:-:S04]  /*b080*/  IMAD.U32 R5, RZ, RZ, UR7 ;  /* 0x00000007ff057e24 */ /* 0x004fc8000f8e00ff */
[----:B------:R2:W3:Y:S03]  /*b090*/  SYNCS.PHASECHK.TRANS64.TRYWAIT P0, [R5+URZ+0x26810], R120 ;  /* 0x02681078050075a7 */ /* 0x0004e6000800017f */
[----:B---3--:R-:W-:Y:S05]  /*b0a0*/  @!P0 NANOSLEEP.SYNCS 0x989680 ;  /* 0x009896800000895d */ /* 0x008fea0003900000 */
[----:B------:R-:W3:Y:S02]  /*b0b0*/  @!P0 SYNCS.PHASECHK.TRANS64 P0, [R5+URZ+0x26810], R120 ;  /* 0x02681078050085a7 */ /* 0x000ee4000800007f */
[----:B---3--:R-:W-:Y:S05]  /*b0c0*/  @!P0 BRA `(.L_x_1572) ;  /* 0xfffffffc00ec8947 */ /* 0x008fea000383ffff */
[----:B------:R-:W-:Y:S05]  /*b0d0*/  BRA `(.L_x_1571) ;  /* 0xffffff6c00c07947 */ /* 0x000fea000383ffff */
.L_x_1576:
[----:B------:R-:W-:-:S04]  /*b0e0*/  IMAD.U32 R121, RZ, RZ, UR7 ;  /* 0x00000007ff797e24 */ /* 0x000fc8000f8e00ff */
[----:B------:R1:W1:Y:S03]  /*b0f0*/  SYNCS.PHASECHK.TRANS64.TRYWAIT P0, [R121+URZ+0x26830], R120 ;  /* 0x02683078790075a7 */ /* 0x000266000800017f */
[----:B-1----:R-:W-:Y:S05]  /*b100*/  @!P0 NANOSLEEP.SYNCS 0x989680 ;  /* 0x009896800000895d */ /* 0x002fea0003900000 */
[----:B------:R-:W1:Y:S02]  /*b110*/  @!P0 SYNCS.PHASECHK.TRANS64 P0, [R121+URZ+0x26830], R120 ;  /* 0x02683078790085a7 */ /* 0x000e64000800007f */
[----:B-1----:R-:W-:Y:S05]  /*b120*/  @!P0 BRA `(.L_x_1576) ;  /* 0xfffffffc00ec8947 */ /* 0x002fea000383ffff */
[----:B------:R-:W-:Y:S05]  /*b130*/  BRA `(.L_x_1575) ;  /* 0xffffff7400847947 */ /* 0x000fea000383ffff */
.L_x_1633:
[----:B-1----:R1:W2:Y:S02]  /*b140*/  SYNCS.PHASECHK.TRANS64.TRYWAIT P0, [R15+URZ+0x26820], R0 ;  /* 0x026820000f0075a7 */ /* 0x0022a4000800017f */
[----:B--2---:R-:W-:Y:S05]  /*b150*/  @!P0 NANOSLEEP.SYNCS 0x989680 ;  /* 0x009896800000895d */ /* 0x004fea0003900000 */
[----:B------:R-:W2:Y:S02]  /*b160*/  @!P0 SYNCS.PHASECHK.TRANS64 P0, [R15+URZ+0x26820], R0 ;  /* 0x026820000f0085a7 */ /* 0x000ea4000800007f */
[----:B--2---:R-:W-:Y:S05]  /*b170*/  @!P0 BRA `(.L_x_1633) ;  /* 0xfffffffc00f08947 */ /* 0x004fea000383ffff */
[----:B------:R-:W-:Y:S05]  /*b180*/  BRA `(.L_x_1661) ;  /* 0xffffffd800e07947 */ /* 0x000fea000383ffff */
.L_x_1637:
[----:B--2---:R2:W3:Y:S02]  /*b190*/  SYNCS.PHASECHK.TRANS64.TRYWAIT P1, [R15+URZ+0x26840], R18 ;  /* 0x026840120f0075a7 */ /* 0x0044e4000802017f */
[----:B---3--:R-:W-:Y:S05]  /*b1a0*/  @!P1 NANOSLEEP.SYNCS 0x989680 ;  /* 0x009896800000995d */ /* 0x008fea0003900000 */
[----:B------:R-:W3:Y:S02]  /*b1b0*/  @!P1 SYNCS.PHASECHK.TRANS64 P1, [R15+URZ+0x26840], R18 ;  /* 0x026840120f0095a7 */ /* 0x000ee4000802007f */
[----:B---3--:R-:W-:Y:S05]  /*b1c0*/  @!P1 BRA `(.L_x_1637) ;  /* 0xfffffffc00f09947 */ /* 0x008fea000383ffff */
[----:B------:R-:W-:Y:S05]  /*b1d0*/  BRA `(.L_x_1662) ;  /* 0xffffffe400107947 */ /* 0x000fea000383ffff */
.L_x_1639:
[----:B-1----:R1:W3:Y:S02]  /*b1e0*/  SYNCS.PHASECHK.TRANS64.TRYWAIT P1, [R15+URZ+0x26828], R18 ;  /* 0x026828120f0075a7 */ /* 0x0022e4000802017f */
[----:B---3--:R-:W-:Y:S05]  /*b1f0*/  @!P1 NANOSLEEP.SYNCS 0x989680 ;  /* 0x009896800000995d */ /* 0x008fea0003900000 */
[----:B------:R-:W3:Y:S02]  /*b200*/  @!P1 SYNCS.PHASECHK.TRANS64 P1, [R15+URZ+0x26828], R18 ;  /* 0x026828120f0095a7 */ /* 0x000ee4000802007f */
[----:B---3--:R-:W-:Y:S05]  /*b210*/  @!P1 BRA `(.L_x_1639) ;  /* 0xfffffffc00f09947 */ /* 0x008fea000383ffff */
[----:B------:R-:W-:Y:S05]  /*b220*/  BRA `(.L_x_1663) ;  /* 0xffffffe400cc7947 */ /* 0x000fea000383ffff */
.L_x_1641:
[----:B---3--:R3:W4:Y:S02]  /*b230*/  SYNCS.PHASECHK.TRANS64.TRYWAIT P1, [R15+URZ+0x26848], R18 ;  /* 0x026848120f0075a7 */ /* 0x008724000802017f */
[----:B----4-:R-:W-:Y:S05]  /*b240*/  @!P1 NANOSLEEP.SYNCS 0x989680 ;  /* 0x009896800000995d */ /* 0x010fea0003900000 */
[----:B------:R-:W4:Y:S02]  /*b250*/  @!P1 SYNCS.PHASECHK.TRANS64 P1, [R15+URZ+0x26848], R18 ;  /* 0x026848120f0095a7 */ /* 0x000f24000802007f */
[----:B----4-:R-:W-:Y:S05]  /*b260*/  @!P1 BRA `(.L_x_1641) ;  /* 0xfffffffc00f09947 */ /* 0x010fea000383ffff */
[----:B------:R-:W-:Y:S05]  /*b270*/  BRA `(.L_x_1664) ;  /* 0xffffffe800887947 */ /* 0x000fea000383ffff */
.L_x_1643:
[----:B------:R-:W-:-:S07]  /*b280*/  SHF.L.U32 R4, R10, 0x1f, RZ ;  /* 0x0000001f0a047819 */ /* 0x000fce00000006ff */
.L_x_1665:
[----:B----4-:R4:W1:Y:S02]  /*b290*/  SYNCS.PHASECHK.TRANS64.TRYWAIT P1, [R15+URZ+0x26820], R4 ;  /* 0x026820040f0075a7 */ /* 0x010864000802017f */
[----:B-1----:R-:W-:Y:S05]  /*b2a0*/  @!P1 NANOSLEEP.SYNCS 0x989680 ;  /* 0x009896800000995d */ /* 0x002fea0003900000 */
[----:B------:R-:W1:Y:S02]  /*b2b0*/  @!P1 SYNCS.PHASECHK.TRANS64 P1, [R15+URZ+0x26820], R4 ;  /* 0x026820040f0095a7 */ /* 0x000e64000802007f */
[----:B-1----:R-:W-:Y:S05]  /*b2c0*/  @!P1 BRA `(.L_x_1665) ;  /* 0xfffffffc00f09947 */ /* 0x002fea000383ffff */
[----:B------:R-:W-:Y:S05]  /*b2d0*/  BRA `(.L_x_1666) ;  /* 0xffffffec00287947 */ /* 0x000fea000383ffff */
.L_x_1646:
[----:B----4-:R4:W1:Y:S02]  /*b2e0*/  SYNCS.PHASECHK.TRANS64.TRYWAIT P1, [R15+URZ+0x26840], R12 ;  /* 0x0268400c0f0075a7 */ /* 0x010864000802017f */
[----:B-1----:R-:W-:Y:S05]  /*b2f0*/  @!P1 NANOSLEEP.SYNCS 0x989680 ;  /* 0x009896800000995d */ /* 0x002fea0003900000 */
[----:B------:R-:W1:Y:S02]  /*b300*/  @!P1 SYNCS.PHASECHK.TRANS64 P1, [R15+URZ+0x26840], R12 ;  /* 0x0268400c0f0095a7 */ /* 0x000e64000802007f */
[----:B-1----:R-:W-:Y:S05]  /*b310*/  @!P1 BRA `(.L_x_1646) ;  /* 0xfffffffc00f09947 */ /* 0x002fea000383ffff */
[----:B------:R-:W-:Y:S05]  /*b320*/  BRA `(.L_x_1667) ;  /* 0xfffffff000007947 */ /* 0x000fea000383ffff */
.L_x_1648:
[----:B-1----:R1:W2:Y:S02]  /*b330*/  SYNCS.PHASECHK.TRANS64.TRYWAIT P1, [R15+URZ+0x26828], R12 ;  /* 0x0268280c0f0075a7 */ /* 0x0022a4000802017f */
[----:B--2---:R-:W-:Y:S05]  /*b340*/  @!P1 NANOSLEEP.SYNCS 0x989680 ;  /* 0x009896800000995d */ /* 0x004fea0003900000 */
[----:B------:R-:W2:Y:S02]  /*b350*/  @!P1 SYNCS.PHASECHK.TRANS64 P1, [R15+URZ+0x26828], R12 ;  /* 0x0268280c0f0095a7 */ /* 0x000ea4000802007f */
[----:B--2---:R-:W-:Y:S05]  /*b360*/  @!P1 BRA `(.L_x_1648) ;  /* 0xfffffffc00f09947 */ /* 0x004fea000383ffff */
[----:B------:R-:W-:Y:S05]  /*b370*/  BRA `(.L_x_1668) ;  /* 0xfffffff000b07947 */ /* 0x000fea000383ffff */
.L_x_1650:
[----:B------:R1:W1:Y:S02]  /*b380*/  SYNCS.PHASECHK.TRANS64.TRYWAIT P0, [R3+URZ+0x26840], R0 ;  /* 0x02684000030075a7 */ /* 0x000264000800017f */
[----:B-1----:R-:W-:Y:S05]  /*b390*/  @!P0 NANOSLEEP.SYNCS 0x989680 ;  /* 0x009896800000895d */ /* 0x002fea0003900000 */
[----:B------:R-:W1:Y:S02]  /*b3a0*/  @!P0 SYNCS.PHASECHK.TRANS64 P0, [R3+URZ+0x26840], R0 ;  /* 0x02684000030085a7 */ /* 0x000e64000800007f */
[----:B-1----:R-:W-:Y:S05]  /*b3b0*/  @!P0 BRA `(.L_x_1650) ;  /* 0xfffffffc00f08947 */ /* 0x002fea000383ffff */
[----:B------:R-:W-:Y:S05]  /*b3c0*/  BRA `(.L_x_1669) ;  /* 0xfffffff4007c7947 */ /* 0x000fea000383ffff */
.L_x_1652:
[----:B------:R-:W-:Y:S01]  /*b3d0*/  BSSY B0, `(.L_x_1670) ;  /* 0x0000006000007945 */ /* 0x000fe20003800000 */
[----:B------:R-:W-:-:S07]  /*b3e0*/  IMAD.MOV.U32 R15, RZ, RZ, -0x1 ;  /* 0xffffffffff0f7424 */ /* 0x000fce00078e00ff */
[----:B---3--:R-:W-:Y:S05]  /*b3f0*/  WARPSYNC.COLLECTIVE R15, `(.L_x_1671) ;  /* 0x000000000f0c7348 */ /* 0x008fea0003c00000 */
[----:B------:R-:W-:Y:S02]  /*b400*/  ELECT P6, UR62, PT ;  /* 0x00000000003e782f */ /* 0x000fe400038c0000 */
[----:B------:R-:W-:Y:S01]  /*b410*/  MOV R14, UR62 ;  /* 0x0000003e000e7c02 */ /* 0x000fe20008000f00 */
[----:B---3--:R-:W-:Y:S10]  /*b420*/  ENDCOLLECTIVE ;  /* 0x000000000000791b */ /* 0x008ff40003800000 */
.L_x_1671:
[----:B------:R-:W-:Y:S05]  /*b430*/  BSYNC B0 ;  /* 0x0000000000007941 */ /* 0x000fea0003800000 */
.L_x_1670:
[----:B------:R-:W-:Y:S05]  /*b440*/  BRA `(.L_x_1672) ;  /* 0xfffffff800487947 */ /* 0x000fea000383ffff */
.L_x_1654:
[----:B-1----:R1:W2:Y:S02]  /*b450*/  SYNCS.PHASECHK.TRANS64.TRYWAIT P0, [R7+URZ], R4 ;  /* 0x00000004070075a7 */ /* 0x0022a4000800017f */
[----:B--2---:R-:W-:Y:S05]  /*b460*/  @!P0 NANOSLEEP.SYNCS 0x989680 ;  /* 0x009896800000895d */ /* 0x004fea0003900000 */
[----:B------:R-:W2:Y:S02]  /*b470*/  @!P0 SYNCS.PHASECHK.TRANS64 P0, [R7+URZ], R4 ;  /* 0x00000004070085a7 */ /* 0x000ea4000800007f */
[----:B--2---:R-:W-:Y:S05]  /*b480*/  @!P0 BRA `(.L_x_1654) ;  /* 0xfffffffc00f08947 */ /* 0x004fea000383ffff */
[----:B------:R-:W-:Y:S05]  /*b490*/  BRA `(.L_x_1673) ;  /* 0xfffffff800887947 */ /* 0x000fea000383ffff */
.L_x_1655:
[----:B--2---:R2:W4:Y:S02]  /*b4a0*/  SYNCS.PHASECHK.TRANS64.TRYWAIT P0, [R3+URZ], R2 ;  /* 0x00000002030075a7 */ /* 0x004524000800017f */
[----:B----4-:R-:W-:Y:S05]  /*b4b0*/  @!P0 NANOSLEEP.SYNCS 0x989680 ;  /* 0x009896800000895d */ /* 0x010fea0003900000 */
[----:B------:R-:W4:Y:S02]  /*b4c0*/  @!P0 SYNCS.PHASECHK.TRANS64 P0, [R3+URZ], R2 ;  /* 0x00000002030085a7 */ /* 0x000f24000800007f */
[----:B----4-:R-:W-:Y:S05]  /*b4d0*/  @!P0 BRA `(.L_x_1655) ;  /* 0xfffffffc00f08947 */ /* 0x010fea000383ffff */
[----:B------:R-:W-:Y:S05]  /*b4e0*/  BRA `(.L_x_1674) ;  /* 0xfffffff8007c7947 */ /* 0x000fea000383ffff */
.L_x_1657:
[----:B--2---:R2:W4:Y:S02]  /*b4f0*/  SYNCS.PHASECHK.TRANS64.TRYWAIT P0, [R5+URZ], R4 ;  /* 0x00000004050075a7 */ /* 0x004524000800017f */
[----:B----4-:R-:W-:Y:S05]  /*b500*/  @!P0 NANOSLEEP.SYNCS 0x989680 ;  /* 0x009896800000895d */ /* 0x010fea0003900000 */
[----:B------:R-:W4:Y:S02]  /*b510*/  @!P0 SYNCS.PHASECHK.TRANS64 P0, [R5+URZ], R4 ;  /* 0x00000004050085a7 */ /* 0x000f24000800007f */
[----:B----4-:R-:W-:Y:S05]  /*b520*/  @!P0 BRA `(.L_x_1657) ;  /* 0xfffffffc00f08947 */ /* 0x010fea000383ffff */
[----:B------:R-:W-:Y:S05]  /*b530*/  BRA `(.L_x_1675) ;  /* 0xfffffff800807947 */ /* 0x000fea000383ffff */
.L_x_1676:
        /* <DEDUP_REMOVED lines=12> */
.L_x_6565:


//--------------------- .text._ZN7cutlass13device_kernelIN5flash11enable_sm90INS1_16FlashAttnBwdSm90INS1_25CollectiveMainloopBwdSm90ILi2ELi2ELi2EN4cute5tupleIJNS5_1CILi1EEES8_S8_EEENS6_IJNS7_ILi64EEENS7_ILi128EEENS7_ILi96EEEEEENS_6half_tEfNS_4arch4Sm90ELb0ELb1ELb1ELb1ELb1ELb1ELb0ELb0ELi2ELi1ELi2ELi1ELb1EEENS1_21CollectiveEpilogueBwdISD_SE_SG_Li256ELb1ELb0ELi1EEENS1_19SingleTileSchedulerILb1ELb0ELb0ELi128EEEEEEEEEvNT_6ParamsE --------------------------
	.section	.text._ZN7cutlass13device_kernelIN5flash11enable_sm90INS1_16FlashAttnBwdSm90INS1_25CollectiveMainloopBwdSm90ILi2ELi2ELi2EN4cute5tupleIJNS5_1CILi1EEES8_S8_EEENS6_IJNS7_ILi64EEENS7_ILi128EEENS7_ILi96EEEEEENS_6half_tEfNS_4arch4Sm90ELb0ELb1ELb1ELb1ELb1ELb1ELb0ELb0ELi2ELi1ELi2ELi1ELb1EEENS1_21CollectiveEpilogueBwdISD_SE_SG_Li256ELb1ELb0ELi1EEENS1_19SingleTileSchedulerILb1ELb0ELb0ELi128EEEEEEEEEvNT_6ParamsE,"ax",@progbits
	.align	128
.text._ZN7cutlass13device_kernelIN5flash11enable_sm90INS1_16FlashAttnBwdSm90INS1_25CollectiveMainloopBwdSm90ILi2ELi2ELi2EN4cute5tupleIJNS5_1CILi1EEES8_S8_EEENS6_IJNS7_ILi64EEENS7_ILi128EEENS7_ILi96EEEEEENS_6half_tEfNS_4arch4Sm90ELb0ELb1ELb1ELb1ELb1ELb1ELb0ELb0ELi2ELi1ELi2ELi1ELb1EEENS1_21CollectiveEpilogueBwdISD_SE_SG_Li256ELb1ELb0ELi1EEENS1_19SingleTileSchedulerILb1ELb0ELb0ELi128EEEEEEEEEvNT_6ParamsE:
        .type           _ZN7cutlass13device_kernelIN5flash11enable_sm90INS1_16FlashAttnBwdSm90INS1_25CollectiveMainloopBwdSm90ILi2ELi2ELi2EN4cute5tupleIJNS5_1CILi1EEES8_S8_EEENS6_IJNS7_ILi64EEENS7_ILi128EEENS7_ILi96EEEEEENS_6half_tEfNS_4arch4Sm90ELb0ELb1ELb1ELb1ELb1ELb1ELb0ELb0ELi2ELi1ELi2ELi1ELb1EEENS1_21CollectiveEpilogueBwdISD_SE_SG_Li256ELb1ELb0ELi1EEENS1_19SingleTileSchedulerILb1ELb0ELb0ELi128EEEEEEEEEvNT_6ParamsE,@function
        .size           _ZN7cutlass13device_kernelIN5flash11enable_sm90INS1_16FlashAttnBwdSm90INS1_25CollectiveMainloopBwdSm90ILi2ELi2ELi2EN4cute5tupleIJNS5_1CILi1EEES8_S8_EEENS6_IJNS7_ILi64EEENS7_ILi128EEENS7_ILi96EEEEEENS_6half_tEfNS_4arch4Sm90ELb0ELb1ELb1ELb1ELb1ELb1ELb0ELb0ELi2ELi1ELi2ELi1ELb1EEENS1_21CollectiveEpilogueBwdISD_SE_SG_Li256ELb1ELb0ELi1EEENS1_19SingleTileSchedulerILb1ELb0ELb0ELi128EEEEEEEEEvNT_6ParamsE,(.L_x_6566 - _ZN7cutlass13device_kernelIN5flash11enable_sm90INS1_16FlashAttnBwdSm90INS1_25CollectiveMainloopBwdSm90ILi2ELi2ELi2EN4cute5tupleIJNS5_1CILi1EEES8_S8_EEENS6_IJNS7_ILi64EEENS7_ILi128EEENS7_ILi96EEEEEENS_6half_tEfNS_4arch4Sm90ELb0ELb1ELb1ELb1ELb1ELb1ELb0ELb0ELi2ELi1ELi2ELi1ELb1EEENS1_21CollectiveEpilogueBwdISD_SE_SG_Li256ELb1ELb0ELi1EEENS1_19SingleTileSchedulerILb1ELb0ELb0ELi128EEEEEEEEEvNT_6ParamsE)
        .other          _ZN7cutlass13device_kernelIN5flash11enable_sm90INS1_16FlashAttnBwdSm90INS1_25CollectiveMainloopBwdSm90ILi2ELi2ELi2EN4cute5tupleIJNS5_1CILi1EEES8_S8_EEENS6_IJNS7_ILi64EEENS7_ILi128EEENS7_ILi96EEEEEENS_6half_tEfNS_4arch4Sm90ELb0ELb1ELb1ELb1ELb1ELb1ELb0ELb0ELi2ELi1ELi2ELi1ELb1EEENS1_21CollectiveEpilogueBwdISD_SE_SG_Li256ELb1ELb0ELi1EEENS1_19SingleTileSchedulerILb1ELb0ELb0ELi128EEEEEEEEEvNT_6ParamsE,@"STO_CUDA_ENTRY STV_DEFAULT"
_ZN7cutlass13device_kernelIN5flash11enable_sm90INS1_16FlashAttnBwdSm90INS1_25CollectiveMainloopBwdSm90ILi2ELi2ELi2EN4cute5tupleIJNS5_1CILi1EEES8_S8_EEENS6_IJNS7_ILi64EEENS7_ILi128EEENS7_ILi96EEEEEENS_6half_tEfNS_4arch4Sm90ELb0ELb1ELb1ELb1ELb1ELb1ELb0ELb0ELi2ELi1ELi2ELi1ELb1EEENS1_21CollectiveEpilogueBwdISD_SE_SG_Li256ELb1ELb0ELi1EEENS1_19SingleTileSchedulerILb1ELb0ELb0ELi128EEEEEEEEEvNT_6ParamsE:
        /* <DEDUP_REMOVED lines=24> */
.L_x_1678:
[----:B------:R-:W-:Y:S05]  /*0180*/  BSYNC B0 ;  /* 0x0000000000007941 */ /* 0x000fea0003800000 */
.L_x_1677:
        /* <DEDUP_REMOVED lines=37> */
.L_x_1679:
        /* <DEDUP_REMOVED lines=22> */
.L_x_1680:
[----:B------:R-:W-:Y:S01]  /*0540*/  PLOP3.LUT P0, PT, PT, PT, UP0, 0x80, 0x0 ;  /* 0x000000000000781c */ /* 0x000fe20003f0f008 */
[----:B------:R-:W-:Y:S01]  /*0550*/  NOP ;  /* 0x0000000000007918 */ /* 0x000fe20000000000 */
[----:B------:R-:W-:Y:S01]  /*0560*/  ULDC.64 UR46, c[0x0][0x208] ;  /* 0x00008200002e7ab9 */ /* 0x000fe20000000a00 */
[----:B------:R-:W-:Y:S01]  /*0570*/  BSSY B6, `(.L_x_1681) ;  /* 0x0000b96000067945 */ /* 0x000fe20003800000 */
[----:B-12-4-:R-:W-:Y:S09]  /*0580*/  BAR.SYNC.DEFER_BLOCKING 0x0 ;  /* 0x0000000000007b1d */ /* 0x016ff20000010000 */
[----:B------:R-:W-:Y:S05]  /*0590*/  @!P0 BRA `(.L_x_1682) ;  /* 0x0000006800688947 */ /* 0x000fea0003800000 */
.L_x_1683:
        /* <DEDUP_REMOVED lines=24> */
.L_x_1684:
        /* <DEDUP_REMOVED lines=14> */
.L_x_1686:
[----:B------:R-:W-:-:S05]  /*0800*/  ULDC UR4, c[0x0][0x8bc] ;  /* 0x00022f0000047ab9 */ /* 0x000fca0000000800 */
.L_x_1685:
        /* <DEDUP_REMOVED lines=19> */
.L_x_1688:
        /* <DEDUP_REMOVED lines=14> */
.L_x_1689:
        /* <DEDUP_REMOVED lines=11> */
.L_x_1690:
        /* <DEDUP_REMOVED lines=13> */
.L_x_1691:
        /* <DEDUP_REMOVED lines=66> */
.L_x_1692:
        /* <DEDUP_REMOVED lines=28> */
.L_x_1695:
        /* <DEDUP_REMOVED lines=15> */
.L_x_1694:
        /* <DEDUP_REMOVED lines=22> */
.L_x_1697:
        /* <DEDUP_REMOVED lines=15> */
.L_x_1696:
[----:B------:R-:W-:Y:S01]  /*14c0*/  SHF.R.S32.HI R19, RZ, 0x1f, R18 ;  /* 0x0000001fff137819 */ /* 0x000fe20000011412 */
[----:B------:R-:W-:-:S03]  /*14d0*/  UMOV UR4, 0xffffffff ;  /* 0xffffffff00047882 */ /* 0x000fc60000000000 */
[----:B------:R-:W-:-:S04]  /*14e0*/  LEA.HI R0, R19, R18, RZ, 0x7 ;  /* 0x0000001213007211 */ /* 0x000fc800078f38ff */
[----:B------:R-:W-:Y:S01]  /*14f0*/  SHF.R.S32.HI R17, RZ, 0x7, R0 ;  /* 0x00000007ff117819 */ /* 0x000fe20000011400 */
[----:B------:R-:W-:Y:S06]  /*1500*/  BRA.DIV UR4, `(.L_x_1698) ;  /* 0x000000aa04787947 */ /* 0x000fec000b800000 */
[----:B------:R1:W2:Y:S02]  /*1510*/  SHFL.IDX PT, R14, R17, RZ, 0x1f ;  /* 0x00001fff110e7589 */ /* 0x0002a400000e0000 */
.L_x_1821:
        /* <DEDUP_REMOVED lines=15> */
.L_x_1699:
        /* <DEDUP_REMOVED lines=19> */
.L_x_1701:
        /* <DEDUP_REMOVED lines=124> */
.L_x_1712:
[----:B------:R-:W-:-:S06]  /*1f00*/  UISETP.NE.AND UP0, UPT, UR11, 0x3, UPT ;  /* 0x000000030b00788c */ /* 0x000fcc000bf05270 */
[----:B------:R-:W-:-:S13]  /*1f10*/  PLOP3.LUT P6, PT, PT, PT, UP0, 0x80, 0x0 ;  /* 0x000000000000781c */ /* 0x000fda0003fcf008 */
[----:B-1----:R-:W-:Y:S05]  /*1f20*/  @!P6 BRA `(.L_x_1702) ;  /* 0x000000000004e947 */ /* 0x002fea0003800000 */
[----:B------:R-:W-:Y:S01]  /*1f30*/  BPT.TRAP 0x1 ;  /* 0x000000040000795c */ /* 0x000fe20000300000 */
.L_x_1702:
[----:B------:R-:W-:Y:S01]  /*1f40*/  R2UR UR7, R237 ;  /* 0x00000000ed0772ca */ /* 0x000fe200000e0000 */
[----:B------:R-:W-:-:S05]  /*1f50*/  IMAD.U32 R120, RZ, RZ, UR9 ;  /* 0x00000009ff787e24 */ /* 0x000fca000f8e00ff */
[----:B------:R-:W-:-:S07]  /*1f60*/  SHF.L.U32 R120, R120, 0x1f, RZ ;  /* 0x0000001f78787819 */ /* 0x000fce00000006ff */
[----:B------:R-:W-:-:S09]  /*1f70*/  ULEA UR7, UR4, UR7, 0x3 ;  /* 0x0000000704077291 */ /* 0x000fd2000f8e183f */
[----:B------:R1:W2:Y:S01]  /*1f80*/  SYNCS.PHASECHK.TRANS64.TRYWAIT P0, [UR7+0x26810], R120 ;  /* 0x02681078ff0075a7 */ /* 0x0002a20008000147 */
[----:B------:R-:W-:Y:S05]  /*1f90*/  @!P6 BRA `(.L_x_1703) ;  /* 0x000000000004e947 */ /* 0x000fea0003800000 */
[----:B------:R-:W-:Y:S01]  /*1fa0*/  BPT.TRAP 0x1 ;  /* 0x000000040000795c */ /* 0x000fe20000300000 */
.L_x_1703:
[----:B--2---:R-:W-:Y:S05]  /*1fb0*/  @P0 BRA `(.L_x_1704) ;  /* 0x0000000000080947 */ /* 0x004fea0003800000 */
[----:B------:R-:W2:Y:S02]  /*1fc0*/  SYNCS.PHASECHK.TRANS64.TRYWAIT P0, [UR7+0x26810], R120 ;  /* 0x02681078ff0075a7 */ /* 0x000ea40008000147 */
[----:B--2---:R-:W-:Y:S05]  /*1fd0*/  @!P0 BRA `(.L_x_1705) ;  /* 0x0000009c00f88947 */ /* 0x004fea0003800000 */
.L_x_1704:
        /* <DEDUP_REMOVED lines=66> */
.L_x_1706:
[----:B------:R1:W1:Y:S01]  /*2400*/  SYNCS.PHASECHK.TRANS64.TRYWAIT P0, [UR7+0x26830], R120 ;  /* 0x02683078ff0075a7 */ /* 0x0002620008000147 */
[----:B------:R-:W-:Y:S05]  /*2410*/  @!P6 BRA `(.L_x_1707) ;  /* 0x000000000004e947 */ /* 0x000fea0003800000 */
[----:B------:R-:W-:Y:S01]  /*2420*/  BPT.TRAP 0x1 ;  /* 0x000000040000795c */ /* 0x000fe20000300000 */
.L_x_1707:
        /* <DEDUP_REMOVED lines=50> */
.L_x_1708:
        /* <DEDUP_REMOVED lines=598> */
.L_x_1710:
        /* <DEDUP_REMOVED lines=48> */
.L_x_1711:
        /* <DEDUP_REMOVED lines=62> */
.L_x_1693:
        /* <DEDUP_REMOVED lines=150> */
.L_x_1714:
        /* <DEDUP_REMOVED lines=60> */
.L_x_1716:
[----:B------:R-:W-:Y:S05]  /*60b0*/  BSYNC B0 ;  /* 0x0000000000007941 */ /* 0x000fea0003800000 */
.L_x_1715:
        /* <DEDUP_REMOVED lines=22> */
.L_x_1718:
[----:B------:R-:W-:Y:S05]  /*6220*/  BSYNC B0 ;  /* 0x0000000000007941 */ /* 0x000fea0003800000 */
.L_x_1717:
        /* <DEDUP_REMOVED lines=26> */
.L_x_1720:
[----:B------:R-:W-:Y:S05]  /*63d0*/  BSYNC B0 ;  /* 0x0000000000007941 */ /* 0x000fea0003800000 */
.L_x_1719:
        /* <DEDUP_REMOVED lines=23> */
.L_x_1713:
        /* <DEDUP_REMOVED lines=41> */
.L_x_1721:
        /* <DEDUP_REMOVED lines=47> */
.L_x_1723:
[----:B------:R-:W-:Y:S05]  /*6ad0*/  BSYNC B0 ;  /* 0x0000000000007941 */ /* 0x000fea0003800000 */
.L_x_1722:
        /* <DEDUP_REMOVED lines=21> */
.L_x_1725:
[----:B------:R-:W-:Y:S05]  /*6c30*/  BSYNC B0 ;  /* 0x0000000000007941 */ /* 0x000fea0003800000 */
.L_x_1724:
        /* <DEDUP_REMOVED lines=25> */
.L_x_1727:
[----:B------:R-:W-:Y:S05]  /*6dd0*/  BSYNC B0 ;  /* 0x0000000000007941 */ /* 0x000fea0003800000 */
.L_x_1726:
        /* <DEDUP_REMOVED lines=22> */
.L_x_1682:
        /* <DEDUP_REMOVED lines=21> */
.L_x_1729:
        /* <DEDUP_REMOVED lines=13> */
.L_x_1731:
[----:B------:R-:W-:-:S05]  /*7160*/  ULDC UR4, c[0x0][0x8bc] ;  /* 0x00022f0000047ab9 */ /* 0x000fca0000000800 */
.L_x_1730:
        /* <DEDUP_REMOVED lines=26> */
[----:B------:R-:W-:Y:S01]  /*7310*/  ULDC UR10, c[0x0][0x280] ;  /* 0x0000a000000a7ab9 */ /* 0x000fe20000000800 */
[----:B-1----:R-:W-:-:S11]  /*7320*/  USHF.R.S32.HI UR15, URZ, 0x1f, UR7 ;  /* 0x0000001f3f0f7899 */ /* 0x002fd60008011407 */
[----:B--2---:R-:W-:Y:S02]  /*7330*/  @P0 R2UR UR4, R0 ;  /* 0x00000000000402ca */ /* 0x004fe400000e0000 */
[----:B------:R-:W-:-:S04]  /*7340*/  ISETP.NE.U32.AND P0, PT, RZ, UR8, PT ;  /* 0x00000008ff007c0c */ /* 0x000fc8000bf05070 */
        /* <DEDUP_REMOVED lines=14> */
.L_x_1732:
        /* <DEDUP_REMOVED lines=13> */
.L_x_1733:
        /* <DEDUP_REMOVED lines=12> */
.L_x_1734:
[----:B------:R-:W-:Y:S01]  /*75c0*/  UIADD3 UR8, -UR12, UR10, UR6 ;  /* 0x0000000a0c087290 */ /* 0x000fe2000fffe106 */
[----:B------:R-:W-:Y:S01]  /*75d0*/  ISETP.LE.AND P0, PT, RZ, UR22, PT ;  /* 0x00000016ff007c0c */ /* 0x000fe2000bf03270 */
[----:B------:R-:W-:Y:S01]  /*75e0*/  ULDC UR9, c[0x0][0x74c] ;  /* 0x0001d30000097ab9 */ /* 0x000fe20000000800 */
[----:B------:R-:W-:Y:S01]  /*75f0*/  ULDC UR20, c[0x0][0x288] ;  /* 0x0000a20000147ab9 */ /* 0x000fe20000000800 */
[----:B------:R-:W-:Y:S02]  /*7600*/  UIADD3 UR9, UR8, -UR9, URZ ;  /* 0x8000000908097290 */ /* 0x000fe4000fffe03f */
[----:B------:R-:W-:Y:S02]  /*7610*/  UIADD3 UR8, UR10, 0x3f, URZ ;  /* 0x0000003f0a087890 */ /* 0x000fe4000fffe03f */
[----:B------:R-:W-:Y:S02]  /*7620*/  USHF.R.S32.HI UR11, URZ, 0x1f, UR9 ;  /* 0x0000001f3f0b7899 */ /* 0x000fe40008011409 */
[----:B------:R-:W-:-:S02]  /*7630*/  USHF.R.S32.HI UR14, URZ, 0x1f, UR13 ;  /* 0x0000001f3f0e7899 */ /* 0x000fc4000801140d */
[----:B------:R-:W-:Y:S02]  /*7640*/  ULEA.HI UR11, UR11, UR9, URZ, 0x6 ;  /* 0x000000090b0b7291 */ /* 0x000fe4000f8f303f */
[----:B------:R-:W-:Y:S02]  /*7650*/  USHF.R.S32.HI UR9, URZ, 0x1f, UR8 ;  /* 0x0000001f3f097899 */ /* 0x000fe40008011408 */
[----:B------:R-:W-:Y:S02]  /*7660*/  USHF.R.S32.HI UR11, URZ, 0x6, UR11 ;  /* 0x000000063f0b7899 */ /* 0x000fe4000801140b */
[----:B------:R-:W-:Y:S02]  /*7670*/  ULEA.HI UR8, UR9, UR8, URZ, 0x6 ;  /* 0x0000000809087291 */ /* 0x000fe4000f8f303f */
[----:B------:R-:W-:Y:S02]  /*7680*/  UISETP.LT.AND UP1, UPT, URZ, UR11, UPT ;  /* 0x0000000b3f00728c */ /* 0x000fe4000bf21270 */
[----:B------:R-:W-:-:S02]  /*7690*/  USHF.R.S32.HI UR8, URZ, 0x6, UR8 ;  /* 0x000000063f087899 */ /* 0x000fc40008011408 */
[----:B------:R-:W-:Y:S02]  /*76a0*/  USEL UR16, UR13, URZ, !UP0 ;  /* 0x0000003f0d107287 */ /* 0x000fe4000c000000 */
[----:B------:R-:W-:Y:S02]  /*76b0*/  USEL UR9, URZ, UR11, !UP1 ;  /* 0x0000000b3f097287 */ /* 0x000fe4000c800000 */
[----:B------:R-:W-:Y:S01]  /*76c0*/  UIMAD UR13, UR13, UR20, URZ ;  /* 0x000000140d0d72a4 */ /* 0x000fe2000f8e023f */
[----:B------:R-:W-:Y:S01]  /*76d0*/  UMOV UR11, UR8 ;  /* 0x00000008000b7c82 */ /* 0x000fe20008000000 */
[----:B------:R-:W-:Y:S10]  /*76e0*/  @!P0 BRA `(.L_x_1735) ;  /* 0x0000000000208947 */ /* 0x000ff40003800000 */
[----:B------:R-:W-:-:S03]  /*76f0*/  UIADD3 UR6, UR6, 0xbf, UR10 ;  /* 0x000000bf06067890 */ /* 0x000fc6000fffe00a */
[----:B------:R-:W-:Y:S02]  /*7700*/  ULDC UR10, c[0x0][0x748] ;  /* 0x0001d200000a7ab9 */ /* 0x000fe40000000800 */
[----:B------:R-:W-:-:S04]  /*7710*/  UIADD3 UR6, UR6, UR10, -UR12 ;  /* 0x0000000a06067290 */ /* 0x000fc8000fffe80c */
[----:B------:R-:W-:-:S04]  /*7720*/  USHF.R.S32.HI UR10, URZ, 0x1f, UR6 ;  /* 0x0000001f3f0a7899 */ /* 0x000fc80008011406 */
[----:B------:R-:W-:-:S04]  /*7730*/  ULEA.HI UR10, UR10, UR6, URZ, 0x6 ;  /* 0x000000060a0a7291 */ /* 0x000fc8000f8f303f */
[----:B------:R-:W-:-:S04]  /*7740*/  USHF.R.S32.HI UR10, URZ, 0x6, UR10 ;  /* 0x000000063f0a7899 */ /* 0x000fc8000801140a */
[----:B------:R-:W-:-:S04]  /*7750*/  UISETP.LT.AND UP1, UPT, UR8, UR10, UPT ;  /* 0x0000000a0800728c */ /* 0x000fc8000bf21270 */
[----:B------:R-:W-:-:S12]  /*7760*/  USEL UR11, UR8, UR10, UP1 ;  /* 0x0000000a080b7287 */ /* 0x000fd80008800000 */
.L_x_1735:
[----:B------:R-:W-:Y:S02]  /*7770*/  UISETP.GT.AND UP1, UPT, UR11, UR9, UPT ;  /* 0x000000090b00728c */ /* 0x000fe4000bf24270 */
[----:B------:R-:W-:Y:S02]  /*7780*/  USEL UR21, UR14, URZ, !UP0 ;  /* 0x0000003f0e157287 */ /* 0x000fe4000c000000 */
[----:B------:R-:W-:Y:S02]  /*7790*/  UIADD3 UR23, UP0, UR13, UR7, URZ ;  /* 0x000000070d177290 */ /* 0x000fe4000ff1e03f */
[----:B------:R-:W-:Y:S02]  /*77a0*/  PLOP3.LUT P1, PT, PT, PT, UP1, 0x80, 0x0 ;  /* 0x000000000000781c */ /* 0x000fe40003f2f018 */
[----:B------:R-:W-:Y:S01]  /*77b0*/  ELECT P0, URZ, PT ;  /* 0x00000000003f782f */ /* 0x000fe20003800000 */
[----:B------:R-:W-:-:S10]  /*77c0*/  ULEA.HI.X.SX32 UR10, UR13, UR15, 0x1, UP0 ;  /* 0x0000000f0d0a7291 */ /* 0x000fd400080f0e3f */
[----:B------:R-:W-:Y:S05]  /*77d0*/  @!P1 BRA `(.L_x_1736) ;  /* 0x0000001000909947 */ /* 0x000fea0003800000 */
[----:B------:R-:W-:Y:S01]  /*77e0*/  ULDC.64 UR18, c[0x0][0x2d8] ;  /* 0x0000b60000127ab9 */ /* 0x000fe20000000a00 */
[----:B------:R-:W1:Y:S01]  /*77f0*/  S2R R0, SR_TID.X ;  /* 0x0000000000007919 */ /* 0x000e620000002100 */
[----:B------:R-:W-:Y:S02]  /*7800*/  UIMAD UR6, UR15, UR18, URZ ;  /* 0x000000120f0672a4 */ /* 0x000fe4000f8e023f */
[----:B------:R-:W-:Y:S02]  /*7810*/  UIMAD.WIDE.U32 UR12, UR7, UR18, URZ ;  /* 0x00000012070c72a5 */ /* 0x000fe4000f8e003f */
[----:B------:R-:W-:Y:S02]  /*7820*/  UIMAD UR19, UR7, UR19, UR6 ;  /* 0x00000013071372a4 */ /* 0x000fe4000f8e0206 */
[----:B------:R-:W-:Y:S02]  /*7830*/  UIADD3 UR7, -UR9, UR11, URZ ;  /* 0x0000000b09077290 */ /* 0x000fe4000fffe13f */
[----:B------:R-:W-:-:S02]  /*7840*/  UIADD3 UR6, UP0, UR4, UR12, URZ ;  /* 0x0000000c04067290 */ /* 0x000fc4000ff1e03f */
[----:B------:R-:W-:Y:S02]  /*7850*/  UIADD3 UR19, UR13, UR19, URZ ;  /* 0x000000130d137290 */ /* 0x000fe4000fffe03f */
[----:B------:R-:W-:Y:S02]  /*7860*/  ULOP3.LUT UR17, UR7, 0x1, URZ, 0xc0, !UPT ;  /* 0x0000000107117892 */ /* 0x000fe4000f8ec03f */
[----:B------:R-:W-:Y:S02]  /*7870*/  UIADD3.X UR7, UR5, UR19, URZ, UP0, !UPT ;  /* 0x0000001305077290 */ /* 0x000fe400087fe43f */
[----:B------:R-:W-:Y:S01]  /*7880*/  UISETP.NE.U32.AND UP0, UPT, UR17, 0x1, UPT ;  /* 0x000000011100788c */ /* 0x000fe2000bf05070 */
[----:B------:R-:W-:Y:S02]  /*7890*/  ULDC.64 UR14, c[0x0][0x2e0] ;  /* 0x0000b800000e7ab9 */ /* 0x000fe40000000a00 */
[----:B------:R-:W-:-:S03]  /*78a0*/  UIMAD UR18, UR21, UR14, URZ ;  /* 0x0000000e151272a4 */ /* 0x000fc6000f8e023f */
[----:B------:R-:W-:Y:S01]  /*78b0*/  PLOP3.LUT P1, PT, PT, PT, UP0, 0x80, 0x0 ;  /* 0x000000000000781c */ /* 0x000fe20003f2f008 */
[----:B------:R-:W-:Y:S02]  /*78c0*/  UIMAD.WIDE.U32 UR6, UR16, UR14, UR6 ;  /* 0x0000000e100672a5 */ /* 0x000fe4000f8e0006 */
[----:B------:R-:W-:Y:S01]  /*78d0*/  UIMAD UR18, UR16, UR15, UR18 ;  /* 0x0000000f101272a4 */ /* 0x000fe2000f8e0212 */
[----:B------:R-:W-:Y:S02]  /*78e0*/  ULDC UR21, c[0x0][0x760] ;  /* 0x0001d80000157ab9 */ /* 0x000fe40000000800 */
[----:B------:R-:W-:Y:S02]  /*78f0*/  UIMAD UR15, UR20, UR21, URZ ;  /* 0x00000015140f72a4 */ /* 0x000fe4000f8e023f */
[----:B------:R-:W-:Y:S01]  /*7900*/  UIADD3 UR24, UR7, UR18, URZ ;  /* 0x0000001207187290 */ /* 0x000fe2000fffe03f */
[----:B-1----:R-:W-:-:S04]  /*7910*/  LOP3.LUT R9, R0, 0x1f, RZ, 0xc0, !PT ;  /* 0x0000001f00097812 */ /* 0x002fc800078ec0ff */
[----:B------:R-:W-:Y:S07]  /*7920*/  @P1 BRA `(.L_x_1737) ;  /* 0x00000004006c1947 */ /* 0x000fee0003800000 */
        /* <DEDUP_REMOVED lines=11> */
.L_x_1740:
[----:B------:R-:W2:Y:S04]  /*79e0*/  LDG.E.STRONG.GPU R0, desc[UR46][R2.64] ;  /* 0x0000002e02007981 */ /* 0x000ea8000c1ef900 */
[----:B--2---:R-:W-:Y:S01]  /*79f0*/  CCTL.IVALL ;  /* 0x00000000ff00798f */ /* 0x004fe20002000000 */
[----:B------:R-:W-:Y:S05]  /*7a00*/  YIELD ;  /* 0x0000000000007946 */ /* 0x000fea0003800000 */
[----:B------:R-:W-:-:S13]  /*7a10*/  ISETP.NE.AND P1, PT, R0, UR22, PT ;  /* 0x0000001600007c0c */ /* 0x000fda000bf25270 */
[----:B------:R-:W-:Y:S05]  /*7a20*/  @P1 BRA `(.L_x_1740) ;  /* 0xfffffffc00ec1947 */ /* 0x000fea000383ffff */
.L_x_1739:
[----:B------:R-:W-:Y:S05]  /*7a30*/  BSYNC B0 ;  /* 0x0000000000007941 */ /* 0x000fea0003800000 */
.L_x_1738:
[----:B------:R-:W-:-:S03]  /*7a40*/  UMOV UR17, 0xffffffff ;  /* 0xffffffff00117882 */ /* 0x000fc60000000000 */
[----:B------:R-:W-:Y:S05]  /*7a50*/  BRA.DIV UR17, `(.L_x_1741) ;  /* 0x0000004611887947 */ /* 0x000fea000b800000 */
[----:B------:R-:W-:Y:S01]  /*7a60*/  NOP ;  /* 0x0000000000007918 */ /* 0x000fe20000000000 */
.L_x_1824:
        /* <DEDUP_REMOVED lines=22> */
.L_x_1743:
[----:B------:R-:W-:Y:S05]  /*7bd0*/  BSYNC B0 ;  /* 0x0000000000007941 */ /* 0x000fea0003800000 */
.L_x_1742:
        /* <DEDUP_REMOVED lines=20> */
.L_x_1745:
[----:B------:R-:W-:Y:S05]  /*7d20*/  BSYNC B0 ;  /* 0x0000000000007941 */ /* 0x000fea0003800000 */
.L_x_1744:
[----:B------:R-:W-:Y:S06]  /*7d30*/  BAR.ARV 0xa, 0xa0 ;  /* 0x0282800000007b1d */ /* 0x000fec0000002000 */
[----:B------:R-:W-:Y:S04]  /*7d40*/  BSSY B0, `(.L_x_1746) ;  /* 0x0000003000007945 */ /* 0x000fe80003800000 */
[----:B------:R-:W-:Y:S05]  /*7d50*/  @!P0 BRA `(.L_x_1747) ;  /* 0x0000000000048947 */ /* 0x000fea0003800000 */
[----:B------:R-:W-:-:S04]  /*7d60*/  DEPBAR.LE SB0, 0x0 ;  /* 0x000080000000791a */ /* 0x000fc80000000000 */
.L_x_1747:
[----:B------:R-:W-:Y:S05]  /*7d70*/  BSYNC B0 ;  /* 0x0000000000007941 */ /* 0x000fea0003800000 */
.L_x_1746:
        /* <DEDUP_REMOVED lines=19> */
.L_x_1749:
[----:B------:R-:W-:Y:S05]  /*7eb0*/  BSYNC B0 ;  /* 0x0000000000007941 */ /* 0x000fea0003800000 */
.L_x_1748:
[----:B------:R-:W-:Y:S01]  /*7ec0*/  UIADD3 UR17, UR9, 0x1, URZ ;  /* 0x0000000109117890 */ /* 0x000fe2000fffe03f */
[----:B------:R-:W-:Y:S11]  /*7ed0*/  BRA `(.L_x_1750) ;  /* 0x0000000000047947 */ /* 0x000ff60003800000 */
.L_x_1737:
[----:B------:R-:W-:-:S05]  /*7ee0*/  UMOV UR17, UR9 ;  /* 0x0000000900117c82 */ /* 0x000fca0008000000 */
.L_x_1750:
[----:B------:R-:W-:-:S04]  /*7ef0*/  UIADD3 UR9, UR9, 0x1, URZ ;  /* 0x0000000109097890 */ /* 0x000fc8000fffe03f */
[----:B------:R-:W-:-:S03]  /*7f00*/  UISETP.NE.AND UP0, UPT, UR11, UR9, UPT ;  /* 0x000000090b00728c */ /* 0x000fc6000bf05270 */
[----:B------:R-:W-:-:S03]  /*7f10*/  UMOV UR9, UR17 ;  /* 0x0000001100097c82 */ /* 0x000fc60008000000 */
[----:B------:R-:W-:-:S13]  /*7f20*/  PLOP3.LUT P1, PT, PT, PT, UP0, 0x80, 0x0 ;  /* 0x000000000000781c */ /* 0x000fda0003f2f008 */
[----:B------:R-:W-:Y:S05]  /*7f30*/  @!P1 BRA `(.L_x_1736) ;  /* 0x0000000800b89947 */ /* 0x000fea0003800000 */
[----:B------:R-:W-:Y:S01]  /*7f40*/  UMOV UR13, UR19 ;  /* 0x00000013000d7c82 */ /* 0x000fe20008000000 */
[----:B------:R-:W-:Y:S01]  /*7f50*/  ULDC.64 UR20, c[0x0][0x2c0] ;  /* 0x0000b00000147ab9 */ /* 0x000fe20000000a00 */
[----:B------:R-:W-:Y:S01]  /*7f60*/  UIMAD.WIDE.U32 UR12, UR16, UR14, UR12 ;  /* 0x0000000e100c72a5 */ /* 0x000fe2000f8e000c */
[----:B------:R-:W-:-:S03]  /*7f70*/  UMOV UR9, UR17 ;  /* 0x0000001100097c82 */ /* 0x000fc60008000000 */
[----:B------:R-:W-:-:S04]  /*7f80*/  UIADD3 UR4, UP0, UR4, UR12, URZ ;  /* 0x0000000c04047290 */ /* 0x000fc8000ff1e03f */
[----:B------:R-:W-:Y:S02]  /*7f90*/  UIADD3.X UR5, UR5, UR18, UR13, UP0, !UPT ;  /* 0x0000001205057290 */ /* 0x000fe400087fe40d */
[----:B------:R-:W-:-:S04]  /*7fa0*/  ULEA UR14, UP0, UR4, UR20, 0x2 ;  /* 0x00000014040e7291 */ /* 0x000fc8000f80103f */
[----:B------:R-:W-:Y:S02]  /*7fb0*/  ULEA.HI.X UR5, UR4, UR21, UR5, 0x2, UP0 ;  /* 0x0000001504057291 */ /* 0x000fe400080f1405 */
[----:B------:R-:W-:Y:S01]  /*7fc0*/  UIADD3 UR14, UP0, UR14, 0x3000, URZ ;  /* 0x000030000e0e7890 */ /* 0x000fe2000ff1e03f */
[----:B------:R-:W-:-:S03]  /*7fd0*/  UMOV UR4, URZ ;  /* 0x0000003f00047c82 */ /* 0x000fc60008000000 */
[----:B------:R-:W-:-:S12]  /*7fe0*/  UIADD3.X UR5, URZ, UR5, URZ, UP0, !UPT ;  /* 0x000000053f057290 */ /* 0x000fd800087fe43f */
.L_x_1775:
        /* <DEDUP_REMOVED lines=11> */
.L_x_1753:
[----:B------:R-:W2:Y:S04]  /*80a0*/  LDG.E.STRONG.GPU R0, desc[UR46][R2.64] ;  /* 0x0000002e02007981 */ /* 0x000ea8000c1ef900 */
[----:B--2---:R-:W-:Y:S01]  /*80b0*/  CCTL.IVALL ;  /* 0x00000000ff00798f */ /* 0x004fe20002000000 */
[----:B------:R-:W-:Y:S05]  /*80c0*/  YIELD ;  /* 0x0000000000007946 */ /* 0x000fea0003800000 */
[----:B------:R-:W-:-:S13]  /*80d0*/  ISETP.NE.AND P1, PT, R0, UR22, PT ;  /* 0x0000001600007c0c */ /* 0x000fda000bf25270 */
[----:B------:R-:W-:Y:S05]  /*80e0*/  @P1 BRA `(.L_x_1753) ;  /* 0xfffffffc00ec1947 */ /* 0x000fea000383ffff */
.L_x_1752:
[----:B------:R-:W-:Y:S05]  /*80f0*/  BSYNC B0 ;  /* 0x0000000000007941 */ /* 0x000fea0003800000 */
.L_x_1751:
[----:B------:R-:W-:-:S03]  /*8100*/  UMOV UR16, 0xffffffff ;  /* 0xffffffff00107882 */ /* 0x000fc60000000000 */
[----:B------:R-:W-:Y:S05]  /*8110*/  BRA.DIV UR16, `(.L_x_1754) ;  /* 0x0000003e10f47947 */ /* 0x000fea000b800000 */
[----:B------:R-:W-:Y:S01]  /*8120*/  NOP ;  /* 0x0000000000007918 */ /* 0x000fe20000000000 */
.L_x_1827:
        /* <DEDUP_REMOVED lines=9> */
[----:B------:R-:W-:-:S03]  /*81c0*/  UMOV UR27, 0x14f00000 ;  /* 0x14f00000001b7882 */ /* 0x000fc60000000000 */
[----:B------:R-:W-:Y:S02]  /*81d0*/  ULEA.HI.X.SX32 UR16, UR16, UR24, 0x1, UP0 ;  /* 0x0000001810107291 */ /* 0x000fe400080f0e3f */
[----:B------:R-:W-:-:S04]  /*81e0*/  ULEA UR18, UP0, UR26, UR18, 0x2 ;  /* 0x000000121a127291 */ /* 0x000fc8000f80103f */
[----:B------:R-:W-:-:S03]  /*81f0*/  ULEA.HI.X UR19, UR26, UR19, UR16, 0x2, UP0 ;  /* 0x000000131a137291 */ /* 0x000fc600080f1410 */
[----:B------:R-:W-:Y:S01]  /*8200*/  UMOV UR16, 0x300 ;  /* 0x0000030000107882 */ /* 0x000fe20000000000 */
[----:B------:R-:W-:Y:S01]  /*8210*/  UMOV UR26, 0x0 ;  /* 0x00000000001a7882 */ /* 0x000fe20000000000 */
[----:B-1----:R-:W-:-:S04]  /*8220*/  ULEA UR21, UR25, UR21, 0x18 ;  /* 0x0000001519157291 */ /* 0x002fc8000f8ec03f */
[----:B------:R-:W-:-:S09]  /*8230*/  UIADD3 UR21, UR21, 0xc000, URZ ;  /* 0x0000c00015157890 */ /* 0x000fd2000fffe03f */
[----:B------:R1:W-:Y:S02]  /*8240*/  UBLKRED.G.S.ADD.F32.RN [UR18], [UR21], UR16, desc[UR26] ;  /* 0x00001a12150073bb */ /* 0x0003e400080a1410 */
[----:B-1----:R0:W-:Y:S02]  /*8250*/  UTMACMDFLUSH ;  /* 0x00000000000079b7 */ /* 0x0021e40000000000 */
.L_x_1756:
[----:B------:R-:W-:Y:S05]  /*8260*/  BSYNC B0 ;  /* 0x0000000000007941 */ /* 0x000fea0003800000 */
.L_x_1755:
[----:B------:R-:W-:Y:S01]  /*8270*/  UIMAD UR16, UR17, 0x1800, UR4 ;  /* 0x00001800111078a4 */ /* 0x000fe2000f8e0204 */
[----:B------:R-:W-:Y:S06]  /*8280*/  BAR.SYNC.DEFER_BLOCKING 0xe, 0xa0 ;  /* 0x0382800000007b1d */ /* 0x000fec0000010000 */
[----:B------:R-:W-:Y:S01]  /*8290*/  UMOV UR18, UR14 ;  /* 0x0000000e00127c82 */ /* 0x000fe20008000000 */
[----:B------:R-:W-:Y:S01]  /*82a0*/  UMOV UR19, UR5 ;  /* 0x0000000500137c82 */ /* 0x000fe20008000000 */
[----:B------:R-:W-:Y:S01]  /*82b0*/  BSSY B0, `(.L_x_1757) ;  /* 0x000000d000007945 */ /* 0x000fe20003800000 */
[----:B------:R-:W-:-:S03]  /*82c0*/  UIMAD.WIDE UR18, UR16, 0x4, UR18 ;  /* 0x00000004101278a5 */ /* 0x000fc6000f8e0212 */
[----:B------:R-:W-:Y:S09]  /*82d0*/  @!P0 BRA `(.L_x_1758) ;  /* 0x0000000000288947 */ /* 0x000ff20003800000 */
        /* <DEDUP_REMOVED lines=10> */
.L_x_1758:
[----:B------:R-:W-:Y:S05]  /*8380*/  BSYNC B0 ;  /* 0x0000000000007941 */ /* 0x000fea0003800000 */
.L_x_1757:
[----:B------:R-:W-:Y:S06]  /*8390*/  BAR.ARV 0xa, 0xa0 ;  /* 0x0282800000007b1d */ /* 0x000fec0000002000 */
[----:B------:R-:W-:Y:S04]  /*83a0*/  BSSY B0, `(.L_x_1759) ;  /* 0x0000003000007945 */ /* 0x000fe80003800000 */
[----:B------:R-:W-:Y:S05]  /*83b0*/  @!P0 BRA `(.L_x_1760) ;  /* 0x0000000000048947 */ /* 0x000fea0003800000 */
[----:B------:R-:W-:-:S04]  /*83c0*/  DEPBAR.LE SB0, 0x0 ;  /* 0x000080000000791a */ /* 0x000fc80000000000 */
.L_x_1760:
[----:B------:R-:W-:Y:S05]  /*83d0*/  BSYNC B0 ;  /* 0x0000000000007941 */ /* 0x000fea0003800000 */
.L_x_1759:
        /* <DEDUP_REMOVED lines=19> */
.L_x_1762:
[----:B------:R-:W-:Y:S05]  /*8510*/  BSYNC B0 ;  /* 0x0000000000007941 */ /* 0x000fea0003800000 */
.L_x_1761:
        /* <DEDUP_REMOVED lines=9> */
.L_x_1765:
[----:B------:R-:W2:Y:S04]  /*85b0*/  LDG.E.STRONG.GPU R0, desc[UR46][R2.64] ;  /* 0x0000002e02007981 */ /* 0x000ea8000c1ef900 */
[----:B--2---:R-:W-:Y:S01]  /*85c0*/  CCTL.IVALL ;  /* 0x00000000ff00798f */ /* 0x004fe20002000000 */
[----:B------:R-:W-:Y:S05]  /*85d0*/  YIELD ;  /* 0x0000000000007946 */ /* 0x000fea0003800000 */
[----:B------:R-:W-:-:S13]  /*85e0*/  ISETP.NE.AND P1, PT, R0, UR22, PT ;  /* 0x0000001600007c0c */ /* 0x000fda000bf25270 */
[----:B------:R-:W-:Y:S05]  /*85f0*/  @P1 BRA `(.L_x_1765) ;  /* 0xfffffffc00ec1947 */ /* 0x000fea000383ffff */
.L_x_1764:
[----:B------:R-:W-:Y:S05]  /*8600*/  BSYNC B0 ;  /* 0x0000000000007941 */ /* 0x000fea0003800000 */
.L_x_1763:
[----:B------:R-:W-:-:S03]  /*8610*/  UMOV UR12, 0xffffffff ;  /* 0xffffffff000c7882 */ /* 0x000fc60000000000 */
[----:B------:R-:W-:Y:S05]  /*8620*/  BRA.DIV UR12, `(.L_x_1766) ;  /* 0x0000003a0ccc7947 */ /* 0x000fea000b800000 */
[----:B------:R-:W-:Y:S01]  /*8630*/  NOP ;  /* 0x0000000000007918 */ /* 0x000fe20000000000 */
.L_x_1830:
        /* <DEDUP_REMOVED lines=15> */
.L_x_1768:
[----:B------:R-:W-:Y:S05]  /*8730*/  BSYNC B0 ;  /* 0x0000000000007941 */ /* 0x000fea0003800000 */
.L_x_1767:
        /* <DEDUP_REMOVED lines=15> */
.L_x_1770:
[----:B------:R-:W-:Y:S05]  /*8830*/  BSYNC B0 ;  /* 0x0000000000007941 */ /* 0x000fea0003800000 */
.L_x_1769:
[----:B------:R-:W-:Y:S06]  /*8840*/  BAR.ARV 0xa, 0xa0 ;  /* 0x0282800000007b1d */ /* 0x000fec0000002000 */
[----:B------:R-:W-:Y:S04]  /*8850*/  BSSY B0, `(.L_x_1771) ;  /* 0x0000003000007945 */ /* 0x000fe80003800000 */
[----:B------:R-:W-:Y:S05]  /*8860*/  @!P0 BRA `(.L_x_1772) ;  /* 0x0000000000048947 */ /* 0x000fea0003800000 */
[----:B------:R-:W-:-:S04]  /*8870*/  DEPBAR.LE SB0, 0x0 ;  /* 0x000080000000791a */ /* 0x000fc80000000000 */
.L_x_1772:
[----:B------:R-:W-:Y:S05]  /*8880*/  BSYNC B0 ;  /* 0x0000000000007941 */ /* 0x000fea0003800000 */
.L_x_1771:
        /* <DEDUP_REMOVED lines=19> */
.L_x_1774:
[----:B------:R-:W-:Y:S05]  /*89c0*/  BSYNC B0 ;  /* 0x0000000000007941 */ /* 0x000fea0003800000 */
.L_x_1773:
[----:B------:R-:W-:Y:S02]  /*89d0*/  UIADD3 UR9, UR9, 0x2, URZ ;  /* 0x0000000209097890 */ /* 0x000fe4000fffe03f */
[----:B------:R-:W-:Y:S02]  /*89e0*/  UIADD3 UR4, UR4, 0x3000, URZ ;  /* 0x0000300004047890 */ /* 0x000fe4000fffe03f */
[----:B------:R-:W-:-:S06]  /*89f0*/  UISETP.GE.AND UP0, UPT, UR9, UR11, UPT ;  /* 0x0000000b0900728c */ /* 0x000fcc000bf06270 */
[----:B------:R-:W-:-:S13]  /*8a00*/  PLOP3.LUT P1, PT, PT, PT, UP0, 0x80, 0x0 ;  /* 0x000000000000781c */ /* 0x000fda0003f2f008 */
[----:B------:R-:W-:Y:S05]  /*8a10*/  @!P1 BRA `(.L_x_1775) ;  /* 0xfffffff400749947 */ /* 0x000fea000383ffff */
.L_x_1736:
        /* <DEDUP_REMOVED lines=41> */
.L_x_1778:
[----:B------:R-:W-:Y:S05]  /*8cb0*/  BSYNC B0 ;  /* 0x0000000000007941 */ /* 0x000fea0003800000 */
.L_x_1777:
[----:B------:R-:W-:Y:S05]  /*8cc0*/  BRA `(.L_x_1779) ;  /* 0x0000000000047947 */ /* 0x000fea0003800000 */
.L_x_1776:
[----:B------:R-:W-:-:S05]  /*8cd0*/  UMOV UR4, UR9 ;  /* 0x0000000900047c82 */ /* 0x000fca0008000000 */
.L_x_1779:
        /* <DEDUP_REMOVED lines=11> */
.L_x_1784:
        /* <DEDUP_REMOVED lines=24> */
.L_x_1781:
[----:B------:R-:W-:Y:S05]  /*8f10*/  BSYNC B0 ;  /* 0x0000000000007941 */ /* 0x000fea0003800000 */
.L_x_1780:
        /* <DEDUP_REMOVED lines=24> */
.L_x_1783:
[----:B------:R-:W-:Y:S05]  /*90a0*/  BSYNC B0 ;  /* 0x0000000000007941 */ /* 0x000fea0003800000 */
.L_x_1782:
[----:B------:R-:W-:Y:S02]  /*90b0*/  UIADD3 UR7, UR7, 0x2, URZ ;  /* 0x0000000207077890 */ /* 0x000fe4000fffe03f */
[----:B------:R-:W-:Y:S02]  /*90c0*/  ULEA UR5, UR19, UR5, 0x1 ;  /* 0x0000000513057291 */ /* 0x000fe4000f8e083f */
[----:B------:R-:W-:Y:S02]  /*90d0*/  ULEA UR6, UR19, UR6, 0x1 ;  /* 0x0000000613067291 */ /* 0x000fe4000f8e083f */
[----:B------:R-:W-:-:S13]  /*90e0*/  ISETP.NE.AND P0, PT, RZ, UR7, PT ;  /* 0x00000007ff007c0c */ /* 0x000fda000bf05270 */
[----:B------:R-:W-:Y:S05]  /*90f0*/  @!P0 BRA `(.L_x_1687) ;  /* 0x0000002c00748947 */ /* 0x000fea0003800000 */
[----:B------:R-:W-:Y:S05]  /*9100*/  BRA `(.L_x_1784) ;  /* 0xfffffffc00207947 */ /* 0x000fea000383ffff */
.L_x_1728:
        /* <DEDUP_REMOVED lines=14> */
.L_x_1785:
        /* <DEDUP_REMOVED lines=14> */
.L_x_1787:
[----:B------:R-:W-:-:S05]  /*92d0*/  ULDC UR4, c[0x0][0x8bc] ;  /* 0x00022f0000047ab9 */ /* 0x000fca0000000800 */
.L_x_1786:
        /* <DEDUP_REMOVED lines=59> */
.L_x_1789:
        /* <DEDUP_REMOVED lines=13> */
.L_x_1790:
        /* <DEDUP_REMOVED lines=8> */
.L_x_1791:
        /* <DEDUP_REMOVED lines=21> */
.L_x_1792:
        /* <DEDUP_REMOVED lines=50> */
.L_x_1831:
        /* <DEDUP_REMOVED lines=15> */
.L_x_1795:
        /* <DEDUP_REMOVED lines=127> */
.L_x_1806:
[----:B-123--:R-:W-:-:S04]  /*a530*/  SHF.L.U32 R18, R10, 0x1f, RZ ;  /* 0x0000001f0a127819 */ /* 0x00efc800000006ff */
[----:B------:R-:W2:Y:S02]  /*a540*/  SYNCS.PHASECHK.TRANS64.TRYWAIT P1, [R15+URZ+0x26840], R18 ;  /* 0x026840120f0075a7 */ /* 0x000ea4000802017f */
[----:B--2---:R-:W-:Y:S05]  /*a550*/  @!P1 BRA `(.L_x_1798) ;  /* 0x0000001c00309947 */ /* 0x004fea0003800000 */
.L_x_1832:
        /* <DEDUP_REMOVED lines=8> */
.L_x_1799:
        /* <DEDUP_REMOVED lines=44> */
.L_x_1833:
        /* <DEDUP_REMOVED lines=8> */
.L_x_1801:
        /* <DEDUP_REMOVED lines=44> */
.L_x_1834:
        /* <DEDUP_REMOVED lines=8> */
.L_x_1803:
        /* <DEDUP_REMOVED lines=38> */
.L_x_1836:
        /* <DEDUP_REMOVED lines=8> */
.L_x_1805:
        /* <DEDUP_REMOVED lines=44> */
.L_x_1797:
[----:B------:R-:W4:Y:S02]  /*b200*/  LDL.LU R4, [R1+0x8] ;  /* 0x0000080001047983 */ /* 0x000f240000300800 */
[----:B----4-:R-:W-:Y:S02]  /*b210*/  ISETP.NE.AND P1, PT, R4, RZ, PT ;  /* 0x000000ff0400720c */ /* 0x010fe40003f25270 */
[----:B------:R4:W5:Y:S11]  /*b220*/  LDL R4, [R1+0x4] ;  /* 0x0000040001047983 */ /* 0x0009760000100800 */
[----:B----4-:R-:W-:Y:S05]  /*b230*/  @!P1 BRA `(.L_x_1796) ;  /* 0x0000000400949947 */ /* 0x010fea0003800000 */
[----:B------:R-:W-:-:S04]  /*b240*/  SHF.L.U32 R12, R10, 0x1f, RZ ;  /* 0x0000001f0a0c7819 */ /* 0x000fc800000006ff */
[----:B------:R-:W4:Y:S02]  /*b250*/  SYNCS.PHASECHK.TRANS64.TRYWAIT P1, [R15+URZ+0x26840], R12 ;  /* 0x0268400c0f0075a7 */ /* 0x000f24000802017f */
[----:B----4-:R-:W-:Y:S05]  /*b260*/  @!P1 BRA `(.L_x_1807) ;  /* 0x0000001000409947 */ /* 0x010fea0003800000 */
.L_x_1837:
        /* <DEDUP_REMOVED lines=8> */
.L_x_1808:
        /* <DEDUP_REMOVED lines=41> */
.L_x_1838:
        /* <DEDUP_REMOVED lines=8> */
.L_x_1810:
        /* <DEDUP_REMOVED lines=41> */
.L_x_1796:
[----:B------:R-:W1:Y:S01]  /*b890*/  S2R R0, SR_TID.X ;  /* 0x0000000000007919 */ /* 0x000e620000002100 */
[----:B------:R-:W-:Y:S01]  /*b8a0*/  IMAD R3, R16, 0x8, R15 ;  /* 0x0000000810037824 */ /* 0x000fe200078e020f */
[----:B-1----:R-:W-:Y:S02]  /*b8b0*/  LOP3.LUT R2, R0, 0x7f, RZ, 0xc0, !PT ;  /* 0x0000007f00027812 */ /* 0x002fe400078ec0ff */
[----:B------:R-:W-:Y:S02]  /*b8c0*/  SHF.L.U32 R0, R10, 0x1f, RZ ;  /* 0x0000001f0a007819 */ /* 0x000fe400000006ff */
[----:B------:R-:W-:Y:S02]  /*b8d0*/  ISETP.NE.AND P1, PT, R2, RZ, PT ;  /* 0x000000ff0200720c */ /* 0x000fe40003f25270 */
[----:B------:R-:W1:Y:S02]  /*b8e0*/  SYNCS.PHASECHK.TRANS64.TRYWAIT P0, [R3+URZ+0x26840], R0 ;  /* 0x02684000030075a7 */ /* 0x000e64000800017f */
[----:B-1----:R-:W-:Y:S09]  /*b8f0*/  @!P0 BRA `(.L_x_1811) ;  /* 0x0000000800c48947 */ /* 0x002ff20003800000 */
.L_x_1839:
[----:B------:R-:W-:Y:S05]  /*b900*/  @P1 BRA `(.L_x_1812) ;  /* 0x0000000000181947 */ /* 0x000fea0003800000 */
[----:B------:R-:W1:Y:S01]  /*b910*/  S2R R2, SR_TID.X ;  /* 0x0000000000027919 */ /* 0x000e620000002100 */
[----:B------:R-:W-:-:S04]  /*b920*/  IMAD.MOV.U32 R0, RZ, RZ, 0x3100 ;  /* 0x00003100ff007424 */ /* 0x000fc800078e00ff */
[----:B------:R1:W-:Y:S02]  /*b930*/  SYNCS.ARRIVE.TRANS64 RZ, [R3+URZ+0x26830], R0 ;  /* 0x0268300003ff79a7 */ /* 0x0003e4000800003f */
[----:B-1----:R-:W-:-:S13]  /*b940*/  LOP3.LUT P0, RZ, R2, 0x1f, RZ, 0xc0, !PT ;  /* 0x0000001f02ff7812 */ /* 0x002fda000780c0ff */
[----:B------:R-:W-:Y:S05]  /*b950*/  @!P0 BRA `(.L_x_1812) ;  /* 0x0000000000048947 */ /* 0x000fea0003800000 */
[----:B------:R-:W-:Y:S01]  /*b960*/  BPT.TRAP 0x1 ;  /* 0x000000040000795c */ /* 0x000fe20000300000 */
.L_x_1812:
        /* <DEDUP_REMOVED lines=48> */
.L_x_1793:
[----:B------:R-:W-:Y:S05]  /*bc70*/  BSYNC B0 ;  /* 0x0000000000007941 */ /* 0x000fea0003800000 */
.L_x_1788:
[----:B------:R-:W-:-:S03]  /*bc80*/  UMOV UR8, 0xffffffff ;  /* 0xffffffff00087882 */ /* 0x000fc60000000000 */
[----:B------:R-:W-:Y:S05]  /*bc90*/  BRA.DIV UR8, `(.L_x_1813) ;  /* 0x0000000608f07947 */ /* 0x000fea000b800000 */
[----:B------:R-:W-:-:S13]  /*bca0*/  ELECT P6, URZ, PT ;  /* 0x00000000003f782f */ /* 0x000fda00038c0000 */
.L_x_1842:
[----:B------:R-:W-:Y:S05]  /*bcb0*/  @!P6 BRA `(.L_x_1687) ;  /* 0x000000000084e947 */ /* 0x000fea0003800000 */
[----:B------:R-:W-:-:S06]  /*bcc0*/  ULOP3.LUT UR8, UR38, 0x2, URZ, 0xfc, !UPT ;  /* 0x0000000226087892 */ /* 0x000fcc000f8efc3f */
[----:B------:R-:W-:-:S05]  /*bcd0*/  IMAD.U32 R2, RZ, RZ, UR8 ;  /* 0x00000008ff027e24 */ /* 0x000fca000f8e00ff */
[----:B------:R-:W-:-:S13]  /*bce0*/  ISETP.NE.AND P2, PT, R2, 0x3, PT ;  /* 0x000000030200780c */ /* 0x000fda0003f45270 */
[----:B------:R-:W-:Y:S05]  /*bcf0*/  @!P2 BRA `(.L_x_1814) ;  /* 0x000000000004a947 */ /* 0x000fea0003800000 */
[----:B---3--:R-:W-:Y:S01]  /*bd00*/  BPT.TRAP 0x1 ;  /* 0x000000040000795c */ /* 0x008fe20000300000 */
.L_x_1814:
        /* <DEDUP_REMOVED lines=15> */
.L_x_1843:
[----:B------:R-:W2:Y:S02]  /*be00*/  SYNCS.PHASECHK.TRANS64.TRYWAIT P0, [R3+URZ], R2 ;  /* 0x00000002030075a7 */ /* 0x000ea4000800017f */
[----:B--2---:R-:W-:Y:S05]  /*be10*/  @!P0 BRA `(.L_x_1816) ;  /* 0x0000000400c48947 */ /* 0x004fea0003800000 */
.L_x_1844:
[----:B------:R-:W-:Y:S05]  /*be20*/  @!P2 BRA `(.L_x_1817) ;  /* 0x000000000004a947 */ /* 0x000fea0003800000 */
[----:B---3--:R-:W-:Y:S01]  /*be30*/  BPT.TRAP 0x1 ;  /* 0x000000040000795c */ /* 0x008fe20000300000 */
.L_x_1817:
[----:B--2---:R-:W-:-:S04]  /*be40*/  VIADD R3, R8, 0x26840 ;  /* 0x0002684008037836 */ /* 0x004fc80000000000 */
[----:B------:R-:W-:-:S04]  /*be50*/  IMAD R5, R0, 0x8, R3 ;  /* 0x0000000800057824 */ /* 0x000fc800078e0203 */
[----:B------:R-:W2:Y:S02]  /*be60*/  SYNCS.PHASECHK.TRANS64.TRYWAIT P0, [R5+URZ], R4 ;  /* 0x00000004050075a7 */ /* 0x000ea4000800017f */
[----:B--2---:R-:W-:Y:S05]  /*be70*/  @!P0 BRA `(.L_x_1818) ;  /* 0x0000000400c08947 */ /* 0x004fea0003800000 */
.L_x_1845:
[----:B------:R-:W-:-:S07]  /*be80*/  IMAD R3, R6, 0x8, R3 ;  /* 0x0000000806037824 */ /* 0x000fce00078e0203 */
.L_x_1819:
[----:B----4-:R4:W1:Y:S02]  /*be90*/  SYNCS.PHASECHK.TRANS64.TRYWAIT P0, [R3+URZ], R2 ;  /* 0x00000002030075a7 */ /* 0x010864000800017f */
[----:B-1----:R-:W-:Y:S05]  /*bea0*/  @!P0 NANOSLEEP.SYNCS 0x989680 ;  /* 0x009896800000895d */ /* 0x002fea0003900000 */
[----:B------:R-:W1:Y:S02]  /*beb0*/  @!P0 SYNCS.PHASECHK.TRANS64 P0, [R3+URZ], R2 ;  /* 0x00000002030085a7 */ /* 0x000e64000800007f */
[----:B-1----:R-:W-:Y:S05]  /*bec0*/  @!P0 BRA `(.L_x_1819) ;  /* 0xfffffffc00f08947 */ /* 0x002fea000383ffff */
.L_x_1687:
[----:B---3--:R-:W-:Y:S05]  /*bed0*/  BSYNC B6 ;  /* 0x0000000000067941 */ /* 0x008fea0003800000 */
.L_x_1681:
[----:B------:R-:W-:Y:S05]  /*bee0*/  EXIT ;  /* 0x000000000000794d */ /* 0x000fea0003800000 */
.L_x_1698:
[----:B------:R-:W-:Y:S02]  /*bef0*/  IMAD.MOV.U32 R13, RZ, RZ, R17 ;  /* 0x000000ffff0d7224 */ /* 0x000fe400078e0011 */
[----:B------:R-:W-:Y:S02]  /*bf00*/  IMAD.MOV.U32 R12, RZ, RZ, RZ ;  /* 0x000000ffff0c7224 */ /* 0x000fe400078e00ff */
[----:B------:R-:W-:Y:S02]  /*bf10*/  IMAD.MOV.U32 R11, RZ, RZ, 0x1f ;  /* 0x0000001fff0b7424 */ /* 0x000fe400078e00ff */
[----:B------:R-:W-:-:S07]  /*bf20*/  IMAD.MOV.U32 R15, RZ, RZ, -0x1 ;  /* 0xffffffffff0f7424 */ /* 0x000fce00078e00ff */
[----:B------:R-:W-:Y:S05]  /*bf30*/  WARPSYNC.COLLECTIVE R15, `(.L_x_1820) ;  /* 0x000000000f087348 */ /* 0x000fea0003c00000 */
[----:B------:R1:W2:Y:S02]  /*bf40*/  SHFL.IDX P6, R14, R13, R12, R11 ;  /* 0x0000000c0d0e7389 */ /* 0x0002a400000c000b */
[----:B-12---:R-:W-:Y:S01]  /*bf50*/  ENDCOLLECTIVE ;  /* 0x000000000000791b */ /* 0x006fe20003800000 */
.L_x_1820:
[----:B------:R-:W-:Y:S05]  /*bf60*/  BRA `(.L_x_1821) ;  /* 0xffffff54006c7947 */ /* 0x000fea000383ffff */
.L_x_1700:
[----:B--2---:R2:W3:Y:S02]  /*bf70*/  SYNCS.PHASECHK.TRANS64.TRYWAIT P0, [R237+URZ+0x26800], R4 ;  /* 0x02680004ed0075a7 */ /* 0x0044e4000800017f */
[----:B---3--:R-:W-:Y:S05]  /*bf80*/  @!P0 NANOSLEEP.SYNCS 0x989680 ;  /* 0x009896800000895d */ /* 0x008fea0003900000 */
[----:B------:R-:W3:Y:S02]  /*bf90*/  @!P0 SYNCS.PHASECHK.TRANS64 P0, [R237+URZ+0x26800], R4 ;  /* 0x02680004ed0085a7 */ /* 0x000ee4000800007f */
[----:B---3--:R-:W-:Y:S05]  /*bfa0*/  @!P0 BRA `(.L_x_1700) ;  /* 0xfffffffc00f08947 */ /* 0x008fea000383ffff */
[----:B------:R-:W-:Y:S05]  /*bfb0*/  BRA `(.L_x_1699) ;  /* 0xffffff5400947947 */ /* 0x000fea000383ffff */
.L_x_1705:
[----:B--2---:R-:W-:-:S04]  /*bfc0*/  IMAD.U32 R5, RZ, RZ, UR7 ;  /* 0x00000007ff057e24 */ /* 0x004fc8000f8e00ff */
[----:B------:R2:W3:Y:S03]  /*bfd0*/  SYNCS.PHASECHK.TRANS64.TRYWAIT P0, [R5+URZ+0x26810], R120 ;  /* 0x02681078050075a7 */ /* 0x0004e6000800017f */
[----:B---3--:R-:W-:Y:S05]  /*bfe0*/  @!P0 NANOSLEEP.SYNCS 0x989680 ;  /* 0x009896800000895d */ /* 0x008fea0003900000 */
[----:B------:R-:W3:Y:S02]  /*bff0*/  @!P0 SYNCS.PHASECHK.TRANS64 P0, [R5+URZ+0x26810], R120 ;  /* 0x02681078050085a7 */ /* 0x000ee4000800007f */
[----:B---3--:R-:W-:Y:S05]  /*c000*/  @!P0 BRA `(.L_x_1705) ;  /* 0xfffffffc00ec8947 */ /* 0x008fea000383ffff */
[----:B------:R-:W-:Y:S05]  /*c010*/  BRA `(.L_x_1704) ;  /* 0xffffff5c00f07947 */ /* 0x000fea000383ffff */
.L_x_1709:
[----:B------:R-:W-:-:S04]  /*c020*/  IMAD.U32 R121, RZ, RZ, UR7 ;  /* 0x00000007ff797e24 */ /* 0x000fc8000f8e00ff */
[----:B------:R1:W1:Y:S03]  /*c030*/  SYNCS.PHASECHK.TRANS64.TRYWAIT P0, [R121+URZ+0x26830], R120 ;  /* 0x02683078790075a7 */ /* 0x000266000800017f */
[----:B-1----:R-:W-:Y:S05]  /*c040*/  @!P0 NANOSLEEP.SYNCS 0x989680 ;  /* 0x009896800000895d */ /* 0x002fea0003900000 */
[----:B------:R-:W1:Y:S02]  /*c050*/  @!P0 SYNCS.PHASECHK.TRANS64 P0, [R121+URZ+0x26830], R120 ;  /* 0x02683078790085a7 */ /* 0x000e64000800007f */
[----:B-1----:R-:W-:Y:S05]  /*c060*/  @!P0 BRA `(.L_x_1709) ;  /* 0xfffffffc00ec8947 */ /* 0x002fea000383ffff */
[----:B------:R-:W-:Y:S05]  /*c070*/  BRA `(.L_x_1708) ;  /* 0xffffff6400b47947 */ /* 0x000fea000383ffff */
.L_x_1741:
[----:B------:R-:W-:Y:S01]  /*c080*/  BSSY B0, `(.L_x_1822) ;  /* 0x0000005000007945 */ /* 0x000fe20003800000 */
[----:B------:R-:W-:-:S07]  /*c090*/  IMAD.MOV.U32 R15, RZ, RZ, -0x1 ;  /* 0xffffffffff0f7424 */ /* 0x000fce00078e00ff */
[----:B------:R-:W-:Y:S05]  /*c0a0*/  WARPSYNC.COLLECTIVE R15, `(.L_x_1823) ;  /* 0x000000000f087348 */ /* 0x000fea0003c00000 */
[----:B------:R-:W-:Y:S01]  /*c0b0*/  NOP ;  /* 0x0000000000007918 */ /* 0x000fe20000000000 */
[----:B------:R-:W-:Y:S01]  /*c0c0*/  ENDCOLLECTIVE ;  /* 0x000000000000791b */ /* 0x000fe20003800000 */
.L_x_1823:
[----:B------:R-:W-:Y:S05]  /*c0d0*/  BSYNC B0 ;  /* 0x0000000000007941 */ /* 0x000fea0003800000 */
.L_x_1822:
[----:B------:R-:W-:Y:S05]  /*c0e0*/  BRA `(.L_x_1824) ;  /* 0xffffffb800607947 */ /* 0x000fea000383ffff */
.L_x_1754:
[----:B------:R-:W-:Y:S01]  /*c0f0*/  BSSY B0, `(.L_x_1825) ;  /* 0x0000005000007945 */ /* 0x000fe20003800000 */
[----:B------:R-:W-:-:S07]  /*c100*/  IMAD.MOV.U32 R15, RZ, RZ, -0x1 ;  /* 0xffffffffff0f7424 */ /* 0x000fce00078e00ff */
[----:B------:R-:W-:Y:S05]  /*c110*/  WARPSYNC.COLLECTIVE R15, `(.L_x_1826) ;  /* 0x000000000f087348 */ /* 0x000fea0003c00000 */
[----:B------:R-:W-:Y:S01]  /*c120*/  NOP ;  /* 0x0000000000007918 */ /* 0x000fe20000000000 */
[----:B------:R-:W-:Y:S01]  /*c130*/  ENDCOLLECTIVE ;  /* 0x000000000000791b */ /* 0x000fe20003800000 */
.L_x_1826:
[----:B------:R-:W-:Y:S05]  /*c140*/  BSYNC B0 ;  /* 0x0000000000007941 */ /* 0x000fea0003800000 */
.L_x_1825:
[----:B------:R-:W-:Y:S05]  /*c150*/  BRA `(.L_x_1827) ;  /* 0xffffffbc00f47947 */ /* 0x000fea000383ffff */
.L_x_1766:
[----:B------:R-:W-:Y:S01]  /*c160*/  BSSY B0, `(.L_x_1828) ;  /* 0x0000005000007945 */ /* 0x000fe20003800000 */
[----:B------:R-:W-:-:S07]  /*c170*/  IMAD.MOV.U32 R15, RZ, RZ, -0x1 ;  /* 0xffffffffff0f7424 */ /* 0x000fce00078e00ff */
[----:B------:R-:W-:Y:S05]  /*c180*/  WARPSYNC.COLLECTIVE R15, `(.L_x_1829) ;  /* 0x000000000f087348 */ /* 0x000fea0003c00000 */
[----:B------:R-:W-:Y:S01]  /*c190*/  NOP ;  /* 0x0000000000007918 */ /* 0x000fe20000000000 */
[----:B------:R-:W-:Y:S01]  /*c1a0*/  ENDCOLLECTIVE ;  /* 0x000000000000791b */ /* 0x000fe20003800000 */
.L_x_1829:
[----:B------:R-:W-:Y:S05]  /*c1b0*/  BSYNC B0 ;  /* 0x0000000000007941 */ /* 0x000fea0003800000 */
.L_x_1828:
[----:B------:R-:W-:Y:S05]  /*c1c0*/  BRA `(.L_x_1830) ;  /* 0xffffffc4001c7947 */ /* 0x000fea000383ffff */
.L_x_1794:
[----:B-1----:R1:W2:Y:S02]  /*c1d0*/  SYNCS.PHASECHK.TRANS64.TRYWAIT P0, [R15+URZ+0x26820], R0 ;  /* 0x026820000f0075a7 */ /* 0x0022a4000800017f */
[----:B--2---:R-:W-:Y:S05]  /*c1e0*/  @!P0 NANOSLEEP.SYNCS 0x989680 ;  /* 0x009896800000895d */ /* 0x004fea0003900000 */
[----:B------:R-:W2:Y:S02]  /*c1f0*/  @!P0 SYNCS.PHASECHK.TRANS64 P0, [R15+URZ+0x26820], R0 ;  /* 0x026820000f0085a7 */ /* 0x000ea4000800007f */
[----:B--2---:R-:W-:Y:S05]  /*c200*/  @!P0 BRA `(.L_x_1794) ;  /* 0xfffffffc00f08947 */ /* 0x004fea000383ffff */
[----:B------:R-:W-:Y:S05]  /*c210*/  BRA `(.L_x_1831) ;  /* 0xffffffd8008c7947 */ /* 0x000fea000383ffff */
.L_x_1798:
[----:B--2---:R2:W3:Y:S02]  /*c220*/  SYNCS.PHASECHK.TRANS64.TRYWAIT P1, [R15+URZ+0x26840], R18 ;  /* 0x026840120f0075a7 */ /* 0x0044e4000802017f */
[----:B---3--:R-:W-:Y:S05]  /*c230*/  @!P1 NANOSLEEP.SYNCS 0x989680 ;  /* 0x009896800000995d */ /* 0x008fea0003900000 */
[----:B------:R-:W3:Y:S02]  /*c240*/  @!P1 SYNCS.PHASECHK.TRANS64 P1, [R15+URZ+0x26840], R18 ;  /* 0x026840120f0095a7 */ /* 0x000ee4000802007f */
[----:B---3--:R-:W-:Y:S05]  /*c250*/  @!P1 BRA `(.L_x_1798) ;  /* 0xfffffffc00f09947 */ /* 0x008fea000383ffff */
[----:B------:R-:W-:Y:S05]  /*c260*/  BRA `(.L_x_1832) ;  /* 0xffffffe000bc7947 */ /* 0x000fea000383ffff */
.L_x_1800:
[----:B-1----:R1:W3:Y:S02]  /*c270*/  SYNCS.PHASECHK.TRANS64.TRYWAIT P1, [R15+URZ+0x26828], R18 ;  /* 0x026828120f0075a7 */ /* 0x0022e4000802017f */
[----:B---3--:R-:W-:Y:S05]  /*c280*/  @!P1 NANOSLEEP.SYNCS 0x989680 ;  /* 0x009896800000995d */ /* 0x008fea0003900000 */
[----:B------:R-:W3:Y:S02]  /*c290*/  @!P1 SYNCS.PHASECHK.TRANS64 P1, [R15+URZ+0x26828], R18 ;  /* 0x026828120f0095a7 */ /* 0x000ee4000802007f */
[----:B---3--:R-:W-:Y:S05]  /*c2a0*/  @!P1 BRA `(.L_x_1800) ;  /* 0xfffffffc00f09947 */ /* 0x008fea000383ffff */
[----:B------:R-:W-:Y:S05]  /*c2b0*/  BRA `(.L_x_1833) ;  /* 0xffffffe400787947 */ /* 0x000fea000383ffff */
.L_x_1802:
[----:B---3--:R3:W4:Y:S02]  /*c2c0*/  SYNCS.PHASECHK.TRANS64.TRYWAIT P1, [R15+URZ+0x26848], R18 ;  /* 0x026848120f0075a7 */ /* 0x008724000802017f */
[----:B----4-:R-:W-:Y:S05]  /*c2d0*/  @!P1 NANOSLEEP.SYNCS 0x989680 ;  /* 0x009896800000995d */ /* 0x010fea0003900000 */
[----:B------:R-:W4:Y:S02]  /*c2e0*/  @!P1 SYNCS.PHASECHK.TRANS64 P1, [R15+URZ+0x26848], R18 ;  /* 0x026848120f0095a7 */ /* 0x000f24000802007f */
[----:B----4-:R-:W-:Y:S05]  /*c2f0*/  @!P1 BRA `(.L_x_1802) ;  /* 0xfffffffc00f09947 */ /* 0x010fea000383ffff */
[----:B------:R-:W-:Y:S05]  /*c300*/  BRA `(.L_x_1834) ;  /* 0xffffffe800347947 */ /* 0x000fea000383ffff */
.L_x_1804:
[----:B------:R-:W-:-:S07]  /*c310*/  SHF.L.U32 R4, R10, 0x1f, RZ ;  /* 0x0000001f0a047819 */ /* 0x000fce00000006ff */
.L_x_1835:
[----:B----4-:R4:W1:Y:S02]  /*c320*/  SYNCS.PHASECHK.TRANS64.TRYWAIT P1, [R15+URZ+0x26820], R4 ;  /* 0x026820040f0075a7 */ /* 0x010864000802017f */
[----:B-1----:R-:W-:Y:S05]  /*c330*/  @!P1 NANOSLEEP.SYNCS 0x989680 ;  /* 0x009896800000995d */ /* 0x002fea0003900000 */
[----:B------:R-:W1:Y:S02]  /*c340*/  @!P1 SYNCS.PHASECHK.TRANS64 P1, [R15+URZ+0x26820], R4 ;  /* 0x026820040f0095a7 */ /* 0x000e64000802007f */
[----:B-1----:R-:W-:Y:S05]  /*c350*/  @!P1 BRA `(.L_x_1835) ;  /* 0xfffffffc00f09947 */ /* 0x002fea000383ffff */
[----:B------:R-:W-:Y:S05]  /*c360*/  BRA `(.L_x_1836) ;  /* 0xffffffe800d47947 */ /* 0x000fea000383ffff */
.L_x_1807:
[----:B----4-:R4:W1:Y:S02]  /*c370*/  SYNCS.PHASECHK.TRANS64.TRYWAIT P1, [R15+URZ+0x26840], R12 ;  /* 0x0268400c0f0075a7 */ /* 0x010864000802017f */
[----:B-1----:R-:W-:Y:S05]  /*c380*/  @!P1 NANOSLEEP.SYNCS 0x989680 ;  /* 0x009896800000995d */ /* 0x002fea0003900000 */
[----:B------:R-:W1:Y:S02]  /*c390*/  @!P1 SYNCS.PHASECHK.TRANS64 P1, [R15+URZ+0x26840], R12 ;  /* 0x0268400c0f0095a7 */ /* 0x000e64000802007f */
[----:B-1----:R-:W-:Y:S05]  /*c3a0*/  @!P1 BRA `(.L_x_1807) ;  /* 0xfffffffc00f09947 */ /* 0x002fea000383ffff */
[----:B------:R-:W-:Y:S05]  /*c3b0*/  BRA `(.L_x_1837) ;  /* 0xffffffec00ac7947 */ /* 0x000fea000383ffff */
.L_x_1809:
[----:B-1----:R1:W2:Y:S02]  /*c3c0*/  SYNCS.PHASECHK.TRANS64.TRYWAIT P1, [R15+URZ+0x26828], R12 ;  /* 0x0268280c0f0075a7 */ /* 0x0022a4000802017f */
[----:B--2---:R-:W-:Y:S05]  /*c3d0*/  @!P1 NANOSLEEP.SYNCS 0x989680 ;  /* 0x009896800000995d */ /* 0x004fea0003900000 */
[----:B------:R-:W2:Y:S02]  /*c3e0*/  @!P1 SYNCS.PHASECHK.TRANS64 P1, [R15+URZ+0x26828], R12 ;  /* 0x0268280c0f0095a7 */ /* 0x000ea4000802007f */
[----:B--2---:R-:W-:Y:S05]  /*c3f0*/  @!P1 BRA `(.L_x_1809) ;  /* 0xfffffffc00f09947 */ /* 0x004fea000383ffff */
[----:B------:R-:W-:Y:S05]  /*c400*/  BRA `(.L_x_1838) ;  /* 0xfffffff0005c7947 */ /* 0x000fea000383ffff */
.L_x_1811:
[----:B------:R1:W1:Y:S02]  /*c410*/  SYNCS.PHASECHK.TRANS64.TRYWAIT P0, [R3+URZ+0x26840], R0 ;  /* 0x02684000030075a7 */ /* 0x000264000800017f */
[----:B-1----:R-:W-:Y:S05]  /*c420*/  @!P0 NANOSLEEP.SYNCS 0x989680 ;  /* 0x009896800000895d */ /* 0x002fea0003900000 */
[----:B------:R-:W1:Y:S02]  /*c430*/  @!P0 SYNCS.PHASECHK.TRANS64 P0, [R3+URZ+0x26840], R0 ;  /* 0x02684000030085a7 */ /* 0x000e64000800007f */
[----:B-1----:R-:W-:Y:S05]  /*c440*/  @!P0 BRA `(.L_x_1811) ;  /* 0xfffffffc00f08947 */ /* 0x002fea000383ffff */
[----:B------:R-:W-:Y:S05]  /*c450*/  BRA `(.L_x_1839) ;  /* 0xfffffff400287947 */ /* 0x000fea000383ffff */
.L_x_1813:
[----:B------:R-:W-:Y:S01]  /*c460*/  BSSY B0, `(.L_x_1840) ;  /* 0x0000006000007945 */ /* 0x000fe20003800000 */
[----:B------:R-:W-:-:S07]  /*c470*/  IMAD.MOV.U32 R15, RZ, RZ, -0x1 ;  /* 0xffffffffff0f7424 */ /* 0x000fce00078e00ff */
[----:B---3--:R-:W-:Y:S05]  /*c480*/  WARPSYNC.COLLECTIVE R15, `(.L_x_1841) ;  /* 0x000000000f0c7348 */ /* 0x008fea0003c00000 */
[----:B------:R-:W-:Y:S02]  /*c490*/  ELECT P6, UR62, PT ;  /* 0x00000000003e782f */ /* 0x000fe400038c0000 */
[----:B------:R-:W-:Y:S01]  /*c4a0*/  MOV R14, UR62 ;  /* 0x0000003e000e7c02 */ /* 0x000fe20008000f00 */
[----:B---3--:R-:W-:Y:S10]  /*c4b0*/  ENDCOLLECTIVE ;  /* 0x000000000000791b */ /* 0x008ff40003800000 */
.L_x_1841:
[----:B------:R-:W-:Y:S05]  /*c4c0*/  BSYNC B0 ;  /* 0x0000000000007941 */ /* 0x000fea0003800000 */
.L_x_1840:
[----:B------:R-:W-:Y:S05]  /*c4d0*/  BRA `(.L_x_1842) ;  /* 0xfffffff400f47947 */ /* 0x000fea000383ffff */
.L_x_1815:
[----:B-1----:R1:W2:Y:S02]  /*c4e0*/  SYNCS.PHASECHK.TRANS64.TRYWAIT P0, [R7+URZ], R4 ;  /* 0x00000004070075a7 */ /* 0x0022a4000800017f */
[----:B--2---:R-:W-:Y:S05]  /*c4f0*/  @!P0 NANOSLEEP.SYNCS 0x989680 ;  /* 0x009896800000895d */ /* 0x004fea0003900000 */
[----:B------:R-:W2:Y:S02]  /*c500*/  @!P0 SYNCS.PHASECHK.TRANS64 P0, [R7+URZ], R4 ;  /* 0x00000004070085a7 */ /* 0x000ea4000800007f */
[----:B--2---:R-:W-:Y:S05]  /*c510*/  @!P0 BRA `(.L_x_1815) ;  /* 0xfffffffc00f08947 */ /* 0x004fea000383ffff */
[----:B------:R-:W-:Y:S05]  /*c520*/  BRA `(.L_x_1843) ;  /* 0xfffffff800347947 */ /* 0x000fea000383ffff */
.L_x_1816:
[----:B--2---:R2:W4:Y:S02]  /*c530*/  SYNCS.PHASECHK.TRANS64.TRYWAIT P0, [R3+URZ], R2 ;  /* 0x00000002030075a7 */ /* 0x004524000800017f */
[----:B----4-:R-:W-:Y:S05]  /*c540*/  @!P0 NANOSLEEP.SYNCS 0x989680 ;  /* 0x009896800000895d */ /* 0x010fea0003900000 */
[----:B------:R-:W4:Y:S02]  /*c550*/  @!P0 SYNCS.PHASECHK.TRANS64 P0, [R3+URZ], R2 ;  /* 0x00000002030085a7 */ /* 0x000f24000800007f */
[----:B----4-:R-:W-:Y:S05]  /*c560*/  @!P0 BRA `(.L_x_1816) ;  /* 0xfffffffc00f08947 */ /* 0x010fea000383ffff */
[----:B------:R-:W-:Y:S05]  /*c570*/  BRA `(.L_x_1844) ;  /* 0xfffffff800287947 */ /* 0x000fea000383ffff */
.L_x_1818:
[----:B--2---:R2:W4:Y:S02]  /*c580*/  SYNCS.PHASECHK.TRANS64.TRYWAIT P0, [R5+URZ], R4 ;  /* 0x00000004050075a7 */ /* 0x004524000800017f */
[----:B----4-:R-:W-:Y:S05]  /*c590*/  @!P0 NANOSLEEP.SYNCS 0x989680 ;  /* 0x009896800000895d */ /* 0x010fea0003900000 */
[----:B------:R-:W4:Y:S02]  /*c5a0*/  @!P0 SYNCS.PHASECHK.TRANS64 P0, [R5+URZ], R4 ;  /* 0x00000004050085a7 */ /* 0x000f24000800007f */
[----:B----4-:R-:W-:Y:S05]  /*c5b0*/  @!P0 BRA `(.L_x_1818) ;  /* 0xfffffffc00f08947 */ /* 0x010fea000383ffff */
[----:B------:R-:W-:Y:S05]  /*c5c0*/  BRA `(.L_x_1845) ;  /* 0xfffffff8002c7947 */ /* 0x000fea000383ffff */
.L_x_1846:
        /* <DEDUP_REMOVED lines=11> */
.L_x_6566:


//--------------------- .text._ZN7cutlass13device_kernelIN5flash11enable_sm90INS1_16FlashAttnBwdSm90INS1_25CollectiveMainloopBwdSm90ILi2ELi2ELi2EN4cute5tupleIJNS5_1CILi1EEES8_S8_EEENS6_IJNS7_ILi64EEENS7_ILi128EEENS7_ILi96EEEEEENS_6half_tEfNS_4arch4Sm90ELb0ELb1ELb1ELb1ELb0ELb1ELb0ELb0ELi2ELi1ELi2ELi1ELb1EEENS1_24CollectiveEpilogueBwdGQAISD_fSG_Li256ELb1ELb0EEENS1_19SingleTileSchedulerILb1ELb0ELb0ELi128EEEEEEEEEvNT_6ParamsE --------------------------
	.section	.text._ZN7cutlass13device_kernelIN5flash11enable_sm90INS1_16FlashAttnBwdSm90INS1_25CollectiveMainloopBwdSm90ILi2ELi2ELi2EN4cute5tupleIJNS5_1CILi1EEES8_S8_EEENS6_IJNS7_ILi64EEENS7_ILi128EEENS7_ILi96EEEEEENS_6half_tEfNS_4arch4Sm90ELb0ELb1ELb1ELb1ELb0ELb1ELb0ELb0ELi2ELi1ELi2ELi1ELb1EEENS1_24CollectiveEpilogueBwdGQAISD_fSG_Li256ELb1ELb0EEENS1_19SingleTileSchedulerILb1ELb0ELb0ELi128EEEEEEEEEvNT_6ParamsE,"ax",@progbits
	.align	128
.text._ZN7cutlass13device_kernelIN5flash11enable_sm90INS1_16FlashAttnBwdSm90INS1_25CollectiveMainloopBwdSm90ILi2ELi2ELi2EN4cute5tupleIJNS5_1CILi1EEES8_S8_EEENS6_IJNS7_ILi64EEENS7_ILi128EEENS7_ILi96EEEEEENS_6half_tEfNS_4arch4Sm90ELb0ELb1ELb1ELb1ELb0ELb1ELb0ELb0ELi2ELi1ELi2ELi1ELb1EEENS1_24CollectiveEpilogueBwdGQAISD_fSG_Li256ELb1ELb0EEENS1_19SingleTileSchedulerILb1ELb0ELb0ELi128EEEEEEEEEvNT_6ParamsE:
        .type           _ZN7cutlass13device_kernelIN5flash11enable_sm90INS1_16FlashAttnBwdSm90INS1_25CollectiveMainloopBwdSm90ILi2ELi2ELi2EN4cute5tupleIJNS5_1CILi1EEES8_S8_EEENS6_IJNS7_ILi64EEENS7_ILi128EEENS7_ILi96EEEEEENS_6half_tEfNS_4arch4Sm90ELb0ELb1ELb1ELb1ELb0ELb1ELb0ELb0ELi2ELi1ELi2ELi1ELb1EEENS1_24CollectiveEpilogueBwdGQAISD_fSG_Li256ELb1ELb0EEENS1_19SingleTileSchedulerILb1ELb0ELb0ELi128EEEEEEEEEvNT_6ParamsE,@function
        .size           _ZN7cutlass13device_kernelIN5flash11enable_sm90INS1_16FlashAttnBwdSm90INS1_25CollectiveMainloopBwdSm90ILi2ELi2ELi2EN4cute5tupleIJNS5_1CILi1EEES8_S8_EEENS6_IJNS7_ILi64EEENS7_ILi128EEENS7_ILi96EEEEEENS_6half_tEfNS_4arch4Sm90ELb0ELb1ELb1ELb1ELb0ELb1ELb0ELb0ELi2ELi1ELi2ELi1ELb1EEENS1_24CollectiveEpilogueBwdGQAISD_fSG_Li256ELb1ELb0EEENS1_19SingleTileSchedulerILb1ELb0ELb0ELi128EEEEEEEEEvNT_6ParamsE,(.L_x_6567 - _ZN7cutlass13device_kernelIN5flash11enable_sm90INS1_16FlashAttnBwdSm90INS1_25CollectiveMainloopBwdSm90ILi2ELi2ELi2EN4cute5tupleIJNS5_1CILi1EEES8_S8_EEENS6_IJNS7_ILi64EEENS7_ILi128EEENS7_ILi96EEEEEENS_6half_tEfNS_4arch4Sm90ELb0ELb1ELb1ELb1ELb0ELb1ELb0ELb0ELi2ELi1ELi2ELi1ELb1EEENS1_24CollectiveEpilogueBwdGQAISD_fSG_Li256ELb1ELb0EEENS1_19SingleTileSchedulerILb1ELb0ELb0ELi128EEEEEEEEEvNT_6ParamsE)
        .other          _ZN7cutlass13device_kernelIN5flash11enable_sm90INS1_16FlashAttnBwdSm90INS1_25CollectiveMainloopBwdSm90ILi2ELi2ELi2EN4cute5tupleIJNS5_1CILi1EEES8_S8_EEENS6_IJNS7_ILi64EEENS7_ILi128EEENS7_ILi96EEEEEENS_6half_tEfNS_4arch4Sm90ELb0ELb1ELb1ELb1ELb0ELb1ELb0ELb0ELi2ELi1ELi2ELi1ELb1EEENS1_24CollectiveEpilogueBwdGQAISD_fSG_Li256ELb1ELb0EEENS1_19SingleTileSchedulerILb1ELb0ELb0ELi128EEEEEEEEEvNT_6ParamsE,@"STO_CUDA_ENTRY STV_DEFAULT"
_ZN7cutlass13device_kernelIN5flash11enable_sm90INS1_16FlashAttnBwdSm90INS1_25CollectiveMainloopBwdSm90ILi2ELi2ELi2EN4cute5tupleIJNS5_1CILi1EEES8_S8_EEENS6_IJNS7_ILi64EEENS7_ILi128EEENS7_ILi96EEEEEENS_6half_tEfNS_4arch4Sm90ELb0ELb1ELb1ELb1ELb0ELb1ELb0ELb0ELi2ELi1ELi2ELi1ELb1EEENS1_24CollectiveEpilogueBwdGQAISD_fSG_Li256ELb1ELb0EEENS1_19SingleTileSchedulerILb1ELb0ELb0ELi128EEEEEEEEEvNT_6ParamsE:
        /* <DEDUP_REMOVED lines=24> */
.L_x_1848:
[----:B------:R-:W-:Y:S05]  /*0180*/  BSYNC B0 ;  /* 0x0000000000007941 */ /* 0x000fea0003800000 */
.L_x_1847:
        /* <DEDUP_REMOVED lines=37> */
.L_x_1849:
        /* <DEDUP_REMOVED lines=22> */
.L_x_1850:
[----:B------:R-:W-:Y:S01]  /*0540*/  PLOP3.LUT P0, PT, PT, PT, UP0, 0x80, 0x0 ;  /* 0x000000000000781c */ /* 0x000fe20003f0f008 */
[----:B------:R-:W-:Y:S01]  /*0550*/  NOP ;  /* 0x0000000000007918 */ /* 0x000fe20000000000 */
[----:B------:R-:W-:Y:S01]  /*0560*/  ULDC.64 UR46, c[0x0][0x208] ;  /* 0x00008200002e7ab9 */ /* 0x000fe20000000a00 */
[----:B------:R-:W-:Y:S01]  /*0570*/  BSSY B6, `(.L_x_1851) ;  /* 0x000097c000067945 */ /* 0x000fe20003800000 */
[----:B-12-4-:R-:W-:Y:S09]  /*0580*/  BAR.SYNC.DEFER_BLOCKING 0x0 ;  /* 0x0000000000007b1d */ /* 0x016ff20000010000 */
[----:B------:R-:W-:Y:S05]  /*0590*/  @!P0 BRA `(.L_x_1852) ;  /* 0x0000005400c08947 */ /* 0x000fea0003800000 */
.L_x_1853:
        /* <DEDUP_REMOVED lines=24> */
.L_x_1854:
        /* <DEDUP_REMOVED lines=14> */
.L_x_1856:
[----:B------:R-:W-:-:S05]  /*0800*/  ULDC UR4, c[0x0][0x8c4] ;  /* 0x0002310000047ab9 */ /* 0x000fca0000000800 */
.L_x_1855:
        /* <DEDUP_REMOVED lines=19> */
.L_x_1858:
        /* <DEDUP_REMOVED lines=14> */
.L_x_1859:
        /* <DEDUP_REMOVED lines=11> */
.L_x_1860:
        /* <DEDUP_REMOVED lines=13> */
.L_x_1861:
        /* <DEDUP_REMOVED lines=66> */
.L_x_1862:
        /* <DEDUP_REMOVED lines=28> */
.L_x_1865:
        /* <DEDUP_REMOVED lines=15> */
.L_x_1864:
        /* <DEDUP_REMOVED lines=22> */
.L_x_1867:
        /* <DEDUP_REMOVED lines=15> */
.L_x_1866:
[----:B------:R-:W-:Y:S01]  /*14c0*/  SHF.R.S32.HI R19, RZ, 0x1f, R18 ;  /* 0x0000001fff137819 */ /* 0x000fe20000011412 */
[----:B------:R-:W-:-:S03]  /*14d0*/  UMOV UR4, 0xffffffff ;  /* 0xffffffff00047882 */ /* 0x000fc60000000000 */
[----:B------:R-:W-:-:S04]  /*14e0*/  LEA.HI R0, R19, R18, RZ, 0x7 ;  /* 0x0000001213007211 */ /* 0x000fc800078f38ff */
[----:B------:R-:W-:Y:S01]  /*14f0*/  SHF.R.S32.HI R17, RZ, 0x7, R0 ;  /* 0x00000007ff117819 */ /* 0x000fe20000011400 */
[----:B------:R-:W-:Y:S06]  /*1500*/  BRA.DIV UR4, `(.L_x_1868) ;  /* 0x0000008a04107947 */ /* 0x000fec000b800000 */
[----:B------:R1:W2:Y:S02]  /*1510*/  SHFL.IDX PT, R14, R17, RZ, 0x1f ;  /* 0x00001fff110e7589 */ /* 0x0002a400000e0000 */
.L_x_1952:
        /* <DEDUP_REMOVED lines=15> */
.L_x_1869:
        /* <DEDUP_REMOVED lines=19> */
.L_x_1871:
        /* <DEDUP_REMOVED lines=124> */
.L_x_1882:
[----:B------:R-:W-:-:S06]  /*1f00*/  UISETP.NE.AND UP0, UPT, UR11, 0x3, UPT ;  /* 0x000000030b00788c */ /* 0x000fcc000bf05270 */
[----:B------:R-:W-:-:S13]  /*1f10*/  PLOP3.LUT P6, PT, PT, PT, UP0, 0x80, 0x0 ;  /* 0x000000000000781c */ /* 0x000fda0003fcf008 */
[----:B-1----:R-:W-:Y:S05]  /*1f20*/  @!P6 BRA `(.L_x_1872) ;  /* 0x000000000004e947 */ /* 0x002fea0003800000 */
[----:B------:R-:W-:Y:S01]  /*1f30*/  BPT.TRAP 0x1 ;  /* 0x000000040000795c */ /* 0x000fe20000300000 */
.L_x_1872:
[----:B------:R-:W-:Y:S01]  /*1f40*/  R2UR UR7, R237 ;  /* 0x00000000ed0772ca */ /* 0x000fe200000e0000 */
[----:B------:R-:W-:-:S05]  /*1f50*/  IMAD.U32 R120, RZ, RZ, UR9 ;  /* 0x00000009ff787e24 */ /* 0x000fca000f8e00ff */
[----:B------:R-:W-:-:S07]  /*1f60*/  SHF.L.U32 R120, R120, 0x1f, RZ ;  /* 0x0000001f78787819 */ /* 0x000fce00000006ff */
[----:B------:R-:W-:-:S09]  /*1f70*/  ULEA UR7, UR4, UR7, 0x3 ;  /* 0x0000000704077291 */ /* 0x000fd2000f8e183f */
[----:B------:R1:W2:Y:S01]  /*1f80*/  SYNCS.PHASECHK.TRANS64.TRYWAIT P0, [UR7+0x26810], R120 ;  /* 0x02681078ff0075a7 */ /* 0x0002a20008000147 */
[----:B------:R-:W-:Y:S05]  /*1f90*/  @!P6 BRA `(.L_x_1873) ;  /* 0x000000000004e947 */ /* 0x000fea0003800000 */
[----:B------:R-:W-:Y:S01]  /*1fa0*/  BPT.TRAP 0x1 ;  /* 0x000000040000795c */ /* 0x000fe20000300000 */
.L_x_1873:
[----:B--2---:R-:W-:Y:S05]  /*1fb0*/  @P0 BRA `(.L_x_1874) ;  /* 0x0000000000080947 */ /* 0x004fea0003800000 */
[----:B------:R-:W2:Y:S02]  /*1fc0*/  SYNCS.PHASECHK.TRANS64.TRYWAIT P0, [UR7+0x26810], R120 ;  /* 0x02681078ff0075a7 */ /* 0x000ea40008000147 */
[----:B--2---:R-:W-:Y:S05]  /*1fd0*/  @!P0 BRA `(.L_x_1875) ;  /* 0x0000007c00908947 */ /* 0x004fea0003800000 */
.L_x_1874:
        /* <DEDUP_REMOVED lines=66> */
.L_x_1876:
[----:B------:R1:W1:Y:S01]  /*2400*/  SYNCS.PHASECHK.TRANS64.TRYWAIT P0, [UR7+0x26830], R120 ;  /* 0x02683078ff0075a7 */ /* 0x0002620008000147 */
[----:B------:R-:W-:Y:S05]  /*2410*/  @!P6 BRA `(.L_x_1877) ;  /* 0x000000000004e947 */ /* 0x000fea0003800000 */
[----:B------:R-:W-:Y:S01]  /*2420*/  BPT.TRAP 0x1 ;  /* 0x000000040000795c */ /* 0x000fe20000300000 */
.L_x_1877:
        /* <DEDUP_REMOVED lines=50> */
.L_x_1878:
        /* <DEDUP_REMOVED lines=598> */
.L_x_1880:
        /* <DEDUP_REMOVED lines=48> */
.L_x_1881:
        /* <DEDUP_REMOVED lines=62> */
.L_x_1863:
[----:B------:R-:W-:Y:S05]  /*5390*/  @P0 BRA `(.L_x_1857) ;  /* 0x0000004800640947 */ /* 0x000fea0003800000 */
[----:B------:R-:W-:Y:S01]  /*53a0*/  ULDC.64 UR4, c[0x0][0x878] ;  /* 0x00021e0000047ab9 */ /* 0x000fe20000000a00 */
[----:B-1----:R-:W1:Y:S01]  /*53b0*/  S2R R4, SR_TID.X ;  /* 0x0000000000047919 */ /* 0x002e620000002100 */
        /* <DEDUP_REMOVED lines=98> */
.L_x_1885:
[----:B------:R-:W-:Y:S01]  /*59e0*/  @P0 ELECT P1, URZ, PT ;  /* 0x00000000003f082f */ /* 0x000fe20003820000 */
[----:B------:R2:W-:-:S12]  /*59f0*/  UBLKRED.G.S.ADD.F32.RN [UR6], [UR4], UR5, desc[UR8] ;  /* 0x00000806040073bb */ /* 0x0005d800080a1405 */
[----:B------:R-:W-:Y:S02]  /*5a00*/  @P1 PLOP3.LUT P0, PT, P1, PT, PT, 0x8, 0x0 ;  /* 0x000000000000181c */ /* 0x000fe40000f0e170 */
[----:B------:R-:W-:-:S11]  /*5a10*/  PLOP3.LUT P1, PT, PT, PT, PT, 0x8, 0x0 ;  /* 0x000000000000781c */ /* 0x000fd60003f2e170 */
[----:B--2---:R-:W-:Y:S05]  /*5a20*/  @P0 BRA.U.ANY `(.L_x_1885) ;  /* 0xfffffffd00ec0947 */ /* 0x004fea000393ffff */
[----:B------:R0:W-:Y:S01]  /*5a30*/  UTMACMDFLUSH ;  /* 0x00000000000079b7 */ /* 0x0001e20000000000 */
[----:B------:R-:W-:-:S04]  /*5a40*/  DEPBAR.LE SB0, 0x0 ;  /* 0x000080000000791a */ /* 0x000fc80000000000 */
.L_x_1884:
[----:B------:R-:W-:Y:S05]  /*5a50*/  BSYNC B0 ;  /* 0x0000000000007941 */ /* 0x000fea0003800000 */
.L_x_1883:
        /* <DEDUP_REMOVED lines=28> */
.L_x_1886:
        /* <DEDUP_REMOVED lines=8> */
.L_x_1852:
        /* <DEDUP_REMOVED lines=21> */
.L_x_1888:
        /* <DEDUP_REMOVED lines=13> */
.L_x_1890:
[----:B------:R-:W-:-:S05]  /*5ec0*/  ULDC UR4, c[0x0][0x8c4] ;  /* 0x0002310000047ab9 */ /* 0x000fca0000000800 */
.L_x_1889:
        /* <DEDUP_REMOVED lines=44> */
.L_x_1891:
        /* <DEDUP_REMOVED lines=13> */
.L_x_1892:
        /* <DEDUP_REMOVED lines=12> */
.L_x_1893:
[----:B------:R-:W-:Y:S01]  /*6320*/  UIADD3 UR7, -UR6, UR8, UR14 ;  /* 0x0000000806077290 */ /* 0x000fe2000fffe10e */
[----:B------:R-:W-:Y:S01]  /*6330*/  ISETP.LE.AND P0, PT, RZ, UR10, PT ;  /* 0x0000000aff007c0c */ /* 0x000fe2000bf03270 */
[----:B------:R-:W-:Y:S02]  /*6340*/  ULDC UR9, c[0x0][0x74c] ;  /* 0x0001d30000097ab9 */ /* 0x000fe40000000800 */
[----:B------:R-:W-:-:S04]  /*6350*/  UIADD3 UR7, UR7, -UR9, URZ ;  /* 0x8000000907077290 */ /* 0x000fc8000fffe03f */
        /* <DEDUP_REMOVED lines=18> */
.L_x_1894:
[----:B------:R-:W-:-:S06]  /*6480*/  UISETP.GT.AND UP1, UPT, UR12, UR7, UPT ;  /* 0x000000070c00728c */ /* 0x000fcc000bf24270 */
[----:B------:R-:W-:-:S13]  /*6490*/  PLOP3.LUT P0, PT, PT, PT, UP1, 0x80, 0x0 ;  /* 0x000000000000781c */ /* 0x000fda0003f0f018 */
[----:B------:R-:W-:Y:S05]  /*64a0*/  @!P0 BRA `(.L_x_1857) ;  /* 0x0000003800208947 */ /* 0x000fea0003800000 */
[----:B------:R-:W-:Y:S01]  /*64b0*/  ULDC.64 UR14, c[0x0][0x2d8] ;  /* 0x0000b600000e7ab9 */ /* 0x000fe20000000a00 */
[----:B------:R-:W-:Y:S01]  /*64c0*/  ULDC.64 UR28, c[0x0][0x2e0] ;  /* 0x0000b800001c7ab9 */ /* 0x000fe20000000a00 */
[----:B------:R-:W-:Y:S02]  /*64d0*/  UIMAD UR6, UR11, UR14, URZ ;  /* 0x0000000e0b0672a4 */ /* 0x000fe4000f8e023f */
[----:B------:R-:W-:Y:S02]  /*64e0*/  USHF.R.S32.HI UR11, URZ, 0x1f, UR13 ;  /* 0x0000001f3f0b7899 */ /* 0x000fe4000801140d */
[----:B------:R-:W-:Y:S02]  /*64f0*/  UIMAD UR15, UR16, UR15, UR6 ;  /* 0x0000000f100f72a4 */ /* 0x000fe4000f8e0206 */
[----:B------:R-:W-:Y:S02]  /*6500*/  UIADD3 UR6, -UR7, UR12, URZ ;  /* 0x0000000c07067290 */ /* 0x000fe4000fffe13f */
[----:B------:R-:W-:-:S02]  /*6510*/  UIMAD.WIDE.U32 UR8, UR16, UR14, URZ ;  /* 0x0000000e100872a5 */ /* 0x000fc4000f8e003f */
[----:B------:R-:W-:Y:S02]  /*6520*/  ULOP3.LUT UR6, UR6, 0x1, URZ, 0xc0, !UPT ;  /* 0x0000000106067892 */ /* 0x000fe4000f8ec03f */
[----:B------:R-:W-:Y:S02]  /*6530*/  USEL UR13, UR13, URZ, !UP0 ;  /* 0x0000003f0d0d7287 */ /* 0x000fe4000c000000 */
[----:B------:R-:W-:Y:S02]  /*6540*/  USEL UR14, UR11, URZ, !UP0 ;  /* 0x0000003f0b0e7287 */ /* 0x000fe4000c000000 */
[----:B------:R-:W-:Y:S02]  /*6550*/  UISETP.NE.U32.AND UP0, UPT, UR6, 0x1, UPT ;  /* 0x000000010600788c */ /* 0x000fe4000bf05070 */
[----:B------:R-:W-:Y:S02]  /*6560*/  UIADD3 UR10, UP1, UR4, UR8, URZ ;  /* 0x00000008040a7290 */ /* 0x000fe4000ff3e03f */
[----:B------:R-:W-:-:S02]  /*6570*/  UIADD3 UR15, UR9, UR15, URZ ;  /* 0x0000000f090f7290 */ /* 0x000fc4000fffe03f */
[----:B------:R-:W-:Y:S01]  /*6580*/  PLOP3.LUT P1, PT, PT, PT, UP0, 0x80, 0x0 ;  /* 0x000000000000781c */ /* 0x000fe20003f2f008 */
[----:B------:R-:W-:Y:S02]  /*6590*/  UIMAD UR14, UR14, UR28, URZ ;  /* 0x0000001c0e0e72a4 */ /* 0x000fe4000f8e023f */
[----:B------:R-:W-:Y:S02]  /*65a0*/  UIADD3.X UR11, UR5, UR15, URZ, UP1, !UPT ;  /* 0x0000000f050b7290 */ /* 0x000fe40008ffe43f */
[----:B------:R-:W-:Y:S02]  /*65b0*/  UIMAD UR14, UR13, UR29, UR14 ;  /* 0x0000001d0d0e72a4 */ /* 0x000fe4000f8e020e */
[----:B------:R-:W-:Y:S01]  /*65c0*/  UIMAD.WIDE.U32 UR10, UR13, UR28, UR10 ;  /* 0x0000001c0d0a72a5 */ /* 0x000fe2000f8e000a */
[----:B------:R-:W-:-:S03]  /*65d0*/  ELECT P0, URZ, PT ;  /* 0x00000000003f782f */ /* 0x000fc60003800000 */
[----:B------:R-:W-:Y:S02]  /*65e0*/  UIADD3 UR27, UR11, UR14, URZ ;  /* 0x0000000e0b1b7290 */ /* 0x000fe4000fffe03f */
[----:B------:R-:W-:Y:S10]  /*65f0*/  @P1 BRA `(.L_x_1895) ;  /* 0x0000000000bc1947 */ /* 0x000ff40003800000 */
        /* <DEDUP_REMOVED lines=18> */
.L_x_1897:
[----:B------:R-:W-:Y:S05]  /*6720*/  BSYNC B0 ;  /* 0x0000000000007941 */ /* 0x000fea0003800000 */
.L_x_1896:
        /* <DEDUP_REMOVED lines=19> */
.L_x_1899:
[----:B------:R-:W-:Y:S05]  /*6860*/  BSYNC B0 ;  /* 0x0000000000007941 */ /* 0x000fea0003800000 */
.L_x_1898:
[----:B------:R-:W-:Y:S06]  /*6870*/  BAR.ARV 0xa, 0xa0 ;  /* 0x0282800000007b1d */ /* 0x000fec0000002000 */
[----:B------:R-:W-:Y:S04]  /*6880*/  BSSY B0, `(.L_x_1900) ;  /* 0x0000003000007945 */ /* 0x000fe80003800000 */
[----:B------:R-:W-:Y:S05]  /*6890*/  @!P0 BRA `(.L_x_1901) ;  /* 0x0000000000048947 */ /* 0x000fea0003800000 */
[----:B------:R-:W-:-:S04]  /*68a0*/  DEPBAR.LE SB0, 0x0 ;  /* 0x000080000000791a */ /* 0x000fc80000000000 */
.L_x_1901:
[----:B------:R-:W-:Y:S05]  /*68b0*/  BSYNC B0 ;  /* 0x0000000000007941 */ /* 0x000fea0003800000 */
.L_x_1900:
[----:B------:R-:W-:Y:S06]  /*68c0*/  BAR.ARV 0xb, 0xa0 ;  /* 0x02c2800000007b1d */ /* 0x000fec0000002000 */
[----:B------:R-:W-:Y:S01]  /*68d0*/  UIADD3 UR18, UR7, 0x1, URZ ;  /* 0x0000000107127890 */ /* 0x000fe2000fffe03f */
[----:B------:R-:W-:Y:S11]  /*68e0*/  BRA `(.L_x_1902) ;  /* 0x0000000000047947 */ /* 0x000ff60003800000 */
.L_x_1895:
[----:B------:R-:W-:-:S05]  /*68f0*/  UMOV UR18, UR7 ;  /* 0x0000000700127c82 */ /* 0x000fca0008000000 */
.L_x_1902:
[----:B------:R-:W-:-:S04]  /*6900*/  UIADD3 UR6, UR7, 0x1, URZ ;  /* 0x0000000107067890 */ /* 0x000fc8000fffe03f */
[----:B------:R-:W-:-:S06]  /*6910*/  UISETP.NE.AND UP0, UPT, UR12, UR6, UPT ;  /* 0x000000060c00728c */ /* 0x000fcc000bf05270 */
[----:B------:R-:W-:-:S13]  /*6920*/  PLOP3.LUT P1, PT, PT, PT, UP0, 0x80, 0x0 ;  /* 0x000000000000781c */ /* 0x000fda0003f2f008 */
[----:B------:R-:W-:Y:S05]  /*6930*/  @!P1 BRA `(.L_x_1857) ;  /* 0x0000003000fc9947 */ /* 0x000fea0003800000 */
[----:B------:R-:W-:Y:S01]  /*6940*/  UMOV UR16, UR8 ;  /* 0x0000000800107c82 */ /* 0x000fe20008000000 */
[----:B------:R-:W-:Y:S01]  /*6950*/  UMOV UR17, UR15 ;  /* 0x0000000f00117c82 */ /* 0x000fe20008000000 */
[----:B------:R-:W-:Y:S01]  /*6960*/  ULDC.64 UR20, c[0x0][0x2c0] ;  /* 0x0000b00000147ab9 */ /* 0x000fe20000000a00 */
[----:B------:R-:W-:Y:S02]  /*6970*/  UIMAD.WIDE.U32 UR16, UR13, UR28, UR16 ;  /* 0x0000001c0d1072a5 */ /* 0x000fe4000f8e0010 */
[----:B------:R-:W-:Y:S02]  /*6980*/  UIMAD UR19, UR18, 0x1800, URZ ;  /* 0x00001800121378a4 */ /* 0x000fe4000f8e023f */
[----:B------:R-:W-:Y:S01]  /*6990*/  UIADD3 UR25, UP0, UR4, UR16, URZ ;  /* 0x0000001004197290 */ /* 0x000fe2000ff1e03f */
[----:B------:R-:W-:Y:S01]  /*69a0*/  UMOV UR6, URZ ;  /* 0x0000003f00067c82 */ /* 0x000fe20008000000 */
[----:B------:R-:W-:Y:S02]  /*69b0*/  ULDC.64 UR30, c[0x0][0x2c0] ;  /* 0x0000b000001e7ab9 */ /* 0x000fe40000000a00 */
[----:B------:R-:W-:-:S02]  /*69c0*/  UIADD3.X UR16, UR5, UR14, UR17, UP0, !UPT ;  /* 0x0000000e05107290 */ /* 0x000fc400087fe411 */
[----:B------:R-:W-:Y:S01]  /*69d0*/  ULEA UR24, UP0, UR25, UR20, 0x2 ;  /* 0x0000001419187291 */ /* 0x000fe2000f80103f */
[----:B------:R-:W-:-:S03]  /*69e0*/  UMOV UR26, UR19 ;  /* 0x00000013001a7c82 */ /* 0x000fc60008000000 */
[----:B------:R-:W-:Y:S02]  /*69f0*/  ULEA.HI.X UR25, UR25, UR21, UR16, 0x2, UP0 ;  /* 0x0000001519197291 */ /* 0x000fe400080f1410 */
[----:B------:R-:W-:Y:S02]  /*6a00*/  UIADD3 UR20, UP0, UR24, 0x3000, URZ ;  /* 0x0000300018147890 */ /* 0x000fe4000ff1e03f */
[----:B------:R-:W-:Y:S02]  /*6a10*/  UIADD3 UR22, UP1, UR24, 0x6000, URZ ;  /* 0x0000600018167890 */ /* 0x000fe4000ff3e03f */
[----:B------:R-:W-:Y:S02]  /*6a20*/  UIADD3 UR24, UP2, UR24, 0x9000, URZ ;  /* 0x0000900018187890 */ /* 0x000fe4000ff5e03f */
[----:B------:R-:W-:Y:S02]  /*6a30*/  UIADD3.X UR21, URZ, UR25, URZ, UP0, !UPT ;  /* 0x000000193f157290 */ /* 0x000fe400087fe43f */
[----:B------:R-:W-:-:S02]  /*6a40*/  UIADD3.X UR23, URZ, UR25, URZ, UP1, !UPT ;  /* 0x000000193f177290 */ /* 0x000fc40008ffe43f */
[----:B------:R-:W-:-:S12]  /*6a50*/  UIADD3.X UR25, URZ, UR25, URZ, UP2, !UPT ;  /* 0x000000193f197290 */ /* 0x000fd800097fe43f */
.L_x_1915:
        /* <DEDUP_REMOVED lines=20> */
.L_x_1904:
[----:B------:R-:W-:Y:S05]  /*6ba0*/  BSYNC B0 ;  /* 0x0000000000007941 */ /* 0x000fea0003800000 */
.L_x_1903:
        /* <DEDUP_REMOVED lines=13> */
.L_x_1906:
[----:B------:R-:W-:Y:S05]  /*6c80*/  BSYNC B0 ;  /* 0x0000000000007941 */ /* 0x000fea0003800000 */
.L_x_1905:
[----:B------:R-:W-:Y:S06]  /*6c90*/  BAR.ARV 0xa, 0xa0 ;  /* 0x0282800000007b1d */ /* 0x000fec0000002000 */
[----:B------:R-:W-:Y:S04]  /*6ca0*/  BSSY B0, `(.L_x_1907) ;  /* 0x0000003000007945 */ /* 0x000fe80003800000 */
[----:B------:R-:W-:Y:S05]  /*6cb0*/  @!P0 BRA `(.L_x_1908) ;  /* 0x0000000000048947 */ /* 0x000fea0003800000 */
[----:B------:R-:W-:-:S04]  /*6cc0*/  DEPBAR.LE SB0, 0x0 ;  /* 0x000080000000791a */ /* 0x000fc80000000000 */
.L_x_1908:
[----:B------:R-:W-:Y:S05]  /*6cd0*/  BSYNC B0 ;  /* 0x0000000000007941 */ /* 0x000fea0003800000 */
.L_x_1907:
        /* <DEDUP_REMOVED lines=13> */
.L_x_1910:
[----:B------:R-:W-:Y:S05]  /*6db0*/  BSYNC B0 ;  /* 0x0000000000007941 */ /* 0x000fea0003800000 */
.L_x_1909:
        /* <DEDUP_REMOVED lines=13> */
.L_x_1912:
[----:B------:R-:W-:Y:S05]  /*6e90*/  BSYNC B0 ;  /* 0x0000000000007941 */ /* 0x000fea0003800000 */
.L_x_1911:
[----:B------:R-:W-:Y:S01]  /*6ea0*/  UIADD3 UR18, UR18, 0x2, URZ ;  /* 0x0000000212127890 */ /* 0x000fe2000fffe03f */
[----:B------:R-:W-:Y:S06]  /*6eb0*/  BAR.ARV 0xa, 0xa0 ;  /* 0x0282800000007b1d */ /* 0x000fec0000002000 */
[----:B------:R-:W-:Y:S01]  /*6ec0*/  UISETP.GE.AND UP0, UPT, UR18, UR12, UPT ;  /* 0x0000000c1200728c */ /* 0x000fe2000bf06270 */
[----:B------:R-:W-:Y:S04]  /*6ed0*/  BSSY B0, `(.L_x_1913) ;  /* 0x0000003000007945 */ /* 0x000fe80003800000 */
[----:B------:R-:W-:Y:S06]  /*6ee0*/  @!P0 BRA `(.L_x_1914) ;  /* 0x0000000000048947 */ /* 0x000fec0003800000 */
[----:B------:R-:W-:-:S04]  /*6ef0*/  DEPBAR.LE SB0, 0x0 ;  /* 0x000080000000791a */ /* 0x000fc80000000000 */
.L_x_1914:
[----:B------:R-:W-:Y:S05]  /*6f00*/  BSYNC B0 ;  /* 0x0000000000007941 */ /* 0x000fea0003800000 */
.L_x_1913:
[----:B------:R-:W-:Y:S06]  /*6f10*/  BAR.ARV 0xb, 0xa0 ;  /* 0x02c2800000007b1d */ /* 0x000fec0000002000 */
[----:B------:R-:W-:Y:S01]  /*6f20*/  PLOP3.LUT P1, PT, PT, PT, UP0, 0x80, 0x0 ;  /* 0x000000000000781c */ /* 0x000fe20003f2f008 */
[----:B------:R-:W-:Y:S02]  /*6f30*/  UIADD3 UR26, UR26, 0x3000, URZ ;  /* 0x000030001a1a7890 */ /* 0x000fe4000fffe03f */
[----:B------:R-:W-:-:S10]  /*6f40*/  UIADD3 UR6, UR6, 0x3000, URZ ;  /* 0x0000300006067890 */ /* 0x000fd4000fffe03f */
[----:B------:R-:W-:Y:S05]  /*6f50*/  @!P1 BRA `(.L_x_1915) ;  /* 0xfffffff800c09947 */ /* 0x000fea000383ffff */
[----:B------:R-:W-:Y:S05]  /*6f60*/  BRA `(.L_x_1857) ;  /* 0x0000002c00707947 */ /* 0x000fea0003800000 */
.L_x_1887:
        /* <DEDUP_REMOVED lines=14> */
.L_x_1916:
        /* <DEDUP_REMOVED lines=14> */
.L_x_1918:
[----:B------:R-:W-:-:S05]  /*7130*/  ULDC UR4, c[0x0][0x8c4] ;  /* 0x0002310000047ab9 */ /* 0x000fca0000000800 */
.L_x_1917:
        /* <DEDUP_REMOVED lines=59> */
.L_x_1920:
        /* <DEDUP_REMOVED lines=13> */
.L_x_1921:
        /* <DEDUP_REMOVED lines=8> */
.L_x_1922:
        /* <DEDUP_REMOVED lines=21> */
.L_x_1923:
        /* <DEDUP_REMOVED lines=50> */
.L_x_1953:
        /* <DEDUP_REMOVED lines=15> */
.L_x_1926:
        /* <DEDUP_REMOVED lines=127> */
.L_x_1937:
[----:B-123--:R-:W-:-:S04]  /*8390*/  SHF.L.U32 R18, R10, 0x1f, RZ ;  /* 0x0000001f0a127819 */ /* 0x00efc800000006ff */
[----:B------:R-:W2:Y:S02]  /*83a0*/  SYNCS.PHASECHK.TRANS64.TRYWAIT P1, [R15+URZ+0x26840], R18 ;  /* 0x026840120f0075a7 */ /* 0x000ea4000802017f */
[----:B--2---:R-:W-:Y:S05]  /*83b0*/  @!P1 BRA `(.L_x_1929) ;  /* 0x0000001800dc9947 */ /* 0x004fea0003800000 */
.L_x_1954:
        /* <DEDUP_REMOVED lines=8> */
.L_x_1930:
        /* <DEDUP_REMOVED lines=44> */
.L_x_1955:
        /* <DEDUP_REMOVED lines=8> */
.L_x_1932:
        /* <DEDUP_REMOVED lines=44> */
.L_x_1956:
        /* <DEDUP_REMOVED lines=8> */
.L_x_1934:
        /* <DEDUP_REMOVED lines=38> */
.L_x_1958:
        /* <DEDUP_REMOVED lines=8> */
.L_x_1936:
        /* <DEDUP_REMOVED lines=44> */
.L_x_1928:
[----:B------:R-:W4:Y:S02]  /*9060*/  LDL.LU R4, [R1+0x8] ;  /* 0x0000080001047983 */ /* 0x000f240000300800 */
[----:B----4-:R-:W-:Y:S02]  /*9070*/  ISETP.NE.AND P1, PT, R4, RZ, PT ;  /* 0x000000ff0400720c */ /* 0x010fe40003f25270 */
[----:B------:R4:W5:Y:S11]  /*9080*/  LDL R4, [R1+0x4] ;  /* 0x0000040001047983 */ /* 0x0009760000100800 */
[----:B----4-:R-:W-:Y:S05]  /*9090*/  @!P1 BRA `(.L_x_1927) ;  /* 0x0000000400949947 */ /* 0x010fea0003800000 */
[----:B------:R-:W-:-:S04]  /*90a0*/  SHF.L.U32 R12, R10, 0x1f, RZ ;  /* 0x0000001f0a0c7819 */ /* 0x000fc800000006ff */
[----:B------:R-:W4:Y:S02]  /*90b0*/  SYNCS.PHASECHK.TRANS64.TRYWAIT P1, [R15+URZ+0x26840], R12 ;  /* 0x0268400c0f0075a7 */ /* 0x000f24000802017f */
[----:B----4-:R-:W-:Y:S05]  /*90c0*/  @!P1 BRA `(.L_x_1938) ;  /* 0x0000000c00ec9947 */ /* 0x010fea0003800000 */
.L_x_1959:
        /* <DEDUP_REMOVED lines=8> */
.L_x_1939:
        /* <DEDUP_REMOVED lines=41> */
.L_x_1960:
        /* <DEDUP_REMOVED lines=8> */
.L_x_1941:
        /* <DEDUP_REMOVED lines=41> */
.L_x_1927:
[----:B------:R-:W1:Y:S01]  /*96f0*/  S2R R0, SR_TID.X ;  /* 0x0000000000007919 */ /* 0x000e620000002100 */
[----:B------:R-:W-:Y:S01]  /*9700*/  IMAD R3, R16, 0x8, R15 ;  /* 0x0000000810037824 */ /* 0x000fe200078e020f */
[----:B-1----:R-:W-:Y:S02]  /*9710*/  LOP3.LUT R2, R0, 0x7f, RZ, 0xc0, !PT ;  /* 0x0000007f00027812 */ /* 0x002fe400078ec0ff */
[----:B------:R-:W-:Y:S02]  /*9720*/  SHF.L.U32 R0, R10, 0x1f, RZ ;  /* 0x0000001f0a007819 */ /* 0x000fe400000006ff */
[----:B------:R-:W-:Y:S02]  /*9730*/  ISETP.NE.AND P1, PT, R2, RZ, PT ;  /* 0x000000ff0200720c */ /* 0x000fe40003f25270 */
[----:B------:R-:W1:Y:S02]  /*9740*/  SYNCS.PHASECHK.TRANS64.TRYWAIT P0, [R3+URZ+0x26840], R0 ;  /* 0x02684000030075a7 */ /* 0x000e64000800017f */
[----:B-1----:R-:W-:Y:S09]  /*9750*/  @!P0 BRA `(.L_x_1942) ;  /* 0x0000000800708947 */ /* 0x002ff20003800000 */
.L_x_1961:
[----:B------:R-:W-:Y:S05]  /*9760*/  @P1 BRA `(.L_x_1943) ;  /* 0x0000000000181947 */ /* 0x000fea0003800000 */
[----:B------:R-:W1:Y:S01]  /*9770*/  S2R R2, SR_TID.X ;  /* 0x0000000000027919 */ /* 0x000e620000002100 */
[----:B------:R-:W-:-:S04]  /*9780*/  IMAD.MOV.U32 R0, RZ, RZ, 0x3100 ;  /* 0x00003100ff007424 */ /* 0x000fc800078e00ff */
[----:B------:R1:W-:Y:S02]  /*9790*/  SYNCS.ARRIVE.TRANS64 RZ, [R3+URZ+0x26830], R0 ;  /* 0x0268300003ff79a7 */ /* 0x0003e4000800003f */
[----:B-1----:R-:W-:-:S13]  /*97a0*/  LOP3.LUT P0, RZ, R2, 0x1f, RZ, 0xc0, !PT ;  /* 0x0000001f02ff7812 */ /* 0x002fda000780c0ff */
[----:B------:R-:W-:Y:S05]  /*97b0*/  @!P0 BRA `(.L_x_1943) ;  /* 0x0000000000048947 */ /* 0x000fea0003800000 */
[----:B------:R-:W-:Y:S01]  /*97c0*/  BPT.TRAP 0x1 ;  /* 0x000000040000795c */ /* 0x000fe20000300000 */
.L_x_1943:
        /* <DEDUP_REMOVED lines=48> */
.L_x_1924:
[----:B------:R-:W-:Y:S05]  /*9ad0*/  BSYNC B0 ;  /* 0x0000000000007941 */ /* 0x000fea0003800000 */
.L_x_1919:
[----:B------:R-:W-:-:S03]  /*9ae0*/  UMOV UR8, 0xffffffff ;  /* 0xffffffff00087882 */ /* 0x000fc60000000000 */
[----:B------:R-:W-:Y:S05]  /*9af0*/  BRA.DIV UR8, `(.L_x_1944) ;  /* 0x00000006089c7947 */ /* 0x000fea000b800000 */
[----:B------:R-:W-:-:S13]  /*9b00*/  ELECT P6, URZ, PT ;  /* 0x00000000003f782f */ /* 0x000fda00038c0000 */
.L_x_1964:
[----:B------:R-:W-:Y:S05]  /*9b10*/  @!P6 BRA `(.L_x_1857) ;  /* 0x000000000084e947 */ /* 0x000fea0003800000 */
[----:B------:R-:W-:-:S06]  /*9b20*/  ULOP3.LUT UR8, UR38, 0x2, URZ, 0xfc, !UPT ;  /* 0x0000000226087892 */ /* 0x000fcc000f8efc3f */
[----:B------:R-:W-:-:S05]  /*9b30*/  IMAD.U32 R2, RZ, RZ, UR8 ;  /* 0x00000008ff027e24 */ /* 0x000fca000f8e00ff */
[----:B------:R-:W-:-:S13]  /*9b40*/  ISETP.NE.AND P2, PT, R2, 0x3, PT ;  /* 0x000000030200780c */ /* 0x000fda0003f45270 */
[----:B------:R-:W-:Y:S05]  /*9b50*/  @!P2 BRA `(.L_x_1945) ;  /* 0x000000000004a947 */ /* 0x000fea0003800000 */
[----:B---3--:R-:W-:Y:S01]  /*9b60*/  BPT.TRAP 0x1 ;  /* 0x000000040000795c */ /* 0x008fe20000300000 */
.L_x_1945:
        /* <DEDUP_REMOVED lines=15> */
.L_x_1965:
[----:B------:R-:W2:Y:S02]  /*9c60*/  SYNCS.PHASECHK.TRANS64.TRYWAIT P0, [R3+URZ], R2 ;  /* 0x00000002030075a7 */ /* 0x000ea4000800017f */
[----:B--2---:R-:W-:Y:S05]  /*9c70*/  @!P0 BRA `(.L_x_1947) ;  /* 0x0000000400708947 */ /* 0x004fea0003800000 */
.L_x_1966:
[----:B------:R-:W-:Y:S05]  /*9c80*/  @!P2 BRA `(.L_x_1948) ;  /* 0x000000000004a947 */ /* 0x000fea0003800000 */
[----:B---3--:R-:W-:Y:S01]  /*9c90*/  BPT.TRAP 0x1 ;  /* 0x000000040000795c */ /* 0x008fe20000300000 */
.L_x_1948:
[----:B--2---:R-:W-:-:S04]  /*9ca0*/  VIADD R3, R8, 0x26840 ;  /* 0x0002684008037836 */ /* 0x004fc80000000000 */
[----:B------:R-:W-:-:S04]  /*9cb0*/  IMAD R5, R0, 0x8, R3 ;  /* 0x0000000800057824 */ /* 0x000fc800078e0203 */
[----:B------:R-:W2:Y:S02]  /*9cc0*/  SYNCS.PHASECHK.TRANS64.TRYWAIT P0, [R5+URZ], R4 ;  /* 0x00000004050075a7 */ /* 0x000ea4000800017f */
[----:B--2---:R-:W-:Y:S05]  /*9cd0*/  @!P0 BRA `(.L_x_1949) ;  /* 0x00000004006c8947 */ /* 0x004fea0003800000 */
.L_x_1967:
[----:B------:R-:W-:-:S07]  /*9ce0*/  IMAD R3, R6, 0x8, R3 ;  /* 0x0000000806037824 */ /* 0x000fce00078e0203 */
.L_x_1950:
[----:B----4-:R4:W1:Y:S02]  /*9cf0*/  SYNCS.PHASECHK.TRANS64.TRYWAIT P0, [R3+URZ], R2 ;  /* 0x00000002030075a7 */ /* 0x010864000800017f */
[----:B-1----:R-:W-:Y:S05]  /*9d00*/  @!P0 NANOSLEEP.SYNCS 0x989680 ;  /* 0x009896800000895d */ /* 0x002fea0003900000 */
[----:B------:R-:W1:Y:S02]  /*9d10*/  @!P0 SYNCS.PHASECHK.TRANS64 P0, [R3+URZ], R2 ;  /* 0x00000002030085a7 */ /* 0x000e64000800007f */
[----:B-1----:R-:W-:Y:S05]  /*9d20*/  @!P0 BRA `(.L_x_1950) ;  /* 0xfffffffc00f08947 */ /* 0x002fea000383ffff */
.L_x_1857:
[----:B---3--:R-:W-:Y:S05]  /*9d30*/  BSYNC B6 ;  /* 0x0000000000067941 */ /* 0x008fea0003800000 */
.L_x_1851:
[----:B------:R-:W-:Y:S05]  /*9d40*/  EXIT ;  /* 0x000000000000794d */ /* 0x000fea0003800000 */
.L_x_1868:
[----:B------:R-:W-:Y:S02]  /*9d50*/  IMAD.MOV.U32 R13, RZ, RZ, R17 ;  /* 0x000000ffff0d7224 */ /* 0x000fe400078e0011 */
[----:B------:R-:W-:Y:S02]  /*9d60*/  IMAD.MOV.U32 R12, RZ, RZ, RZ ;  /* 0x000000ffff0c7224 */ /* 0x000fe400078e00ff */
[----:B------:R-:W-:Y:S02]  /*9d70*/  IMAD.MOV.U32 R11, RZ, RZ, 0x1f ;  /* 0x0000001fff0b7424 */ /* 0x000fe400078e00ff */
[----:B------:R-:W-:-:S07]  /*9d80*/  IMAD.MOV.U32 R15, RZ, RZ, -0x1 ;  /* 0xffffffffff0f7424 */ /* 0x000fce00078e00ff */
[----:B------:R-:W-:Y:S05]  /*9d90*/  WARPSYNC.COLLECTIVE R15, `(.L_x_1951) ;  /* 0x000000000f087348 */ /* 0x000fea0003c00000 */
[----:B------:R1:W2:Y:S02]  /*9da0*/  SHFL.IDX P6, R14, R13, R12, R11 ;  /* 0x0000000c0d0e7389 */ /* 0x0002a400000c000b */
[----:B-12---:R-:W-:Y:S01]  /*9db0*/  ENDCOLLECTIVE ;  /* 0x000000000000791b */ /* 0x006fe20003800000 */
.L_x_1951:
[----:B------:R-:W-:Y:S05]  /*9dc0*/  BRA `(.L_x_1952) ;  /* 0xffffff7400d47947 */ /* 0x000fea000383ffff */
.L_x_1870:
[----:B--2---:R2:W3:Y:S02]  /*9dd0*/  SYNCS.PHASECHK.TRANS64.TRYWAIT P0, [R237+URZ+0x26800], R4 ;  /* 0x02680004ed0075a7 */ /* 0x0044e4000800017f */
[----:B---3--:R-:W-:Y:S05]  /*9de0*/  @!P0 NANOSLEEP.SYNCS 0x989680 ;  /* 0x009896800000895d */ /* 0x008fea0003900000 */
[----:B------:R-:W3:Y:S02]  /*9df0*/  @!P0 SYNCS.PHASECHK.TRANS64 P0, [R237+URZ+0x26800], R4 ;  /* 0x02680004ed0085a7 */ /* 0x000ee4000800007f */
[----:B---3--:R-:W-:Y:S05]  /*9e00*/  @!P0 BRA `(.L_x_1870) ;  /* 0xfffffffc00f08947 */ /* 0x008fea000383ffff */
[----:B------:R-:W-:Y:S05]  /*9e10*/  BRA `(.L_x_1869) ;  /* 0xffffff7400fc7947 */ /* 0x000fea000383ffff */
.L_x_1875:
[----:B--2---:R-:W-:-:S04]  /*9e20*/  IMAD.U32 R5, RZ, RZ, UR7 ;  /* 0x00000007ff057e24 */ /* 0x004fc8000f8e00ff */
[----:B------:R2:W3:Y:S03]  /*9e30*/  SYNCS.PHASECHK.TRANS64.TRYWAIT P0, [R5+URZ+0x26810], R120 ;  /* 0x02681078050075a7 */ /* 0x0004e6000800017f */
[----:B---3--:R-:W-:Y:S05]  /*9e40*/  @!P0 NANOSLEEP.SYNCS 0x989680 ;  /* 0x009896800000895d */ /* 0x008fea0003900000 */
[----:B------:R-:W3:Y:S02]  /*9e50*/  @!P0 SYNCS.PHASECHK.TRANS64 P0, [R5+URZ+0x26810], R120 ;  /* 0x02681078050085a7 */ /* 0x000ee4000800007f */
[----:B---3--:R-:W-:Y:S05]  /*9e60*/  @!P0 BRA `(.L_x_1875) ;  /* 0xfffffffc00ec8947 */ /* 0x008fea000383ffff */
[----:B------:R-:W-:Y:S05]  /*9e70*/  BRA `(.L_x_1874) ;  /* 0xffffff8000587947 */ /* 0x000fea000383ffff */
.L_x_1879:
[----:B------:R-:W-:-:S04]  /*9e80*/  IMAD.U32 R121, RZ, RZ, UR7 ;  /* 0x00000007ff797e24 */ /* 0x000fc8000f8e00ff */
[----:B------:R1:W1:Y:S03]  /*9e90*/  SYNCS.PHASECHK.TRANS64.TRYWAIT P0, [R121+URZ+0x26830], R120 ;  /* 0x02683078790075a7 */ /* 0x000266000800017f */
[----:B-1----:R-:W-:Y:S05]  /*9ea0*/  @!P0 NANOSLEEP.SYNCS 0x989680 ;  /* 0x009896800000895d */ /* 0x002fea0003900000 */
[----:B------:R-:W1:Y:S02]  /*9eb0*/  @!P0 SYNCS.PHASECHK.TRANS64 P0, [R121+URZ+0x26830], R120 ;  /* 0x02683078790085a7 */ /* 0x000e64000800007f */
[----:B-1----:R-:W-:Y:S05]  /*9ec0*/  @!P0 BRA `(.L_x_1879) ;  /* 0xfffffffc00ec8947 */ /* 0x002fea000383ffff */
[----:B------:R-:W-:Y:S05]  /*9ed0*/  BRA `(.L_x_1878) ;  /* 0xffffff88001c7947 */ /* 0x000fea000383ffff */
.L_x_1925:
[----:B-1----:R1:W2:Y:S02]  /*9ee0*/  SYNCS.PHASECHK.TRANS64.TRYWAIT P0, [R15+URZ+0x26820], R0 ;  /* 0x026820000f0075a7 */ /* 0x0022a4000800017f */
[----:B--2---:R-:W-:Y:S05]  /*9ef0*/  @!P0 NANOSLEEP.SYNCS 0x989680 ;  /* 0x009896800000895d */ /* 0x004fea0003900000 */
[----:B------:R-:W2:Y:S02]  /*9f00*/  @!P0 SYNCS.PHASECHK.TRANS64 P0, [R15+URZ+0x26820], R0 ;  /* 0x026820000f0085a7 */ /* 0x000ea4000800007f */
[----:B--2---:R-:W-:Y:S05]  /*9f10*/  @!P0 BRA `(.L_x_1925) ;  /* 0xfffffffc00f08947 */ /* 0x004fea000383ffff */
[----:B------:R-:W-:Y:S05]  /*9f20*/  BRA `(.L_x_1953) ;  /* 0xffffffd800e07947 */ /* 0x000fea000383ffff */
.L_x_1929:
[----:B--2---:R2:W3:Y:S02]  /*9f30*/  SYNCS.PHASECHK.TRANS64.TRYWAIT P1, [R15+URZ+0x26840], R18 ;  /* 0x026840120f0075a7 */ /* 0x0044e4000802017f */
[----:B---3--:R-:W-:Y:S05]  /*9f40*/  @!P1 NANOSLEEP.SYNCS 0x989680 ;  /* 0x009896800000995d */ /* 0x008fea0003900000 */
[----:B------:R-:W3:Y:S02]  /*9f50*/  @!P1 SYNCS.PHASECHK.TRANS64 P1, [R15+URZ+0x26840], R18 ;  /* 0x026840120f0095a7 */ /* 0x000ee4000802007f */
[----:B---3--:R-:W-:Y:S05]  /*9f60*/  @!P1 BRA `(.L_x_1929) ;  /* 0xfffffffc00f09947 */ /* 0x008fea000383ffff */
[----:B------:R-:W-:Y:S05]  /*9f70*/  BRA `(.L_x_1954) ;  /* 0xffffffe400107947 */ /* 0x000fea000383ffff */
.L_x_1931:
[----:B-1----:R1:W3:Y:S02]  /*9f80*/  SYNCS.PHASECHK.TRANS64.TRYWAIT P1, [R15+URZ+0x26828], R18 ;  /* 0x026828120f0075a7 */ /* 0x0022e4000802017f */
[----:B---3--:R-:W-:Y:S05]  /*9f90*/  @!P1 NANOSLEEP.SYNCS 0x989680 ;  /* 0x009896800000995d */ /* 0x008fea0003900000 */
[----:B------:R-:W3:Y:S02]  /*9fa0*/  @!P1 SYNCS.PHASECHK.TRANS64 P1, [R15+URZ+0x26828], R18 ;  /* 0x026828120f0095a7 */ /* 0x000ee4000802007f */
[----:B---3--:R-:W-:Y:S05]  /*9fb0*/  @!P1 BRA `(.L_x_1931) ;  /* 0xfffffffc00f09947 */ /* 0x008fea000383ffff */
[----:B------:R-:W-:Y:S05]  /*9fc0*/  BRA `(.L_x_1955) ;  /* 0xffffffe400cc7947 */ /* 0x000fea000383ffff */
.L_x_1933:
[----:B---3--:R3:W4:Y:S02]  /*9fd0*/  SYNCS.PHASECHK.TRANS64.TRYWAIT P1, [R15+URZ+0x26848], R18 ;  /* 0x026848120f0075a7 */ /* 0x008724000802017f */
[----:B----4-:R-:W-:Y:S05]  /*9fe0*/  @!P1 NANOSLEEP.SYNCS 0x989680 ;  /* 0x009896800000995d */ /* 0x010fea0003900000 */
[----:B------:R-:W4:Y:S02]  /*9ff0*/  @!P1 SYNCS.PHASECHK.TRANS64 P1, [R15+URZ+0x26848], R18 ;  /* 0x026848120f0095a7 */ /* 0x000f24000802007f */
[----:B----4-:R-:W-:Y:S05]  /*a000*/  @!P1 BRA `(.L_x_1933) ;  /* 0xfffffffc00f09947 */ /* 0x010fea000383ffff */
[----:B------:R-:W-:Y:S05]  /*a010*/  BRA `(.L_x_1956) ;  /* 0xffffffe800887947 */ /* 0x000fea000383ffff */
.L_x_1935:
[----:B------:R-:W-:-:S07]  /*a020*/  SHF.L.U32 R4, R10, 0x1f, RZ ;  /* 0x0000001f0a047819 */ /* 0x000fce00000006ff */
.L_x_1957:
[----:B----4-:R4:W1:Y:S02]  /*a030*/  SYNCS.PHASECHK.TRANS64.TRYWAIT P1, [R15+URZ+0x26820], R4 ;  /* 0x026820040f0075a7 */ /* 0x010864000802017f */
[----:B-1----:R-:W-:Y:S05]  /*a040*/  @!P1 NANOSLEEP.SYNCS 0x989680 ;  /* 0x009896800000995d */ /* 0x002fea0003900000 */
[----:B------:R-:W1:Y:S02]  /*a050*/  @!P1 SYNCS.PHASECHK.TRANS64 P1, [R15+URZ+0x26820], R4 ;  /* 0x026820040f0095a7 */ /* 0x000e64000802007f */
[----:B-1----:R-:W-:Y:S05]  /*a060*/  @!P1 BRA `(.L_x_1957) ;  /* 0xfffffffc00f09947 */ /* 0x002fea000383ffff */
[----:B------:R-:W-:Y:S05]  /*a070*/  BRA `(.L_x_1958) ;  /* 0xffffffec00287947 */ /* 0x000fea000383ffff */
.L_x_1938:
[----:B----4-:R4:W1:Y:S02]  /*a080*/  SYNCS.PHASECHK.TRANS64.TRYWAIT P1, [R15+URZ+0x26840], R12 ;  /* 0x0268400c0f0075a7 */ /* 0x010864000802017f */
[----:B-1----:R-:W-:Y:S05]  /*a090*/  @!P1 NANOSLEEP.SYNCS 0x989680 ;  /* 0x009896800000995d */ /* 0x002fea0003900000 */
[----:B------:R-:W1:Y:S02]  /*a0a0*/  @!P1 SYNCS.PHASECHK.TRANS64 P1, [R15+URZ+0x26840], R12 ;  /* 0x0268400c0f0095a7 */ /* 0x000e64000802007f */
[----:B-1----:R-:W-:Y:S05]  /*a0b0*/  @!P1 BRA `(.L_x_1938) ;  /* 0xfffffffc00f09947 */ /* 0x002fea000383ffff */
[----:B------:R-:W-:Y:S05]  /*a0c0*/  BRA `(.L_x_1959) ;  /* 0xfffffff000007947 */ /* 0x000fea000383ffff */
.L_x_1940:
[----:B-1----:R1:W2:Y:S02]  /*a0d0*/  SYNCS.PHASECHK.TRANS64.TRYWAIT P1, [R15+URZ+0x26828], R12 ;  /* 0x0268280c0f0075a7 */ /* 0x0022a4000802017f */
[----:B--2---:R-:W-:Y:S05]  /*a0e0*/  @!P1 NANOSLEEP.SYNCS 0x989680 ;  /* 0x009896800000995d */ /* 0x004fea0003900000 */
[----:B------:R-:W2:Y:S02]  /*a0f0*/  @!P1 SYNCS.PHASECHK.TRANS64 P1, [R15+URZ+0x26828], R12 ;  /* 0x0268280c0f0095a7 */ /* 0x000ea4000802007f */
[----:B--2---:R-:W-:Y:S05]  /*a100*/  @!P1 BRA `(.L_x_1940) ;  /* 0xfffffffc00f09947 */ /* 0x004fea000383ffff */
[----:B------:R-:W-:Y:S05]  /*a110*/  BRA `(.L_x_1960) ;  /* 0xfffffff000b07947 */ /* 0x000fea000383ffff */
.L_x_1942:
[----:B------:R1:W1:Y:S02]  /*a120*/  SYNCS.PHASECHK.TRANS64.TRYWAIT P0, [R3+URZ+0x26840], R0 ;  /* 0x02684000030075a7 */ /* 0x000264000800017f */
[----:B-1----:R-:W-:Y:S05]  /*a130*/  @!P0 NANOSLEEP.SYNCS 0x989680 ;  /* 0x009896800000895d */ /* 0x002fea0003900000 */
[----:B------:R-:W1:Y:S02]  /*a140*/  @!P0 SYNCS.PHASECHK.TRANS64 P0, [R3+URZ+0x26840], R0 ;  /* 0x02684000030085a7 */ /* 0x000e64000800007f */
[----:B-1----:R-:W-:Y:S05]  /*a150*/  @!P0 BRA `(.L_x_1942) ;  /* 0xfffffffc00f08947 */ /* 0x002fea000383ffff */
[----:B------:R-:W-:Y:S05]  /*a160*/  BRA `(.L_x_1961) ;  /* 0xfffffff4007c7947 */ /* 0x000fea000383ffff */
.L_x_1944:
[----:B------:R-:W-:Y:S01]  /*a170*/  BSSY B0, `(.L_x_1962) ;  /* 0x0000006000007945 */ /* 0x000fe20003800000 */
[----:B------:R-:W-:-:S07]  /*a180*/  IMAD.MOV.U32 R15, RZ, RZ, -0x1 ;  /* 0xffffffffff0f7424 */ /* 0x000fce00078e00ff */
[----:B---3--:R-:W-:Y:S05]  /*a190*/  WARPSYNC.COLLECTIVE R15, `(.L_x_1963) ;  /* 0x000000000f0c7348 */ /* 0x008fea0003c00000 */
[----:B------:R-:W-:Y:S02]  /*a1a0*/  ELECT P6, UR62, PT ;  /* 0x00000000003e782f */ /* 0x000fe400038c0000 */
[----:B------:R-:W-:Y:S01]  /*a1b0*/  MOV R14, UR62 ;  /* 0x0000003e000e7c02 */ /* 0x000fe20008000f00 */
[----:B---3--:R-:W-:Y:S10]  /*a1c0*/  ENDCOLLECTIVE ;  /* 0x000000000000791b */ /* 0x008ff40003800000 */
.L_x_1963:
[----:B------:R-:W-:Y:S05]  /*a1d0*/  BSYNC B0 ;  /* 0x0000000000007941 */ /* 0x000fea0003800000 */
.L_x_1962:
[----:B------:R-:W-:Y:S05]  /*a1e0*/  BRA `(.L_x_1964) ;  /* 0xfffffff800487947 */ /* 0x000fea000383ffff */
.L_x_1946:
[----:B-1----:R1:W2:Y:S02]  /*a1f0*/  SYNCS.PHASECHK.TRANS64.TRYWAIT P0, [R7+URZ], R4 ;  /* 0x00000004070075a7 */ /* 0x0022a4000800017f */
[----:B--2---:R-:W-:Y:S05]  /*a200*/  @!P0 NANOSLEEP.SYNCS 0x989680 ;  /* 0x009896800000895d */ /* 0x004fea0003900000 */
[----:B------:R-:W2:Y:S02]  /*a210*/  @!P0 SYNCS.PHASECHK.TRANS64 P0, [R7+URZ], R4 ;  /* 0x00000004070085a7 */ /* 0x000ea4000800007f */
[----:B--2---:R-:W-:Y:S05]  /*a220*/  @!P0 BRA `(.L_x_1946) ;  /* 0xfffffffc00f08947 */ /* 0x004fea000383ffff */
[----:B------:R-:W-:Y:S05]  /*a230*/  BRA `(.L_x_1965) ;  /* 0xfffffff800887947 */ /* 0x000fea000383ffff */
.L_x_1947:
[----:B--2---:R2:W4:Y:S02]  /*a240*/  SYNCS.PHASECHK.TRANS64.TRYWAIT P0, [R3+URZ], R2 ;  /* 0x00000002030075a7 */ /* 0x004524000800017f */
[----:B----4-:R-:W-:Y:S05]  /*a250*/  @!P0 NANOSLEEP.SYNCS 0x989680 ;  /* 0x009896800000895d */ /* 0x010fea0003900000 */
[----:B------:R-:W4:Y:S02]  /*a260*/  @!P0 SYNCS.PHASECHK.TRANS64 P0, [R3+URZ], R2 ;  /* 0x00000002030085a7 */ /* 0x000f24000800007f */
[----:B----4-:R-:W-:Y:S05]  /*a270*/  @!P0 BRA `(.L_x_1947) ;  /* 0xfffffffc00f08947 */ /* 0x010fea000383ffff */
[----:B------:R-:W-:Y:S05]  /*a280*/  BRA `(.L_x_1966) ;  /* 0xfffffff8007c7947 */ /* 0x000fea000383ffff */
.L_x_1949:
[----:B--2---:R2:W4:Y:S02]  /*a290*/  SYNCS.PHASECHK.TRANS64.TRYWAIT P0, [R5+URZ], R4 ;  /* 0x00000004050075a7 */ /* 0x004524000800017f */
[----:B----4-:R-:W-:Y:S05]  /*a2a0*/  @!P0 NANOSLEEP.SYNCS 0x989680 ;  /* 0x009896800000895d */ /* 0x010fea0003900000 */
[----:B------:R-:W4:Y:S02]  /*a2b0*/  @!P0 SYNCS.PHASECHK.TRANS64 P0, [R5+URZ], R4 ;  /* 0x00000004050085a7 */ /* 0x000f24000800007f */
[----:B----4-:R-:W-:Y:S05]  /*a2c0*/  @!P0 BRA `(.L_x_1949) ;  /* 0xfffffffc00f08947 */ /* 0x010fea000383ffff */
[----:B------:R-:W-:Y:S05]  /*a2d0*/  BRA `(.L_x_1967) ;  /* 0xfffffff800807947 */ /* 0x000fea000383ffff */
.L_x_1968:
        /* <DEDUP_REMOVED lines=10> */
.L_x_6567:


//--------------------- .text._ZN7cutlass13device_kernelIN5flash11enable_sm90INS1_16FlashAttnBwdSm90INS1_25CollectiveMainloopBwdSm90ILi2ELi2ELi2EN4cute5tupleIJNS5_1CILi1EEES8_S8_EEENS6_IJNS7_ILi64EEENS7_ILi128EEENS7_ILi96EEEEEENS_6half_tEfNS_4arch4Sm90ELb0ELb1ELb1ELb1ELb1ELb1ELb0ELb0ELi2ELi1ELi2ELi1ELb1EEENS1_24CollectiveEpilogueBwdGQAISD_fSG_Li256ELb1ELb1EEENS1_19SingleTileSchedulerILb1ELb0ELb0ELi128EEEEEEEEEvNT_6ParamsE --------------------------
	.section	.text._ZN7cutlass13device_kernelIN5flash11enable_sm90INS1_16FlashAttnBwdSm90INS1_25CollectiveMainloopBwdSm90ILi2ELi2ELi2EN4cute5tupleIJNS5_1CILi1EEES8_S8_EEENS6_IJNS7_ILi64EEENS7_ILi128EEENS7_ILi96EEEEEENS_6half_tEfNS_4arch4Sm90ELb0ELb1ELb1ELb1ELb1ELb1ELb0ELb0ELi2ELi1ELi2ELi1ELb1EEENS1_24CollectiveEpilogueBwdGQAISD_fSG_Li256ELb1ELb1EEENS1_19SingleTileSchedulerILb1ELb0ELb0ELi128EEEEEEEEEvNT_6ParamsE,"ax",@progbits
	.align	128
.text._ZN7cutlass13device_kernelIN5flash11enable_sm90INS1_16FlashAttnBwdSm90INS1_25CollectiveMainloopBwdSm90ILi2ELi2ELi2EN4cute5tupleIJNS5_1CILi1EEES8_S8_EEENS6_IJNS7_ILi64EEENS7_ILi128EEENS7_ILi96EEEEEENS_6half_tEfNS_4arch4Sm90ELb0ELb1ELb1ELb1ELb1ELb1ELb0ELb0ELi2ELi1ELi2ELi1ELb1EEENS1_24CollectiveEpilogueBwdGQAISD_fSG_Li256ELb1ELb1EEENS1_19SingleTileSchedulerILb1ELb0ELb0ELi128EEEEEEEEEvNT_6ParamsE:
        .type           _ZN7cutlass13device_kernelIN5flash11enable_sm90INS1_16FlashAttnBwdSm90INS1_25CollectiveMainloopBwdSm90ILi2ELi2ELi2EN4cute5tupleIJNS5_1CILi1EEES8_S8_EEENS6_IJNS7_ILi64EEENS7_ILi128EEENS7_ILi96EEEEEENS_6half_tEfNS_4arch4Sm90ELb0ELb1ELb1ELb1ELb1ELb1ELb0ELb0ELi2ELi1ELi2ELi1ELb1EEENS1_24CollectiveEpilogueBwdGQAISD_fSG_Li256ELb1ELb1EEENS1_19SingleTileSchedulerILb1ELb0ELb0ELi128EEEEEEEEEvNT_6ParamsE,@function
        .size           _ZN7cutlass13device_kernelIN5flash11enable_sm90INS1_16FlashAttnBwdSm90INS1_25CollectiveMainloopBwdSm90ILi2ELi2ELi2EN4cute5tupleIJNS5_1CILi1EEES8_S8_EEENS6_IJNS7_ILi64EEENS7_ILi128EEENS7_ILi96EEEEEENS_6half_tEfNS_4arch4Sm90ELb0ELb1ELb1ELb1ELb1ELb1ELb0ELb0ELi2ELi1ELi2ELi1ELb1EEENS1_24CollectiveEpilogueBwdGQAISD_fSG_Li256ELb1ELb1EEENS1_19SingleTileSchedulerILb1ELb0ELb0ELi128EEEEEEEEEvNT_6ParamsE,(.L_x_6568 - _ZN7cutlass13device_kernelIN5flash11enable_sm90INS1_16FlashAttnBwdSm90INS1_25CollectiveMainloopBwdSm90ILi2ELi2ELi2EN4cute5tupleIJNS5_1CILi1EEES8_S8_EEENS6_IJNS7_ILi64EEENS7_ILi128EEENS7_ILi96EEEEEENS_6half_tEfNS_4arch4Sm90ELb0ELb1ELb1ELb1ELb1ELb1ELb0ELb0ELi2ELi1ELi2ELi1ELb1EEENS1_24CollectiveEpilogueBwdGQAISD_fSG_Li256ELb1ELb1EEENS1_19SingleTileSchedulerILb1ELb0ELb0ELi128EEEEEEEEEvNT_6ParamsE)
        .other          _ZN7cutlass13device_kernelIN5flash11enable_sm90INS1_16FlashAttnBwdSm90INS1_25CollectiveMainloopBwdSm90ILi2ELi2ELi2EN4cute5tupleIJNS5_1CILi1EEES8_S8_EEENS6_IJNS7_ILi64EEENS7_ILi128EEENS7_ILi96EEEEEENS_6half_tEfNS_4arch4Sm90ELb0ELb1ELb1ELb1ELb1ELb1ELb0ELb0ELi2ELi1ELi2ELi1ELb1EEENS1_24CollectiveEpilogueBwdGQAISD_fSG_Li256ELb1ELb1EEENS1_19SingleTileSchedulerILb1ELb0ELb0ELi128EEEEEEEEEvNT_6ParamsE,@"STO_CUDA_ENTRY STV_DEFAULT"
_ZN7cutlass13device_kernelIN5flash11enable_sm90INS1_16FlashAttnBwdSm90INS1_25CollectiveMainloopBwdSm90ILi2ELi2ELi2EN4cute5tupleIJNS5_1CILi1EEES8_S8_EEENS6_IJNS7_ILi64EEENS7_ILi128EEENS7_ILi96EEEEEENS_6half_tEfNS_4arch4Sm90ELb0ELb1ELb1ELb1ELb1ELb1ELb0ELb0ELi2ELi1ELi2ELi1ELb1EEENS1_24CollectiveEpilogueBwdGQAISD_fSG_Li256ELb1ELb1EEENS1_19SingleTileSchedulerILb1ELb0ELb0ELi128EEEEEEEEEvNT_6ParamsE:
        /* <DEDUP_REMOVED lines=24> */
.L_x_1970:
[----:B------:R-:W-:Y:S05]  /*0180*/  BSYNC B0 ;  /* 0x0000000000007941 */ /* 0x000fea0003800000 */
.L_x_1969:
        /* <DEDUP_REMOVED lines=37> */
.L_x_1971:
        /* <DEDUP_REMOVED lines=22> */
.L_x_1972:
[----:B------:R-:W-:Y:S01]  /*0540*/  PLOP3.LUT P0, PT, PT, PT, UP0, 0x80, 0x0 ;  /* 0x000000000000781c */ /* 0x000fe20003f0f008 */
[----:B------:R-:W-:Y:S01]  /*0550*/  NOP ;  /* 0x0000000000007918 */ /* 0x000fe20000000000 */
[----:B------:R-:W-:Y:S01]  /*0560*/  ULDC.64 UR46, c[0x0][0x208] ;  /* 0x00008200002e7ab9 */ /* 0x000fe20000000a00 */
[----:B------:R-:W-:Y:S01]  /*0570*/  BSSY B6, `(.L_x_1973) ;  /* 0x0000abb000067945 */ /* 0x000fe20003800000 */
[----:B-12-4-:R-:W-:Y:S09]  /*0580*/  BAR.SYNC.DEFER_BLOCKING 0x0 ;  /* 0x0000000000007b1d */ /* 0x016ff20000010000 */
[----:B------:R-:W-:Y:S05]  /*0590*/  @!P0 BRA `(.L_x_1974) ;  /* 0x0000005800fc8947 */ /* 0x000fea0003800000 */
.L_x_1975:
        /* <DEDUP_REMOVED lines=24> */
.L_x_1976:
        /* <DEDUP_REMOVED lines=14> */
.L_x_1978:
[----:B------:R-:W-:-:S05]  /*0800*/  ULDC UR4, c[0x0][0x8c4] ;  /* 0x0002310000047ab9 */ /* 0x000fca0000000800 */
.L_x_1977:
        /* <DEDUP_REMOVED lines=19> */
.L_x_1980:
        /* <DEDUP_REMOVED lines=14> */
.L_x_1981:
        /* <DEDUP_REMOVED lines=11> */
.L_x_1982:
        /* <DEDUP_REMOVED lines=13> */
.L_x_1983:
        /* <DEDUP_REMOVED lines=66> */
.L_x_1984:
        /* <DEDUP_REMOVED lines=28> */
.L_x_1987:
        /* <DEDUP_REMOVED lines=15> */
.L_x_1986:
        /* <DEDUP_REMOVED lines=22> */
.L_x_1989:
        /* <DEDUP_REMOVED lines=15> */
.L_x_1988:
[----:B------:R-:W-:Y:S01]  /*14c0*/  SHF.R.S32.HI R19, RZ, 0x1f, R18 ;  /* 0x0000001fff137819 */ /* 0x000fe20000011412 */
[----:B------:R-:W-:-:S03]  /*14d0*/  UMOV UR4, 0xffffffff ;  /* 0xffffffff00047882 */ /* 0x000fc60000000000 */
[----:B------:R-:W-:-:S04]  /*14e0*/  LEA.HI R0, R19, R18, RZ, 0x7 ;  /* 0x0000001213007211 */ /* 0x000fc800078f38ff */
[----:B------:R-:W-:Y:S01]  /*14f0*/  SHF.R.S32.HI R17, RZ, 0x7, R0 ;  /* 0x00000007ff117819 */ /* 0x000fe20000011400 */
[----:B------:R-:W-:Y:S06]  /*1500*/  BRA.DIV UR4, `(.L_x_1990) ;  /* 0x0000009e040c7947 */ /* 0x000fec000b800000 */
[----:B------:R1:W2:Y:S02]  /*1510*/  SHFL.IDX PT, R14, R17, RZ, 0x1f ;  /* 0x00001fff110e7589 */ /* 0x0002a400000e0000 */
.L_x_2114:
        /* <DEDUP_REMOVED lines=15> */
.L_x_1991:
        /* <DEDUP_REMOVED lines=19> */
.L_x_1993:
        /* <DEDUP_REMOVED lines=124> */
.L_x_2004:
[----:B------:R-:W-:-:S06]  /*1f00*/  UISETP.NE.AND UP0, UPT, UR11, 0x3, UPT ;  /* 0x000000030b00788c */ /* 0x000fcc000bf05270 */
[----:B------:R-:W-:-:S13]  /*1f10*/  PLOP3.LUT P6, PT, PT, PT, UP0, 0x80, 0x0 ;  /* 0x000000000000781c */ /* 0x000fda0003fcf008 */
[----:B-1----:R-:W-:Y:S05]  /*1f20*/  @!P6 BRA `(.L_x_1994) ;  /* 0x000000000004e947 */ /* 0x002fea0003800000 */
[----:B------:R-:W-:Y:S01]  /*1f30*/  BPT.TRAP 0x1 ;  /* 0x000000040000795c */ /* 0x000fe20000300000 */
.L_x_1994:
[----:B------:R-:W-:Y:S01]  /*1f40*/  R2UR UR7, R237 ;  /* 0x00000000ed0772ca */ /* 0x000fe200000e0000 */
[----:B------:R-:W-:-:S05]  /*1f50*/  IMAD.U32 R120, RZ, RZ, UR9 ;  /* 0x00000009ff787e24 */ /* 0x000fca000f8e00ff */
[----:B------:R-:W-:-:S07]  /*1f60*/  SHF.L.U32 R120, R120, 0x1f, RZ ;  /* 0x0000001f78787819 */ /* 0x000fce00000006ff */
[----:B------:R-:W-:-:S09]  /*1f70*/  ULEA UR7, UR4, UR7, 0x3 ;  /* 0x0000000704077291 */ /* 0x000fd2000f8e183f */
[----:B------:R1:W2:Y:S01]  /*1f80*/  SYNCS.PHASECHK.TRANS64.TRYWAIT P0, [UR7+0x26810], R120 ;  /* 0x02681078ff0075a7 */ /* 0x0002a20008000147 */
[----:B------:R-:W-:Y:S05]  /*1f90*/  @!P6 BRA `(.L_x_1995) ;  /* 0x000000000004e947 */ /* 0x000fea0003800000 */
[----:B------:R-:W-:Y:S01]  /*1fa0*/  BPT.TRAP 0x1 ;  /* 0x000000040000795c */ /* 0x000fe20000300000 */
.L_x_1995:
[----:B--2---:R-:W-:Y:S05]  /*1fb0*/  @P0 BRA `(.L_x_1996) ;  /* 0x0000000000080947 */ /* 0x004fea0003800000 */
[----:B------:R-:W2:Y:S02]  /*1fc0*/  SYNCS.PHASECHK.TRANS64.TRYWAIT P0, [UR7+0x26810], R120 ;  /* 0x02681078ff0075a7 */ /* 0x000ea40008000147 */
[----:B--2---:R-:W-:Y:S05]  /*1fd0*/  @!P0 BRA `(.L_x_1997) ;  /* 0x00000090008c8947 */ /* 0x004fea0003800000 */
.L_x_1996:
        /* <DEDUP_REMOVED lines=66> */
.L_x_1998:
[----:B------:R1:W1:Y:S01]  /*2400*/  SYNCS.PHASECHK.TRANS64.TRYWAIT P0, [UR7+0x26830], R120 ;  /* 0x02683078ff0075a7 */ /* 0x0002620008000147 */
[----:B------:R-:W-:Y:S05]  /*2410*/  @!P6 BRA `(.L_x_1999) ;  /* 0x000000000004e947 */ /* 0x000fea0003800000 */
[----:B------:R-:W-:Y:S01]  /*2420*/  BPT.TRAP 0x1 ;  /* 0x000000040000795c */ /* 0x000fe20000300000 */
.L_x_1999:
        /* <DEDUP_REMOVED lines=50> */
.L_x_2000:
        /* <DEDUP_REMOVED lines=598> */
.L_x_2002:
        /* <DEDUP_REMOVED lines=48> */
.L_x_2003:
        /* <DEDUP_REMOVED lines=62> */
.L_x_1985:
[----:B------:R-:W-:Y:S05]  /*5390*/  @P0 BRA `(.L_x_1979) ;  /* 0x0000005c00600947 */ /* 0x000fea0003800000 */
[----:B------:R-:W-:Y:S01]  /*53a0*/  ULDC.64 UR4, c[0x0][0x878] ;  /* 0x00021e0000047ab9 */ /* 0x000fe20000000a00 */
[----:B-1----:R-:W1:Y:S01]  /*53b0*/  S2R R4, SR_TID.X ;  /* 0x0000000000047919 */ /* 0x002e620000002100 */
        /* <DEDUP_REMOVED lines=17> */
[----:B------:R-:W5:Y:S01]  /*54d0*/  S2UR UR4, SR_CTAID.Y ;  /* 0x00000000000479c3 */ /* 0x000f620000002600 */
        /* <DEDUP_REMOVED lines=12> */
[----:B-----5:R-:W-:Y:S02]  /*55a0*/  UIMAD.WIDE.U32 UR8, UR4, UR8, URZ ;  /* 0x00000008040872a5 */ /* 0x020fe4000f8e003f */
        /* <DEDUP_REMOVED lines=75> */
.L_x_2007:
[----:B------:R-:W2:Y:S04]  /*5a60*/  LDG.E.STRONG.GPU R4, desc[UR46][R2.64] ;  /* 0x0000002e02047981 */ /* 0x000ea8000c1ef900 */
[----:B--2---:R-:W-:Y:S01]  /*5a70*/  CCTL.IVALL ;  /* 0x00000000ff00798f */ /* 0x004fe20002000000 */
[----:B------:R-:W-:Y:S05]  /*5a80*/  YIELD ;  /* 0x0000000000007946 */ /* 0x000fea0003800000 */
[----:B------:R-:W-:-:S13]  /*5a90*/  ISETP.NE.AND P0, PT, R4, UR17, PT ;  /* 0x0000001104007c0c */ /* 0x000fda000bf05270 */
[----:B------:R-:W-:Y:S05]  /*5aa0*/  @P0 BRA `(.L_x_2007) ;  /* 0xfffffffc00ec0947 */ /* 0x000fea000383ffff */
.L_x_2006:
[----:B------:R-:W-:Y:S05]  /*5ab0*/  BSYNC B0 ;  /* 0x0000000000007941 */ /* 0x000fea0003800000 */
.L_x_2005:
[----:B------:R-:W-:-:S03]  /*5ac0*/  UMOV UR4, 0xffffffff ;  /* 0xffffffff00047882 */ /* 0x000fc60000000000 */
[----:B------:R-:W-:Y:S05]  /*5ad0*/  BRA.DIV UR4, `(.L_x_2008) ;  /* 0x0000005604fc7947 */ /* 0x000fea000b800000 */
[----:B------:R-:W-:Y:S01]  /*5ae0*/  NOP ;  /* 0x0000000000007918 */ /* 0x000fe20000000000 */
.L_x_2117:
        /* <DEDUP_REMOVED lines=16> */
.L_x_2011:
[----:B------:R-:W-:Y:S01]  /*5bf0*/  @P0 ELECT P2, URZ, PT ;  /* 0x00000000003f082f */ /* 0x000fe20003840000 */
[----:B------:R2:W-:-:S12]  /*5c00*/  UBLKRED.G.S.ADD.F32.RN [UR4], [UR9], UR6, desc[UR10] ;  /* 0x00000a04090073bb */ /* 0x0005d800080a1406 */
[----:B------:R-:W-:Y:S02]  /*5c10*/  @P2 PLOP3.LUT P0, PT, P2, PT, PT, 0x8, 0x0 ;  /* 0x000000000000281c */ /* 0x000fe4000170e170 */
[----:B------:R-:W-:-:S11]  /*5c20*/  PLOP3.LUT P2, PT, PT, PT, PT, 0x8, 0x0 ;  /* 0x000000000000781c */ /* 0x000fd60003f4e170 */
[----:B--2---:R-:W-:Y:S05]  /*5c30*/  @P0 BRA.U.ANY `(.L_x_2011) ;  /* 0xfffffffd00ec0947 */ /* 0x004fea000393ffff */
[----:B------:R0:W-:Y:S01]  /*5c40*/  UTMACMDFLUSH ;  /* 0x00000000000079b7 */ /* 0x0001e20000000000 */
[----:B------:R-:W-:-:S04]  /*5c50*/  DEPBAR.LE SB0, 0x0 ;  /* 0x000080000000791a */ /* 0x000fc80000000000 */
.L_x_2010:
[----:B------:R-:W-:Y:S05]  /*5c60*/  BSYNC B0 ;  /* 0x0000000000007941 */ /* 0x000fea0003800000 */
.L_x_2009:
        /* <DEDUP_REMOVED lines=14> */
.L_x_2013:
[----:B------:R-:W-:Y:S05]  /*5d50*/  BSYNC B0 ;  /* 0x0000000000007941 */ /* 0x000fea0003800000 */
.L_x_2012:
        /* <DEDUP_REMOVED lines=20> */
.L_x_2016:
[----:B-12---:R-:W2:Y:S04]  /*5ea0*/  LDG.E.STRONG.GPU R0, desc[UR46][R2.64] ;  /* 0x0000002e02007981 */ /* 0x006ea8000c1ef900 */
[----:B--2---:R-:W-:Y:S01]  /*5eb0*/  CCTL.IVALL ;  /* 0x00000000ff00798f */ /* 0x004fe20002000000 */
[----:B------:R-:W-:Y:S05]  /*5ec0*/  YIELD ;  /* 0x0000000000007946 */ /* 0x000fea0003800000 */
[----:B------:R-:W-:-:S13]  /*5ed0*/  ISETP.NE.AND P0, PT, R0, UR17, PT ;  /* 0x0000001100007c0c */ /* 0x000fda000bf05270 */
[----:B------:R-:W-:Y:S05]  /*5ee0*/  @P0 BRA `(.L_x_2016) ;  /* 0xfffffffc00ec0947 */ /* 0x000fea000383ffff */
.L_x_2015:
[----:B------:R-:W-:Y:S05]  /*5ef0*/  BSYNC B0 ;  /* 0x0000000000007941 */ /* 0x000fea0003800000 */
.L_x_2014:
[----:B------:R-:W-:-:S03]  /*5f00*/  UMOV UR4, 0xffffffff ;  /* 0xffffffff00047882 */ /* 0x000fc60000000000 */
[----:B------:R-:W-:Y:S05]  /*5f10*/  BRA.DIV UR4, `(.L_x_2017) ;  /* 0x0000005604087947 */ /* 0x000fea000b800000 */
[----:B------:R-:W-:Y:S01]  /*5f20*/  NOP ;  /* 0x0000000000007918 */ /* 0x000fe20000000000 */
.L_x_2120:
        /* <DEDUP_REMOVED lines=16> */
.L_x_2020:
[----:B------:R-:W-:Y:S01]  /*6030*/  @P0 ELECT P2, URZ, PT ;  /* 0x00000000003f082f */ /* 0x000fe20003840000 */
[----:B------:R3:W-:-:S12]  /*6040*/  UBLKRED.G.S.ADD.F32.RN [UR4], [UR9], UR6, desc[UR10] ;  /* 0x00000a04090073bb */ /* 0x0007d800080a1406 */
[----:B------:R-:W-:Y:S02]  /*6050*/  @P2 PLOP3.LUT P0, PT, P2, PT, PT, 0x8, 0x0 ;  /* 0x000000000000281c */ /* 0x000fe4000170e170 */
[----:B------:R-:W-:-:S11]  /*6060*/  PLOP3.LUT P2, PT, PT, PT, PT, 0x8, 0x0 ;  /* 0x000000000000781c */ /* 0x000fd60003f4e170 */
[----:B---3--:R-:W-:Y:S05]  /*6070*/  @P0 BRA.U.ANY `(.L_x_2020) ;  /* 0xfffffffd00ec0947 */ /* 0x008fea000393ffff */
[----:B------:R0:W-:Y:S01]  /*6080*/  UTMACMDFLUSH ;  /* 0x00000000000079b7 */ /* 0x0001e20000000000 */
[----:B------:R-:W-:-:S04]  /*6090*/  DEPBAR.LE SB0, 0x0 ;  /* 0x000080000000791a */ /* 0x000fc80000000000 */
.L_x_2019:
[----:B------:R-:W-:Y:S05]  /*60a0*/  BSYNC B0 ;  /* 0x0000000000007941 */ /* 0x000fea0003800000 */
.L_x_2018:
        /* <DEDUP_REMOVED lines=14> */
.L_x_1974:
        /* <DEDUP_REMOVED lines=21> */
.L_x_2022:
        /* <DEDUP_REMOVED lines=13> */
.L_x_2024:
[----:B------:R-:W-:-:S05]  /*63b0*/  ULDC UR4, c[0x0][0x8c4] ;  /* 0x0002310000047ab9 */ /* 0x000fca0000000800 */
.L_x_2023:
        /* <DEDUP_REMOVED lines=44> */
.L_x_2025:
        /* <DEDUP_REMOVED lines=13> */
.L_x_2026:
        /* <DEDUP_REMOVED lines=12> */
.L_x_2027:
        /* <DEDUP_REMOVED lines=27> */
.L_x_2028:
        /* <DEDUP_REMOVED lines=39> */
.L_x_2033:
[----:B------:R-:W2:Y:S04]  /*6c30*/  LDG.E.STRONG.GPU R0, desc[UR46][R2.64] ;  /* 0x0000002e02007981 */ /* 0x000ea8000c1ef900 */
[----:B--2---:R-:W-:Y:S01]  /*6c40*/  CCTL.IVALL ;  /* 0x00000000ff00798f */ /* 0x004fe20002000000 */
[----:B------:R-:W-:Y:S05]  /*6c50*/  YIELD ;  /* 0x0000000000007946 */ /* 0x000fea0003800000 */
[----:B------:R-:W-:-:S13]  /*6c60*/  ISETP.NE.AND P1, PT, R0, UR22, PT ;  /* 0x0000001600007c0c */ /* 0x000fda000bf25270 */
[----:B------:R-:W-:Y:S05]  /*6c70*/  @P1 BRA `(.L_x_2033) ;  /* 0xfffffffc00ec1947 */ /* 0x000fea000383ffff */
.L_x_2032:
[----:B------:R-:W-:Y:S05]  /*6c80*/  BSYNC B0 ;  /* 0x0000000000007941 */ /* 0x000fea0003800000 */
.L_x_2031:
[----:B------:R-:W-:-:S03]  /*6c90*/  UMOV UR17, 0xffffffff ;  /* 0xffffffff00117882 */ /* 0x000fc60000000000 */
[----:B------:R-:W-:Y:S05]  /*6ca0*/  BRA.DIV UR17, `(.L_x_2034) ;  /* 0x0000004611c07947 */ /* 0x000fea000b800000 */
[----:B------:R-:W-:Y:S01]  /*6cb0*/  NOP ;  /* 0x0000000000007918 */ /* 0x000fe20000000000 */
.L_x_2123:
        /* <DEDUP_REMOVED lines=22> */
.L_x_2036:
[----:B------:R-:W-:Y:S05]  /*6e20*/  BSYNC B0 ;  /* 0x0000000000007941 */ /* 0x000fea0003800000 */
.L_x_2035:
        /* <DEDUP_REMOVED lines=20> */
.L_x_2038:
[----:B------:R-:W-:Y:S05]  /*6f70*/  BSYNC B0 ;  /* 0x0000000000007941 */ /* 0x000fea0003800000 */
.L_x_2037:
[----:B------:R-:W-:Y:S06]  /*6f80*/  BAR.ARV 0xa, 0xa0 ;  /* 0x0282800000007b1d */ /* 0x000fec0000002000 */
[----:B------:R-:W-:Y:S04]  /*6f90*/  BSSY B0, `(.L_x_2039) ;  /* 0x0000003000007945 */ /* 0x000fe80003800000 */
[----:B------:R-:W-:Y:S05]  /*6fa0*/  @!P0 BRA `(.L_x_2040) ;  /* 0x0000000000048947 */ /* 0x000fea0003800000 */
[----:B------:R-:W-:-:S04]  /*6fb0*/  DEPBAR.LE SB0, 0x0 ;  /* 0x000080000000791a */ /* 0x000fc80000000000 */
.L_x_2040:
[----:B------:R-:W-:Y:S05]  /*6fc0*/  BSYNC B0 ;  /* 0x0000000000007941 */ /* 0x000fea0003800000 */
.L_x_2039:
        /* <DEDUP_REMOVED lines=19> */
.L_x_2042:
[----:B------:R-:W-:Y:S05]  /*7100*/  BSYNC B0 ;  /* 0x0000000000007941 */ /* 0x000fea0003800000 */
.L_x_2041:
[----:B------:R-:W-:Y:S01]  /*7110*/  UIADD3 UR17, UR9, 0x1, URZ ;  /* 0x0000000109117890 */ /* 0x000fe2000fffe03f */
[----:B------:R-:W-:Y:S11]  /*7120*/  BRA `(.L_x_2043) ;  /* 0x0000000000047947 */ /* 0x000ff60003800000 */
.L_x_2030:
[----:B------:R-:W-:-:S05]  /*7130*/  UMOV UR17, UR9 ;  /* 0x0000000900117c82 */ /* 0x000fca0008000000 */
.L_x_2043:
        /* <DEDUP_REMOVED lines=16> */
.L_x_2068:
        /* <DEDUP_REMOVED lines=11> */
.L_x_2046:
[----:B------:R-:W2:Y:S04]  /*72f0*/  LDG.E.STRONG.GPU R0, desc[UR46][R2.64] ;  /* 0x0000002e02007981 */ /* 0x000ea8000c1ef900 */
[----:B--2---:R-:W-:Y:S01]  /*7300*/  CCTL.IVALL ;  /* 0x00000000ff00798f */ /* 0x004fe20002000000 */
[----:B------:R-:W-:Y:S05]  /*7310*/  YIELD ;  /* 0x0000000000007946 */ /* 0x000fea0003800000 */
[----:B------:R-:W-:-:S13]  /*7320*/  ISETP.NE.AND P1, PT, R0, UR22, PT ;  /* 0x0000001600007c0c */ /* 0x000fda000bf25270 */
[----:B------:R-:W-:Y:S05]  /*7330*/  @P1 BRA `(.L_x_2046) ;  /* 0xfffffffc00ec1947 */ /* 0x000fea000383ffff */
.L_x_2045:
[----:B------:R-:W-:Y:S05]  /*7340*/  BSYNC B0 ;  /* 0x0000000000007941 */ /* 0x000fea0003800000 */
.L_x_2044:
[----:B------:R-:W-:-:S03]  /*7350*/  UMOV UR16, 0xffffffff ;  /* 0xffffffff00107882 */ /* 0x000fc60000000000 */
[----:B------:R-:W-:Y:S05]  /*7360*/  BRA.DIV UR16, `(.L_x_2047) ;  /* 0x00000042102c7947 */ /* 0x000fea000b800000 */
[----:B------:R-:W-:Y:S01]  /*7370*/  NOP ;  /* 0x0000000000007918 */ /* 0x000fe20000000000 */
.L_x_2126:
        /* <DEDUP_REMOVED lines=19> */
.L_x_2049:
[----:B------:R-:W-:Y:S05]  /*74b0*/  BSYNC B0 ;  /* 0x0000000000007941 */ /* 0x000fea0003800000 */
.L_x_2048:
        /* <DEDUP_REMOVED lines=17> */
.L_x_2051:
[----:B------:R-:W-:Y:S05]  /*75d0*/  BSYNC B0 ;  /* 0x0000000000007941 */ /* 0x000fea0003800000 */
.L_x_2050:
[----:B------:R-:W-:Y:S06]  /*75e0*/  BAR.ARV 0xa, 0xa0 ;  /* 0x0282800000007b1d */ /* 0x000fec0000002000 */
[----:B------:R-:W-:Y:S04]  /*75f0*/  BSSY B0, `(.L_x_2052) ;  /* 0x0000003000007945 */ /* 0x000fe80003800000 */
[----:B------:R-:W-:Y:S05]  /*7600*/  @!P0 BRA `(.L_x_2053) ;  /* 0x0000000000048947 */ /* 0x000fea0003800000 */
[----:B------:R-:W-:-:S04]  /*7610*/  DEPBAR.LE SB0, 0x0 ;  /* 0x000080000000791a */ /* 0x000fc80000000000 */
.L_x_2053:
[----:B------:R-:W-:Y:S05]  /*7620*/  BSYNC B0 ;  /* 0x0000000000007941 */ /* 0x000fea0003800000 */
.L_x_2052:
        /* <DEDUP_REMOVED lines=19> */
.L_x_2055:
[----:B------:R-:W-:Y:S05]  /*7760*/  BSYNC B0 ;  /* 0x0000000000007941 */ /* 0x000fea0003800000 */
.L_x_2054:
        /* <DEDUP_REMOVED lines=9> */
.L_x_2058:
[----:B------:R-:W2:Y:S04]  /*7800*/  LDG.E.STRONG.GPU R0, desc[UR46][R2.64] ;  /* 0x0000002e02007981 */ /* 0x000ea8000c1ef900 */
[----:B--2---:R-:W-:Y:S01]  /*7810*/  CCTL.IVALL ;  /* 0x00000000ff00798f */ /* 0x004fe20002000000 */
[----:B------:R-:W-:Y:S05]  /*7820*/  YIELD ;  /* 0x0000000000007946 */ /* 0x000fea0003800000 */
[----:B------:R-:W-:-:S13]  /*7830*/  ISETP.NE.AND P1, PT, R0, UR22, PT ;  /* 0x0000001600007c0c */ /* 0x000fda000bf25270 */
[----:B------:R-:W-:Y:S05]  /*7840*/  @P1 BRA `(.L_x_2058) ;  /* 0xfffffffc00ec1947 */ /* 0x000fea000383ffff */
.L_x_2057:
[----:B------:R-:W-:Y:S05]  /*7850*/  BSYNC B0 ;  /* 0x0000000000007941 */ /* 0x000fea0003800000 */
.L_x_2056:
[----:B------:R-:W-:-:S03]  /*7860*/  UMOV UR12, 0xffffffff ;  /* 0xffffffff000c7882 */ /* 0x000fc60000000000 */
[----:B------:R-:W-:Y:S05]  /*7870*/  BRA.DIV UR12, `(.L_x_2059) ;  /* 0x0000003e0c047947 */ /* 0x000fea000b800000 */
[----:B------:R-:W-:Y:S01]  /*7880*/  NOP ;  /* 0x0000000000007918 */ /* 0x000fe20000000000 */
.L_x_2129:
        /* <DEDUP_REMOVED lines=15> */
.L_x_2061:
[----:B------:R-:W-:Y:S05]  /*7980*/  BSYNC B0 ;  /* 0x0000000000007941 */ /* 0x000fea0003800000 */
.L_x_2060:
        /* <DEDUP_REMOVED lines=15> */
.L_x_2063:
[----:B------:R-:W-:Y:S05]  /*7a80*/  BSYNC B0 ;  /* 0x0000000000007941 */ /* 0x000fea0003800000 */
.L_x_2062:
[----:B------:R-:W-:Y:S06]  /*7a90*/  BAR.ARV 0xa, 0xa0 ;  /* 0x0282800000007b1d */ /* 0x000fec0000002000 */
[----:B------:R-:W-:Y:S04]  /*7aa0*/  BSSY B0, `(.L_x_2064) ;  /* 0x0000003000007945 */ /* 0x000fe80003800000 */
[----:B------:R-:W-:Y:S05]  /*7ab0*/  @!P0 BRA `(.L_x_2065) ;  /* 0x0000000000048947 */ /* 0x000fea0003800000 */
[----:B------:R-:W-:-:S04]  /*7ac0*/  DEPBAR.LE SB0, 0x0 ;  /* 0x000080000000791a */ /* 0x000fc80000000000 */
.L_x_2065:
[----:B------:R-:W-:Y:S05]  /*7ad0*/  BSYNC B0 ;  /* 0x0000000000007941 */ /* 0x000fea0003800000 */
.L_x_2064:
        /* <DEDUP_REMOVED lines=19> */
.L_x_2067:
[----:B------:R-:W-:Y:S05]  /*7c10*/  BSYNC B0 ;  /* 0x0000000000007941 */ /* 0x000fea0003800000 */
.L_x_2066:
[----:B------:R-:W-:Y:S02]  /*7c20*/  UIADD3 UR9, UR9, 0x2, URZ ;  /* 0x0000000209097890 */ /* 0x000fe4000fffe03f */
[----:B------:R-:W-:Y:S02]  /*7c30*/  UIADD3 UR4, UR4, 0x3000, URZ ;  /* 0x0000300004047890 */ /* 0x000fe4000fffe03f */
[----:B------:R-:W-:-:S06]  /*7c40*/  UISETP.GE.AND UP0, UPT, UR9, UR11, UPT ;  /* 0x0000000b0900728c */ /* 0x000fcc000bf06270 */
[----:B------:R-:W-:-:S13]  /*7c50*/  PLOP3.LUT P1, PT, PT, PT, UP0, 0x80, 0x0 ;  /* 0x000000000000781c */ /* 0x000fda0003f2f008 */
[----:B------:R-:W-:Y:S05]  /*7c60*/  @!P1 BRA `(.L_x_2068) ;  /* 0xfffffff400749947 */ /* 0x000fea000383ffff */
.L_x_2029:
        /* <DEDUP_REMOVED lines=41> */
.L_x_2071:
[----:B------:R-:W-:Y:S05]  /*7f00*/  BSYNC B0 ;  /* 0x0000000000007941 */ /* 0x000fea0003800000 */
.L_x_2070:
[----:B------:R-:W-:Y:S05]  /*7f10*/  BRA `(.L_x_2072) ;  /* 0x0000000000047947 */ /* 0x000fea0003800000 */
.L_x_2069:
[----:B------:R-:W-:-:S05]  /*7f20*/  UMOV UR4, UR9 ;  /* 0x0000000900047c82 */ /* 0x000fca0008000000 */
.L_x_2072:
        /* <DEDUP_REMOVED lines=11> */
.L_x_2077:
        /* <DEDUP_REMOVED lines=24> */
.L_x_2074:
[----:B------:R-:W-:Y:S05]  /*8160*/  BSYNC B0 ;  /* 0x0000000000007941 */ /* 0x000fea0003800000 */
.L_x_2073:
        /* <DEDUP_REMOVED lines=24> */
.L_x_2076:
[----:B------:R-:W-:Y:S05]  /*82f0*/  BSYNC B0 ;  /* 0x0000000000007941 */ /* 0x000fea0003800000 */
.L_x_2075:
[----:B------:R-:W-:Y:S02]  /*8300*/  UIADD3 UR7, UR7, 0x2, URZ ;  /* 0x0000000207077890 */ /* 0x000fe4000fffe03f */
[----:B------:R-:W-:Y:S02]  /*8310*/  ULEA UR5, UR19, UR5, 0x1 ;  /* 0x0000000513057291 */ /* 0x000fe4000f8e083f */
[----:B------:R-:W-:Y:S02]  /*8320*/  ULEA UR6, UR19, UR6, 0x1 ;  /* 0x0000000613067291 */ /* 0x000fe4000f8e083f */
[----:B------:R-:W-:-:S13]  /*8330*/  ISETP.NE.AND P0, PT, RZ, UR7, PT ;  /* 0x00000007ff007c0c */ /* 0x000fda000bf05270 */
[----:B------:R-:W-:Y:S05]  /*8340*/  @!P0 BRA `(.L_x_1979) ;  /* 0x0000002c00748947 */ /* 0x000fea0003800000 */
[----:B------:R-:W-:Y:S05]  /*8350*/  BRA `(.L_x_2077) ;  /* 0xfffffffc00207947 */ /* 0x000fea000383ffff */
.L_x_2021:
        /* <DEDUP_REMOVED lines=14> */
.L_x_2078:
        /* <DEDUP_REMOVED lines=14> */
.L_x_2080:
[----:B------:R-:W-:-:S05]  /*8520*/  ULDC UR4, c[0x0][0x8c4] ;  /* 0x0002310000047ab9 */ /* 0x000fca0000000800 */
.L_x_2079:
        /* <DEDUP_REMOVED lines=59> */
.L_x_2082:
        /* <DEDUP_REMOVED lines=13> */
.L_x_2083:
        /* <DEDUP_REMOVED lines=8> */
.L_x_2084:
        /* <DEDUP_REMOVED lines=21> */
.L_x_2085:
        /* <DEDUP_REMOVED lines=50> */
.L_x_2130:
        /* <DEDUP_REMOVED lines=15> */
.L_x_2088:
        /* <DEDUP_REMOVED lines=127> */
.L_x_2099:
[----:B-123--:R-:W-:-:S04]  /*9780*/  SHF.L.U32 R18, R10, 0x1f, RZ ;  /* 0x0000001f0a127819 */ /* 0x00efc800000006ff */
[----:B------:R-:W2:Y:S02]  /*9790*/  SYNCS.PHASECHK.TRANS64.TRYWAIT P1, [R15+URZ+0x26840], R18 ;  /* 0x026840120f0075a7 */ /* 0x000ea4000802017f */
[----:B--2---:R-:W-:Y:S05]  /*97a0*/  @!P1 BRA `(.L_x_2091) ;  /* 0x0000001c00689947 */ /* 0x004fea0003800000 */
.L_x_2131:
        /* <DEDUP_REMOVED lines=8> */
.L_x_2092:
        /* <DEDUP_REMOVED lines=44> */
.L_x_2132:
        /* <DEDUP_REMOVED lines=8> */
.L_x_2094:
        /* <DEDUP_REMOVED lines=44> */
.L_x_2133:
        /* <DEDUP_REMOVED lines=8> */
.L_x_2096:
        /* <DEDUP_REMOVED lines=38> */
.L_x_2135:
        /* <DEDUP_REMOVED lines=8> */
.L_x_2098:
        /* <DEDUP_REMOVED lines=44> */
.L_x_2090:
[----:B------:R-:W4:Y:S02]  /*a450*/  LDL.LU R4, [R1+0x8] ;  /* 0x0000080001047983 */ /* 0x000f240000300800 */
[----:B----4-:R-:W-:Y:S02]  /*a460*/  ISETP.NE.AND P1, PT, R4, RZ, PT ;  /* 0x000000ff0400720c */ /* 0x010fe40003f25270 */
[----:B------:R4:W5:Y:S11]  /*a470*/  LDL R4, [R1+0x4] ;  /* 0x0000040001047983 */ /* 0x0009760000100800 */
[----:B----4-:R-:W-:Y:S05]  /*a480*/  @!P1 BRA `(.L_x_2089) ;  /* 0x0000000400949947 */ /* 0x010fea0003800000 */
[----:B------:R-:W-:-:S04]  /*a490*/  SHF.L.U32 R12, R10, 0x1f, RZ ;  /* 0x0000001f0a0c7819 */ /* 0x000fc800000006ff */
[----:B------:R-:W4:Y:S02]  /*a4a0*/  SYNCS.PHASECHK.TRANS64.TRYWAIT P1, [R15+URZ+0x26840], R12 ;  /* 0x0268400c0f0075a7 */ /* 0x000f24000802017f */
[----:B----4-:R-:W-:Y:S05]  /*a4b0*/  @!P1 BRA `(.L_x_2100) ;  /* 0x0000001000789947 */ /* 0x010fea0003800000 */
.L_x_2136:
        /* <DEDUP_REMOVED lines=8> */
.L_x_2101:
        /* <DEDUP_REMOVED lines=41> */
.L_x_2137:
        /* <DEDUP_REMOVED lines=8> */
.L_x_2103:
        /* <DEDUP_REMOVED lines=41> */
.L_x_2089:
[----:B------:R-:W1:Y:S01]  /*aae0*/  S2R R0, SR_TID.X ;  /* 0x0000000000007919 */ /* 0x000e620000002100 */
[----:B------:R-:W-:Y:S01]  /*aaf0*/  IMAD R3, R16, 0x8, R15 ;  /* 0x0000000810037824 */ /* 0x000fe200078e020f */
[----:B-1----:R-:W-:Y:S02]  /*ab00*/  LOP3.LUT R2, R0, 0x7f, RZ, 0xc0, !PT ;  /* 0x0000007f00027812 */ /* 0x002fe400078ec0ff */
[----:B------:R-:W-:Y:S02]  /*ab10*/  SHF.L.U32 R0, R10, 0x1f, RZ ;  /* 0x0000001f0a007819 */ /* 0x000fe400000006ff */
[----:B------:R-:W-:Y:S02]  /*ab20*/  ISETP.NE.AND P1, PT, R2, RZ, PT ;  /* 0x000000ff0200720c */ /* 0x000fe40003f25270 */
[----:B------:R-:W1:Y:S02]  /*ab30*/  SYNCS.PHASECHK.TRANS64.TRYWAIT P0, [R3+URZ+0x26840], R0 ;  /* 0x02684000030075a7 */ /* 0x000e64000800017f */
[----:B-1----:R-:W-:Y:S09]  /*ab40*/  @!P0 BRA `(.L_x_2104) ;  /* 0x0000000800fc8947 */ /* 0x002ff20003800000 */
.L_x_2138:
[----:B------:R-:W-:Y:S05]  /*ab50*/  @P1 BRA `(.L_x_2105) ;  /* 0x0000000000181947 */ /* 0x000fea0003800000 */
[----:B------:R-:W1:Y:S01]  /*ab60*/  S2R R2, SR_TID.X ;  /* 0x0000000000027919 */ /* 0x000e620000002100 */
[----:B------:R-:W-:-:S04]  /*ab70*/  IMAD.MOV.U32 R0, RZ, RZ, 0x3100 ;  /* 0x00003100ff007424 */ /* 0x000fc800078e00ff */
[----:B------:R1:W-:Y:S02]  /*ab80*/  SYNCS.ARRIVE.TRANS64 RZ, [R3+URZ+0x26830], R0 ;  /* 0x0268300003ff79a7 */ /* 0x0003e4000800003f */
[----:B-1----:R-:W-:-:S13]  /*ab90*/  LOP3.LUT P0, RZ, R2, 0x1f, RZ, 0xc0, !PT ;  /* 0x0000001f02ff7812 */ /* 0x002fda000780c0ff */
[----:B------:R-:W-:Y:S05]  /*aba0*/  @!P0 BRA `(.L_x_2105) ;  /* 0x0000000000048947 */ /* 0x000fea0003800000 */
[----:B------:R-:W-:Y:S01]  /*abb0*/  BPT.TRAP 0x1 ;  /* 0x000000040000795c */ /* 0x000fe20000300000 */
.L_x_2105:
        /* <DEDUP_REMOVED lines=48> */
.L_x_2086:
[----:B------:R-:W-:Y:S05]  /*aec0*/  BSYNC B0 ;  /* 0x0000000000007941 */ /* 0x000fea0003800000 */
.L_x_2081:
[----:B------:R-:W-:-:S03]  /*aed0*/  UMOV UR8, 0xffffffff ;  /* 0xffffffff00087882 */ /* 0x000fc60000000000 */
[----:B------:R-:W-:Y:S05]  /*aee0*/  BRA.DIV UR8, `(.L_x_2106) ;  /* 0x0000000a08287947 */ /* 0x000fea000b800000 */
[----:B------:R-:W-:-:S13]  /*aef0*/  ELECT P6, URZ, PT ;  /* 0x00000000003f782f */ /* 0x000fda00038c0000 */
.L_x_2141:
[----:B------:R-:W-:Y:S05]  /*af00*/  @!P6 BRA `(.L_x_1979) ;  /* 0x000000000084e947 */ /* 0x000fea0003800000 */
[----:B------:R-:W-:-:S06]  /*af10*/  ULOP3.LUT UR8, UR38, 0x2, URZ, 0xfc, !UPT ;  /* 0x0000000226087892 */ /* 0x000fcc000f8efc3f */
[----:B------:R-:W-:-:S05]  /*af20*/  IMAD.U32 R2, RZ, RZ, UR8 ;  /* 0x00000008ff027e24 */ /* 0x000fca000f8e00ff */
[----:B------:R-:W-:-:S13]  /*af30*/  ISETP.NE.AND P2, PT, R2, 0x3, PT ;  /* 0x000000030200780c */ /* 0x000fda0003f45270 */
[----:B------:R-:W-:Y:S05]  /*af40*/  @!P2 BRA `(.L_x_2107) ;  /* 0x000000000004a947 */ /* 0x000fea0003800000 */
[----:B---3--:R-:W-:Y:S01]  /*af50*/  BPT.TRAP 0x1 ;  /* 0x000000040000795c */ /* 0x008fe20000300000 */
.L_x_2107:
        /* <DEDUP_REMOVED lines=15> */
.L_x_2142:
[----:B------:R-:W2:Y:S02]  /*b050*/  SYNCS.PHASECHK.TRANS64.TRYWAIT P0, [R3+URZ], R2 ;  /* 0x00000002030075a7 */ /* 0x000ea4000800017f */
[----:B--2---:R-:W-:Y:S05]  /*b060*/  @!P0 BRA `(.L_x_2109) ;  /* 0x0000000400fc8947 */ /* 0x004fea0003800000 */
.L_x_2143:
[----:B------:R-:W-:Y:S05]  /*b070*/  @!P2 BRA `(.L_x_2110) ;  /* 0x000000000004a947 */ /* 0x000fea0003800000 */
[----:B---3--:R-:W-:Y:S01]  /*b080*/  BPT.TRAP 0x1 ;  /* 0x000000040000795c */ /* 0x008fe20000300000 */
.L_x_2110:
[----:B--2---:R-:W-:-:S04]  /*b090*/  VIADD R3, R8, 0x26840 ;  /* 0x0002684008037836 */ /* 0x004fc80000000000 */
[----:B------:R-:W-:-:S04]  /*b0a0*/  IMAD R5, R0, 0x8, R3 ;  /* 0x0000000800057824 */ /* 0x000fc800078e0203 */
[----:B------:R-:W2:Y:S02]  /*b0b0*/  SYNCS.PHASECHK.TRANS64.TRYWAIT P0, [R5+URZ], R4 ;  /* 0x00000004050075a7 */ /* 0x000ea4000800017f */
[----:B--2---:R-:W-:Y:S05]  /*b0c0*/  @!P0 BRA `(.L_x_2111) ;  /* 0x0000000400f88947 */ /* 0x004fea0003800000 */
.L_x_2144:
[----:B------:R-:W-:-:S07]  /*b0d0*/  IMAD R3, R6, 0x8, R3 ;  /* 0x0000000806037824 */ /* 0x000fce00078e0203 */
.L_x_2112:
[----:B----4-:R4:W1:Y:S02]  /*b0e0*/  SYNCS.PHASECHK.TRANS64.TRYWAIT P0, [R3+URZ], R2 ;  /* 0x00000002030075a7 */ /* 0x010864000800017f */
[----:B-1----:R-:W-:Y:S05]  /*b0f0*/  @!P0 NANOSLEEP.SYNCS 0x989680 ;  /* 0x009896800000895d */ /* 0x002fea0003900000 */
[----:B------:R-:W1:Y:S02]  /*b100*/  @!P0 SYNCS.PHASECHK.TRANS64 P0, [R3+URZ], R2 ;  /* 0x00000002030085a7 */ /* 0x000e64000800007f */
[----:B-1----:R-:W-:Y:S05]  /*b110*/  @!P0 BRA `(.L_x_2112) ;  /* 0xfffffffc00f08947 */ /* 0x002fea000383ffff */
.L_x_1979:
[----:B---3--:R-:W-:Y:S05]  /*b120*/  BSYNC B6 ;  /* 0x0000000000067941 */ /* 0x008fea0003800000 */
.L_x_1973:
[----:B------:R-:W-:Y:S05]  /*b130*/  EXIT ;  /* 0x000000000000794d */ /* 0x000fea0003800000 */
.L_x_1990:
[----:B------:R-:W-:Y:S02]  /*b140*/  IMAD.MOV.U32 R13, RZ, RZ, R17 ;  /* 0x000000ffff0d7224 */ /* 0x000fe400078e0011 */
[----:B------:R-:W-:Y:S02]  /*b150*/  IMAD.MOV.U32 R12, RZ, RZ, RZ ;  /* 0x000000ffff0c7224 */ /* 0x000fe400078e00ff */
[----:B------:R-:W-:Y:S02]  /*b160*/  IMAD.MOV.U32 R11, RZ, RZ, 0x1f ;  /* 0x0000001fff0b7424 */ /* 0x000fe400078e00ff */
[----:B------:R-:W-:-:S07]  /*b170*/  IMAD.MOV.U32 R15, RZ, RZ, -0x1 ;  /* 0xffffffffff0f7424 */ /* 0x000fce00078e00ff */
[----:B------:R-:W-:Y:S05]  /*b180*/  WARPSYNC.COLLECTIVE R15, `(.L_x_2113) ;  /* 0x000000000f087348 */ /* 0x000fea0003c00000 */
[----:B------:R1:W2:Y:S02]  /*b190*/  SHFL.IDX P6, R14, R13, R12, R11 ;  /* 0x0000000c0d0e7389 */ /* 0x0002a400000c000b */
[----:B-12---:R-:W-:Y:S01]  /*b1a0*/  ENDCOLLECTIVE ;  /* 0x000000000000791b */ /* 0x006fe20003800000 */
.L_x_2113:
[----:B------:R-:W-:Y:S05]  /*b1b0*/  BRA `(.L_x_2114) ;  /* 0xffffff6000d87947 */ /* 0x000fea000383ffff */
.L_x_1992:
[----:B--2---:R2:W3:Y:S02]  /*b1c0*/  SYNCS.PHASECHK.TRANS64.TRYWAIT P0, [R237+URZ+0x26800], R4 ;  /* 0x02680004ed0075a7 */ /* 0x0044e4000800017f */
[----:B---3--:R-:W-:Y:S05]  /*b1d0*/  @!P0 NANOSLEEP.SYNCS 0x989680 ;  /* 0x009896800000895d */ /* 0x008fea0003900000 */
[----:B------:R-:W3:Y:S02]  /*b1e0*/  @!P0 SYNCS.PHASECHK.TRANS64 P0, [R237+URZ+0x26800], R4 ;  /* 0x02680004ed0085a7 */ /* 0x000ee4000800007f */
[----:B---3--:R-:W-:Y:S05]  /*b1f0*/  @!P0 BRA `(.L_x_1992) ;  /* 0xfffffffc00f08947 */ /* 0x008fea000383ffff */
[----:B------:R-:W-:Y:S05]  /*b200*/  BRA `(.L_x_1991) ;  /* 0xffffff6400007947 */ /* 0x000fea000383ffff */
.L_x_1997:
[----:B--2---:R-:W-:-:S04]  /*b210*/  IMAD.U32 R5, RZ, RZ, UR7 ;  /* 0x00000007ff057e24 */ /* 0x004fc8000f8e00ff */
[----:B------:R2:W3:Y:S03]  /*b220*/  SYNCS.PHASECHK.TRANS64.TRYWAIT P0, [R5+URZ+0x26810], R120 ;  /* 0x02681078050075a7 */ /* 0x0004e6000800017f */
[----:B---3--:R-:W-:Y:S05]  /*b230*/  @!P0 NANOSLEEP.SYNCS 0x989680 ;  /* 0x009896800000895d */ /* 0x008fea0003900000 */
[----:B------:R-:W3:Y:S02]  /*b240*/  @!P0 SYNCS.PHASECHK.TRANS64 P0, [R5+URZ+0x26810], R120 ;  /* 0x02681078050085a7 */ /* 0x000ee4000800007f */
[----:B---3--:R-:W-:Y:S05]  /*b250*/  @!P0 BRA `(.L_x_1997) ;  /* 0xfffffffc00ec8947 */ /* 0x008fea000383ffff */
[----:B------:R-:W-:Y:S05]  /*b260*/  BRA `(.L_x_1996) ;  /* 0xffffff6c005c7947 */ /* 0x000fea000383ffff */
.L_x_2001:
[----:B------:R-:W-:-:S04]  /*b270*/  IMAD.U32 R121, RZ, RZ, UR7 ;  /* 0x00000007ff797e24 */ /* 0x000fc8000f8e00ff */
[----:B------:R1:W1:Y:S03]  /*b280*/  SYNCS.PHASECHK.TRANS64.TRYWAIT P0, [R121+URZ+0x26830], R120 ;  /* 0x02683078790075a7 */ /* 0x000266000800017f */
[----:B-1----:R-:W-:Y:S05]  /*b290*/  @!P0 NANOSLEEP.SYNCS 0x989680 ;  /* 0x009896800000895d */ /* 0x002fea0003900000 */
[----:B------:R-:W1:Y:S02]  /*b2a0*/  @!P0 SYNCS.PHASECHK.TRANS64 P0, [R121+URZ+0x26830], R120 ;  /* 0x02683078790085a7 */ /* 0x000e64000800007f */
[----:B-1----:R-:W-:Y:S05]  /*b2b0*/  @!P0 BRA `(.L_x_2001) ;  /* 0xfffffffc00ec8947 */ /* 0x002fea000383ffff */
[----:B------:R-:W-:Y:S05]  /*b2c0*/  BRA `(.L_x_2000) ;  /* 0xffffff7400207947 */ /* 0x000fea000383ffff */
.L_x_2008:
[----:B------:R-:W-:Y:S01]  /*b2d0*/  BSSY B0, `(.L_x_2115) ;  /* 0x0000005000007945 */ /* 0x000fe20003800000 */
[----:B------:R-:W-:-:S07]  /*b2e0*/  IMAD.MOV.U32 R15, RZ, RZ, -0x1 ;  /* 0xffffffffff0f7424 */ /* 0x000fce00078e00ff */
[----:B-1----:R-:W-:Y:S05]  /*b2f0*/  WARPSYNC.COLLECTIVE R15, `(.L_x_2116) ;  /* 0x000000000f087348 */ /* 0x002fea0003c00000 */
[----:B------:R-:W-:Y:S01]  /*b300*/  NOP ;  /* 0x0000000000007918 */ /* 0x000fe20000000000 */
[----:B-1----:R-:W-:Y:S01]  /*b310*/  ENDCOLLECTIVE ;  /* 0x000000000000791b */ /* 0x002fe20003800000 */
.L_x_2116:
[----:B------:R-:W-:Y:S05]  /*b320*/  BSYNC B0 ;  /* 0x0000000000007941 */ /* 0x000fea0003800000 */
.L_x_2115:
[----:B------:R-:W-:Y:S05]  /*b330*/  BRA `(.L_x_2117) ;  /* 0xffffffa400ec7947 */ /* 0x000fea000383ffff */
.L_x_2017:
[----:B------:R-:W-:Y:S01]  /*b340*/  BSSY B0, `(.L_x_2118) ;  /* 0x0000005000007945 */ /* 0x000fe20003800000 */
[----:B------:R-:W-:-:S07]  /*b350*/  IMAD.MOV.U32 R15, RZ, RZ, -0x1 ;  /* 0xffffffffff0f7424 */ /* 0x000fce00078e00ff */
[----:B-12---:R-:W-:Y:S05]  /*b360*/  WARPSYNC.COLLECTIVE R15, `(.L_x_2119) ;  /* 0x000000000f087348 */ /* 0x006fea0003c00000 */
[----:B------:R-:W-:Y:S01]  /*b370*/  NOP ;  /* 0x0000000000007918 */ /* 0x000fe20000000000 */
[----:B-12---:R-:W-:Y:S01]  /*b380*/  ENDCOLLECTIVE ;  /* 0x000000000000791b */ /* 0x006fe20003800000 */
.L_x_2119:
[----:B------:R-:W-:Y:S05]  /*b390*/  BSYNC B0 ;  /* 0x0000000000007941 */ /* 0x000fea0003800000 */
.L_x_2118:
[----:B------:R-:W-:Y:S05]  /*b3a0*/  BRA `(.L_x_2120) ;  /* 0xffffffa800e07947 */ /* 0x000fea000383ffff */
.L_x_2034:
[----:B------:R-:W-:Y:S01]  /*b3b0*/  BSSY B0, `(.L_x_2121) ;  /* 0x0000005000007945 */ /* 0x000fe20003800000 */
[----:B------:R-:W-:-:S07]  /*b3c0*/  IMAD.MOV.U32 R15, RZ, RZ, -0x1 ;  /* 0xffffffffff0f7424 */ /* 0x000fce00078e00ff */
[----:B------:R-:W-:Y:S05]  /*b3d0*/  WARPSYNC.COLLECTIVE R15, `(.L_x_2122) ;  /* 0x000000000f087348 */ /* 0x000fea0003c00000 */
[----:B------:R-:W-:Y:S01]  /*b3e0*/  NOP ;  /* 0x0000000000007918 */ /* 0x000fe20000000000 */
[----:B------:R-:W-:Y:S01]  /*b3f0*/  ENDCOLLECTIVE ;  /* 0x000000000000791b */ /* 0x000fe20003800000 */
.L_x_2122:
[----:B------:R-:W-:Y:S05]  /*b400*/  BSYNC B0 ;  /* 0x0000000000007941 */ /* 0x000fea0003800000 */
.L_x_2121:
[----:B------:R-:W-:Y:S05]  /*b410*/  BRA `(.L_x_2123) ;  /* 0xffffffb800287947 */ /* 0x000fea000383ffff */
.L_x_2047:
[----:B------:R-:W-:Y:S01]  /*b420*/  BSSY B0, `(.L_x_2124) ;  /* 0x0000005000007945 */ /* 0x000fe20003800000 */
[----:B------:R-:W-:-:S07]  /*b430*/  IMAD.MOV.U32 R15, RZ, RZ, -0x1 ;  /* 0xffffffffff0f7424 */ /* 0x000fce00078e00ff */
[----:B------:R-:W-:Y:S05]  /*b440*/  WARPSYNC.COLLECTIVE R15, `(.L_x_2125) ;  /* 0x000000000f087348 */ /* 0x000fea0003c00000 */
[----:B------:R-:W-:Y:S01]  /*b450*/  NOP ;  /* 0x0000000000007918 */ /* 0x000fe20000000000 */
[----:B------:R-:W-:Y:S01]  /*b460*/  ENDCOLLECTIVE ;  /* 0x000000000000791b */ /* 0x000fe20003800000 */
.L_x_2125:
[----:B------:R-:W-:Y:S05]  /*b470*/  BSYNC B0 ;  /* 0x0000000000007941 */ /* 0x000fea0003800000 */
.L_x_2124:
[----:B------:R-:W-:Y:S05]  /*b480*/  BRA `(.L_x_2126) ;  /* 0xffffffbc00bc7947 */ /* 0x000fea000383ffff */
.L_x_2059:
[----:B------:R-:W-:Y:S01]  /*b490*/  BSSY B0, `(.L_x_2127) ;  /* 0x0000005000007945 */ /* 0x000fe20003800000 */
[----:B------:R-:W-:-:S07]  /*b4a0*/  IMAD.MOV.U32 R15, RZ, RZ, -0x1 ;  /* 0xffffffffff0f7424 */ /* 0x000fce00078e00ff */
[----:B------:R-:W-:Y:S05]  /*b4b0*/  WARPSYNC.COLLECTIVE R15, `(.L_x_2128) ;  /* 0x000000000f087348 */ /* 0x000fea0003c00000 */
[----:B------:R-:W-:Y:S01]  /*b4c0*/  NOP ;  /* 0x0000000000007918 */ /* 0x000fe20000000000 */
[----:B------:R-:W-:Y:S01]  /*b4d0*/  ENDCOLLECTIVE ;  /* 0x000000000000791b */ /* 0x000fe20003800000 */
.L_x_2128:
[----:B------:R-:W-:Y:S05]  /*b4e0*/  BSYNC B0 ;  /* 0x0000000000007941 */ /* 0x000fea0003800000 */
.L_x_2127:
[----:B------:R-:W-:Y:S05]  /*b4f0*/  BRA `(.L_x_2129) ;  /* 0xffffffc000e47947 */ /* 0x000fea000383ffff */
.L_x_2087:
[----:B-1----:R1:W2:Y:S02]  /*b500*/  SYNCS.PHASECHK.TRANS64.TRYWAIT P0, [R15+URZ+0x26820], R0 ;  /* 0x026820000f0075a7 */ /* 0x0022a4000800017f */
[----:B--2---:R-:W-:Y:S05]  /*b510*/  @!P0 NANOSLEEP.SYNCS 0x989680 ;  /* 0x009896800000895d */ /* 0x004fea0003900000 */
[----:B------:R-:W2:Y:S02]  /*b520*/  @!P0 SYNCS.PHASECHK.TRANS64 P0, [R15+URZ+0x26820], R0 ;  /* 0x026820000f0085a7 */ /* 0x000ea4000800007f */
[----:B--2---:R-:W-:Y:S05]  /*b530*/  @!P0 BRA `(.L_x_2087) ;  /* 0xfffffffc00f08947 */ /* 0x004fea000383ffff */
[----:B------:R-:W-:Y:S05]  /*b540*/  BRA `(.L_x_2130) ;  /* 0xffffffd800547947 */ /* 0x000fea000383ffff */
.L_x_2091:
[----:B--2---:R2:W3:Y:S02]  /*b550*/  SYNCS.PHASECHK.TRANS64.TRYWAIT P1, [R15+URZ+0x26840], R18 ;  /* 0x026840120f0075a7 */ /* 0x0044e4000802017f */
[----:B---3--:R-:W-:Y:S05]  /*b560*/  @!P1 NANOSLEEP.SYNCS 0x989680 ;  /* 0x009896800000995d */ /* 0x008fea0003900000 */
[----:B------:R-:W3:Y:S02]  /*b570*/  @!P1 SYNCS.PHASECHK.TRANS64 P1, [R15+URZ+0x26840], R18 ;  /* 0x026840120f0095a7 */ /* 0x000ee4000802007f */
[----:B---3--:R-:W-:Y:S05]  /*b580*/  @!P1 BRA `(.L_x_2091) ;  /* 0xfffffffc00f09947 */ /* 0x008fea000383ffff */
[----:B------:R-:W-:Y:S05]  /*b590*/  BRA `(.L_x_2131) ;  /* 0xffffffe000847947 */ /* 0x000fea000383ffff */
.L_x_2093:
[----:B-1----:R1:W3:Y:S02]  /*b5a0*/  SYNCS.PHASECHK.TRANS64.TRYWAIT P1, [R15+URZ+0x26828], R18 ;  /* 0x026828120f0075a7 */ /* 0x0022e4000802017f */
[----:B---3--:R-:W-:Y:S05]  /*b5b0*/  @!P1 NANOSLEEP.SYNCS 0x989680 ;  /* 0x009896800000995d */ /* 0x008fea0003900000 */
[----:B------:R-:W3:Y:S02]  /*b5c0*/  @!P1 SYNCS.PHASECHK.TRANS64 P1, [R15+URZ+0x26828], R18 ;  /* 0x026828120f0095a7 */ /* 0x000ee4000802007f */
[----:B---3--:R-:W-:Y:S05]  /*b5d0*/  @!P1 BRA `(.L_x_2093) ;  /* 0xfffffffc00f09947 */ /* 0x008fea000383ffff */
[----:B------:R-:W-:Y:S05]  /*b5e0*/  BRA `(.L_x_2132) ;  /* 0xffffffe400407947 */ /* 0x000fea000383ffff */
.L_x_2095:
[----:B---3--:R3:W4:Y:S02]  /*b5f0*/  SYNCS.PHASECHK.TRANS64.TRYWAIT P1, [R15+URZ+0x26848], R18 ;  /* 0x026848120f0075a7 */ /* 0x008724000802017f */
[----:B----4-:R-:W-:Y:S05]  /*b600*/  @!P1 NANOSLEEP.SYNCS 0x989680 ;  /* 0x009896800000995d */ /* 0x010fea0003900000 */
[----:B------:R-:W4:Y:S02]  /*b610*/  @!P1 SYNCS.PHASECHK.TRANS64 P1, [R15+URZ+0x26848], R18 ;  /* 0x026848120f0095a7 */ /* 0x000f24000802007f */
[----:B----4-:R-:W-:Y:S05]  /*b620*/  @!P1 BRA `(.L_x_2095) ;  /* 0xfffffffc00f09947 */ /* 0x010fea000383ffff */
[----:B------:R-:W-:Y:S05]  /*b630*/  BRA `(.L_x_2133) ;  /* 0xffffffe400fc7947 */ /* 0x000fea000383ffff */
.L_x_2097:
[----:B------:R-:W-:-:S07]  /*b640*/  SHF.L.U32 R4, R10, 0x1f, RZ ;  /* 0x0000001f0a047819 */ /* 0x000fce00000006ff */
.L_x_2134:
[----:B----4-:R4:W1:Y:S02]  /*b650*/  SYNCS.PHASECHK.TRANS64.TRYWAIT P1, [R15+URZ+0x26820], R4 ;  /* 0x026820040f0075a7 */ /* 0x010864000802017f */
[----:B-1----:R-:W-:Y:S05]  /*b660*/  @!P1 NANOSLEEP.SYNCS 0x989680 ;  /* 0x009896800000995d */ /* 0x002fea0003900000 */
[----:B------:R-:W1:Y:S02]  /*b670*/  @!P1 SYNCS.PHASECHK.TRANS64 P1, [R15+URZ+0x26820], R4 ;  /* 0x026820040f0095a7 */ /* 0x000e64000802007f */
[----:B-1----:R-:W-:Y:S05]  /*b680*/  @!P1 BRA `(.L_x_2134) ;  /* 0xfffffffc00f09947 */ /* 0x002fea000383ffff */
[----:B------:R-:W-:Y:S05]  /*b690*/  BRA `(.L_x_2135) ;  /* 0xffffffe8009c7947 */ /* 0x000fea000383ffff */
.L_x_2100:
[----:B----4-:R4:W1:Y:S02]  /*b6a0*/  SYNCS.PHASECHK.TRANS64.TRYWAIT P1, [R15+URZ+0x26840], R12 ;  /* 0x0268400c0f0075a7 */ /* 0x010864000802017f */
[----:B-1----:R-:W-:Y:S05]  /*b6b0*/  @!P1 NANOSLEEP.SYNCS 0x989680 ;  /* 0x009896800000995d */ /* 0x002fea0003900000 */
[----:B------:R-:W1:Y:S02]  /*b6c0*/  @!P1 SYNCS.PHASECHK.TRANS64 P1, [R15+URZ+0x26840], R12 ;  /* 0x0268400c0f0095a7 */ /* 0x000e64000802007f */
[----:B-1----:R-:W-:Y:S05]  /*b6d0*/  @!P1 BRA `(.L_x_2100) ;  /* 0xfffffffc00f09947 */ /* 0x002fea000383ffff */
[----:B------:R-:W-:Y:S05]  /*b6e0*/  BRA `(.L_x_2136) ;  /* 0xffffffec00747947 */ /* 0x000fea000383ffff */
.L_x_2102:
[----:B-1----:R1:W2:Y:S02]  /*b6f0*/  SYNCS.PHASECHK.TRANS64.TRYWAIT P1, [R15+URZ+0x26828], R12 ;  /* 0x0268280c0f0075a7 */ /* 0x0022a4000802017f */
[----:B--2---:R-:W-:Y:S05]  /*b700*/  @!P1 NANOSLEEP.SYNCS 0x989680 ;  /* 0x009896800000995d */ /* 0x004fea0003900000 */
[----:B------:R-:W2:Y:S02]  /*b710*/  @!P1 SYNCS.PHASECHK.TRANS64 P1, [R15+URZ+0x26828], R12 ;  /* 0x0268280c0f0095a7 */ /* 0x000ea4000802007f */
[----:B--2---:R-:W-:Y:S05]  /*b720*/  @!P1 BRA `(.L_x_2102) ;  /* 0xfffffffc00f09947 */ /* 0x004fea000383ffff */
[----:B------:R-:W-:Y:S05]  /*b730*/  BRA `(.L_x_2137) ;  /* 0xfffffff000247947 */ /* 0x000fea000383ffff */
.L_x_2104:
[----:B------:R1:W1:Y:S02]  /*b740*/  SYNCS.PHASECHK.TRANS64.TRYWAIT P0, [R3+URZ+0x26840], R0 ;  /* 0x02684000030075a7 */ /* 0x000264000800017f */
[----:B-1----:R-:W-:Y:S05]  /*b750*/  @!P0 NANOSLEEP.SYNCS 0x989680 ;  /* 0x009896800000895d */ /* 0x002fea0003900000 */
[----:B------:R-:W1:Y:S02]  /*b760*/  @!P0 SYNCS.PHASECHK.TRANS64 P0, [R3+URZ+0x26840], R0 ;  /* 0x02684000030085a7 */ /* 0x000e64000800007f */
[----:B-1----:R-:W-:Y:S05]  /*b770*/  @!P0 BRA `(.L_x_2104) ;  /* 0xfffffffc00f08947 */ /* 0x002fea000383ffff */
[----:B------:R-:W-:Y:S05]  /*b780*/  BRA `(.L_x_2138) ;  /* 0xfffffff000f07947 */ /* 0x000fea000383ffff */
.L_x_2106:
[----:B------:R-:W-:Y:S01]  /*b790*/  BSSY B0, `(.L_x_2139) ;  /* 0x0000006000007945 */ /* 0x000fe20003800000 */
[----:B------:R-:W-:-:S07]  /*b7a0*/  IMAD.MOV.U32 R15, RZ, RZ, -0x1 ;  /* 0xffffffffff0f7424 */ /* 0x000fce00078e00ff */
[----:B---3--:R-:W-:Y:S05]  /*b7b0*/  WARPSYNC.COLLECTIVE R15, `(.L_x_2140) ;  /* 0x000000000f0c7348 */ /* 0x008fea0003c00000 */
[----:B------:R-:W-:Y:S02]  /*b7c0*/  ELECT P6, UR62, PT ;  /* 0x00000000003e782f */ /* 0x000fe400038c0000 */
[----:B------:R-:W-:Y:S01]  /*b7d0*/  MOV R14, UR62 ;  /* 0x0000003e000e7c02 */ /* 0x000fe20008000f00 */
[----:B---3--:R-:W-:Y:S10]  /*b7e0*/  ENDCOLLECTIVE ;  /* 0x000000000000791b */ /* 0x008ff40003800000 */
.L_x_2140:
[----:B------:R-:W-:Y:S05]  /*b7f0*/  BSYNC B0 ;  /* 0x0000000000007941 */ /* 0x000fea0003800000 */
.L_x_2139:
[----:B------:R-:W-:Y:S05]  /*b800*/  BRA `(.L_x_2141) ;  /* 0xfffffff400bc7947 */ /* 0x000fea000383ffff */
.L_x_2108:
[----:B-1----:R1:W2:Y:S02]  /*b810*/  SYNCS.PHASECHK.TRANS64.TRYWAIT P0, [R7+URZ], R4 ;  /* 0x00000004070075a7 */ /* 0x0022a4000800017f */
[----:B--2---:R-:W-:Y:S05]  /*b820*/  @!P0 NANOSLEEP.SYNCS 0x989680 ;  /* 0x009896800000895d */ /* 0x004fea0003900000 */
[----:B------:R-:W2:Y:S02]  /*b830*/  @!P0 SYNCS.PHASECHK.TRANS64 P0, [R7+URZ], R4 ;  /* 0x00000004070085a7 */ /* 0x000ea4000800007f */
[----:B--2---:R-:W-:Y:S05]  /*b840*/  @!P0 BRA `(.L_x_2108) ;  /* 0xfffffffc00f08947 */ /* 0x004fea000383ffff */
[----:B------:R-:W-:Y:S05]  /*b850*/  BRA `(.L_x_2142) ;  /* 0xfffffff400fc7947 */ /* 0x000fea000383ffff */
.L_x_2109:
[----:B--2---:R2:W4:Y:S02]  /*b860*/  SYNCS.PHASECHK.TRANS64.TRYWAIT P0, [R3+URZ], R2 ;  /* 0x00000002030075a7 */ /* 0x004524000800017f */
[----:B----4-:R-:W-:Y:S05]  /*b870*/  @!P0 NANOSLEEP.SYNCS 0x989680 ;  /* 0x009896800000895d */ /* 0x010fea0003900000 */
[----:B------:R-:W4:Y:S02]  /*b880*/  @!P0 SYNCS.PHASECHK.TRANS64 P0, [R3+URZ], R2 ;  /* 0x00000002030085a7 */ /* 0x000f24000800007f */
[----:B----4-:R-:W-:Y:S05]  /*b890*/  @!P0 BRA `(.L_x_2109) ;  /* 0xfffffffc00f08947 */ /* 0x010fea000383ffff */
[----:B------:R-:W-:Y:S05]  /*b8a0*/  BRA `(.L_x_2143) ;  /* 0xfffffff400f07947 */ /* 0x000fea000383ffff */
.L_x_2111:
[----:B--2---:R2:W4:Y:S02]  /*b8b0*/  SYNCS.PHASECHK.TRANS64.TRYWAIT P0, [R5+URZ], R4 ;  /* 0x00000004050075a7 */ /* 0x004524000800017f */
[----:B----4-:R-:W-:Y:S05]  /*b8c0*/  @!P0 NANOSLEEP.SYNCS 0x989680 ;  /* 0x009896800000895d */ /* 0x010fea0003900000 */
[----:B------:R-:W4:Y:S02]  /*b8d0*/  @!P0 SYNCS.PHASECHK.TRANS64 P0, [R5+URZ], R4 ;  /* 0x00000004050085a7 */ /* 0x000f24000800007f */
[----:B----4-:R-:W-:Y:S05]  /*b8e0*/  @!P0 BRA `(.L_x_2111) ;  /* 0xfffffffc00f08947 */ /* 0x010fea000383ffff */
[----:B------:R-:W-:Y:S05]  /*b8f0*/  BRA `(.L_x_2144) ;  /* 0xfffffff400f47947 */ /* 0x000fea000383ffff */
.L_x_2145:
        /* <DEDUP_REMOVED lines=16> */
.L_x_6568:


//--------------------- .text._ZN7cutlass13device_kernelIN5flash11enable_sm90INS1_16FlashAttnBwdSm90INS1_25CollectiveMainloopBwdSm90ILi2ELi2ELi2EN4cute5tupleIJNS5_1CILi1EEES8_S8_EEENS6_IJNS7_ILi64EEENS7_ILi128EEENS7_ILi96EEEEEENS_6half_tEfNS_4arch4Sm90ELb1ELb0ELb1ELb0ELb0ELb1ELb0ELb0ELi2ELi1ELi2ELi1ELb1EEENS1_21CollectiveEpilogueBwdISD_SE_SG_Li256ELb0ELb0ELi1EEENS1_25SingleTileBwdLPTSchedulerILb0ELi128ELb0EEEEEEEEEvNT_6ParamsE --------------------------
	.section	.text._ZN7cutlass13device_kernelIN5flash11enable_sm90INS1_16FlashAttnBwdSm90INS1_25CollectiveMainloopBwdSm90ILi2ELi2ELi2EN4cute5tupleIJNS5_1CILi1EEES8_S8_EEENS6_IJNS7_ILi64EEENS7_ILi128EEENS7_ILi96EEEEEENS_6half_tEfNS_4arch4Sm90ELb1ELb0ELb1ELb0ELb0ELb1ELb0ELb0ELi2ELi1ELi2ELi1ELb1EEENS1_21CollectiveEpilogueBwdISD_SE_SG_Li256ELb0ELb0ELi1EEENS1_25SingleTileBwdLPTSchedulerILb0ELi128ELb0EEEEEEEEEvNT_6ParamsE,"ax",@progbits
	.align	128
.text._ZN7cutlass13device_kernelIN5flash11enable_sm90INS1_16FlashAttnBwdSm90INS1_25CollectiveMainloopBwdSm90ILi2ELi2ELi2EN4cute5tupleIJNS5_1CILi1EEES8_S8_EEENS6_IJNS7_ILi64EEENS7_ILi128EEENS7_ILi96EEEEEENS_6half_tEfNS_4arch4Sm90ELb1ELb0ELb1ELb0ELb0ELb1ELb0ELb0ELi2ELi1ELi2ELi1ELb1EEENS1_21CollectiveEpilogueBwdISD_SE_SG_Li256ELb0ELb0ELi1EEENS1_25SingleTileBwdLPTSchedulerILb0ELi128ELb0EEEEEEEEEvNT_6ParamsE:
        .type           _ZN7cutlass13device_kernelIN5flash11enable_sm90INS1_16FlashAttnBwdSm90INS1_25CollectiveMainloopBwdSm90ILi2ELi2ELi2EN4cute5tupleIJNS5_1CILi1EEES8_S8_EEENS6_IJNS7_ILi64EEENS7_ILi128EEENS7_ILi96EEEEEENS_6half_tEfNS_4arch4Sm90ELb1ELb0ELb1ELb0ELb0ELb1ELb0ELb0ELi2ELi1ELi2ELi1ELb1EEENS1_21CollectiveEpilogueBwdISD_SE_SG_Li256ELb0ELb0ELi1EEENS1_25SingleTileBwdLPTSchedulerILb0ELi128ELb0EEEEEEEEEvNT_6ParamsE,@function
        .size           _ZN7cutlass13device_kernelIN5flash11enable_sm90INS1_16FlashAttnBwdSm90INS1_25CollectiveMainloopBwdSm90ILi2ELi2ELi2EN4cute5tupleIJNS5_1CILi1EEES8_S8_EEENS6_IJNS7_ILi64EEENS7_ILi128EEENS7_ILi96EEEEEENS_6half_tEfNS_4arch4Sm90ELb1ELb0ELb1ELb0ELb0ELb1ELb0ELb0ELi2ELi1ELi2ELi1ELb1EEENS1_21CollectiveEpilogueBwdISD_SE_SG_Li256ELb0ELb0ELi1EEENS1_25SingleTileBwdLPTSchedulerILb0ELi128ELb0EEEEEEEEEvNT_6ParamsE,(.L_x_6569 - _ZN7cutlass13device_kernelIN5flash11enable_sm90INS1_16FlashAttnBwdSm90INS1_25CollectiveMainloopBwdSm90ILi2ELi2ELi2EN4cute5tupleIJNS5_1CILi1EEES8_S8_EEENS6_IJNS7_ILi64EEENS7_ILi128EEENS7_ILi96EEEEEENS_6half_tEfNS_4arch4Sm90ELb1ELb0ELb1ELb0ELb0ELb1ELb0ELb0ELi2ELi1ELi2ELi1ELb1EEENS1_21CollectiveEpilogueBwdISD_SE_SG_Li256ELb0ELb0ELi1EEENS1_25SingleTileBwdLPTSchedulerILb0ELi128ELb0EEEEEEEEEvNT_6ParamsE)
        .other          _ZN7cutlass13device_kernelIN5flash11enable_sm90INS1_16FlashAttnBwdSm90INS1_25CollectiveMainloopBwdSm90ILi2ELi2ELi2EN4cute5tupleIJNS5_1CILi1EEES8_S8_EEENS6_IJNS7_ILi64EEENS7_ILi128EEENS7_ILi96EEEEEENS_6half_tEfNS_4arch4Sm90ELb1ELb0ELb1ELb0ELb0ELb1ELb0ELb0ELi2ELi1ELi2ELi1ELb1EEENS1_21CollectiveEpilogueBwdISD_SE_SG_Li256ELb0ELb0ELi1EEENS1_25SingleTileBwdLPTSchedulerILb0ELi128ELb0EEEEEEEEEvNT_6ParamsE,@"STO_CUDA_ENTRY STV_DEFAULT"
_ZN7cutlass13device_kernelIN5flash11enable_sm90INS1_16FlashAttnBwdSm90INS1_25CollectiveMainloopBwdSm90ILi2ELi2ELi2EN4cute5tupleIJNS5_1CILi1EEES8_S8_EEENS6_IJNS7_ILi64EEENS7_ILi128EEENS7_ILi96EEEEEENS_6half_tEfNS_4arch4Sm90ELb1ELb0ELb1ELb0ELb0ELb1ELb0ELb0ELi2ELi1ELi2ELi1ELb1EEENS1_21CollectiveEpilogueBwdISD_SE_SG_Li256ELb0ELb0ELi1EEENS1_25SingleTileBwdLPTSchedulerILb0ELi128ELb0EEEEEEEEEvNT_6ParamsE:
        /* <DEDUP_REMOVED lines=30> */
.L_x_2147:
[----:B------:R-:W-:Y:S05]  /*01e0*/  BSYNC B0 ;  /* 0x0000000000007941 */ /* 0x000fea0003800000 */
.L_x_2146:
        /* <DEDUP_REMOVED lines=37> */
.L_x_2148:
        /* <DEDUP_REMOVED lines=22> */
.L_x_2149:
[----:B------:R-:W-:Y:S01]  /*05a0*/  PLOP3.LUT P0, PT, PT, PT, UP0, 0x80, 0x0 ;  /* 0x000000000000781c */ /* 0x000fe20003f0f008 */
[----:B------:R-:W-:Y:S01]  /*05b0*/  NOP ;  /* 0x0000000000007918 */ /* 0x000fe20000000000 */
[----:B-12-4-:R-:W-:Y:S11]  /*05c0*/  BAR.SYNC.DEFER_BLOCKING 0x0 ;  /* 0x0000000000007b1d */ /* 0x016ff60000010000 */
[----:B------:R-:W-:Y:S05]  /*05d0*/  @!P0 BRA `(.L_x_2150) ;  /* 0x0000005c00908947 */ /* 0x000fea0003800000 */
.L_x_2151:
[----:B------:R-:W-:-:S08]  /*05e0*/  NOP ;  /* 0x0000000000007918 */ /* 0x000fd00000000000 */
[----:B------:R-:W1:Y:S02]  /*05f0*/  USETMAXREG.TRY_ALLOC.CTAPOOL UP0, 0xf0 ;  /* 0x000000f0000079c8 */ /* 0x000e640008000600 */
[----:B-1----:R-:W-:-:S13]  /*0600*/  PLOP3.LUT P0, PT, PT, PT, UP0, 0x80, 0x0 ;  /* 0x000000000000781c */ /* 0x002fda0003f0f008 */
[----:B------:R-:W-:Y:S05]  /*0610*/  @!P0 BRA `(.L_x_2151) ;  /* 0xfffffffc00f08947 */ /* 0x000fea000383ffff */
[----:B------:R-:W-:Y:S01]  /*0620*/  LOP3.LUT R0, R0, 0x3, RZ, 0xc0, !PT ;  /* 0x0000000300007812 */ /* 0x000fe200078ec0ff */
[----:B------:R-:W1:Y:S01]  /*0630*/  S2R R2, SR_TID.X ;  /* 0x0000000000027919 */ /* 0x000e620000002100 */
[----:B------:R-:W2:Y:S01]  /*0640*/  S2UR UR7, SR_CTAID.X ;  /* 0x00000000000779c3 */ /* 0x000ea20000002500 */
[----:B------:R-:W-:Y:S02]  /*0650*/  ULDC UR8, c[0x0][0xb50] ;  /* 0x0002d40000087ab9 */ /* 0x000fe40000000800 */
[----:B------:R-:W-:Y:S01]  /*0660*/  UISETP.NE.AND UP0, UPT, UR8, 0x1, UPT ;  /* 0x000000010800788c */ /* 0x000fe2000bf05270 */
[----:B------:R-:W3:Y:S04]  /*0670*/  SHFL.IDX PT, R0, R0, RZ, 0x1f ;  /* 0x00001fff00007589 */ /* 0x000ee800000e0000 */
[----:B------:R-:W4:Y:S06]  /*0680*/  LDC R3, c[0x0][0xb68] ;  /* 0x0002da00ff037b82 */ /* 0x000f2c0000000800 */
[----:B------:R-:W-:Y:S01]  /*0690*/  @UP0 ULDC UR4, c[0x0][0xb54] ;  /* 0x0002d50000040ab9 */ /* 0x000fe20000000800 */
[----:B------:R-:W-:Y:S01]  /*06a0*/  @UP0 ULDC UR9, c[0x0][0xb58] ;  /* 0x0002d60000090ab9 */ /* 0x000fe20000000800 */
[----:B--2---:R-:W-:-:S02]  /*06b0*/  UIMAD.WIDE.U32 UR4, UR7, UR4, URZ ;  /* 0x00000004070472a5 */ /* 0x004fc4000f8e003f */
[----:B------:R-:W-:Y:S01]  /*06c0*/  UMOV UR6, UR7 ;  /* 0x0000000700067c82 */ /* 0x000fe20008000000 */
[----:B---3--:R-:W-:Y:S01]  /*06d0*/  ISETP.NE.AND P0, PT, R0, RZ, PT ;  /* 0x000000ff0000720c */ /* 0x008fe20003f05270 */
[----:B------:R-:W-:Y:S01]  /*06e0*/  @UP0 USHF.R.U32.HI UR6, URZ, UR9, UR5 ;  /* 0x000000093f060299 */ /* 0x000fe20008011605 */
[----:B-1----:R-:W-:-:S03]  /*06f0*/  SHF.R.U32.HI R2, RZ, 0x7, R2 ;  /* 0x00000007ff027819 */ /* 0x002fc60000011602 */
[----:B------:R-:W-:-:S04]  /*0700*/  UIADD3 UR4, -UR6, URZ, URZ ;  /* 0x0000003f06047290 */ /* 0x000fc8000fffe13f */
[----:B------:R-:W-:-:S04]  /*0710*/  UIMAD UR10, UR8, UR4, UR7 ;  /* 0x00000004080a72a4 */ /* 0x000fc8000f8e0207 */
[----:B------:R-:W-:-:S05]  /*0720*/  @!P0 VIADD R2, R2, 0x9 ;  /* 0x0000000902028836 */ /* 0x000fca0000000000 */
[----:B------:R1:W-:Y:S06]  /*0730*/  @!P0 BAR.ARV R2, 0xa0 ;  /* 0x000280020000851d */ /* 0x0003ec0000002000 */
[----:B----4-:R-:W-:-:S13]  /*0740*/  ISETP.LE.AND P0, PT, R3, UR6, PT ;  /* 0x0000000603007c0c */ /* 0x010fda000bf03270 */
[----:B-1----:R-:W-:Y:S05]  /*0750*/  @!P0 BRA `(.L_x_2152) ;  /* 0x0000000000208947 */ /* 0x002fea0003800000 */
[----:B------:R-:W-:Y:S01]  /*0760*/  ULDC UR7, c[0x0][0xb5c] ;  /* 0x0002d70000077ab9 */ /* 0x000fe20000000800 */
[----:B------:R-:W-:Y:S01]  /*0770*/  UMOV UR37, UR10 ;  /* 0x0000000a00257c82 */ /* 0x000fe20008000000 */
[----:B------:R-:W-:-:S11]  /*0780*/  UISETP.NE.AND UP0, UPT, UR7, 0x1, UPT ;  /* 0x000000010700788c */ /* 0x000fd6000bf05270 */
[----:B------:R-:W-:Y:S02]  /*0790*/  @UP0 ULDC.64 UR8, c[0x0][0xb60] ;  /* 0x0002d80000080ab9 */ /* 0x000fe40000000a00 */
[----:B------:R-:W-:-:S04]  /*07a0*/  UIMAD.WIDE.U32 UR4, UR10, UR8, URZ ;  /* 0x000000080a0472a5 */ /* 0x000fc8000f8e003f */
[----:B------:R-:W-:-:S04]  /*07b0*/  @UP0 USHF.R.U32.HI UR37, URZ, UR9, UR5 ;  /* 0x000000093f250299 */ /* 0x000fc80008011605 */
[----:B------:R-:W-:Y:S01]  /*07c0*/  UIMAD UR4, UR37, UR7, URZ ;  /* 0x00000007250472a4 */ /* 0x000fe2000f8e023f */
[----:B------:R-:W-:Y:S11]  /*07d0*/  BRA `(.L_x_2153) ;  /* 0x00000000001c7947 */ /* 0x000ff60003800000 */
.L_x_2152:
[----:B------:R-:W-:Y:S01]  /*07e0*/  ULDC UR7, c[0x0][0xb44] ;  /* 0x0002d10000077ab9 */ /* 0x000fe20000000800 */
[----:B------:R-:W-:Y:S01]  /*07f0*/  UMOV UR37, UR10 ;  /* 0x0000000a00257c82 */ /* 0x000fe20008000000 */
[----:B------:R-:W-:-:S11]  /*0800*/  UISETP.NE.AND UP0, UPT, UR7, 0x1, UPT ;  /* 0x000000010700788c */ /* 0x000fd6000bf05270 */
[----:B------:R-:W-:Y:S02]  /*0810*/  @UP0 ULDC.64 UR8, c[0x0][0xb48] ;  /* 0x0002d20000080ab9 */ /* 0x000fe40000000a00 */
[----:B------:R-:W-:-:S04]  /*0820*/  UIMAD.WIDE.U32 UR4, UR10, UR8, URZ ;  /* 0x000000080a0472a5 */ /* 0x000fc8000f8e003f */
[----:B------:R-:W-:-:S04]  /*0830*/  @UP0 USHF.R.U32.HI UR37, URZ, UR9, UR5 ;  /* 0x000000093f250299 */ /* 0x000fc80008011605 */
[----:B------:R-:W-:-:S12]  /*0840*/  UIMAD UR4, UR37, UR7, URZ ;  /* 0x00000007250472a4 */ /* 0x000fd8000f8e023f */
.L_x_2153:
[----:B------:R-:W-:Y:S01]  /*0850*/  ULDC UR43, c[0x0][0xb38] ;  /* 0x0002ce00002b7ab9 */ /* 0x000fe20000000800 */
[----:B------:R-:W-:Y:S02]  /*0860*/  UIADD3 UR4, UR10, -UR4, URZ ;  /* 0x800000040a047290 */ /* 0x000fe4000fffe03f */
[----:B------:R-:W-:Y:S01]  /*0870*/  UISETP.NE.AND UP0, UPT, UR43, 0x1, UPT ;  /* 0x000000012b00788c */ /* 0x000fe2000bf05270 */
[----:B------:R-:W-:Y:S02]  /*0880*/  ULDC UR5, c[0x0][0xb44] ;  /* 0x0002d10000057ab9 */ /* 0x000fe40000000800 */
[----:B------:R-:W-:-:S08]  /*0890*/  UIMAD UR6, UR6, UR5, UR4 ;  /* 0x00000005060672a4 */ /* 0x000fd0000f8e0204 */
[----:B------:R-:W-:Y:S01]  /*08a0*/  @UP0 ULDC UR4, c[0x0][0xb3c] ;  /* 0x0002cf0000040ab9 */ /* 0x000fe20000000800 */
[----:B------:R-:W-:Y:S01]  /*08b0*/  @UP0 ULDC UR7, c[0x0][0xb40] ;  /* 0x0002d00000070ab9 */ /* 0x000fe20000000800 */
[----:B------:R-:W-:Y:S02]  /*08c0*/  UIMAD.WIDE.U32 UR4, UR6, UR4, URZ ;  /* 0x00000004060472a5 */ /* 0x000fe4000f8e003f */
[----:B------:R-:W-:Y:S02]  /*08d0*/  UMOV UR44, UR6 ;  /* 0x00000006002c7c82 */ /* 0x000fe40008000000 */
[----:B------:R-:W-:-:S04]  /*08e0*/  @UP0 USHF.R.U32.HI UR44, URZ, UR7, UR5 ;  /* 0x000000073f2c0299 */ /* 0x000fc80008011605 */
[----:B------:R-:W-:Y:S02]  /*08f0*/  UIADD3 UR4, -UR44, URZ, URZ ;  /* 0x0000003f2c047290 */ /* 0x000fe4000fffe13f */
[----:B------:R-:W-:Y:S02]  /*0900*/  ISETP.LE.AND P0, PT, RZ, UR44, PT ;  /* 0x0000002cff007c0c */ /* 0x000fe4000bf03270 */
[----:B------:R-:W-:-:S11]  /*0910*/  UIMAD UR43, UR43, UR4, UR6 ;  /* 0x000000042b2b72a4 */ /* 0x000fd6000f8e0206 */
[----:B------:R-:W-:Y:S05]  /*0920*/  @!P0 EXIT ;  /* 0x000000000000894d */ /* 0x000fea0003800000 */
[----:B------:R-:W-:Y:S01]  /*0930*/  ULDC UR7, c[0x0][0x280] ;  /* 0x0000a00000077ab9 */ /* 0x000fe20000000800 */
[----:B------:R-:W-:Y:S01]  /*0940*/  ULDC UR5, c[0x0][0x290] ;  /* 0x0000a40000057ab9 */ /* 0x000fe20000000800 */
[----:B------:R-:W-:Y:S01]  /*0950*/  ULEA UR4, UR37, UR7, 0x7 ;  /* 0x0000000725047291 */ /* 0x000fe2000f8e383f */
[----:B------:R-:W-:Y:S01]  /*0960*/  PLOP3.LUT P0, PT, PT, PT, PT, 0x80, 0x0 ;  /* 0x000000000000781c */ /* 0x000fe20003f0f070 */
[----:B------:R-:W-:Y:S01]  /*0970*/  ULDC UR6, c[0x0][0x74c] ;  /* 0x0001d30000067ab9 */ /* 0x000fe20000000800 */
[----:B------:R-:W-:Y:S01]  /*0980*/  CS2R R70, SRZ ;  /* 0x0000000000467805 */ /* 0x000fe2000001ff00 */
[----:B------:R-:W-:Y:S01]  /*0990*/  UIADD3 UR5, -UR6, UR4, -UR5 ;  /* 0x0000000406057290 */ /* 0x000fe2000fffe905 */
[----:B------:R-:W-:Y:S01]  /*09a0*/  CS2R R68, SRZ ;  /* 0x0000000000447805 */ /* 0x000fe2000001ff00 */
[----:B------:R-:W-:Y:S01]  /*09b0*/  UIADD3 UR4, UR7, 0x3f, URZ ;  /* 0x0000003f07047890 */ /* 0x000fe2000fffe03f */
        /* <DEDUP_REMOVED lines=20> */
[----:B------:R-:W-:Y:S01]  /*0b00*/  CS2R R42, SRZ ;  /* 0x00000000002a7805 */ /* 0x000fe2000001ff00 */
[----:B------:R-:W-:Y:S01]  /*0b10*/  UISETP.GT.AND UP0, UPT, UR36, UR39, UPT ;  /* 0x000000272400728c */ /* 0x000fe2000bf04270 */
[----:B------:R-:W-:Y:S02]  /*0b20*/  CS2R R40, SRZ ;  /* 0x0000000000287805 */ /* 0x000fe4000001ff00 */
[----:B------:R-:W-:Y:S02]  /*0b30*/  CS2R R38, SRZ ;  /* 0x0000000000267805 */ /* 0x000fe4000001ff00 */
[----:B------:R-:W-:Y:S02]  /*0b40*/  CS2R R36, SRZ ;  /* 0x0000000000247805 */ /* 0x000fe4000001ff00 */
[----:B------:R-:W-:-:S02]  /*0b50*/  CS2R R34, SRZ ;  /* 0x0000000000227805 */ /* 0x000fc4000001ff00 */
[----:B------:R-:W-:Y:S02]  /*0b60*/  CS2R R32, SRZ ;  /* 0x0000000000207805 */ /* 0x000fe4000001ff00 */
[----:B------:R-:W-:Y:S02]  /*0b70*/  PLOP3.LUT P1, PT, PT, PT, UP0, 0x80, 0x0 ;  /* 0x000000000000781c */ /* 0x000fe40003f2f008 */
        /* <DEDUP_REMOVED lines=28> */
[----:B------:R-:W-:Y:S06]  /*0d40*/  @!P1 BRA `(.L_x_2154) ;  /* 0x00000040002c9947 */ /* 0x000fec0003800000 */
        /* <DEDUP_REMOVED lines=21> */
.L_x_2156:
        /* <DEDUP_REMOVED lines=15> */
.L_x_2155:
        /* <DEDUP_REMOVED lines=22> */
.L_x_2158:
        /* <DEDUP_REMOVED lines=15> */
.L_x_2157:
[----:B------:R-:W-:Y:S01]  /*11e0*/  SHF.R.S32.HI R19, RZ, 0x1f, R18 ;  /* 0x0000001fff137819 */ /* 0x000fe20000011412 */
[----:B------:R-:W-:-:S03]  /*11f0*/  UMOV UR4, 0xffffffff ;  /* 0xffffffff00047882 */ /* 0x000fc60000000000 */
[----:B------:R-:W-:-:S04]  /*1200*/  LEA.HI R0, R19, R18, RZ, 0x7 ;  /* 0x0000001213007211 */ /* 0x000fc800078f38ff */
[----:B------:R-:W-:Y:S01]  /*1210*/  SHF.R.S32.HI R17, RZ, 0x7, R0 ;  /* 0x00000007ff117819 */ /* 0x000fe20000011400 */
[----:B------:R-:W-:Y:S06]  /*1220*/  BRA.DIV UR4, `(.L_x_2159) ;  /* 0x0000008a04207947 */ /* 0x000fec000b800000 */
[----:B------:R1:W2:Y:S02]  /*1230*/  SHFL.IDX PT, R14, R17, RZ, 0x1f ;  /* 0x00001fff110e7589 */ /* 0x0002a400000e0000 */
.L_x_2246:
        /* <DEDUP_REMOVED lines=15> */
.L_x_2160:
        /* <DEDUP_REMOVED lines=19> */
.L_x_2162:
        /* <DEDUP_REMOVED lines=35> */
[----:B------:R-:W-:Y:S01]  /*1690*/  ULDC UR4, c[0x0][0x290] ;  /* 0x0000a40000047ab9 */ /* 0x000fe20000000800 */
[----:B------:R-:W-:Y:S01]  /*16a0*/  LEA.HI R23, R23, R22, RZ, 0x5 ;  /* 0x0000001617177211 */ /* 0x000fe200078f28ff */
[----:B------:R-:W-:Y:S01]  /*16b0*/  UIMAD UR4, UR37, -0x80, UR4 ;  /* 0xffffff80250478a4 */ /* 0x000fe2000f8e0204 */
[----:B------:R-:W-:Y:S01]  /*16c0*/  IMAD.SHL.U32 R7, R7, 0x10, RZ ;  /* 0x0000001007077824 */ /* 0x000fe200078e00ff */
[C---:B------:R-:W-:Y:S01]  /*16d0*/  LEA.HI R5, R17.reuse, R17, RZ, 0x1 ;  /* 0x0000001111057211 */ /* 0x040fe200078f08ff */
[----:B------:R2:W3:Y:S01]  /*16e0*/  LDSM.16.M88.4 R164, [R6+0x6000] ;  /* 0x0060000006a4783b */ /* 0x0004e20000000200 */
[----:B------:R-:W-:Y:S01]  /*16f0*/  SHF.R.S32.HI R23, RZ, 0x5, R23 ;  /* 0x00000005ff177819 */ /* 0x000fe20000011417 */
[----:B------:R-:W-:Y:S01]  /*1700*/  IMAD R236, R17, 0x8, R4 ;  /* 0x0000000811ec7824 */ /* 0x000fe200078e0204 */
[----:B------:R-:W-:Y:S01]  /*1710*/  LOP3.LUT R7, R0, 0x30, R7, 0xf8, !PT ;  /* 0x0000003000077812 */ /* 0x000fe200078ef807 */
[----:B------:R-:W-:Y:S01]  /*1720*/  IMAD.U32 R8, RZ, RZ, UR4 ;  /* 0x00000004ff087e24 */ /* 0x000fe2000f8e00ff */
[----:B------:R2:W4:Y:S01]  /*1730*/  LDSM.16.M88.4 R168, [R6+0x8000] ;  /* 0x0080000006a8783b */ /* 0x0005220000000200 */
[----:B------:R-:W-:-:S02]  /*1740*/  SHF.R.S32.HI R3, RZ, 0x2, R24 ;  /* 0x00000002ff037819 */ /* 0x000fc40000011418 */
[----:B------:R-:W-:Y:S01]  /*1750*/  CS2R R70, SRZ ;  /* 0x0000000000467805 */ /* 0x000fe2000001ff00 */
[----:B------:R-:W-:Y:S01]  /*1760*/  IMAD R23, R23, -0x10, R8 ;  /* 0xfffffff017177824 */ /* 0x000fe200078e0208 */
[----:B------:R-:W-:Y:S01]  /*1770*/  SHF.R.U32.HI R8, RZ, 0x3, R0 ;  /* 0x00000003ff087819 */ /* 0x000fe20000011600 */
[----:B------:R2:W2:Y:S01]  /*1780*/  LDSM.16.M88.4 R172, [R6+0xa000] ;  /* 0x00a0000006ac783b */ /* 0x0004a20000000200 */
[----:B------:R-:W-:Y:S01]  /*1790*/  LOP3.LUT R0, R5, 0xfffffffe, RZ, 0xc0, !PT ;  /* 0xfffffffe05007812 */ /* 0x000fe200078ec0ff */
[----:B------:R-:W-:Y:S01]  /*17a0*/  IMAD.MOV.U32 R5, RZ, RZ, 0x20 ;  /* 0x00000020ff057424 */ /* 0x000fe200078e00ff */
[----:B------:R-:W-:Y:S02]  /*17b0*/  SHF.R.S32.HI R24, RZ, 0x1f, R24 ;  /* 0x0000001fff187819 */ /* 0x000fe40000011418 */
[----:B------:R-:W-:Y:S02]  /*17c0*/  CS2R R68, SRZ ;  /* 0x0000000000447805 */ /* 0x000fe4000001ff00 */
[----:B------:R-:W-:Y:S01]  /*17d0*/  LEA.HI R18, R19, R18, RZ, 0x3 ;  /* 0x0000001213127211 */ /* 0x000fe200078f18ff */
[----:B------:R-:W-:Y:S01]  /*17e0*/  IMAD.IADD R0, R17, 0x1, -R0 ;  /* 0x0000000111007824 */ /* 0x000fe200078e0a00 */
[----:B------:R-:W-:Y:S01]  /*17f0*/  SEL R5, R5, 0xffffffe0, !P0 ;  /* 0xffffffe005057807 */ /* 0x000fe20004000000 */
[----:B-1----:R-:W-:Y:S01]  /*1800*/  IMAD R17, R17, 0x300, R22 ;  /* 0x0000030011117824 */ /* 0x002fe200078e0216 */
[----:B------:R-:W-:-:S02]  /*1810*/  LEA.HI R24, R24, R3, RZ, 0x3 ;  /* 0x0000000318187211 */ /* 0x000fc400078f18ff */
[----:B------:R-:W-:Y:S02]  /*1820*/  CS2R R66, SRZ ;  /* 0x0000000000427805 */ /* 0x000fe4000001ff00 */
[----:B------:R-:W-:Y:S01]  /*1830*/  LOP3.LUT R7, R7, 0x8, R18, 0xf8, !PT ;  /* 0x0000000807077812 */ /* 0x000fe200078ef812 */
[----:B------:R-:W-:Y:S01]  /*1840*/  IMAD.IADD R5, R6, 0x1, R5 ;  /* 0x0000000106057824 */ /* 0x000fe200078e0205 */
[----:B------:R-:W-:Y:S02]  /*1850*/  LOP3.LUT R24, R24, 0xfffffff8, RZ, 0xc0, !PT ;  /* 0xfffffff818187812 */ /* 0x000fe400078ec0ff */
[----:B------:R-:W-:Y:S02]  /*1860*/  CS2R R64, SRZ ;  /* 0x0000000000407805 */ /* 0x000fe4000001ff00 */
[----:B------:R-:W-:Y:S02]  /*1870*/  LOP3.LUT R7, R7, R8, RZ, 0x3c, !PT ;  /* 0x0000000807077212 */ /* 0x000fe400078e3cff */
[----:B------:R-:W-:Y:S01]  /*1880*/  CS2R R62, SRZ ;  /* 0x00000000003e7805 */ /* 0x000fe2000001ff00 */
[----:B------:R1:W1:Y:S01]  /*1890*/  LDSM.16.M88.4 R176, [R5+0x6000] ;  /* 0x0060000005b0783b */ /* 0x0002620000000200 */
[----:B------:R-:W-:-:S02]  /*18a0*/  IADD3 R3, R23, R24, -R3 ;  /* 0x0000001817037210 */ /* 0x000fc40007ffe803 */
[----:B------:R-:W-:Y:S01]  /*18b0*/  CS2R R60, SRZ ;  /* 0x00000000003c7805 */ /* 0x000fe2000001ff00 */
[----:B------:R-:W-:Y:S01]  /*18c0*/  IMAD.U32 R236, R236, 0x200, R7 ;  /* 0x00000200ecec7824 */ /* 0x000fe200078e0007 */
[----:B------:R1:W1:Y:S01]  /*18d0*/  LDSM.16.M88.4 R180, [R5+0x8000] ;  /* 0x0080000005b4783b */ /* 0x0002620000000200 */
[----:B------:R-:W-:Y:S01]  /*18e0*/  CS2R R58, SRZ ;  /* 0x00000000003a7805 */ /* 0x000fe2000001ff00 */
[----:B------:R-:W-:Y:S01]  /*18f0*/  IMAD R3, R0, -0x40, R3 ;  /* 0xffffffc000037824 */ /* 0x000fe200078e0203 */
[----:B------:R-:W-:Y:S01]  /*1900*/  CS2R R56, SRZ ;  /* 0x0000000000387805 */ /* 0x000fe2000001ff00 */
[----:B------:R1:W1:Y:S01]  /*1910*/  LDSM.16.M88.4 R184, [R5+0xa000] ;  /* 0x00a0000005b8783b */ /* 0x0002620000000200 */
[----:B------:R-:W-:Y:S01]  /*1920*/  IMAD.SHL.U32 R0, R17, 0x4, RZ ;  /* 0x0000000411007824 */ /* 0x000fe200078e00ff */
        /* <DEDUP_REMOVED lines=40> */
[----:B------:R-:W-:Y:S01]  /*1bb0*/  IMAD R0, R0, 0x4, R235 ;  /* 0x0000000400007824 */ /* 0x000fe200078e02eb */
[----:B------:R-:W-:Y:S01]  /*1bc0*/  ULOP3.LUT UR11, UR38, 0x1, URZ, 0xfc, !UPT ;  /* 0x00000001260b7892 */ /* 0x000fe2000f8efc3f */
[----:B------:R-:W-:Y:S01]  /*1bd0*/  UMOV UR4, URZ ;  /* 0x0000003f00047c82 */ /* 0x000fe20008000000 */
[----:B------:R-:W-:Y:S01]  /*1be0*/  UMOV UR5, URZ ;  /* 0x0000003f00057c82 */ /* 0x000fe20008000000 */
[----:B------:R-:W-:Y:S01]  /*1bf0*/  ULDC UR6, c[0x0][0x280] ;  /* 0x0000a00000067ab9 */ /* 0x000fe20000000800 */
[----:B------:R-:W-:Y:S01]  /*1c00*/  ULDC UR7, c[0x0][0x75c] ;  /* 0x0001d70000077ab9 */ /* 0x000fe20000000800 */
[----:B-1234-:R-:W-:-:S07]  /*1c10*/  ULDC UR8, c[0x0][0x744] ;  /* 0x0001d10000087ab9 */ /* 0x01efce0000000800 */
.L_x_2173:
[----:B------:R-:W-:-:S06]  /*1c20*/  UISETP.NE.AND UP0, UPT, UR11, 0x3, UPT ;  /* 0x000000030b00788c */ /* 0x000fcc000bf05270 */
[----:B------:R-:W-:-:S13]  /*1c30*/  PLOP3.LUT P0, PT, PT, PT, UP0, 0x80, 0x0 ;  /* 0x000000000000781c */ /* 0x000fda0003f0f008 */
[----:B-1----:R-:W-:Y:S05]  /*1c40*/  @!P0 BRA `(.L_x_2163) ;  /* 0x0000000000048947 */ /* 0x002fea0003800000 */
[----:B------:R-:W-:Y:S01]  /*1c50*/  BPT.TRAP 0x1 ;  /* 0x000000040000795c */ /* 0x000fe20000300000 */
.L_x_2163:
[----:B------:R-:W-:Y:S01]  /*1c60*/  R2UR UR9, R235 ;  /* 0x00000000eb0972ca */ /* 0x000fe200000e0000 */
[----:B------:R-:W-:-:S05]  /*1c70*/  IMAD.U32 R120, RZ, RZ, UR4 ;  /* 0x00000004ff787e24 */ /* 0x000fca000f8e00ff */
[----:B------:R-:W-:-:S07]  /*1c80*/  SHF.L.U32 R120, R120, 0x1f, RZ ;  /* 0x0000001f78787819 */ /* 0x000fce00000006ff */
[----:B------:R-:W-:-:S09]  /*1c90*/  ULEA UR9, UR5, UR9, 0x3 ;  /* 0x0000000905097291 */ /* 0x000fd2000f8e183f */
[----:B------:R1:W2:Y:S01]  /*1ca0*/  SYNCS.PHASECHK.TRANS64.TRYWAIT P1, [UR9+0x26810], R120 ;  /* 0x02681078ff0075a7 */ /* 0x0002a20008020149 */
[----:B------:R-:W-:Y:S05]  /*1cb0*/  @!P0 BRA `(.L_x_2164) ;  /* 0x0000000000048947 */ /* 0x000fea0003800000 */
[----:B------:R-:W-:Y:S01]  /*1cc0*/  BPT.TRAP 0x1 ;  /* 0x000000040000795c */ /* 0x000fe20000300000 */
.L_x_2164:
[----:B--2---:R-:W-:Y:S05]  /*1cd0*/  @P1 BRA `(.L_x_2165) ;  /* 0x0000000000081947 */ /* 0x004fea0003800000 */
[----:B------:R-:W2:Y:S02]  /*1ce0*/  SYNCS.PHASECHK.TRANS64.TRYWAIT P1, [UR9+0x26810], R120 ;  /* 0x02681078ff0075a7 */ /* 0x000ea40008020149 */
[----:B--2---:R-:W-:Y:S05]  /*1cf0*/  @!P1 BRA `(.L_x_2166) ;  /* 0x0000007c00a09947 */ /* 0x004fea0003800000 */
.L_x_2165:
[----:B------:R-:W-:Y:S01]  /*1d00*/  R2UR UR10, R235 ;  /* 0x00000000eb0a72ca */ /* 0x000fe200000e0000 */
[----:B------:R-:W-:Y:S01]  /*1d10*/  IMAD R4, R16, 0x800, R235 ;  /* 0x0000080010047824 */ /* 0x000fe200078e02eb */
[----:B------:R-:W-:Y:S01]  /*1d20*/  WARPGROUP.ARRIVE ;  /* 0x00000000000079c5 */ /* 0x000fe20000000000 */
[----:B------:R-:W-:Y:S01]  /*1d30*/  UMOV UR13, 0xc0000010 ;  /* 0xc0000010000d7882 */ /* 0x000fe20000000000 */
[----:B------:R-:W-:Y:S01]  /*1d40*/  UMOV UR15, 0x80000020 ;  /* 0x80000020000f7882 */ /* 0x000fe20000000000 */
[----:B--2---:R-:W-:Y:S01]  /*1d50*/  IMAD.U32 R5, RZ, RZ, UR5 ;  /* 0x00000005ff057e24 */ /* 0x004fe2000f8e00ff */
[----:B------:R-:W-:-:S03]  /*1d60*/  R2UR UR12, R4 ;  /* 0x00000000040c72ca */ /* 0x000fc600000e0000 */
[----:B------:R-:W-:-:S04]  /*1d70*/  IMAD R4, R5, 0x40, R2 ;  /* 0x0000004005047824 */ /* 0x000fc800078e0202 */
[----:B------:R-:W-:Y:S01]  /*1d80*/  UIADD3 UR10, UR10, 0x12000, URZ ;  /* 0x000120000a0a7890 */ /* 0x000fe2000fffe03f */
[----:B------:R-:W-:-:S03]  /*1d90*/  IMAD R4, R4, 0x4, R235 ;  /* 0x0000000404047824 */ /* 0x000fc600078e02eb */
[----:B------:R-:W-:Y:S02]  /*1da0*/  USHF.R.U32.HI UR10, URZ, 0x4, UR10 ;  /* 0x000000043f0a7899 */ /* 0x000fe4000801160a */
        /* <DEDUP_REMOVED lines=55> */
.L_x_2167:
[----:B------:R1:W1:Y:S01]  /*2120*/  SYNCS.PHASECHK.TRANS64.TRYWAIT P1, [UR9+0x26830], R120 ;  /* 0x02683078ff0075a7 */ /* 0x0002620008020149 */
[----:B------:R-:W-:Y:S05]  /*2130*/  @!P0 BRA `(.L_x_2168) ;  /* 0x0000000000048947 */ /* 0x000fea0003800000 */
[----:B------:R-:W-:Y:S01]  /*2140*/  BPT.TRAP 0x1 ;  /* 0x000000040000795c */ /* 0x000fe20000300000 */
.L_x_2168:
        /* <DEDUP_REMOVED lines=23> */
[----:B------:R-:W1:Y:S01]  /*22c0*/  MUFU.TANH R5, R5 ;  /* 0x0000000500057308 */ /* 0x000e620000002400 */
[----:B------:R-:W-:-:S07]  /*22d0*/  FMUL.FTZ R156, R156, UR7 ;  /* 0x000000079c9c7c20 */ /* 0x000fce0008410000 */
        /* <DEDUP_REMOVED lines=25> */
.L_x_2169:
[----:B------:R-:W-:Y:S01]  /*2470*/  UIMAD UR13, UR39, -0x40, UR6 ;  /* 0xffffffc0270d78a4 */ /* 0x000fe2000f8e0206 */
[----:B------:R-:W-:Y:S01]  /*2480*/  ISETP.GT.AND P2, PT, R3, RZ, PT ;  /* 0x000000ff0300720c */ /* 0x000fe20003f44270 */
[----:B------:R-:W-:Y:S01]  /*2490*/  FMUL.FTZ R234, R157, UR7 ;  /* 0x000000079dea7c20 */ /* 0x000fe20008410000 */
[----:B------:R-:W-:Y:S01]  /*24a0*/  R2UR UR12, R235 ;  /* 0x00000000eb0c72ca */ /* 0x000fe200000e0000 */
[----:B------:R-:W-:Y:S01]  /*24b0*/  FMUL.FTZ R233, R160, UR7 ;  /* 0x00000007a0e97c20 */ /* 0x000fe20008410000 */
[C---:B------:R-:W-:Y:S01]  /*24c0*/  ISETP.GT.AND P1, PT, R3.reuse, 0x8, PT ;  /* 0x000000080300780c */ /* 0x040fe20003f24270 */
[----:B------:R-:W1:Y:S01]  /*24d0*/  MUFU.TANH R156, R156 ;  /* 0x0000009c009c7308 */ /* 0x000e620000002400 */
[----:B------:R-:W-:Y:S01]  /*24e0*/  IADD3 R120, -R3, UR13, -R2 ;  /* 0x0000000d03787c10 */ /* 0x000fe2000fffe902 */
[----:B------:R-:W-:Y:S01]  /*24f0*/  UMOV UR15, 0x80000020 ;  /* 0x80000020000f7882 */ /* 0x000fe20000000000 */
[----:B------:R-:W-:Y:S01]  /*2500*/  FMUL.FTZ R219, R158, UR7 ;  /* 0x000000079edb7c20 */ /* 0x000fe20008410000 */
[----:B------:R-:W-:Y:S01]  /*2510*/  FMUL.FTZ R221, R159, UR7 ;  /* 0x000000079fdd7c20 */ /* 0x000fe20008410000 */
[C---:B------:R-:W-:Y:S01]  /*2520*/  SEL R121, R120.reuse, 0x40, P2 ;  /* 0x0000004078797807 */ /* 0x040fe20001000000 */
[----:B------:R-:W-:-:S02]  /*2530*/  VIADD R120, R120, 0x8 ;  /* 0x0000000878787836 */ /* 0x000fc40000000000 */
[----:B------:R-:W-:Y:S01]  /*2540*/  FMUL.FTZ R161, R161, UR7 ;  /* 0x00000007a1a17c20 */ /* 0x000fe20008410000 */
[----:B------:R-:W5:Y:S01]  /*2550*/  MUFU.TANH R234, R234 ;  /* 0x000000ea00ea7308 */ /* 0x000f620000002400 */
[----:B------:R-:W-:Y:S01]  /*2560*/  ISETP.GT.AND P6, PT, R121, RZ, PT ;  /* 0x000000ff7900720c */ /* 0x000fe20003fc4270 */
[----:B------:R-:W-:Y:S01]  /*2570*/  UIADD3 UR12, UR12, 0x18000, URZ ;  /* 0x000180000c0c7890 */ /* 0x000fe2000fffe03f */
[----:B------:R-:W-:Y:S01]  /*2580*/  SEL R120, R120, 0x40, P1 ;  /* 0x0000004078787807 */ /* 0x000fe20000800000 */
[----:B------:R-:W-:Y:S01]  /*2590*/  FMUL.FTZ R215, R155, UR7 ;  /* 0x000000079bd77c20 */ /* 0x000fe20008410000 */
[C---:B------:R-:W-:Y:S01]  /*25a0*/  ISETP.GT.AND P1, PT, R121.reuse, 0x1, PT ;  /* 0x000000017900780c */ /* 0x040fe20003f24270 */
[----:B------:R-:W-:Y:S01]  /*25b0*/  USHF.R.U32.HI UR12, URZ, 0x4, UR12 ;  /* 0x000000043f0c7899 */ /* 0x000fe2000801160c */
[----:B------:R-:W-:Y:S01]  /*25c0*/  ISETP.GT.AND P3, PT, R121, 0x8, PT ;  /* 0x000000087900780c */ /* 0x000fe20003f64270 */
[----:B------:R-:W5:Y:S01]  /*25d0*/  MUFU.TANH R233, R233 ;  /* 0x000000e900e97308 */ /* 0x000f620000002400 */
[----:B------:R-:W-:Y:S01]  /*25e0*/  FSEL R123, R5, -INF , !P6 ;  /* 0xff800000057b7808 */ /* 0x000fe20007000000 */
[----:B------:R-:W-:Y:S01]  /*25f0*/  ULOP3.LUT UR12, UR12, 0x3fff, URZ, 0xc0, !UPT ;  /* 0x00003fff0c0c7892 */ /* 0x000fe2000f8ec03f */
[----:B------:R-:W-:Y:S01]  /*2600*/  FSEL R227, R6, -INF , !P1 ;  /* 0xff80000006e37808 */ /* 0x000fe20004800000 */
[----:B------:R-:W-:Y:S01]  /*2610*/  FMUL.FTZ R225, R163, UR7 ;  /* 0x00000007a3e17c20 */ /* 0x000fe20008410000 */
[----:B------:R-:W-:Y:S01]  /*2620*/  FSEL R223, R9, -INF , !P3 ;  /* 0xff80000009df7808 */ /* 0x000fe20005800000 */
[----:B------:R-:W-:Y:S01]  /*2630*/  ULOP3.LUT UR13, UR12, 0x10000, URZ, 0xfc, !UPT ;  /* 0x000100000c0d7892 */ /* 0x000fe2000f8efc3f */
[----:B------:R-:W-:Y:S01]  /*2640*/  ISETP.GT.AND P2, PT, R121, 0x9, PT ;  /* 0x000000097900780c */ /* 0x000fe20003f44270 */
[----:B---3--:R-:W-:Y:S01]  /*2650*/  FFMA.FTZ R226, R123, UR8, -R198 ;  /* 0x000000087be27c23 */ /* 0x008fe200080108c6 */
[C---:B------:R-:W-:Y:S01]  /*2660*/  ISETP.GT.AND P5, PT, R120.reuse, RZ, PT ;  /* 0x000000ff7800720c */ /* 0x040fe20003fa4270 */
[----:B------:R-:W-:Y:S01]  /*2670*/  UIMAD UR13, UR5, 0x300, UR13 ;  /* 0x00000300050d78a4 */ /* 0x000fe2000f8e020d */
[C---:B------:R-:W-:Y:S01]  /*2680*/  ISETP.GT.AND P6, PT, R120.reuse, 0x1, PT ;  /* 0x000000017800780c */ /* 0x040fe20003fc4270 */
[----:B----4-:R-:W-:Y:S01]  /*2690*/  FFMA.FTZ R155, R223, UR8, -R196 ;  /* 0x00000008df9b7c23 */ /* 0x010fe200080108c4 */
[C---:B------:R-:W-:Y:S01]  /*26a0*/  ISETP.GT.AND P1, PT, R120.reuse, 0x8, PT ;  /* 0x000000087800780c */ /* 0x040fe20003f24270 */
[----:B------:R3:W-:Y:S01]  /*26b0*/  MUFU.TANH R223, R161 ;  /* 0x000000a100df7308 */ /* 0x0007e20000002400 */
[----:B------:R-:W-:Y:S01]  /*26c0*/  ISETP.GT.AND P3, PT, R120, 0x9, PT ;  /* 0x000000097800780c */ /* 0x000fe20003f64270 */
[--C-:B------:R-:W-:Y:S01]  /*26d0*/  FFMA.FTZ R227, R227, UR8, -R199.reuse ;  /* 0x00000008e3e37c23 */ /* 0x100fe200080108c7 */
[----:B------:R-:W-:Y:S01]  /*26e0*/  FSEL R125, R7, -INF , !P5 ;  /* 0xff800000077d7808 */ /* 0x000fe20006800000 */
[----:B------:R-:W-:Y:S01]  /*26f0*/  UMOV UR14, UR13 ;  /* 0x0000000d000e7c82 */ /* 0x000fe20008000000 */
[----:B------:R-:W-:Y:S01]  /*2700*/  FSEL R224, R8, -INF , !P6 ;  /* 0xff80000008e07808 */ /* 0x000fe20007000000 */
[----:B------:R-:W-:Y:S01]  /*2710*/  FFMA.FTZ R9, -R9, R9, 1 ;  /* 0x3f80000009097423 */ /* 0x000fe20000010109 */
[----:B------:R-:W-:Y:S01]  /*2720*/  FSEL R228, R11, -INF , !P1 ;  /* 0xff8000000be47808 */ /* 0x000fe20004800000 */
[----:B------:R-:W-:Y:S01]  /*2730*/  FFMA.FTZ R198, R125, UR8, -R198 ;  /* 0x000000087dc67c23 */ /* 0x000fe200080108c6 */
[----:B------:R-:W-:Y:S01]  /*2740*/  FSEL R232, R10, -INF , !P2 ;  /* 0xff8000000ae87808 */ /* 0x000fe20005000000 */
[----:B------:R-:W-:Y:S01]  /*2750*/  FFMA.FTZ R199, R224, UR8, -R199 ;  /* 0x00000008e0c77c23 */ /* 0x000fe200080108c7 */
[----:B------:R-:W-:Y:S01]  /*2760*/  FSEL R217, R12, -INF , !P3 ;  /* 0xff8000000cd97808 */ /* 0x000fe20005800000 */
[----:B------:R-:W-:Y:S01]  /*2770*/  FFMA.FTZ R228, R228, UR8, -R196 ;  /* 0x00000008e4e47c23 */ /* 0x000fe200080108c4 */
[C---:B------:R-:W-:Y:S01]  /*2780*/  ISETP.GT.AND P4, PT, R121.reuse, 0x10, PT ;  /* 0x000000107900780c */ /* 0x040fe20003f84270 */
[--C-:B---3--:R-:W-:Y:S01]  /*2790*/  FFMA.FTZ R161, R232, UR8, -R197.reuse ;  /* 0x00000008e8a17c23 */ /* 0x108fe200080108c5 */
[C---:B------:R-:W-:Y:S01]  /*27a0*/  ISETP.GT.AND P5, PT, R121.reuse, 0x11, PT ;  /* 0x000000117900780c */ /* 0x040fe20003fa4270 */
[----:B------:R-:W-:Y:S01]  /*27b0*/  FMUL.FTZ R224, R162, UR7 ;  /* 0x00000007a2e07c20 */ /* 0x000fe20008410000 */
[C---:B------:R-:W-:Y:S01]  /*27c0*/  ISETP.GT.AND P6, PT, R121.reuse, 0x18, PT ;  /* 0x000000187900780c */ /* 0x040fe20003fc4270 */
[----:B------:R-:W3:Y:S01]  /*27d0*/  MUFU.EX2 R227, R227 ;  /* 0x000000e300e37308 */ /* 0x000ee20000000800 */
[----:B------:R-:W-:Y:S01]  /*27e0*/  ISETP.GT.AND P1, PT, R121, 0x19, PT ;  /* 0x000000197900780c */ /* 0x000fe20003f24270 */
[----:B------:R-:W-:Y:S01]  /*27f0*/  FFMA.FTZ R217, R217, UR8, -R197 ;  /* 0x00000008d9d97c23 */ /* 0x000fe200080108c5 */
[----:B------:R-:W-:Y:S01]  /*2800*/  ISETP.GT.AND P2, PT, R120, 0x10, PT ;  /* 0x000000107800780c */ /* 0x000fe20003f44270 */
[----:B------:R-:W-:Y:S01]  /*2810*/  ULOP3.LUT UR12, UR12, 0x1000000, URZ, 0xfc, !UPT ;  /* 0x010000000c0c7892 */ /* 0x000fe2000f8efc3f */
[----:B------:R-:W-:-:S02]  /*2820*/  ISETP.GT.AND P3, PT, R121, 0x20, PT ;  /* 0x000000207900780c */ /* 0x000fc40003f64270 */
[----:B------:R-:W-:Y:S01]  /*2830*/  FSEL R231, R13, -INF , !P4 ;  /* 0xff8000000de77808 */ /* 0x000fe20006000000 */
[----:B------:R-:W-:Y:S01]  /*2840*/  MUFU.EX2 R155, R155 ;  /* 0x0000009b009b7308 */ /* 0x000fe20000000800 */
[----:B------:R-:W-:Y:S01]  /*2850*/  FSEL R214, R15, -INF , !P2 ;  /* 0xff8000000fd67808 */ /* 0x000fe20005000000 */
[----:B------:R-:W-:Y:S01]  /*2860*/  UIMAD UR12, UR5, 0x300, UR12 ;  /* 0x00000300050c78a4 */ /* 0x000fe2000f8e020c */
[----:B------:R-:W-:Y:S01]  /*2870*/  FSEL R230, R14, -INF , !P5 ;  /* 0xff8000000ee67808 */ /* 0x000fe20006800000 */
[----:B------:R-:W-:Y:S01]  /*2880*/  FFMA.FTZ R162, R231, UR8, -R194 ;  /* 0x00000008e7a27c23 */ /* 0x000fe200080108c2 */
[----:B------:R-:W-:Y:S01]  /*2890*/  FSEL R229, R18, -INF , !P6 ;  /* 0xff80000012e57808 */ /* 0x000fe20007000000 */
[----:B------:R-:W-:Y:S01]  /*28a0*/  FFMA.FTZ R14, -R14, R14, 1 ;  /* 0x3f8000000e0e7423 */ /* 0x000fe2000001010e */
[----:B------:R-:W-:Y:S01]  /*28b0*/  FSEL R222, R19, -INF , !P1 ;  /* 0xff80000013de7808 */ /* 0x000fe20004800000 */
[----:B------:R-:W-:Y:S01]  /*28c0*/  FFMA.FTZ R163, R230, UR8, -R195 ;  /* 0x00000008e6a37c23 */ /* 0x000fe200080108c3 */
[----:B------:R-:W-:Y:S01]  /*28d0*/  FSEL R220, R202, -INF , !P3 ;  /* 0xff800000cadc7808 */ /* 0x000fe20005800000 */
[----:B------:R-:W-:Y:S01]  /*28e0*/  FFMA.FTZ R196, R229, UR8, -R192 ;  /* 0x00000008e5c47c23 */ /* 0x000fe200080108c0 */
[----:B------:R-:W-:Y:S01]  /*28f0*/  ISETP.GT.AND P4, PT, R120, 0x11, PT ;  /* 0x000000117800780c */ /* 0x000fe20003f84270 */
[----:B------:R-:W-:Y:S01]  /*2900*/  MUFU.TANH R215, R215 ;  /* 0x000000d700d77308 */ /* 0x000fe20000002400 */
[----:B------:R-:W-:-:S02]  /*2910*/  ISETP.GT.AND P2, PT, R121, 0x21, PT ;  /* 0x000000217900780c */ /* 0x000fc40003f44270 */
[C---:B------:R-:W-:Y:S02]  /*2920*/  ISETP.GT.AND P5, PT, R120.reuse, 0x18, PT ;  /* 0x000000187800780c */ /* 0x040fe40003fa4270 */
[C---:B------:R-:W-:Y:S02]  /*2930*/  ISETP.GT.AND P6, PT, R120.reuse, 0x19, PT ;  /* 0x000000197800780c */ /* 0x040fe40003fc4270 */
[C---:B------:R-:W-:Y:S01]  /*2940*/  ISETP.GT.AND P1, PT, R120.reuse, 0x20, PT ;  /* 0x000000207800780c */ /* 0x040fe20003f24270 */
[----:B------:R-:W-:Y:S01]  /*2950*/  MUFU.TANH R219, R219 ;  /* 0x000000db00db7308 */ /* 0x000fe20000002400 */
[----:B------:R-:W-:Y:S02]  /*2960*/  ISETP.GT.AND P3, PT, R120, 0x21, PT ;  /* 0x000000217800780c */ /* 0x000fe40003f64270 */
[----:B------:R-:W-:Y:S02]  /*2970*/  FSEL R213, R17, -INF , !P4 ;  /* 0xff80000011d57808 */ /* 0x000fe40006000000 */
[----:B------:R-:W-:-:S02]  /*2980*/  FSEL R212, R200, -INF , !P5 ;  /* 0xff800000c8d47808 */ /* 0x000fc40006800000 */
[----:B------:R-:W-:Y:S01]  /*2990*/  FSEL R211, R201, -INF , !P6 ;  /* 0xff800000c9d37808 */ /* 0x000fe20007000000 */
[----:B------:R-:W-:Y:S01]  /*29a0*/  MUFU.EX2 R162, R162 ;  /* 0x000000a200a27308 */ /* 0x000fe20000000800 */
[----:B------:R-:W-:Y:S01]  /*29b0*/  FSEL R210, R204, -INF , !P1 ;  /* 0xff800000ccd27808 */ /* 0x000fe20004800000 */
[----:B------:R-:W-:Y:S01]  /*29c0*/  FFMA.FTZ R212, R212, UR8, -R192 ;  /* 0x00000008d4d47c23 */ /* 0x000fe200080108c0 */
[----:B------:R-:W-:Y:S01]  /*29d0*/  FSEL R218, R203, -INF , !P2 ;  /* 0xff800000cbda7808 */ /* 0x000fe20005000000 */
[----:B------:R-:W-:Y:S01]  /*29e0*/  FFMA.FTZ R211, R211, UR8, -R193 ;  /* 0x00000008d3d37c23 */ /* 0x000fe200080108c1 */
[----:B------:R-:W-:Y:S01]  /*29f0*/  FSEL R209, R205, -INF , !P3 ;  /* 0xff800000cdd17808 */ /* 0x000fe20005800000 */
[----:B------:R-:W-:Y:S01]  /*2a00*/  FFMA.FTZ R213, R213, UR8, -R195 ;  /* 0x00000008d5d57c23 */ /* 0x000fe200080108c3 */
[C---:B------:R-:W-:Y:S01]  /*2a10*/  ISETP.GT.AND P4, PT, R121.reuse, 0x28, PT ;  /* 0x000000287900780c */ /* 0x040fe20003f84270 */
[----:B------:R-:W-:Y:S01]  /*2a20*/  MUFU.TANH R224, R224 ;  /* 0x000000e000e07308 */ /* 0x000fe20000002400 */
[----:B------:R-:W-:Y:S01]  /*2a30*/  ISETP.GT.AND P5, PT, R121, 0x29, PT ;  /* 0x000000297900780c */ /* 0x000fe20003fa4270 */
[----:B------:R-:W-:Y:S01]  /*2a40*/  FFMA.FTZ R209, R209, UR8, -R191 ;  /* 0x00000008d1d17c23 */ /* 0x000fe200080108bf */
[C---:B------:R-:W-:Y:S01]  /*2a50*/  ISETP.GT.AND P6, PT, R121.reuse, 0x30, PT ;  /* 0x000000307900780c */ /* 0x040fe20003fc4270 */
[----:B------:R-:W-:Y:S01]  /*2a60*/  FFMA.FTZ R210, R210, UR8, -R190 ;  /* 0x00000008d2d27c23 */ /* 0x000fe200080108be */
[----:B------:R-:W-:-:S02]  /*2a70*/  ISETP.GT.AND P1, PT, R121, 0x31, PT ;  /* 0x000000317900780c */ /* 0x000fc40003f24270 */
[----:B------:R-:W-:Y:S01]  /*2a80*/  ISETP.GT.AND P2, PT, R121, 0x38, PT ;  /* 0x000000387900780c */ /* 0x000fe20003f44270 */
[----:B------:R-:W-:Y:S01]  /*2a90*/  MUFU.TANH R225, R225 ;  /* 0x000000e100e17308 */ /* 0x000fe20000002400 */
[----:B------:R-:W-:Y:S02]  /*2aa0*/  ISETP.GT.AND P3, PT, R120, 0x28, PT ;  /* 0x000000287800780c */ /* 0x000fe40003f64270 */
[----:B------:R-:W-:Y:S02]  /*2ab0*/  FSEL R216, R152, -INF , !P4 ;  /* 0xff80000098d87808 */ /* 0x000fe40006000000 */
[----:B--2---:R-:W-:Y:S02]  /*2ac0*/  FSEL R208, R154, -INF , !P3 ;  /* 0xff8000009ad07808 */ /* 0x004fe40005800000 */
[----:B------:R-:W-:Y:S01]  /*2ad0*/  FSEL R207, R153, -INF , !P5 ;  /* 0xff80000099cf7808 */ /* 0x000fe20006800000 */
[----:B------:R-:W-:Y:S01]  /*2ae0*/  MUFU.TANH R221, R221 ;  /* 0x000000dd00dd7308 */ /* 0x000fe20000002400 */
[----:B-1----:R-:W-:Y:S01]  /*2af0*/  FSEL R157, R156, -INF , !P6 ;  /* 0xff8000009c9d7808 */ /* 0x002fe20007000000 */
[----:B------:R-:W-:Y:S01]  /*2b00*/  FFMA.FTZ R208, R208, UR8, -R188 ;  /* 0x00000008d0d07c23 */ /* 0x000fe200080108bc */
[C---:B-----5:R-:W-:Y:S01]  /*2b10*/  FSEL R160, R234.reuse, -INF , !P1 ;  /* 0xff800000eaa07808 */ /* 0x060fe20004800000 */
[----:B------:R-:W-:Y:S01]  /*2b20*/  FFMA.FTZ R234, -R234, R234, 1 ;  /* 0x3f800000eaea7423 */ /* 0x000fe200000101ea */
[----:B------:R-:W-:Y:S01]  /*2b30*/  FSEL R206, R233, -INF , !P2 ;  /* 0xff800000e9ce7808 */ /* 0x000fe20005000000 */
[----:B------:R-:W-:Y:S01]  /*2b40*/  FFMA.FTZ R197, R157, UR8, -R22 ;  /* 0x000000089dc57c23 */ /* 0x000fe20008010816 */
[----:B------:R-:W-:Y:S01]  /*2b50*/  ISETP.GT.AND P4, PT, R121, 0x39, PT ;  /* 0x000000397900780c */ /* 0x000fe20003f84270 */
[----:B------:R-:W-:Y:S01]  /*2b60*/  FFMA.FTZ R157, -R12, R12, 1 ;  /* 0x3f8000000c9d7423 */ /* 0x000fe2000001010c */
[----:B------:R-:W-:Y:S01]  /*2b70*/  ISETP.GT.AND P3, PT, R120, 0x29, PT ;  /* 0x000000297800780c */ /* 0x000fe20003f64270 */
[----:B------:R-:W-:Y:S01]  /*2b80*/  FFMA.FTZ R12, R160, UR8, -R23 ;  /* 0x00000008a00c7c23 */ /* 0x000fe20008010817 */
[----:B------:R-:W-:Y:S01]  /*2b90*/  ISETP.GT.AND P5, PT, R120, 0x30, PT ;  /* 0x000000307800780c */ /* 0x000fe20003fa4270 */
[----:B------:R-:W-:Y:S01]  /*2ba0*/  FFMA.FTZ R160, R214, UR8, -R194 ;  /* 0x00000008d6a07c23 */ /* 0x000fe200080108c2 */
[C---:B------:R-:W-:Y:S01]  /*2bb0*/  ISETP.GT.AND P6, PT, R120.reuse, 0x31, PT ;  /* 0x000000317800780c */ /* 0x040fe20003fc4270 */
[----:B------:R-:W-:Y:S01]  /*2bc0*/  MUFU.EX2 R163, R163 ;  /* 0x000000a300a37308 */ /* 0x000fe20000000800 */
[----:B------:R-:W-:Y:S01]  /*2bd0*/  ISETP.GT.AND P1, PT, R120, 0x38, PT ;  /* 0x000000387800780c */ /* 0x000fe20003f24270 */
[----:B------:R-:W-:Y:S01]  /*2be0*/  FFMA.FTZ R156, -R156, R156, 1 ;  /* 0x3f8000009c9c7423 */ /* 0x000fe2000001019c */
[----:B------:R-:W-:Y:S01]  /*2bf0*/  ISETP.GT.AND P2, PT, R120, 0x39, PT ;  /* 0x000000397800780c */ /* 0x000fe20003f44270 */
[----:B------:R-:W-:Y:S01]  /*2c00*/  FFMA.FTZ R233, -R233, R233, 1 ;  /* 0x3f800000e9e97423 */ /* 0x000fe200000101e9 */
[----:B------:R-:W-:-:S03]  /*2c10*/  WARPGROUP.ARRIVE ;  /* 0x00000000000079c5 */ /* 0x000fc60000000000 */
[----:B------:R-:W-:Y:S03]  /*2c20*/  MUFU.EX2 R160, R160 ;  /* 0x000000a000a07308 */ /* 0x000fe60000000800 */
[----:B------:R-:W-:Y:S01]  /*2c30*/  HGMMA.64x64x16.F32 R120, R164, gdesc[UR12], RZ, !UPT, gsb0 ;  /* 0x00e0000ca4787df0 */ /* 0x000fe2000c0008ff */
[----:B------:R-:W-:Y:S01]  /*2c40*/  UIADD3 UR14, UR13, 0x2, URZ ;  /* 0x000000020d0e7890 */ /* 0x000fe2000fffe03f */
[----:B------:R-:W-:-:S03]  /*2c50*/  UMOV UR15, 0x80000020 ;  /* 0x80000020000f7882 */ /* 0x000fc60000000000 */
[----:B------:R-:W1:Y:S08]  /*2c60*/  MUFU.EX2 R226, R226 ;  /* 0x000000e200e27308 */ /* 0x000e700000000800 */
[----:B------:R-:W-:Y:S08]  /*2c70*/  MUFU.EX2 R196, R196 ;  /* 0x000000c400c47308 */ /* 0x000ff00000000800 */
[----:B------:R-:W-:Y:S08]  /*2c80*/  MUFU.EX2 R12, R12 ;  /* 0x0000000c000c7308 */ /* 0x000ff00000000800 */
[----:B------:R-:W-:Y:S08]  /*2c90*/  MUFU.EX2 R197, R197 ;  /* 0x000000c500c57308 */ /* 0x000ff00000000800 */
[----:B------:R-:W-:Y:S01]  /*2ca0*/  MUFU.EX2 R161, R161 ;  /* 0x000000a100a17308 */ /* 0x000fe20000000800 */
        /* <DEDUP_REMOVED lines=19> */
[----:B------:R-:W-:Y:S01]  /*2de0*/  R2UR UR13, R237 ;  /* 0x00000000ed0d72ca */ /* 0x000fe200000e0000 */
[----:B------:R-:W-:-:S12]  /*2df0*/  UMOV UR15, 0x80000020 ;  /* 0x80000020000f7882 */ /* 0x000fd80000000000 */
[----:B------:R-:W-:-:S04]  /*2e00*/  USHF.R.U32.HI UR13, URZ, 0x4, UR13 ;  /* 0x000000043f0d7899 */ /* 0x000fc8000801160d */
[----:B------:R-:W-:-:S04]  /*2e10*/  ULOP3.LUT UR13, UR13, 0x3fff, URZ, 0xc0, !UPT ;  /* 0x00003fff0d0d7892 */ /* 0x000fc8000f8ec03f */
[----:B------:R-:W-:-:S04]  /*2e20*/  ULOP3.LUT UR13, UR13, 0x10000, URZ, 0xfc, !UPT ;  /* 0x000100000d0d7892 */ /* 0x000fc8000f8efc3f */
[----:B------:R-:W-:-:S03]  /*2e30*/  ULEA UR17, UR5, UR13, 0xa ;  /* 0x0000000d05117291 */ /* 0x000fc6000f8e503f */
[----:B------:R-:W-:Y:S01]  /*2e40*/  UMOV UR13, 0x40000040 ;  /* 0x40000040000d7882 */ /* 0x000fe20000000000 */
[----:B------:R-:W-:Y:S02]  /*2e50*/  WARPGROUP.DEPBAR.LE gsb0, 0x0 ;  /* 0x00008000000079c5 */ /* 0x000fe40000010000 */
[----:B------:R-:W-:-:S06]  /*2e60*/  WARPGROUP.ARRIVE ;  /* 0x00000000000079c5 */ /* 0x000fcc0000000000 */
[----:B------:R-:W-:Y:S01]  /*2e70*/  HGMMA.64x64x16.F32 R120, R184, gdesc[UR12], R120, gsb0 ;  /* 0x00e0000cb8787df0 */ /* 0x000fe20008000878 */
[----:B------:R-:W-:Y:S01]  /*2e80*/  UMOV UR14, UR12 ;  /* 0x0000000c000e7c82 */ /* 0x000fe20008000000 */
[----:B------:R-:W-:Y:S01]  /*2e90*/  UMOV UR15, 0x80000020 ;  /* 0x80000020000f7882 */ /* 0x000fe20000000000 */
[----:B------:R-:W-:Y:S02]  /*2ea0*/  WARPGROUP.DEPBAR.LE gsb0, 0x0 ;  /* 0x00008000000079c5 */ /* 0x000fe40000010000 */
[----:B------:R-:W2:Y:S02]  /*2eb0*/  LDS.64 R158, [R4+0x1e200] ;  /* 0x01e20000049e7984 */ /* 0x000ea40000000a00 */
[--C-:B--2---:R-:W-:Y:S01]  /*2ec0*/  FADD.FTZ R232, R123, -R159.reuse ;  /* 0x8000009f7be87221 */ /* 0x104fe20000010000 */
[--C-:B------:R-:W-:Y:S01]  /*2ed0*/  FADD.FTZ R230, R120, -R158.reuse ;  /* 0x8000009e78e67221 */ /* 0x100fe20000010000 */
[----:B------:R-:W2:Y:S01]  /*2ee0*/  MUFU.EX2 R123, R198 ;  /* 0x000000c6007b7308 */ /* 0x000ea20000000800 */
[----:B------:R-:W-:Y:S01]  /*2ef0*/  FADD.FTZ R229, R121, -R159 ;  /* 0x8000009f79e57221 */ /* 0x000fe20000010000 */
[----:B------:R-:W-:Y:S01]  /*2f00*/  FADD.FTZ R231, R122, -R158 ;  /* 0x8000009e7ae77221 */ /* 0x000fe20000010000 */
[----:B------:R-:W4:Y:S01]  /*2f10*/  LDS.64 R120, [R4+0x1e220] ;  /* 0x01e2200004787984 */ /* 0x000f220000000a00 */
[----:B------:R-:W-:Y:S01]  /*2f20*/  FFMA.FTZ R159, -R7, R7, 1 ;  /* 0x3f800000079f7423 */ /* 0x000fe20000010107 */
[----:B------:R-:W-:Y:S01]  /*2f30*/  FFMA.FTZ R7, R220, UR8, -R190 ;  /* 0x00000008dc077c23 */ /* 0x000fe200080108be */
[----:B---3--:R-:W-:Y:S01]  /*2f40*/  FMUL.FTZ R229, R227, R229 ;  /* 0x000000e5e3e57220 */ /* 0x008fe20000410000 */
[----:B------:R-:W-:Y:S01]  /*2f50*/  FFMA.FTZ R122, R222, UR8, -R193 ;  /* 0x00000008de7a7c23 */ /* 0x000fe200080108c1 */
[----:B------:R-:W-:Y:S01]  /*2f60*/  FFMA.FTZ R222, R218, UR8, -R191 ;  /* 0x00000008dade7c23 */ /* 0x000fe200080108bf */
[----:B------:R3:W-:Y:S01]  /*2f70*/  MUFU.EX2 R198, R7 ;  /* 0x0000000700c67308 */ /* 0x0007e20000000800 */
[----:B------:R-:W-:Y:S01]  /*2f80*/  FFMA.FTZ R158, -R5, R5, 1 ;  /* 0x3f800000059e7423 */ /* 0x000fe20000010105 */
[----:B-1----:R-:W-:Y:S01]  /*2f90*/  FMUL.FTZ R5, R226, R230 ;  /* 0x000000e6e2057220 */ /* 0x002fe20000410000 */
[----:B------:R-:W-:-:S03]  /*2fa0*/  FFMA.FTZ R218, -R8, R8, 1 ;  /* 0x3f80000008da7423 */ /* 0x000fc60000010108 */
[----:B------:R-:W-:Y:S01]  /*2fb0*/  FMUL.FTZ R158, R158, R5 ;  /* 0x000000059e9e7220 */ /* 0x000fe20000410000 */
[----:B--2---:R-:W-:Y:S01]  /*2fc0*/  FMUL.FTZ R220, R123, R231 ;  /* 0x000000e77bdc7220 */ /* 0x004fe20000410000 */
[----:B------:R-:W-:Y:S03]  /*2fd0*/  MUFU.EX2 R122, R122 ;  /* 0x0000007a007a7308 */ /* 0x000fe60000000800 */
[----:B------:R-:W-:Y:S01]  /*2fe0*/  FMUL.FTZ R159, R159, R220 ;  /* 0x000000dc9f9f7220 */ /* 0x000fe20000410000 */
[----:B------:R-:W-:Y:S02]  /*2ff0*/  FFMA.FTZ R220, -R6, R6, 1 ;  /* 0x3f80000006dc7423 */ /* 0x000fe40000010106 */
[----:B---3--:R-:W1:Y:S02]  /*3000*/  LDS.64 R6, [R4+0x1e240] ;  /* 0x01e2400004067984 */ /* 0x008e640000000a00 */
[----:B------:R-:W-:Y:S01]  /*3010*/  FMUL.FTZ R220, R220, R229 ;  /* 0x000000e5dcdc7220 */ /* 0x000fe20000410000 */
[----:B------:R-:W2:Y:S08]  /*3020*/  MUFU.EX2 R5, R199 ;  /* 0x000000c700057308 */ /* 0x000eb00000000800 */
[----:B------:R-:W-:Y:S01]  /*3030*/  MUFU.EX2 R199, R222 ;  /* 0x000000de00c77308 */ /* 0x000fe20000000800 */
[--C-:B----4-:R-:W-:Y:S01]  /*3040*/  FADD.FTZ R124, R124, -R120.reuse ;  /* 0x800000787c7c7221 */ /* 0x110fe20000010000 */
[----:B------:R-:W-:Y:S01]  /*3050*/  FADD.FTZ R229, R126, -R120 ;  /* 0x800000787ee57221 */ /* 0x000fe20000010000 */
[----:B------:R-:W-:Y:S01]  /*3060*/  FFMA.FTZ R120, R216, UR8, -R188 ;  /* 0x00000008d8787c23 */ /* 0x000fe200080108bc */
[--C-:B------:R-:W-:Y:S01]  /*3070*/  FADD.FTZ R216, R125, -R121.reuse ;  /* 0x800000797dd87221 */ /* 0x100fe20000010000 */
[----:B------:R-:W-:Y:S01]  /*3080*/  FMUL.FTZ R126, R155, R124 ;  /* 0x0000007c9b7e7220 */ /* 0x000fe20000410000 */
[----:B------:R-:W-:Y:S01]  /*3090*/  FADD.FTZ R124, R127, -R121 ;  /* 0x800000797f7c7221 */ /* 0x000fe20000010000 */
[----:B------:R-:W-:Y:S01]  /*30a0*/  FFMA.FTZ R127, -R10, R10, 1 ;  /* 0x3f8000000a7f7423 */ /* 0x000fe2000001010a */
[----:B------:R-:W-:Y:S01]  /*30b0*/  FFMA.FTZ R121, R207, UR8, -R189 ;  /* 0x00000008cf797c23 */ /* 0x000fe200080108bd */
[----:B------:R-:W-:Y:S01]  /*30c0*/  FMUL.FTZ R125, R9, R126 ;  /* 0x0000007e097d7220 */ /* 0x000fe20000410000 */
[----:B------:R-:W-:Y:S01]  /*30d0*/  FFMA.FTZ R126, -R11, R11, 1 ;  /* 0x3f8000000b7e7423 */ /* 0x000fe2000001010b */
[----:B------:R-:W3:Y:S01]  /*30e0*/  MUFU.EX2 R9, R217 ;  /* 0x000000d900097308 */ /* 0x000ee20000000800 */
[----:B------:R-:W4:Y:S01]  /*30f0*/  LDS.64 R10, [R4+0x1e260] ;  /* 0x01e26000040a7984 */ /* 0x000f220000000a00 */
[----:B--2---:R-:W-:Y:S01]  /*3100*/  FMUL.FTZ R231, R5, R232 ;  /* 0x000000e805e77220 */ /* 0x004fe20000410000 */
[----:B------:R-:W-:-:S03]  /*3110*/  FMUL.FTZ R216, R161, R216 ;  /* 0x000000d8a1d87220 */ /* 0x000fc60000410000 */
[----:B------:R-:W-:Y:S01]  /*3120*/  FMUL.FTZ R218, R218, R231 ;  /* 0x000000e7dada7220 */ /* 0x000fe20000410000 */
[----:B------:R-:W-:Y:S01]  /*3130*/  FMUL.FTZ R127, R127, R216 ;  /* 0x000000d87f7f7220 */ /* 0x000fe20000410000 */
[----:B------:R-:W-:Y:S01]  /*3140*/  MUFU.EX2 R121, R121 ;  /* 0x0000007900797308 */ /* 0x000fe20000000800 */
[--C-:B-1----:R-:W-:Y:S01]  /*3150*/  FADD.FTZ R191, R128, -R6.reuse ;  /* 0x8000000680bf7221 */ /* 0x102fe20000010000 */
[----:B------:R-:W-:Y:S01]  /*3160*/  FADD.FTZ R193, R130, -R6 ;  /* 0x8000000682c17221 */ /* 0x000fe20000010000 */
[----:B------:R-:W-:Y:S01]  /*3170*/  FSEL R6, R215, -INF , !P3 ;  /* 0xff800000d7067808 */ /* 0x000fe20005800000 */
[--C-:B------:R-:W-:Y:S01]  /*3180*/  FADD.FTZ R192, R131, -R7.reuse ;  /* 0x8000000783c07221 */ /* 0x100fe20000010000 */
[----:B------:R-:W-:Y:S01]  /*3190*/  FFMA.FTZ R131, -R13, R13, 1 ;  /* 0x3f8000000d837423 */ /* 0x000fe2000001010d */
[----:B------:R-:W-:Y:S01]  /*31a0*/  FADD.FTZ R190, R129, -R7 ;  /* 0x8000000781be7221 */ /* 0x000fe20000010000 */
[----:B---3--:R-:W-:Y:S01]  /*31b0*/  FMUL.FTZ R124, R9, R124 ;  /* 0x0000007c097c7220 */ /* 0x008fe20000410000 */
[----:B------:R-:W-:Y:S01]  /*31c0*/  FFMA.FTZ R189, R6, UR8, -R189 ;  /* 0x0000000806bd7c23 */ /* 0x000fe200080108bd */
[----:B------:R-:W-:Y:S01]  /*31d0*/  FSEL R6, R223, -INF , !P4 ;  /* 0xff800000df067808 */ /* 0x000fe20006000000 */
[----:B------:R-:W1:Y:S01]  /*31e0*/  MUFU.EX2 R129, R213 ;  /* 0x000000d500817308 */ /* 0x000e620000000800 */
[----:B------:R-:W-:Y:S01]  /*31f0*/  FMUL.FTZ R157, R157, R124 ;  /* 0x0000007c9d9d7220 */ /* 0x000fe20000410000 */
[----:B------:R-:W-:Y:S01]  /*3200*/  FFMA.FTZ R130, -R15, R15, 1 ;  /* 0x3f8000000f827423 */ /* 0x000fe2000001010f */
[----:B------:R-:W-:Y:S01]  /*3210*/  FMUL.FTZ R124, R162, R191 ;  /* 0x000000bfa27c7220 */ /* 0x000fe20000410000 */
[----:B------:R-:W-:Y:S01]  /*3220*/  FFMA.FTZ R13, R6, UR8, -R21 ;  /* 0x00000008060d7c23 */ /* 0x000fe20008010815 */
[----:B------:R-:W-:Y:S01]  /*3230*/  FSEL R15, R219, -INF , !P5 ;  /* 0xff800000db0f7808 */ /* 0x000fe20006800000 */
[----:B------:R-:W2:Y:S01]  /*3240*/  LDS.64 R6, [R4+0x1e280] ;  /* 0x01e2800004067984 */ /* 0x000ea20000000a00 */
[----:B------:R-:W-:Y:S01]  /*3250*/  FMUL.FTZ R131, R131, R124 ;  /* 0x0000007c83837220 */ /* 0x000fe20000410000 */
[----:B------:R-:W-:Y:S01]  /*3260*/  FFMA.FTZ R128, R206, UR8, -R20 ;  /* 0x00000008ce807c23 */ /* 0x000fe20008010814 */
[----:B------:R-:W-:Y:S01]  /*3270*/  FMUL.FTZ R191, R163, R190 ;  /* 0x000000bea3bf7220 */ /* 0x000fe20000410000 */
[----:B------:R-:W-:Y:S01]  /*3280*/  FFMA.FTZ R124, R15, UR8, -R22 ;  /* 0x000000080f7c7c23 */ /* 0x000fe20008010816 */
[----:B------:R-:W-:Y:S01]  /*3290*/  FSEL R15, R224, -INF , !P1 ;  /* 0xff800000e00f7808 */ /* 0x000fe20004800000 */
[----:B------:R-:W-:Y:S01]  /*32a0*/  FMUL.FTZ R193, R160, R193 ;  /* 0x000000c1a0c17220 */ /* 0x000fe20000410000 */
[C---:B------:R-:W-:Y:S01]  /*32b0*/  FSEL R22, R221.reuse, -INF , !P6 ;  /* 0xff800000dd167808 */ /* 0x040fe20007000000 */
[----:B------:R-:W3:Y:S01]  /*32c0*/  MUFU.EX2 R8, R228 ;  /* 0x000000e400087308 */ /* 0x000ee20000000800 */
[----:B------:R-:W-:Y:S01]  /*32d0*/  FFMA.FTZ R221, -R221, R221, 1 ;  /* 0x3f800000dddd7423 */ /* 0x000fe200000101dd */
[----:B------:R-:W-:Y:S01]  /*32e0*/  FFMA.FTZ R188, R15, UR8, -R20 ;  /* 0x000000080fbc7c23 */ /* 0x000fe20008010814 */
[----:B------:R-:W-:Y:S01]  /*32f0*/  FSEL R20, R225, -INF , !P2 ;  /* 0xff800000e1147808 */ /* 0x000fe20005000000 */
[----:B------:R-:W-:Y:S01]  /*3300*/  FFMA.FTZ R15, -R17, R17, 1 ;  /* 0x3f800000110f7423 */ /* 0x000fe20000010111 */
[----:B-1----:R-:W-:Y:S01]  /*3310*/  FMUL.FTZ R194, R129, R192 ;  /* 0x000000c081c27220 */ /* 0x002fe20000410000 */
[----:B------:R-:W-:Y:S01]  /*3320*/  FFMA.FTZ R23, R22, UR8, -R23 ;  /* 0x0000000816177c23 */ /* 0x000fe20008010817 */
[----:B------:R-:W-:Y:S01]  /*3330*/  FMUL.FTZ R192, R14, R191 ;  /* 0x000000bf0ec07220 */ /* 0x000fe20000410000 */
[----:B------:R-:W-:Y:S01]  /*3340*/  FFMA.FTZ R190, R20, UR8, -R21 ;  /* 0x0000000814be7c23 */ /* 0x000fe20008010815 */
[----:B------:R-:W-:Y:S01]  /*3350*/  FMUL.FTZ R21, R15, R194 ;  /* 0x000000c20f157220 */ /* 0x000fe20000410000 */
[----:B------:R-:W1:Y:S01]  /*3360*/  MUFU.EX2 R22, R212 ;  /* 0x000000d400167308 */ /* 0x000e620000000800 */
[----:B------:R-:W5:Y:S01]  /*3370*/  LDS.64 R14, [R4+0x1e2a0] ;  /* 0x01e2a000040e7984 */ /* 0x000f620000000a00 */
[--C-:B----4-:R-:W-:Y:S01]  /*3380*/  FADD.FTZ R191, R132, -R10.reuse ;  /* 0x8000000a84bf7221 */ /* 0x110fe20000010000 */
[----:B------:R-:W-:Y:S01]  /*3390*/  FMUL.FTZ R130, R130, R193 ;  /* 0x000000c182827220 */ /* 0x000fe20000410000 */
[----:B------:R-:W-:Y:S01]  /*33a0*/  FADD.FTZ R193, R134, -R10 ;  /* 0x8000000a86c17221 */ /* 0x000fe20000010000 */
[----:B------:R-:W-:Y:S01]  /*33b0*/  FFMA.FTZ R10, -R18, R18, 1 ;  /* 0x3f800000120a7423 */ /* 0x000fe20000010112 */
[----:B------:R-:W-:Y:S01]  /*33c0*/  FMUL.FTZ R191, R196, R191 ;  /* 0x000000bfc4bf7220 */ /* 0x000fe20000410000 */
[--C-:B------:R-:W-:Y:S01]  /*33d0*/  FADD.FTZ R133, R133, -R11.reuse ;  /* 0x8000000b85857221 */ /* 0x100fe20000010000 */
[----:B------:R-:W4:Y:S01]  /*33e0*/  MUFU.EX2 R17, R211 ;  /* 0x000000d300117308 */ /* 0x000f220000000800 */
[----:B------:R-:W-:Y:S01]  /*33f0*/  FADD.FTZ R20, R135, -R11 ;  /* 0x8000000b87147221 */ /* 0x000fe20000010000 */
[----:B------:R-:W-:Y:S01]  /*3400*/  FMUL.FTZ R135, R10, R191 ;  /* 0x000000bf0a877220 */ /* 0x000fe20000410000 */
[----:B------:R-:W-:Y:S01]  /*3410*/  FFMA.FTZ R194, -R19, R19, 1 ;  /* 0x3f80000013c27423 */ /* 0x000fe20000010113 */
[----:B------:R-:W5:Y:S01]  /*3420*/  LDS.64 R10, [R4+0x1e2c0] ;  /* 0x01e2c000040a7984 */ /* 0x000f620000000a00 */
[----:B------:R-:W-:Y:S01]  /*3430*/  FMUL.FTZ R133, R122, R133 ;  /* 0x000000857a857220 */ /* 0x000fe20000410000 */
[----:B------:R-:W-:Y:S01]  /*3440*/  FFMA.FTZ R134, -R200, R200, 1 ;  /* 0x3f800000c8867423 */ /* 0x000fe200000101c8 */
[----:B---3--:R-:W-:Y:S01]  /*3450*/  FMUL.FTZ R229, R8, R229 ;  /* 0x000000e508e57220 */ /* 0x008fe20000410000 */
[----:B------:R-:W3:Y:S01]  /*3460*/  MUFU.EX2 R18, R210 ;  /* 0x000000d200127308 */ /* 0x000ee20000000800 */
[----:B------:R-:W-:Y:S01]  /*3470*/  FMUL.FTZ R194, R194, R133 ;  /* 0x00000085c2c27220 */ /* 0x000fe20000410000 */
[----:B-1----:R-:W-:Y:S01]  /*3480*/  FMUL.FTZ R193, R22, R193 ;  /* 0x000000c116c17220 */ /* 0x002fe20000410000 */
[----:B------:R-:W-:Y:S01]  /*3490*/  FMUL.FTZ R126, R126, R229 ;  /* 0x000000e57e7e7220 */ /* 0x000fe20000410000 */
[----:B------:R-:W-:Y:S01]  /*34a0*/  FFMA.FTZ R219, -R219, R219, 1 ;  /* 0x3f800000dbdb7423 */ /* 0x000fe200000101db */
[----:B------:R-:W-:Y:S01]  /*34b0*/  FFMA.FTZ R224, -R224, R224, 1 ;  /* 0x3f800000e0e07423 */ /* 0x000fe200000101e0 */
[--C-:B--2---:R-:W-:Y:S01]  /*34c0*/  FADD.FTZ R133, R136, -R6.reuse ;  /* 0x8000000688857221 */ /* 0x104fe20000010000 */
[----:B------:R-:W-:Y:S01]  /*34d0*/  FADD.FTZ R191, R138, -R6 ;  /* 0x800000068abf7221 */ /* 0x000fe20000010000 */
[--C-:B------:R-:W-:Y:S01]  /*34e0*/  FADD.FTZ R6, R137, -R7.reuse ;  /* 0x8000000789067221 */ /* 0x100fe20000010000 */
[----:B------:R-:W-:Y:S01]  /*34f0*/  FMUL.FTZ R134, R134, R193 ;  /* 0x000000c186867220 */ /* 0x000fe20000410000 */
[----:B----4-:R-:W-:Y:S01]  /*3500*/  FMUL.FTZ R20, R17, R20 ;  /* 0x0000001411147220 */ /* 0x010fe20000410000 */
[----:B------:R-:W-:Y:S01]  /*3510*/  FFMA.FTZ R136, -R202, R202, 1 ;  /* 0x3f800000ca887423 */ /* 0x000fe200000101ca */
[----:B------:R-:W-:Y:S01]  /*3520*/  FFMA.FTZ R193, -R201, R201, 1 ;  /* 0x3f800000c9c17423 */ /* 0x000fe200000101c9 */
[----:B------:R-:W-:Y:S01]  /*3530*/  FADD.FTZ R202, R139, -R7 ;  /* 0x800000078bca7221 */ /* 0x000fe20000010000 */
[----:B------:R-:W-:Y:S01]  /*3540*/  FMUL.FTZ R200, R199, R6 ;  /* 0x00000006c7c87220 */ /* 0x000fe20000410000 */
[----:B------:R-:W1:Y:S01]  /*3550*/  MUFU.EX2 R19, R209 ;  /* 0x000000d100137308 */ /* 0x000e620000000800 */
[----:B------:R2:W4:Y:S01]  /*3560*/  LDS.64 R6, [R4+0x1e2e0] ;  /* 0x01e2e00004067984 */ /* 0x0005220000000a00 */
[----:B------:R-:W-:Y:S01]  /*3570*/  FMUL.FTZ R193, R193, R20 ;  /* 0x00000014c1c17220 */ /* 0x000fe20000410000 */
[----:B------:R-:W-:Y:S01]  /*3580*/  FMUL.FTZ R133, R198, R133 ;  /* 0x00000085c6857220 */ /* 0x000fe20000410000 */
[----:B------:R-:W-:Y:S01]  /*3590*/  FFMA.FTZ R139, -R203, R203, 1 ;  /* 0x3f800000cb8b7423 */ /* 0x000fe200000101cb */
[----:B---3--:R-:W-:Y:S01]  /*35a0*/  FMUL.FTZ R132, R18, R191 ;  /* 0x000000bf12847220 */ /* 0x008fe20000410000 */
[----:B------:R-:W-:Y:S01]  /*35b0*/  FFMA.FTZ R137, -R204, R204, 1 ;  /* 0x3f800000cc897423 */ /* 0x000fe200000101cc */
[----:B------:R-:W-:Y:S01]  /*35c0*/  FMUL.FTZ R136, R136, R133 ;  /* 0x0000008588887220 */ /* 0x000fe20000410000 */
[----:B------:R-:W2:Y:S01]  /*35d0*/  MUFU.EX2 R20, R208 ;  /* 0x000000d000147308 */ /* 0x000ea20000000800 */
[----:B------:R-:W-:Y:S01]  /*35e0*/  FMUL.FTZ R139, R139, R200 ;  /* 0x000000c88b8b7220 */ /* 0x000fe20000410000 */
[--C-:B-----5:R-:W-:Y:S01]  /*35f0*/  FADD.FTZ R195, R142, -R14.reuse ;  /* 0x8000000e8ec37221 */ /* 0x120fe20000010000 */
[----:B------:R-:W-:Y:S01]  /*3600*/  FMUL.FTZ R137, R137, R132 ;  /* 0x0000008489897220 */ /* 0x000fe20000410000 */
[--C-:B------:R-:W-:Y:S01]  /*3610*/  FADD.FTZ R142, R141, -R15.reuse ;  /* 0x8000000f8d8e7221 */ /* 0x100fe20000010000 */
[----:B------:R-:W-:Y:S01]  /*3620*/  FADD.FTZ R200, R143, -R15 ;  /* 0x8000000f8fc87221 */ /* 0x000fe20000010000 */
[----:B------:R-:W-:Y:S01]  /*3630*/  FFMA.FTZ R15, -R154, R154, 1 ;  /* 0x3f8000009a0f7423 */ /* 0x000fe2000001019a */
[----:B------:R-:W-:Y:S01]  /*3640*/  FFMA.FTZ R138, -R205, R205, 1 ;  /* 0x3f800000cd8a7423 */ /* 0x000fe200000101cd */
[----:B------:R-:W3:Y:S01]  /*3650*/  MUFU.EX2 R133, R189 ;  /* 0x000000bd00857308 */ /* 0x000ee20000000800 */
[----:B-1----:R-:W-:Y:S01]  /*3660*/  FMUL.FTZ R191, R19, R202 ;  /* 0x000000ca13bf7220 */ /* 0x002fe20000410000 */
[----:B------:R-:W-:Y:S01]  /*3670*/  FFMA.FTZ R141, -R153, R153, 1 ;  /* 0x3f800000998d7423 */ /* 0x000fe20000010199 */
[----:B------:R-:W-:Y:S01]  /*3680*/  FMUL.FTZ R142, R121, R142 ;  /* 0x0000008e798e7220 */ /* 0x000fe20000410000 */
[----:B------:R-:W-:Y:S01]  /*3690*/  FFMA.FTZ R223, -R223, R223, 1 ;  /* 0x3f800000dfdf7423 */ /* 0x000fe200000101df */
[--C-:B------:R-:W-:Y:S01]  /*36a0*/  FADD.FTZ R145, R145, -R11.reuse ;  /* 0x8000000b91917221 */ /* 0x100fe20000010000 */
[----:B------:R-:W-:Y:S01]  /*36b0*/  FMUL.FTZ R138, R138, R191 ;  /* 0x000000bf8a8a7220 */ /* 0x000fe20000410000 */
[----:B------:R-:W-:Y:S01]  /*36c0*/  FADD.FTZ R191, R140, -R14 ;  /* 0x8000000e8cbf7221 */ /* 0x000fe20000010000 */
[----:B------:R-:W1:Y:S01]  /*36d0*/  MUFU.EX2 R23, R23 ;  /* 0x0000001700177308 */ /* 0x000e620000000800 */
[----:B--2---:R-:W-:Y:S01]  /*36e0*/  FMUL.FTZ R4, R20, R195 ;  /* 0x000000c314047220 */ /* 0x004fe20000410000 */
[----:B------:R-:W-:Y:S01]  /*36f0*/  FFMA.FTZ R140, -R215, R215, 1 ;  /* 0x3f800000d78c7423 */ /* 0x000fe200000101d7 */
[--C-:B------:R-:W-:Y:S01]  /*3700*/  FADD.FTZ R144, R144, -R10.reuse ;  /* 0x8000000a90907221 */ /* 0x100fe20000010000 */
[----:B------:R-:W-:Y:S01]  /*3710*/  FMUL.FTZ R145, R12, R145 ;  /* 0x000000910c917220 */ /* 0x000fe20000410000 */
[----:B------:R-:W-:Y:S01]  /*3720*/  FMUL.FTZ R15, R15, R4 ;  /* 0x000000040f0f7220 */ /* 0x000fe20000410000 */
[----:B------:R-:W-:Y:S01]  /*3730*/  FADD.FTZ R153, R146, -R10 ;  /* 0x8000000a92997221 */ /* 0x000fe20000010000 */
[----:B------:R-:W-:Y:S01]  /*3740*/  FMUL.FTZ R141, R141, R142 ;  /* 0x0000008e8d8d7220 */ /* 0x000fe20000410000 */
[----:B------:R2:W5:Y:S01]  /*3750*/  MUFU.EX2 R132, R124 ;  /* 0x0000007c00847308 */ /* 0x0005620000000800 */
[----:B---3--:R-:W-:Y:S01]  /*3760*/  FMUL.FTZ R143, R133, R200 ;  /* 0x000000c8858f7220 */ /* 0x008fe20000410000 */
[----:B------:R-:W-:Y:S01]  /*3770*/  FFMA.FTZ R14, -R152, R152, 1 ;  /* 0x3f800000980e7423 */ /* 0x000fe20000010198 */
[----:B------:R-:W-:Y:S01]  /*3780*/  FFMA.FTZ R225, -R225, R225, 1 ;  /* 0x3f800000e1e17423 */ /* 0x000fe200000101e1 */
[----:B------:R-:W-:Y:S01]  /*3790*/  F2FP.F16.F32.PACK_AB R189, R218, R159 ;  /* 0x0000009fdabd723e */ /* 0x000fe200000000ff */
[----:B------:R-:W-:Y:S01]  /*37a0*/  FMUL.FTZ R140, R140, R143 ;  /* 0x0000008f8c8c7220 */ /* 0x000fe20000410000 */
[----:B------:R-:W-:Y:S01]  /*37b0*/  FMUL.FTZ R143, R197, R144 ;  /* 0x00000090c58f7220 */ /* 0x000fe20000410000 */
[----:B------:R-:W-:Y:S01]  /*37c0*/  FMUL.FTZ R144, R234, R145 ;  /* 0x00000091ea907220 */ /* 0x000fe20000410000 */
[----:B------:R-:W3:Y:S01]  /*37d0*/  MUFU.EX2 R120, R120 ;  /* 0x0000007800787308 */ /* 0x000ee20000000800 */
[----:B--2---:R-:W-:Y:S01]  /*37e0*/  FADD.FTZ R124, R147, -R11 ;  /* 0x8000000b937c7221 */ /* 0x004fe20000010000 */
[----:B----4-:R-:W-:Y:S01]  /*37f0*/  FADD.FTZ R147, R148, -R6 ;  /* 0x8000000694937221 */ /* 0x010fe20000010000 */
[----:B------:R-:W-:Y:S01]  /*3800*/  FADD.FTZ R142, R151, -R7 ;  /* 0x80000007978e7221 */ /* 0x000fe20000010000 */
[----:B------:R-:W-:Y:S01]  /*3810*/  FMUL.FTZ R143, R156, R143 ;  /* 0x0000008f9c8f7220 */ /* 0x000fe20000410000 */
[----:B-1----:R-:W-:Y:S01]  /*3820*/  FMUL.FTZ R124, R23, R124 ;  /* 0x0000007c177c7220 */ /* 0x002fe20000410000 */
[----:B------:R-:W-:-:S02]  /*3830*/  F2FP.F16.F32.PACK_AB R156, R192, R131 ;  /* 0x00000083c09c723e */ /* 0x000fc400000000ff */
[----:B------:R-:W1:Y:S01]  /*3840*/  MUFU.EX2 R128, R128 ;  /* 0x0000008000807308 */ /* 0x000e620000000800 */
[----:B-----5:R-:W-:Y:S01]  /*3850*/  FMUL.FTZ R10, R132, R153 ;  /* 0x00000099840a7220 */ /* 0x020fe20000410000 */
[----:B------:R-:W-:Y:S01]  /*3860*/  FMUL.FTZ R145, R221, R124 ;  /* 0x0000007cdd917220 */ /* 0x000fe20000410000 */
[----:B------:R-:W-:Y:S01]  /*3870*/  FADD.FTZ R153, R150, -R6 ;  /* 0x8000000696997221 */ /* 0x000fe20000010000 */
[----:B------:R-:W-:Y:S01]  /*3880*/  FADD.FTZ R124, R149, -R7 ;  /* 0x80000007957c7221 */ /* 0x000fe20000010000 */
[----:B------:R-:W-:Y:S02]  /*3890*/  IMAD.U32 R7, RZ, RZ, UR5 ;  /* 0x00000005ff077e24 */ /* 0x000fe4000f8e00ff */
[----:B------:R-:W-:Y:S01]  /*38a0*/  FMUL.FTZ R10, R219, R10 ;  /* 0x0000000adb0a7220 */ /* 0x000fe20000410000 */
[----:B------:R-:W-:Y:S01]  /*38b0*/  F2FP.F16.F32.PACK_AB R159, R193, R134 ;  /* 0x00000086c19f723e */ /* 0x000fe200000000ff */
[----:B------:R-:W2:Y:S01]  /*38c0*/  MUFU.EX2 R13, R13 ;  /* 0x0000000d000d7308 */ /* 0x000ea20000000800 */
[----:B---3--:R-:W-:Y:S01]  /*38d0*/  FMUL.FTZ R191, R120, R191 ;  /* 0x000000bf78bf7220 */ /* 0x008fe20000410000 */
[----:B------:R-:W-:-:S02]  /*38e0*/  F2FP.F16.F32.PACK_AB R148, R139, R136 ;  /* 0x000000888b94723e */ /* 0x000fc400000000ff */
[----:B------:R-:W-:Y:S01]  /*38f0*/  F2FP.F16.F32.PACK_AB R149, R138, R137 ;  /* 0x000000898a95723e */ /* 0x000fe200000000ff */
[----:B------:R-:W-:Y:S01]  /*3900*/  FMUL.FTZ R14, R14, R191 ;  /* 0x000000bf0e0e7220 */ /* 0x000fe20000410000 */
[----:B------:R-:W-:Y:S01]  /*3910*/  F2FP.F16.F32.PACK_AB R191, R157, R126 ;  /* 0x0000007e9dbf723e */ /* 0x000fe200000000ff */
[----:B------:R-:W-:Y:S01]  /*3920*/  IMAD R126, R7, 0x2000, R236 ;  /* 0x00002000077e7824 */ /* 0x000fe200078e02ec */
[----:B------:R3:W4:Y:S01]  /*3930*/  MUFU.EX2 R4, R188 ;  /* 0x000000bc00047308 */ /* 0x0007220000000800 */
[----:B-1----:R-:W-:Y:S01]  /*3940*/  FMUL.FTZ R6, R128, R147 ;  /* 0x0000009380067220 */ /* 0x002fe20000410000 */
[----:B------:R-:W-:Y:S01]  /*3950*/  F2FP.F16.F32.PACK_AB R157, R21, R130 ;  /* 0x00000082159d723e */ /* 0x000fe200000000ff */
[----:B------:R-:W-:Y:S01]  /*3960*/  IMAD R7, R126, 0x2, R235 ;  /* 0x000000027e077824 */ /* 0x000fe200078e02eb */
[----:B------:R-:W-:Y:S01]  /*3970*/  F2FP.F16.F32.PACK_AB R150, R141, R14 ;  /* 0x0000000e8d96723e */ /* 0x000fe200000000ff */
[----:B------:R-:W-:Y:S01]  /*3980*/  FMUL.FTZ R6, R233, R6 ;  /* 0x00000006e9067220 */ /* 0x000fe20000410000 */
[----:B------:R-:W-:-:S02]  /*3990*/  F2FP.F16.F32.PACK_AB R151, R140, R15 ;  /* 0x0000000f8c97723e */ /* 0x000fc400000000ff */
[----:B------:R1:W5:Y:S01]  /*39a0*/  MUFU.EX2 R11, R190 ;  /* 0x000000be000b7308 */ /* 0x0003620000000800 */
[----:B--2---:R-:W-:Y:S01]  /*39b0*/  FMUL.FTZ R124, R13, R124 ;  /* 0x0000007c0d7c7220 */ /* 0x004fe20000410000 */
[----:B---3--:R-:W-:Y:S02]  /*39c0*/  F2FP.F16.F32.PACK_AB R188, R220, R158 ;  /* 0x0000009edcbc723e */ /* 0x008fe400000000ff */
[----:B------:R-:W-:Y:S01]  /*39d0*/  F2FP.F16.F32.PACK_AB R158, R194, R135 ;  /* 0x00000087c29e723e */ /* 0x000fe200000000ff */
[----:B------:R-:W-:Y:S01]  /*39e0*/  FMUL.FTZ R223, R223, R124 ;  /* 0x0000007cdfdf7220 */ /* 0x000fe20000410000 */
[----:B------:R-:W-:Y:S02]  /*39f0*/  F2FP.F16.F32.PACK_AB R144, R144, R143 ;  /* 0x0000008f9090723e */ /* 0x000fe400000000ff */
[----:B------:R-:W-:Y:S01]  /*3a00*/  F2FP.F16.F32.PACK_AB R145, R145, R10 ;  /* 0x0000000a9191723e */ /* 0x000fe200000000ff */
[----:B----4-:R-:W-:Y:S01]  /*3a10*/  FMUL.FTZ R153, R4, R153 ;  /* 0x0000009904997220 */ /* 0x010fe20000410000 */
[----:B-1----:R-:W-:-:S02]  /*3a20*/  F2FP.F16.F32.PACK_AB R190, R127, R125 ;  /* 0x0000007d7fbe723e */ /* 0x002fc400000000ff */
[----:B------:R-:W-:Y:S01]  /*3a30*/  F2FP.F16.F32.PACK_AB R146, R223, R6 ;  /* 0x00000006df92723e */ /* 0x000fe200000000ff */
[----:B------:R-:W-:Y:S01]  /*3a40*/  FMUL.FTZ R147, R224, R153 ;  /* 0x00000099e0937220 */ /* 0x000fe20000410000 */
[----:B------:R-:W-:Y:S01]  /*3a50*/  F2FP.F16.F32.PACK_AB R124, R227, R226 ;  /* 0x000000e2e37c723e */ /* 0x000fe200000000ff */
[----:B------:R1:W-:Y:S01]  /*3a60*/  STSM.16.MT88.4 [R7+0x1e800], R188 ;  /* 0x01e800bc07007844 */ /* 0x0003e20000004200 */
[----:B------:R-:W-:Y:S01]  /*3a70*/  F2FP.F16.F32.PACK_AB R126, R161, R155 ;  /* 0x0000009ba17e723e */ /* 0x000fe200000000ff */
[----:B-----5:R-:W-:Y:S01]  /*3a80*/  FMUL.FTZ R142, R11, R142 ;  /* 0x0000008e0b8e7220 */ /* 0x020fe20000410000 */
[----:B------:R-:W-:Y:S01]  /*3a90*/  F2FP.F16.F32.PACK_AB R125, R5, R123 ;  /* 0x0000007b057d723e */ /* 0x000fe200000000ff */
[----:B------:R1:W-:Y:S01]  /*3aa0*/  STSM.16.MT88.4 [R7+0x1f000], R156 ;  /* 0x01f0009c07007844 */ /* 0x0003e20000004200 */
[----:B------:R-:W-:Y:S01]  /*3ab0*/  F2FP.F16.F32.PACK_AB R127, R9, R8 ;  /* 0x00000008097f723e */ /* 0x000fe200000000ff */
[----:B------:R-:W-:Y:S01]  /*3ac0*/  FMUL.FTZ R142, R225, R142 ;  /* 0x0000008ee18e7220 */ /* 0x000fe20000410000 */
[----:B------:R-:W-:Y:S01]  /*3ad0*/  IMAD R5, R16, 0x1000, R235 ;  /* 0x0000100010057824 */ /* 0x000fe200078e02eb */
[----:B------:R1:W-:Y:S01]  /*3ae0*/  STSM.16.MT88.4 [R7+0x1f800], R148 ;  /* 0x01f8009407007844 */ /* 0x0003e20000004200 */
[----:B------:R-:W-:-:S02]  /*3af0*/  F2FP.F16.F32.PACK_AB R123, R11, R4 ;  /* 0x000000040b7b723e */ /* 0x000fc400000000ff */
[----:B------:R-:W-:-:S05]  /*3b00*/  F2FP.F16.F32.PACK_AB R147, R142, R147 ;  /* 0x000000938e93723e */ /* 0x000fca00000000ff */
[----:B------:R1:W-:Y:S01]  /*3b10*/  STSM.16.MT88.4 [R7+0x20000], R144 ;  /* 0x0200009007007844 */ /* 0x0003e20000004200 */
[----:B------:R-:W-:-:S06]  /*3b20*/  WARPGROUP.ARRIVE ;  /* 0x00000000000079c5 */ /* 0x000fcc0000000000 */
[----:B------:R-:W-:Y:S01]  /*3b30*/  HGMMA.64x96x16.F32 R72, R124, gdesc[UR12].tnspB, R72, gsb0 ;  /* 0x4160000c7c487df0 */ /* 0x000fe20008000848 */
[----:B------:R-:W-:Y:S01]  /*3b40*/  UIADD3 UR14, UR12, 0x40, URZ ;  /* 0x000000400c0e7890 */ /* 0x000fe2000fffe03f */
[----:B------:R-:W-:Y:S01]  /*3b50*/  UMOV UR15, 0x80000020 ;  /* 0x80000020000f7882 */ /* 0x000fe20000000000 */
[----:B------:R-:W-:Y:S02]  /*3b60*/  WARPGROUP.DEPBAR.LE gsb0, 0x0 ;  /* 0x00008000000079c5 */ /* 0x000fe40000010000 */
[----:B------:R-:W-:Y:S02]  /*3b70*/  F2FP.F16.F32.PACK_AB R124, R163, R162 ;  /* 0x000000a2a37c723e */ /* 0x000fe400000000ff */
[----:B------:R-:W-:Y:S02]  /*3b80*/  F2FP.F16.F32.PACK_AB R126, R122, R196 ;  /* 0x000000c47a7e723e */ /* 0x000fe400000000ff */
[----:B------:R-:W-:Y:S02]  /*3b90*/  F2FP.F16.F32.PACK_AB R125, R129, R160 ;  /* 0x000000a0817d723e */ /* 0x000fe400000000ff */
[----:B------:R-:W-:-:S02]  /*3ba0*/  F2FP.F16.F32.PACK_AB R127, R17, R22 ;  /* 0x00000016117f723e */ /* 0x000fc400000000ff */
[----:B------:R-:W-:Y:S02]  /*3bb0*/  F2FP.F16.F32.PACK_AB R122, R13, R128 ;  /* 0x000000800d7a723e */ /* 0x000fe400000000ff */
        /* <DEDUP_REMOVED lines=10> */
[----:B------:R-:W-:Y:S01]  /*3c60*/  WARPGROUP.ARRIVE ;  /* 0x00000000000079c5 */ /* 0x000fe20000000000 */
[----:B------:R-:W-:-:S05]  /*3c70*/  F2FP.F16.F32.PACK_AB R121, R23, R132 ;  /* 0x000000841779723e */ /* 0x000fca00000000ff */
[----:B------:R-:W-:Y:S01]  /*3c80*/  HGMMA.64x96x16.F32 R72, R124, gdesc[UR12].tnspB, R72, gsb0 ;  /* 0x4160000c7c487df0 */ /* 0x000fe20008000848 */
[----:B------:R-:W-:Y:S01]  /*3c90*/  R2UR UR14, R5 ;  /* 0x00000000050e72ca */ /* 0x000fe200000e0000 */
[----:B------:R-:W-:-:S12]  /*3ca0*/  UMOV UR15, 0x80000020 ;  /* 0x80000020000f7882 */ /* 0x000fd80000000000 */
[----:B------:R-:W-:Y:S02]  /*3cb0*/  USHF.R.U32.HI UR16, URZ, 0x4, UR14 ;  /* 0x000000043f107899 */ /* 0x000fe4000801160e */
[----:B------:R-:W-:Y:S02]  /*3cc0*/  UIADD3 UR14, UR12, 0xc0, URZ ;  /* 0x000000c00c0e7890 */ /* 0x000fe4000fffe03f */
[----:B------:R-:W-:Y:S01]  /*3cd0*/  ULOP3.LUT UR16, UR16, 0x3fff, URZ, 0xc0, !UPT ;  /* 0x00003fff10107892 */ /* 0x000fe2000f8ec03f */
[----:B------:R-:W-:-:S03]  /*3ce0*/  UMOV UR12, UR17 ;  /* 0x00000011000c7c82 */ /* 0x000fc60008000000 */
        /* <DEDUP_REMOVED lines=163> */
.L_x_2171:
        /* <DEDUP_REMOVED lines=48> */
.L_x_2172:
        /* <DEDUP_REMOVED lines=62> */
.L_x_2154:
[----:B------:R-:W-:Y:S05]  /*4e00*/  @P0 BRA `(.L_x_2174) ;  /* 0x0000000c008c0947 */ /* 0x000fea0003800000 */
[----:B------:R-:W2:Y:S01]  /*4e10*/  S2UR UR4, SR_CgaCtaId ;  /* 0x00000000000479c3 */ /* 0x000ea20000008800 */
[----:B------:R-:W-:Y:S02]  /*4e20*/  UMOV UR39, 0x400 ;  /* 0x0000040000277882 */ /* 0x000fe40000000000 */
[----:B--2---:R-:W-:-:S06]  /*4e30*/  ULEA UR39, UR4, UR39, 0x18 ;  /* 0x0000002704277291 */ /* 0x004fcc000f8ec03f */
[----:B------:R-:W-:-:S05]  /*4e40*/  IMAD.U32 R16, RZ, RZ, UR39 ;  /* 0x00000027ff107e24 */ /* 0x000fca000f8e00ff */
        /* <DEDUP_REMOVED lines=18> */
.L_x_2175:
[----:B------:R-:W-:-:S06]  /*4f70*/  UIADD3 UR4, UR39, 0x6000, URZ ;  /* 0x0000600027047890 */ /* 0x000fcc000fffe03f */
        /* <DEDUP_REMOVED lines=19> */
.L_x_2176:
        /* <DEDUP_REMOVED lines=18> */
.L_x_2177:
        /* <DEDUP_REMOVED lines=18> */
.L_x_2178:
        /* <DEDUP_REMOVED lines=16> */
[----:B-1----:R-:W-:Y:S01]  /*53f0*/  VIADD R0, R0, 0xffffff80 ;  /* 0xffffff8000007836 */ /* 0x002fe20000000000 */
[----:B------:R-:W-:Y:S02]  /*5400*/  F2FP.F16.F32.PACK_AB R97, R99, R98 ;  /* 0x000000626361723e */ /* 0x000fe400000000ff */
[----:B------:R-:W-:-:S02]  /*5410*/  F2FP.F16.F32.PACK_AB R104, R105, R104 ;  /* 0x000000686968723e */ /* 0x000fc400000000ff */
[----:B------:R-:W-:Y:S02]  /*5420*/  SHF.R.S32.HI R3, RZ, 0x1f, R0 ;  /* 0x0000001fff037819 */ /* 0x000fe40000011400 */
[----:B------:R-:W-:Y:S02]  /*5430*/  F2FP.F16.F32.PACK_AB R98, R101, R100 ;  /* 0x000000646562723e */ /* 0x000fe400000000ff */
[CC--:B------:R-:W-:Y:S02]  /*5440*/  LEA.HI R2, R3.reuse, R0.reuse, RZ, 0x4 ;  /* 0x0000000003027211 */ /* 0x0c0fe400078f20ff */
[----:B------:R-:W-:Y:S02]  /*5450*/  LEA.HI R3, R3, R0, RZ, 0x5 ;  /* 0x0000000003037211 */ /* 0x000fe400078f28ff */
[----:B------:R-:W-:Y:S02]  /*5460*/  LOP3.LUT R5, R2, 0xfffffff0, RZ, 0xc0, !PT ;  /* 0xfffffff002057812 */ /* 0x000fe400078ec0ff */
        /* <DEDUP_REMOVED lines=86> */
[----:B------:R-:W-:Y:S01]  /*59d0*/  ULDC.64 UR6, c[0x0][0x198] ;  /* 0x0000660000067ab9 */ /* 0x000fe20000000a00 */
[----:B------:R-:W-:Y:S02]  /*59e0*/  UIADD3 UR40, UR39, 0x6000, URZ ;  /* 0x0000600027287890 */ /* 0x000fe4000fffe03f */
[----:B------:R-:W-:Y:S02]  /*59f0*/  UIADD3 UR4, UP0, UR6, 0x770, URZ ;  /* 0x0000077006047890 */ /* 0x000fe4000ff1e03f */
[----:B------:R-:W-:Y:S02]  /*5a00*/  USHF.L.U32 UR42, UR37, 0x7, URZ ;  /* 0x00000007252a7899 */ /* 0x000fe4000800063f */
[----:B------:R-:W-:Y:S02]  /*5a10*/  UIADD3.X UR5, URZ, UR7, URZ, UP0, !UPT ;  /* 0x000000073f057290 */ /* 0x000fe400087fe43f */
[----:B------:R-:W-:Y:S02]  /*5a20*/  UIADD3 UR6, UP0, UR6, 0x670, URZ ;  /* 0x0000067006067890 */ /* 0x000fe4000ff1e03f */
[----:B------:R-:W-:-:S02]  /*5a30*/  UIADD3 UR32, UR39, 0x8000, URZ ;  /* 0x0000800027207890 */ /* 0x000fc4000fffe03f */
[----:B------:R-:W-:Y:S02]  /*5a40*/  UIADD3 UR24, UR39, 0xa000, URZ ;  /* 0x0000a00027187890 */ /* 0x000fe4000fffe03f */
[----:B------:R-:W-:Y:S02]  /*5a50*/  UIADD3.X UR7, URZ, UR7, URZ, UP0, !UPT ;  /* 0x000000073f077290 */ /* 0x000fe400087fe43f */
[----:B------:R-:W-:Y:S02]  /*5a60*/  UIADD3 UR16, UR39, 0x2000, URZ ;  /* 0x0000200027107890 */ /* 0x000fe4000fffe03f */
[----:B------:R-:W-:Y:S01]  /*5a70*/  UIADD3 UR8, UR39, 0x4000, URZ ;  /* 0x0000400027087890 */ /* 0x000fe2000fffe03f */
[----:B------:R-:W-:Y:S01]  /*5a80*/  UMOV UR41, URZ ;  /* 0x0000003f00297c82 */ /* 0x000fe20008000000 */
[----:B------:R-:W-:Y:S01]  /*5a90*/  UMOV UR33, 0x20 ;  /* 0x0000002000217882 */ /* 0x000fe20000000000 */
[----:B------:R-:W-:Y:S01]  /*5aa0*/  UMOV UR35, UR43 ;  /* 0x0000002b00237c82 */ /* 0x000fe20008000000 */
[----:B------:R-:W-:Y:S01]  /*5ab0*/  UMOV UR36, UR44 ;  /* 0x0000002c00247c82 */ /* 0x000fe20008000000 */
[----:B------:R-:W-:Y:S01]  /*5ac0*/  UMOV UR34, UR42 ;  /* 0x0000002a00227c82 */ /* 0x000fe20008000000 */
[----:B------:R-:W-:Y:S01]  /*5ad0*/  UMOV UR25, 0x40 ;  /* 0x0000004000197882 */ /* 0x000fe20000000000 */
[----:B------:R-:W-:Y:S01]  /*5ae0*/  UMOV UR27, UR43 ;  /* 0x0000002b001b7c82 */ /* 0x000fe20008000000 */
[----:B------:R-:W-:Y:S01]  /*5af0*/  UMOV UR28, UR44 ;  /* 0x0000002c001c7c82 */ /* 0x000fe20008000000 */
[----:B------:R1:W-:Y:S01]  /*5b00*/  UTMASTG.4D [UR40], [UR4] ;  /* 0x00000028040073b5 */ /* 0x0003e20008018000 */
[----:B------:R-:W-:Y:S01]  /*5b10*/  UMOV UR26, UR42 ;  /* 0x0000002a001a7c82 */ /* 0x000fe20008000000 */
[----:B------:R-:W-:Y:S01]  /*5b20*/  UMOV UR17, 0x20 ;  /* 0x0000002000117882 */ /* 0x000fe20000000000 */
[----:B------:R-:W-:Y:S01]  /*5b30*/  UMOV UR19, UR43 ;  /* 0x0000002b00137c82 */ /* 0x000fe20008000000 */
[----:B------:R-:W-:Y:S01]  /*5b40*/  UMOV UR20, UR44 ;  /* 0x0000002c00147c82 */ /* 0x000fe20008000000 */
[----:B------:R-:W-:Y:S01]  /*5b50*/  UMOV UR18, UR42 ;  /* 0x0000002a00127c82 */ /* 0x000fe20008000000 */
[----:B------:R-:W-:Y:S01]  /*5b60*/  UMOV UR9, 0x40 ;  /* 0x0000004000097882 */ /* 0x000fe20000000000 */
[----:B------:R-:W-:Y:S01]  /*5b70*/  UMOV UR11, UR43 ;  /* 0x0000002b000b7c82 */ /* 0x000fe20008000000 */
[----:B------:R3:W-:Y:S01]  /*5b80*/  UTMASTG.4D [UR32], [UR4] ;  /* 0x00000020040073b5 */ /* 0x0007e20008018000 */
[----:B------:R-:W-:Y:S01]  /*5b90*/  UMOV UR12, UR44 ;  /* 0x0000002c000c7c82 */ /* 0x000fe20008000000 */
[----:B------:R-:W-:Y:S01]  /*5ba0*/  UMOV UR10, UR42 ;  /* 0x0000002a000a7c82 */ /* 0x000fe20008000000 */
[----:B------:R3:W-:Y:S01]  /*5bb0*/  UTMASTG.4D [UR24], [UR4] ;  /* 0x00000018040073b5 */ /* 0x0007e20008018000 */
[----:B-1----:R-:W-:-:S02]  /*5bc0*/  UMOV UR40, UR39 ;  /* 0x0000002700287c82 */ /* 0x002fc40008000000 */
[----:B------:R3:W-:Y:S01]  /*5bd0*/  UTMASTG.4D [UR40], [UR6] ;  /* 0x00000028060073b5 */ /* 0x0007e20008018000 */
[----:B------:R3:W-:Y:S01]  /*5be0*/  UTMASTG.4D [UR16], [UR6] ;  /* 0x00000010060073b5 */ /* 0x0007e20008018000 */
[----:B------:R3:W-:Y:S02]  /*5bf0*/  UTMASTG.4D [UR8], [UR6] ;  /* 0x00000008060073b5 */ /* 0x0007e40008018000 */
[----:B---3--:R0:W-:Y:S02]  /*5c00*/  UTMACMDFLUSH ;  /* 0x00000000000079b7 */ /* 0x0081e40000000000 */
.L_x_2180:
[----:B------:R-:W-:Y:S05]  /*5c10*/  BSYNC B0 ;  /* 0x0000000000007941 */ /* 0x000fea0003800000 */
.L_x_2179:
[----:B------:R-:W-:-:S04]  /*5c20*/  DEPBAR.LE SB0, 0x0 ;  /* 0x000080000000791a */ /* 0x000fc80000000000 */
[----:B------:R-:W-:Y:S05]  /*5c30*/  EXIT ;  /* 0x000000000000794d */ /* 0x000fea0003800000 */
.L_x_2174:
[----:B-1----:R-:W1:Y:S01]  /*5c40*/  S2R R0, SR_TID.X ;  /* 0x0000000000007919 */ /* 0x002e620000002100 */
[----:B------:R-:W2:Y:S01]  /*5c50*/  LDC.64 R12, c[0x0][0x850] ;  /* 0x00021400ff0c7b82 */ /* 0x000ea20000000a00 */
[----:B------:R-:W-:Y:S01]  /*5c60*/  USHF.R.S32.HI UR10, URZ, 0x1f, UR43 ;  /* 0x0000001f3f0a7899 */ /* 0x000fe2000801142b */
[----:B------:R-:W-:Y:S01]  /*5c70*/  IMAD.U32 R19, RZ, RZ, UR37 ;  /* 0x00000025ff137e24 */ /* 0x000fe2000f8e00ff */
[----:B------:R-:W-:Y:S01]  /*5c80*/  ULDC UR4, c[0x0][0x808] ;  /* 0x0002020000047ab9 */ /* 0x000fe20000000800 */
[----:B------:R-:W-:Y:S01]  /*5c90*/  USHF.R.S32.HI UR11, URZ, 0x1f, UR44 ;  /* 0x0000001f3f0b7899 */ /* 0x000fe2000801142c */
[----:B------:R-:W-:Y:S01]  /*5ca0*/  BSSY B0, `(.L_x_2181) ;  /* 0x0000036000007945 */ /* 0x000fe20003800000 */
[----:B------:R-:W-:Y:S02]  /*5cb0*/  UIMAD UR4, UR37, -0x80, UR4 ;  /* 0xffffff80250478a4 */ /* 0x000fe4000f8e0204 */
[----:B------:R-:W3:Y:S01]  /*5cc0*/  LDC.64 R10, c[0x0][0x820] ;  /* 0x00020800ff0a7b82 */ /* 0x000ee20000000a00 */
[----:B------:R-:W-:-:S07]  /*5cd0*/  ULDC.64 UR6, c[0x0][0x208] ;  /* 0x0000820000067ab9 */ /* 0x000fce0000000a00 */
[----:B------:R-:W4:Y:S08]  /*5ce0*/  LDC.64 R16, c[0x0][0x828] ;  /* 0x00020a00ff107b82 */ /* 0x000f300000000a00 */
[----:B------:R-:W5:Y:S01]  /*5cf0*/  LDC.64 R14, c[0x0][0x858] ;  /* 0x00021600ff0e7b82 */ /* 0x000f620000000a00 */
[----:B--2---:R-:W-:-:S04]  /*5d00*/  IMAD R4, R12, UR10, RZ ;  /* 0x0000000a0c047c24 */ /* 0x004fc8000f8e02ff */
[----:B------:R-:W-:Y:S02]  /*5d10*/  IMAD R13, R13, UR43, R4 ;  /* 0x0000002b0d0d7c24 */ /* 0x000fe4000f8e0204 */
[----:B-1----:R-:W-:-:S05]  /*5d20*/  VIADD R3, R0, 0xffffff80 ;  /* 0xffffff8000037836 */ /* 0x002fca0000000000 */
[----:B------:R-:W-:-:S04]  /*5d30*/  SHF.R.S32.HI R2, RZ, 0x1f, R3 ;  /* 0x0000001fff027819 */ /* 0x000fc80000011403 */
[----:B------:R-:W-:-:S04]  /*5d40*/  LEA.HI R2, R2, R3, RZ, 0x2 ;  /* 0x0000000302027211 */ /* 0x000fc800078f10ff */
[----:B------:R-:W-:Y:S02]  /*5d50*/  LOP3.LUT R0, R2, 0x1ffffffc, RZ, 0xc0, !PT ;  /* 0x1ffffffc02007812 */ /* 0x000fe400078ec0ff */
[----:B------:R-:W-:-:S03]  /*5d60*/  SHF.R.S32.HI R2, RZ, 0x2, R2 ;  /* 0x00000002ff027819 */ /* 0x000fc60000011402 */
[----:B------:R-:W-:Y:S01]  /*5d70*/  IMAD.IADD R0, R3, 0x1, -R0 ;  /* 0x0000000103007824 */ /* 0x000fe200078e0a00 */
[C---:B------:R-:W-:Y:S01]  /*5d80*/  ISETP.GE.AND P1, PT, R2.reuse, UR4, PT ;  /* 0x0000000402007c0c */ /* 0x040fe2000bf26270 */
[----:B------:R-:W-:Y:S02]  /*5d90*/  VIADD R3, R2, 0x40 ;  /* 0x0000004002037836 */ /* 0x000fe40000000000 */
[----:B------:R-:W-:Y:S02]  /*5da0*/  IMAD.SHL.U32 R6, R0, 0x8, RZ ;  /* 0x0000000800067824 */ /* 0x000fe400078e00ff */
[----:B---3--:R-:W-:Y:S01]  /*5db0*/  IMAD R0, R10, UR10, RZ ;  /* 0x0000000a0a007c24 */ /* 0x008fe2000f8e02ff */
[----:B------:R-:W-:Y:S01]  /*5dc0*/  ISETP.GE.AND P0, PT, R3, UR4, PT ;  /* 0x0000000403007c0c */ /* 0x000fe2000bf06270 */
[----:B------:R-:W-:Y:S01]  /*5dd0*/  VIADD R18, R6, 0x40 ;  /* 0x0000004006127836 */ /* 0x000fe20000000000 */
[----:B------:R-:W-:Y:S01]  /*5de0*/  SHF.R.S32.HI R7, RZ, 0x1f, R6 ;  /* 0x0000001fff077819 */ /* 0x000fe20000011406 */
[----:B------:R-:W-:Y:S01]  /*5df0*/  IMAD R11, R11, UR43, R0 ;  /* 0x0000002b0b0b7c24 */ /* 0x000fe2000f8e0200 */
[----:B------:R-:W-:Y:S01]  /*5e00*/  SHF.R.S32.HI R3, RZ, 0x1f, R2 ;  /* 0x0000001fff037819 */ /* 0x000fe20000011402 */
[----:B----4-:R-:W-:-:S02]  /*5e10*/  IMAD R0, R16, UR11, RZ ;  /* 0x0000000b10007c24 */ /* 0x010fc4000f8e02ff */
[----:B------:R-:W-:-:S04]  /*5e20*/  IMAD.WIDE.U32 R4, R10, UR43, R6 ;  /* 0x0000002b0a047c25 */ /* 0x000fc8000f8e0006 */
[----:B------:R-:W-:-:S04]  /*5e30*/  IMAD.WIDE.U32 R8, R12, UR43, R6 ;  /* 0x0000002b0c087c25 */ /* 0x000fc8000f8e0006 */
[----:B------:R-:W-:Y:S02]  /*5e40*/  IMAD.IADD R5, R5, 0x1, R11 ;  /* 0x0000000105057824 */ /* 0x000fe400078e020b */
[----:B------:R-:W-:-:S04]  /*5e50*/  IMAD.WIDE R10, R19, 0x80, R2 ;  /* 0x00000080130a7825 */ /* 0x000fc800078e0202 */
[C---:B-----5:R-:W-:Y:S02]  /*5e60*/  IMAD R2, R14.reuse, UR11, RZ ;  /* 0x0000000b0e027c24 */ /* 0x060fe4000f8e02ff */
[----:B------:R-:W-:Y:S02]  /*5e70*/  IMAD.IADD R9, R9, 0x1, R13 ;  /* 0x0000000109097824 */ /* 0x000fe400078e020d */
[----:B------:R-:W-:Y:S02]  /*5e80*/  IMAD R3, R17, UR44, R0 ;  /* 0x0000002c11037c24 */ /* 0x000fe4000f8e0200 */
[----:B------:R-:W-:Y:S02]  /*5e90*/  IMAD R17, R15, UR44, R2 ;  /* 0x0000002c0f117c24 */ /* 0x000fe4000f8e0202 */
        /* <DEDUP_REMOVED lines=22> */
.L_x_2182:
[----:B------:R-:W-:Y:S05]  /*6000*/  BSYNC B0 ;  /* 0x0000000000007941 */ /* 0x000fea0003800000 */
.L_x_2181:
        /* <DEDUP_REMOVED lines=21> */
.L_x_2184:
[----:B------:R-:W-:Y:S05]  /*6160*/  BSYNC B0 ;  /* 0x0000000000007941 */ /* 0x000fea0003800000 */
.L_x_2183:
        /* <DEDUP_REMOVED lines=18> */
.L_x_2186:
[----:B------:R-:W-:Y:S05]  /*6290*/  BSYNC B0 ;  /* 0x0000000000007941 */ /* 0x000fea0003800000 */
.L_x_2185:
        /* <DEDUP_REMOVED lines=22> */
.L_x_2188:
[----:B------:R-:W-:Y:S05]  /*6400*/  BSYNC B0 ;  /* 0x0000000000007941 */ /* 0x000fea0003800000 */
.L_x_2187:
[----:B------:R-:W-:Y:S05]  /*6410*/  EXIT ;  /* 0x000000000000794d */ /* 0x000fea0003800000 */
.L_x_2150:
[----:B------:R-:W-:-:S08]  /*6420*/  NOP ;  /* 0x0000000000007918 */ /* 0x000fd00000000000 */
[----:B------:R-:W1:-:S00]  /*6430*/  USETMAXREG.DEALLOC.CTAPOOL 0x18 ;  /* 0x00000018000079c8 */ /* 0x000e4000080e0500 */
[----:B-1----:R-:W-:Y:S01]  /*6440*/  LOP3.LUT R0, R0, 0x3, RZ, 0xc0, !PT ;  /* 0x0000000300007812 */ /* 0x002fe200078ec0ff */
[----:B------:R-:W-:Y:S05]  /*6450*/  BSSY B0, `(.L_x_2189) ;  /* 0x0000364000007945 */ /* 0x000fea0003800000 */
[----:B------:R-:W1:Y:S02]  /*6460*/  SHFL.IDX PT, R0, R0, RZ, 0x1f ;  /* 0x00001fff00007589 */ /* 0x000e6400000e0000 */
[----:B-1----:R-:W-:-:S13]  /*6470*/  ISETP.NE.AND P0, PT, R0, RZ, PT ;  /* 0x000000ff0000720c */ /* 0x002fda0003f05270 */
[----:B------:R-:W-:Y:S05]  /*6480*/  @!P0 BRA `(.L_x_2190) ;  /* 0x0000000c00888947 */ /* 0x000fea0003800000 */
[----:B------:R-:W-:-:S13]  /*6490*/  ISETP.NE.AND P0, PT, R0, 0x1, PT ;  /* 0x000000010000780c */ /* 0x000fda0003f05270 */
[----:B------:R-:W-:Y:S05]  /*64a0*/  @P0 BRA `(.L_x_2191) ;  /* 0x0000003400780947 */ /* 0x000fea0003800000 */
[----:B------:R-:W1:Y:S01]  /*64b0*/  S2UR UR7, SR_CTAID.X ;  /* 0x00000000000779c3 */ /* 0x000e620000002500 */
[----:B------:R-:W-:Y:S02]  /*64c0*/  ULDC UR8, c[0x0][0xb50] ;  /* 0x0002d40000087ab9 */ /* 0x000fe40000000800 */
[----:B------:R-:W-:-:S05]  /*64d0*/  UISETP.NE.AND UP0, UPT, UR8, 0x1, UPT ;  /* 0x000000010800788c */ /* 0x000fca000bf05270 */
[----:B------:R-:W2:Y:S06]  /*64e0*/  LDC R0, c[0x0][0xb68] ;  /* 0x0002da00ff007b82 */ /* 0x000eac0000000800 */
[----:B------:R-:W-:Y:S01]  /*64f0*/  @UP0 ULDC UR4, c[0x0][0xb54] ;  /* 0x0002d50000040ab9 */ /* 0x000fe20000000800 */
[----:B------:R-:W-:Y:S01]  /*6500*/  @UP0 ULDC UR9, c[0x0][0xb58] ;  /* 0x0002d60000090ab9 */ /* 0x000fe20000000800 */
[----:B-1----:R-:W-:Y:S02]  /*6510*/  UIMAD.WIDE.U32 UR4, UR7, UR4, URZ ;  /* 0x00000004070472a5 */ /* 0x002fe4000f8e003f */
[----:B------:R-:W-:-:S02]  /*6520*/  UMOV UR6, UR7 ;  /* 0x0000000700067c82 */ /* 0x000fc40008000000 */
[----:B------:R-:W-:-:S04]  /*6530*/  @UP0 USHF.R.U32.HI UR6, URZ, UR9, UR5 ;  /* 0x000000093f060299 */ /* 0x000fc80008011605 */
[----:B------:R-:W-:Y:S02]  /*6540*/  UIADD3 UR4, -UR6, URZ, URZ ;  /* 0x0000003f06047290 */ /* 0x000fe4000fffe13f */
[----:B--2---:R-:W-:Y:S02]  /*6550*/  ISETP.LE.AND P0, PT, R0, UR6, PT ;  /* 0x0000000600007c0c */ /* 0x004fe4000bf03270 */
[----:B------:R-:W-:-:S11]  /*6560*/  UIMAD UR8, UR8, UR4, UR7 ;  /* 0x00000004080872a4 */ /* 0x000fd6000f8e0207 */
[----:B------:R-:W-:Y:S05]  /*6570*/  @!P0 BRA `(.L_x_2192) ;  /* 0x0000000000208947 */ /* 0x000fea0003800000 */
        /* <DEDUP_REMOVED lines=8> */
.L_x_2192:
[----:B------:R-:W-:Y:S01]  /*6600*/  ULDC UR9, c[0x0][0xb44] ;  /* 0x0002d10000097ab9 */ /* 0x000fe20000000800 */
[----:B------:R-:W-:Y:S01]  /*6610*/  UMOV UR7, UR8 ;  /* 0x0000000800077c82 */ /* 0x000fe20008000000 */
[----:B------:R-:W-:-:S11]  /*6620*/  UISETP.NE.AND UP0, UPT, UR9, 0x1, UPT ;  /* 0x000000010900788c */ /* 0x000fd6000bf05270 */
[----:B------:R-:W-:Y:S02]  /*6630*/  @UP0 ULDC.64 UR10, c[0x0][0xb48] ;  /* 0x0002d200000a0ab9 */ /* 0x000fe40000000a00 */
[----:B------:R-:W-:-:S04]  /*6640*/  UIMAD.WIDE.U32 UR4, UR8, UR10, URZ ;  /* 0x0000000a080472a5 */ /* 0x000fc8000f8e003f */
[----:B------:R-:W-:-:S04]  /*6650*/  @UP0 USHF.R.U32.HI UR7, URZ, UR11, UR5 ;  /* 0x0000000b3f070299 */ /* 0x000fc80008011605 */
[----:B------:R-:W-:-:S12]  /*6660*/  UIMAD UR4, UR7, UR9, URZ ;  /* 0x00000009070472a4 */ /* 0x000fd8000f8e023f */
.L_x_2193:
        /* <DEDUP_REMOVED lines=13> */
[----:B------:R-:W-:Y:S05]  /*6740*/  @!P0 BRA `(.L_x_2191) ;  /* 0x0000003000d08947 */ /* 0x000fea0003800000 */
[----:B------:R-:W-:Y:S01]  /*6750*/  ULDC UR5, c[0x0][0x280] ;  /* 0x0000a00000057ab9 */ /* 0x000fe20000000800 */
[----:B------:R-:W-:Y:S01]  /*6760*/  ULDC UR4, c[0x0][0x290] ;  /* 0x0000a40000047ab9 */ /* 0x000fe20000000800 */
[----:B------:R-:W-:Y:S01]  /*6770*/  ULEA UR7, UR7, UR5, 0x7 ;  /* 0x0000000507077291 */ /* 0x000fe2000f8e383f */
[----:B------:R-:W-:Y:S01]  /*6780*/  ULDC UR6, c[0x0][0x74c] ;  /* 0x0001d30000067ab9 */ /* 0x000fe20000000800 */
[----:B------:R-:W-:Y:S02]  /*6790*/  UIADD3 UR5, UR5, 0x3f, URZ ;  /* 0x0000003f05057890 */ /* 0x000fe4000fffe03f */
[----:B------:R-:W-:Y:S02]  /*67a0*/  UIADD3 UR7, -UR6, UR7, -UR4 ;  /* 0x0000000706077290 */ /* 0x000fe4000fffe904 */
[----:B------:R-:W-:Y:S02]  /*67b0*/  USHF.R.S32.HI UR6, URZ, 0x1f, UR5 ;  /* 0x0000001f3f067899 */ /* 0x000fe40008011405 */
[----:B------:R-:W-:-:S02]  /*67c0*/  USHF.R.S32.HI UR4, URZ, 0x1f, UR7 ;  /* 0x0000001f3f047899 */ /* 0x000fc40008011407 */
[----:B------:R-:W-:Y:S02]  /*67d0*/  ULEA.HI UR5, UR6, UR5, URZ, 0x6 ;  /* 0x0000000506057291 */ /* 0x000fe4000f8f303f */
[----:B------:R-:W-:Y:S02]  /*67e0*/  ULEA.HI UR4, UR4, UR7, URZ, 0x6 ;  /* 0x0000000704047291 */ /* 0x000fe4000f8f303f */
[----:B------:R-:W-:Y:S02]  /*67f0*/  USHF.R.S32.HI UR5, URZ, 0x6, UR5 ;  /* 0x000000063f057899 */ /* 0x000fe40008011405 */
[----:B------:R-:W-:-:S04]  /*6800*/  USHF.R.S32.HI UR4, URZ, 0x6, UR4 ;  /* 0x000000063f047899 */ /* 0x000fc80008011404 */
[----:B------:R-:W-:-:S04]  /*6810*/  UISETP.LT.AND UP0, UPT, URZ, UR4, UPT ;  /* 0x000000043f00728c */ /* 0x000fc8000bf01270 */
[----:B------:R-:W-:-:S04]  /*6820*/  USEL UR8, URZ, UR4, !UP0 ;  /* 0x000000043f087287 */ /* 0x000fc8000c000000 */
[----:B------:R-:W-:-:S06]  /*6830*/  UISETP.GT.AND UP0, UPT, UR5, UR8, UPT ;  /* 0x000000080500728c */ /* 0x000fcc000bf04270 */
[----:B------:R-:W-:-:S13]  /*6840*/  PLOP3.LUT P0, PT, PT, PT, UP0, 0x80, 0x0 ;  /* 0x000000000000781c */ /* 0x000fda0003f0f008 */
[----:B------:R-:W-:Y:S05]  /*6850*/  @!P0 BRA `(.L_x_2191) ;  /* 0x00000030008c8947 */ /* 0x000fea0003800000 */
[----:B------:R-:W-:Y:S01]  /*6860*/  USHF.R.S32.HI UR4, URZ, 0x1f, UR11 ;  /* 0x0000001f3f047899 */ /* 0x000fe2000801140b */
[----:B------:R-:W-:Y:S01]  /*6870*/  ULDC.64 UR12, c[0x0][0x2d8] ;  /* 0x0000b600000c7ab9 */ /* 0x000fe20000000a00 */
[----:B------:R-:W-:Y:S02]  /*6880*/  ELECT P0, URZ, PT ;  /* 0x00000000003f782f */ /* 0x000fe40003800000 */
[----:B------:R-:W-:Y:S02]  /*6890*/  UIMAD UR9, UR4, UR12, URZ ;  /* 0x0000000c040972a4 */ /* 0x000fe4000f8e023f */
[----:B------:R-:W-:Y:S02]  /*68a0*/  UIADD3 UR4, UR5, -UR8, URZ ;  /* 0x8000000805047290 */ /* 0x000fe4000fffe03f */
[----:B------:R-:W-:Y:S02]  /*68b0*/  UIMAD.WIDE.U32 UR6, UR11, UR12, URZ ;  /* 0x0000000c0b0672a5 */ /* 0x000fe4000f8e003f */
[----:B------:R-:W-:-:S02]  /*68c0*/  ULOP3.LUT UR4, UR4, 0x1, URZ, 0xc0, !UPT ;  /* 0x0000000104047892 */ /* 0x000fc4000f8ec03f */
[----:B------:R-:W-:Y:S02]  /*68d0*/  UIMAD UR9, UR11, UR13, UR9 ;  /* 0x0000000d0b0972a4 */ /* 0x000fe4000f8e0209 */
[----:B------:R-:W-:Y:S02]  /*68e0*/  UISETP.NE.U32.AND UP0, UPT, UR4, 0x1, UPT ;  /* 0x000000010400788c */ /* 0x000fe4000bf05070 */
[----:B------:R-:W-:Y:S01]  /*68f0*/  USHF.R.S32.HI UR11, URZ, 0x1f, UR10 ;  /* 0x0000001f3f0b7899 */ /* 0x000fe2000801140a */
[----:B------:R-:W-:Y:S01]  /*6900*/  ULDC.64 UR12, c[0x0][0x2e0] ;  /* 0x0000b800000c7ab9 */ /* 0x000fe20000000a00 */
[----:B------:R-:W-:Y:S02]  /*6910*/  UIADD3 UR7, UR7, UR9, URZ ;  /* 0x0000000907077290 */ /* 0x000fe4000fffe03f */
[----:B------:R-:W-:Y:S01]  /*6920*/  PLOP3.LUT P1, PT, PT, PT, UP0, 0x80, 0x0 ;  /* 0x000000000000781c */ /* 0x000fe20003f2f008 */
[----:B------:R-:W-:Y:S02]  /*6930*/  UIMAD UR9, UR11, UR12, URZ ;  /* 0x0000000c0b0972a4 */ /* 0x000fe4000f8e023f */
[----:B------:R-:W-:-:S02]  /*6940*/  UIMAD.WIDE.U32 UR6, UR10, UR12, UR6 ;  /* 0x0000000c0a0672a5 */ /* 0x000fc4000f8e0006 */
[----:B------:R-:W-:-:S04]  /*6950*/  UIMAD UR9, UR10, UR13, UR9 ;  /* 0x0000000d0a0972a4 */ /* 0x000fc8000f8e0209 */
[----:B------:R-:W-:-:S04]  /*6960*/  UIADD3 UR23, UR7, UR9, URZ ;  /* 0x0000000907177290 */ /* 0x000fc8000fffe03f */
[----:B------:R-:W-:Y:S08]  /*6970*/  @P1 BRA `(.L_x_2194) ;  /* 0x0000000000bc1947 */ /* 0x000ff00003800000 */
        /* <DEDUP_REMOVED lines=18> */
.L_x_2196:
[----:B------:R-:W-:Y:S05]  /*6aa0*/  BSYNC B1 ;  /* 0x0000000000017941 */ /* 0x000fea0003800000 */
.L_x_2195:
        /* <DEDUP_REMOVED lines=19> */
.L_x_2198:
[----:B------:R-:W-:Y:S05]  /*6be0*/  BSYNC B1 ;  /* 0x0000000000017941 */ /* 0x000fea0003800000 */
.L_x_2197:
[----:B------:R-:W-:Y:S06]  /*6bf0*/  BAR.ARV 0xa, 0xa0 ;  /* 0x0282800000007b1d */ /* 0x000fec0000002000 */
[----:B------:R-:W-:Y:S04]  /*6c00*/  BSSY B1, `(.L_x_2199) ;  /* 0x0000003000017945 */ /* 0x000fe80003800000 */
[----:B------:R-:W-:Y:S05]  /*6c10*/  @!P0 BRA `(.L_x_2200) ;  /* 0x0000000000048947 */ /* 0x000fea0003800000 */
[----:B------:R-:W-:-:S04]  /*6c20*/  DEPBAR.LE SB0, 0x0 ;  /* 0x000080000000791a */ /* 0x000fc80000000000 */
.L_x_2200:
[----:B------:R-:W-:Y:S05]  /*6c30*/  BSYNC B1 ;  /* 0x0000000000017941 */ /* 0x000fea0003800000 */
.L_x_2199:
[----:B------:R-:W-:Y:S06]  /*6c40*/  BAR.ARV 0xb, 0xa0 ;  /* 0x02c2800000007b1d */ /* 0x000fec0000002000 */
[----:B------:R-:W-:Y:S01]  /*6c50*/  UIADD3 UR12, UR8, 0x1, URZ ;  /* 0x00000001080c7890 */ /* 0x000fe2000fffe03f */
[----:B------:R-:W-:Y:S11]  /*6c60*/  BRA `(.L_x_2201) ;  /* 0x0000000000047947 */ /* 0x000ff60003800000 */
.L_x_2194:
[----:B------:R-:W-:-:S05]  /*6c70*/  UMOV UR12, UR8 ;  /* 0x00000008000c7c82 */ /* 0x000fca0008000000 */
.L_x_2201:
[----:B------:R-:W-:-:S04]  /*6c80*/  UIADD3 UR4, UR8, 0x1, URZ ;  /* 0x0000000108047890 */ /* 0x000fc8000fffe03f */
[----:B------:R-:W-:-:S06]  /*6c90*/  UISETP.NE.AND UP0, UPT, UR5, UR4, UPT ;  /* 0x000000040500728c */ /* 0x000fcc000bf05270 */
[----:B------:R-:W-:-:S13]  /*6ca0*/  PLOP3.LUT P1, PT, PT, PT, UP0, 0x80, 0x0 ;  /* 0x000000000000781c */ /* 0x000fda0003f2f008 */
[----:B------:R-:W-:Y:S05]  /*6cb0*/  @!P1 BRA `(.L_x_2191) ;  /* 0x0000002c00749947 */ /* 0x000fea0003800000 */
[----:B------:R-:W-:Y:S01]  /*6cc0*/  ULDC.64 UR10, c[0x0][0x2c0] ;  /* 0x0000b000000a7ab9 */ /* 0x000fe20000000a00 */
[----:B------:R-:W-:Y:S02]  /*6cd0*/  UIADD3 UR19, UR9, UR7, URZ ;  /* 0x0000000709137290 */ /* 0x000fe4000fffe03f */
        /* <DEDUP_REMOVED lines=10> */
[----:B------:R-:W-:Y:S01]  /*6d80*/  ULDC.64 UR24, c[0x0][0x2c0] ;  /* 0x0000b00000187ab9 */ /* 0x000fe20000000a00 */
[----:B------:R-:W-:-:S09]  /*6d90*/  UMOV UR20, UR13 ;  /* 0x0000000d00147c82 */ /* 0x000fd20008000000 */
.L_x_2214:
        /* <DEDUP_REMOVED lines=20> */
.L_x_2203:
[----:B------:R-:W-:Y:S05]  /*6ee0*/  BSYNC B1 ;  /* 0x0000000000017941 */ /* 0x000fea0003800000 */
.L_x_2202:
        /* <DEDUP_REMOVED lines=13> */
.L_x_2205:
[----:B------:R-:W-:Y:S05]  /*6fc0*/  BSYNC B1 ;  /* 0x0000000000017941 */ /* 0x000fea0003800000 */
.L_x_2204:
[----:B------:R-:W-:Y:S06]  /*6fd0*/  BAR.ARV 0xa, 0xa0 ;  /* 0x0282800000007b1d */ /* 0x000fec0000002000 */
[----:B------:R-:W-:Y:S04]  /*6fe0*/  BSSY B1, `(.L_x_2206) ;  /* 0x0000003000017945 */ /* 0x000fe80003800000 */
[----:B------:R-:W-:Y:S05]  /*6ff0*/  @!P0 BRA `(.L_x_2207) ;  /* 0x0000000000048947 */ /* 0x000fea0003800000 */
[----:B------:R-:W-:-:S04]  /*7000*/  DEPBAR.LE SB0, 0x0 ;  /* 0x000080000000791a */ /* 0x000fc80000000000 */
.L_x_2207:
[----:B------:R-:W-:Y:S05]  /*7010*/  BSYNC B1 ;  /* 0x0000000000017941 */ /* 0x000fea0003800000 */
.L_x_2206:
        /* <DEDUP_REMOVED lines=13> */
.L_x_2209:
[----:B------:R-:W-:Y:S05]  /*70f0*/  BSYNC B1 ;  /* 0x0000000000017941 */ /* 0x000fea0003800000 */
.L_x_2208:
        /* <DEDUP_REMOVED lines=13> */
.L_x_2211:
[----:B------:R-:W-:Y:S05]  /*71d0*/  BSYNC B1 ;  /* 0x0000000000017941 */ /* 0x000fea0003800000 */
.L_x_2210:
[----:B------:R-:W-:Y:S01]  /*71e0*/  UIADD3 UR12, UR12, 0x2, URZ ;  /* 0x000000020c0c7890 */ /* 0x000fe2000fffe03f */
[----:B------:R-:W-:Y:S06]  /*71f0*/  BAR.ARV 0xa, 0xa0 ;  /* 0x0282800000007b1d */ /* 0x000fec0000002000 */
[----:B------:R-:W-:Y:S01]  /*7200*/  UISETP.GE.AND UP0, UPT, UR12, UR5, UPT ;  /* 0x000000050c00728c */ /* 0x000fe2000bf06270 */
[----:B------:R-:W-:Y:S04]  /*7210*/  BSSY B1, `(.L_x_2212) ;  /* 0x0000003000017945 */ /* 0x000fe80003800000 */
[----:B------:R-:W-:Y:S06]  /*7220*/  @!P0 BRA `(.L_x_2213) ;  /* 0x0000000000048947 */ /* 0x000fec0003800000 */
[----:B------:R-:W-:-:S04]  /*7230*/  DEPBAR.LE SB0, 0x0 ;  /* 0x000080000000791a */ /* 0x000fc80000000000 */
.L_x_2213:
[----:B------:R-:W-:Y:S05]  /*7240*/  BSYNC B1 ;  /* 0x0000000000017941 */ /* 0x000fea0003800000 */
.L_x_2212:
[----:B------:R-:W-:Y:S06]  /*7250*/  BAR.ARV 0xb, 0xa0 ;  /* 0x02c2800000007b1d */ /* 0x000fec0000002000 */
[----:B------:R-:W-:Y:S01]  /*7260*/  PLOP3.LUT P1, PT, PT, PT, UP0, 0x80, 0x0 ;  /* 0x000000000000781c */ /* 0x000fe20003f2f008 */
[----:B------:R-:W-:Y:S02]  /*7270*/  UIADD3 UR20, UR20, 0x3000, URZ ;  /* 0x0000300014147890 */ /* 0x000fe4000fffe03f */
[----:B------:R-:W-:-:S10]  /*7280*/  UIADD3 UR4, UR4, 0x3000, URZ ;  /* 0x0000300004047890 */ /* 0x000fd4000fffe03f */
[----:B------:R-:W-:Y:S05]  /*7290*/  @!P1 BRA `(.L_x_2214) ;  /* 0xfffffff800c09947 */ /* 0x000fea000383ffff */
[----:B------:R-:W-:Y:S05]  /*72a0*/  BRA `(.L_x_2191) ;  /* 0x0000002400f87947 */ /* 0x000fea0003800000 */
.L_x_2190:
        /* <DEDUP_REMOVED lines=21> */
.L_x_2215:
[----:B------:R-:W-:Y:S01]  /*7400*/  ULDC UR8, c[0x0][0xb44] ;  /* 0x0002d10000087ab9 */ /* 0x000fe20000000800 */
[----:B------:R-:W-:Y:S01]  /*7410*/  UMOV UR11, UR7 ;  /* 0x00000007000b7c82 */ /* 0x000fe20008000000 */
[----:B------:R-:W-:-:S11]  /*7420*/  UISETP.NE.AND UP0, UPT, UR8, 0x1, UPT ;  /* 0x000000010800788c */ /* 0x000fd6000bf05270 */
[----:B------:R-:W-:Y:S02]  /*7430*/  @UP0 ULDC.64 UR12, c[0x0][0xb48] ;  /* 0x0002d200000c0ab9 */ /* 0x000fe40000000a00 */
[----:B------:R-:W-:-:S04]  /*7440*/  UIMAD.WIDE.U32 UR4, UR7, UR12, URZ ;  /* 0x0000000c070472a5 */ /* 0x000fc8000f8e003f */
[----:B------:R-:W-:-:S04]  /*7450*/  @UP0 USHF.R.U32.HI UR11, URZ, UR13, UR5 ;  /* 0x0000000d3f0b0299 */ /* 0x000fc80008011605 */
[----:B------:R-:W-:-:S12]  /*7460*/  UIMAD UR4, UR11, UR8, URZ ;  /* 0x000000080b0472a4 */ /* 0x000fd8000f8e023f */
.L_x_2216:
[----:B------:R-:W-:Y:S01]  /*7470*/  ULDC UR8, c[0x0][0xb38] ;  /* 0x0002ce0000087ab9 */ /* 0x000fe20000000800 */
[----:B------:R-:W-:Y:S01]  /*7480*/  UIADD3 UR4, UR7, -UR4, URZ ;  /* 0x8000000407047290 */ /* 0x000fe2000fffe03f */
[----:B------:R-:W-:Y:S01]  /*7490*/  IMAD.MOV.U32 R11, RZ, RZ, 0x1 ;  /* 0x00000001ff0b7424 */ /* 0x000fe200078e00ff */
[----:B------:R-:W-:Y:S01]  /*74a0*/  UISETP.NE.AND UP0, UPT, UR8, 0x1, UPT ;  /* 0x000000010800788c */ /* 0x000fe2000bf05270 */
[----:B------:R-:W-:Y:S01]  /*74b0*/  IMAD.MOV.U32 R0, RZ, RZ, RZ ;  /* 0x000000ffff007224 */ /* 0x000fe200078e00ff */
[----:B------:R-:W-:Y:S02]  /*74c0*/  ULDC UR5, c[0x0][0xb44] ;  /* 0x0002d10000057ab9 */ /* 0x000fe40000000800 */
[----:B------:R-:W-:-:S07]  /*74d0*/  UIMAD UR6, UR6, UR5, UR4 ;  /* 0x00000005060672a4 */ /* 0x000fce000f8e0204 */
        /* <DEDUP_REMOVED lines=9> */
[----:B------:R-:W-:Y:S01]  /*7570*/  USHF.L.U32 UR11, UR11, 0x7, URZ ;  /* 0x000000070b0b7899 */ /* 0x000fe2000800063f */
[----:B------:R-:W-:Y:S01]  /*7580*/  ULDC UR5, c[0x0][0x280] ;  /* 0x0000a00000057ab9 */ /* 0x000fe20000000800 */
[----:B------:R-:W-:Y:S01]  /*7590*/  ULDC UR4, c[0x0][0x290] ;  /* 0x0000a40000047ab9 */ /* 0x000fe20000000800 */
[----:B------:R-:W-:Y:S01]  /*75a0*/  ULDC UR6, c[0x0][0x74c] ;  /* 0x0001d30000067ab9 */ /* 0x000fe20000000800 */
[----:B------:R-:W-:-:S04]  /*75b0*/  UIADD3 UR4, -UR4, UR11, UR5 ;  /* 0x0000000b04047290 */ /* 0x000fc8000fffe105 */
[----:B------:R-:W-:Y:S02]  /*75c0*/  UIADD3 UR4, UR4, -UR6, URZ ;  /* 0x8000000604047290 */ /* 0x000fe4000fffe03f */
[----:B------:R-:W-:Y:S02]  /*75d0*/  UIADD3 UR6, UR5, 0x3f, URZ ;  /* 0x0000003f05067890 */ /* 0x000fe4000fffe03f */
[----:B------:R-:W-:Y:S02]  /*75e0*/  USHF.R.S32.HI UR5, URZ, 0x1f, UR4 ;  /* 0x0000001f3f057899 */ /* 0x000fe40008011404 */
[----:B------:R-:W-:Y:S02]  /*75f0*/  USHF.R.S32.HI UR7, URZ, 0x1f, UR6 ;  /* 0x0000001f3f077899 */ /* 0x000fe40008011406 */
[----:B------:R-:W-:Y:S02]  /*7600*/  ULEA.HI UR5, UR5, UR4, URZ, 0x6 ;  /* 0x0000000405057291 */ /* 0x000fe4000f8f303f */
[----:B------:R-:W-:-:S02]  /*7610*/  ULEA.HI UR4, UR7, UR6, URZ, 0x6 ;  /* 0x0000000607047291 */ /* 0x000fc4000f8f303f */
[----:B------:R-:W-:Y:S02]  /*7620*/  USHF.R.S32.HI UR5, URZ, 0x6, UR5 ;  /* 0x000000063f057899 */ /* 0x000fe40008011405 */
[----:B------:R-:W-:-:S04]  /*7630*/  USHF.R.S32.HI UR4, URZ, 0x6, UR4 ;  /* 0x000000063f047899 */ /* 0x000fc80008011404 */
[----:B------:R-:W-:-:S04]  /*7640*/  VIMNMX R4, RZ, UR5, !PT ;  /* 0x00000005ff047c48 */ /* 0x000fc8000ffe0100 */
[----:B------:R-:W-:-:S13]  /*7650*/  ISETP.LT.AND P0, PT, R4, UR4, PT ;  /* 0x0000000404007c0c */ /* 0x000fda000bf01270 */
[----:B------:R-:W-:Y:S05]  /*7660*/  @!P0 BRA `(.L_x_2217) ;  /* 0x0000002000748947 */ /* 0x000fea0003800000 */
[----:B------:R-:W-:Y:S01]  /*7670*/  USHF.R.S32.HI UR5, URZ, 0x1f, UR20 ;  /* 0x0000001f3f057899 */ /* 0x000fe20008011414 */
[----:B------:R-:W-:Y:S01]  /*7680*/  BSSY B1, `(.L_x_2217) ;  /* 0x000021b000017945 */ /* 0x000fe20003800000 */
[----:B------:R-:W-:Y:S01]  /*7690*/  ULDC.64 UR6, c[0x0][0x718] ;  /* 0x0001c60000067ab9 */ /* 0x000fe20000000a00 */
[----:B------:R-:W-:Y:S01]  /*76a0*/  ULDC.64 UR14, c[0x0][0x730] ;  /* 0x0001cc00000e7ab9 */ /* 0x000fe20000000a00 */
[----:B------:R-:W-:Y:S01]  /*76b0*/  UIMAD.WIDE.U32 UR8, UR20, UR6, URZ ;  /* 0x00000006140872a5 */ /* 0x000fe2000f8e003f */
[----:B------:R-:W-:Y:S01]  /*76c0*/  IMAD.MOV.U32 R0, RZ, RZ, RZ ;  /* 0x000000ffff007224 */ /* 0x000fe200078e00ff */
[----:B------:R-:W-:Y:S02]  /*76d0*/  UIMAD UR6, UR5, UR6, URZ ;  /* 0x00000006050672a4 */ /* 0x000fe4000f8e023f */
[----:B------:R-:W-:Y:S02]  /*76e0*/  UIMAD UR5, UR5, UR14, URZ ;  /* 0x0000000e050572a4 */ /* 0x000fe4000f8e023f */
[----:B------:R-:W-:-:S02]  /*76f0*/  UIMAD UR6, UR20, UR7, UR6 ;  /* 0x00000007140672a4 */ /* 0x000fc4000f8e0206 */
[----:B------:R-:W-:Y:S01]  /*7700*/  UIMAD UR10, UR20, UR15, UR5 ;  /* 0x0000000f140a72a4 */ /* 0x000fe2000f8e0205 */
[----:B------:R-:W-:Y:S01]  /*7710*/  ULDC UR7, c[0x0][0x2e8] ;  /* 0x0000ba0000077ab9 */ /* 0x000fe20000000800 */
[----:B------:R-:W-:Y:S02]  /*7720*/  USHF.R.S32.HI UR5, URZ, 0x1f, UR21 ;  /* 0x0000001f3f057899 */ /* 0x000fe40008011415 */
[----:B------:R-:W-:Y:S01]  /*7730*/  UISETP.NE.AND UP0, UPT, UR7, 0x1, UPT ;  /* 0x000000010700788c */ /* 0x000fe2000bf05270 */
[----:B------:R-:W-:Y:S01]  /*7740*/  ULDC.64 UR22, c[0x0][0x720] ;  /* 0x0001c80000167ab9 */ /* 0x000fe20000000a00 */
[----:B------:R-:W-:Y:S01]  /*7750*/  ELECT P0, URZ, PT ;  /* 0x00000000003f782f */ /* 0x000fe20003800000 */
[----:B------:R-:W-:Y:S02]  /*7760*/  UIMAD UR7, UR5, UR22, URZ ;  /* 0x00000016050772a4 */ /* 0x000fe4000f8e023f */
[----:B------:R-:W-:Y:S02]  /*7770*/  UIADD3 UR9, UR9, UR6, URZ ;  /* 0x0000000609097290 */ /* 0x000fe4000fffe03f */
[----:B------:R-:W-:-:S02]  /*7780*/  UIMAD.WIDE.U32 UR12, UR20, UR14, URZ ;  /* 0x0000000e140c72a5 */ /* 0x000fc4000f8e003f */
[----:B------:R-:W-:Y:S01]  /*7790*/  UIMAD UR6, UR21, UR23, UR7 ;  /* 0x00000017150672a4 */ /* 0x000fe2000f8e0207 */
[----:B------:R-:W-:Y:S01]  /*77a0*/  ULDC.64 UR14, c[0x0][0x738] ;  /* 0x0001ce00000e7ab9 */ /* 0x000fe20000000a00 */
[----:B------:R-:W-:Y:S02]  /*77b0*/  UIMAD.WIDE.U32 UR22, UR21, UR22, UR8 ;  /* 0x00000016151672a5 */ /* 0x000fe4000f8e0008 */
[----:B------:R-:W-:Y:S02]  /*77c0*/  UIMAD UR5, UR5, UR14, URZ ;  /* 0x0000000e050572a4 */ /* 0x000fe4000f8e023f */
[----:B------:R-:W-:Y:S01]  /*77d0*/  UIADD3 UR13, UR13, UR10, URZ ;  /* 0x0000000a0d0d7290 */ /* 0x000fe2000fffe03f */
[----:B------:R-:W-:Y:S01]  /*77e0*/  @UP0 ULDC UR8, c[0x0][0x2ec] ;  /* 0x0000bb0000080ab9 */ /* 0x000fe20000000800 */
[----:B------:R-:W-:Y:S02]  /*77f0*/  UIMAD UR5, UR21, UR15, UR5 ;  /* 0x0000000f150572a4 */ /* 0x000fe4000f8e0205 */
[----:B------:R-:W-:-:S02]  /*7800*/  UIMAD.WIDE.U32 UR8, UR20, UR8, URZ ;  /* 0x00000008140872a5 */ /* 0x000fc4000f8e003f */
[----:B------:R-:W-:Y:S01]  /*7810*/  UIMAD.WIDE.U32 UR14, UR21, UR14, UR12 ;  /* 0x0000000e150e72a5 */ /* 0x000fe2000f8e000c */
[----:B------:R-:W-:Y:S02]  /*7820*/  @UP0 ULDC UR7, c[0x0][0x2f0] ;  /* 0x0000bc0000070ab9 */ /* 0x000fe40000000800 */
[----:B------:R-:W-:Y:S01]  /*7830*/  UMOV UR12, UR20 ;  /* 0x00000014000c7c82 */ /* 0x000fe20008000000 */
        /* <DEDUP_REMOVED lines=9> */
.L_x_2247:
        /* <DEDUP_REMOVED lines=15> */
.L_x_2220:
        /* <DEDUP_REMOVED lines=67> */
[----:B------:R-:W-:Y:S01]  /*7df0*/  ISETP.GE.AND P1, PT, R4, R6, PT ;  /* 0x000000060400720c */ /* 0x000fe20003f26270 */
[----:B------:R-:W-:Y:S01]  /*7e00*/  UTMALDG.4D [UR16], [UR48], desc[UR50] ;  /* 0x00003210300075b4 */ /* 0x000fe20008019000 */
[----:B------:R-:W-:Y:S01]  /*7e10*/  UMOV UR60, UR12 ;  /* 0x0000000c003c7c82 */ /* 0x000fe20008000000 */
[----:B------:R-:W-:Y:S01]  /*7e20*/  UMOV UR61, UR21 ;  /* 0x00000015003d7c82 */ /* 0x000fe20008000000 */
[----:B------:R1:W-:Y:S01]  /*7e30*/  UTMALDG.4D [UR40], [UR48], desc[UR50] ;  /* 0x00003228300075b4 */ /* 0x0003e20008019000 */
[----:B------:R-:W-:Y:S01]  /*7e40*/  UTMALDG.4D [UR24], [UR48], desc[UR50] ;  /* 0x00003218300075b4 */ /* 0x000fe20008019000 */
[----:B------:R2:W-:Y:S01]  /*7e50*/  UBLKCP.S.G [UR56], [UR32], UR7 ;  /* 0x00000038200073ba */ /* 0x0005e20008000207 */
[----:B------:R3:W-:Y:S01]  /*7e60*/  SYNCS.ARRIVE.TRANS64 RZ, [R16+URZ+0x26800], R5 ;  /* 0x0268000510ff79a7 */ /* 0x0007e2000800003f */
[----:B------:R4:W-:Y:S01]  /*7e70*/  UTMALDG.4D [UR8], [UR46], desc[UR54] ;  /* 0x000036082e0075b4 */ /* 0x0009e20008019000 */
[----:B-1----:R-:W-:Y:S01]  /*7e80*/  UIADD3 UR40, UR8, 0x4000, URZ ;  /* 0x0000400008287890 */ /* 0x002fe2000fffe03f */
[----:B------:R-:W-:Y:S01]  /*7e90*/  UMOV UR42, 0x40 ;  /* 0x00000040002a7882 */ /* 0x000fe20000000000 */
[----:B------:R-:W-:Y:S01]  /*7ea0*/  UMOV UR43, UR11 ;  /* 0x0000000b002b7c82 */ /* 0x000fe20008000000 */
[----:B------:R-:W-:Y:S01]  /*7eb0*/  UMOV UR44, UR12 ;  /* 0x0000000c002c7c82 */ /* 0x000fe20008000000 */
[----:B------:R-:W-:Y:S01]  /*7ec0*/  UMOV UR41, UR9 ;  /* 0x0000000900297c82 */ /* 0x000fe20008000000 */
[----:B--2---:R-:W-:-:S02]  /*7ed0*/  UIADD3 UR32, UR8, 0x1000, URZ ;  /* 0x0000100008207890 */ /* 0x004fc4000fffe03f */
        /* <DEDUP_REMOVED lines=17> */
[----:B-1----:R-:W-:Y:S01]  /*7ff0*/  UIADD3 UR32, UR8, 0x6000, URZ ;  /* 0x0000600008207890 */ /* 0x002fe2000fffe03f */
        /* <DEDUP_REMOVED lines=8> */
[----:B---3--:R-:W-:Y:S05]  /*8080*/  @P1 BRA `(.L_x_2221) ;  /* 0x0000001000f41947 */ /* 0x008fea0003800000 */
        /* <DEDUP_REMOVED lines=10> */
[----:B------:R2:W-:Y:S01]  /*8130*/  STL [R1], R5 ;  /* 0x0000000501007387 */ /* 0x0005e20000100800 */
[----:B-1----:R-:W-:Y:S01]  /*8140*/  LOP3.LUT R6, R6, 0x1f, RZ, 0xc0, !PT ;  /* 0x0000001f06067812 */ /* 0x002fe200078ec0ff */
[----:B------:R-:W-:Y:S06]  /*8150*/  @!P1 BRA `(.L_x_2222) ;  /* 0x0000000c00209947 */ /* 0x000fec0003800000 */
[----:B------:R-:W-:Y:S01]  /*8160*/  R2UR UR8, R5 ;  /* 0x00000000050872ca */ /* 0x000fe200000e0000 */
[----:B------:R-:W-:Y:S02]  /*8170*/  IMAD.MOV.U32 R0, RZ, RZ, R4 ;  /* 0x000000ffff007224 */ /* 0x000fe400078e0004 */
[----:B------:R-:W-:-:S10]  /*8180*/  IMAD.MOV.U32 R11, RZ, RZ, 0x1 ;  /* 0x00000001ff0b7424 */ /* 0x000fd400078e00ff */
[----:B------:R-:W-:-:S06]  /*8190*/  UIADD3 UR7, UR7, -UR8, URZ ;  /* 0x8000000807077290 */ /* 0x000fcc000fffe03f */
[----:B------:R-:W-:-:S07]  /*81a0*/  IMAD.U32 R20, RZ, RZ, UR7 ;  /* 0x00000007ff147e24 */ /* 0x000fce000f8e00ff */
.L_x_2231:
[----:B--234-:R-:W-:-:S04]  /*81b0*/  SHF.L.U32 R21, R11, 0x1f, RZ ;  /* 0x0000001f0b157819 */ /* 0x01cfc800000006ff */
[----:B------:R-:W1:Y:S02]  /*81c0*/  SYNCS.PHASECHK.TRANS64.TRYWAIT P1, [R16+URZ+0x26840], R21 ;  /* 0x02684015100075a7 */ /* 0x000e64000802017f */
[----:B-1----:R-:W-:Y:S05]  /*81d0*/  @!P1 BRA `(.L_x_2223) ;  /* 0x0000001800ac9947 */ /* 0x002fea0003800000 */
.L_x_2248:
[----:B------:R-:W-:Y:S05]  /*81e0*/  @P0 BRA `(.L_x_2224) ;  /* 0x0000000000140947 */ /* 0x000fea0003800000 */
[----:B------:R-:W-:Y:S01]  /*81f0*/  ISETP.NE.AND P1, PT, R6, RZ, PT ;  /* 0x000000ff0600720c */ /* 0x000fe20003f25270 */
[----:B------:R-:W-:-:S04]  /*8200*/  IMAD.MOV.U32 R3, RZ, RZ, 0x3100 ;  /* 0x00003100ff037424 */ /* 0x000fc800078e00ff */
[----:B------:R3:W-:Y:S08]  /*8210*/  SYNCS.ARRIVE.TRANS64 RZ, [R16+URZ+0x26830], R3 ;  /* 0x0268300310ff79a7 */ /* 0x0007f0000800003f */
[----:B------:R-:W-:Y:S05]  /*8220*/  @!P1 BRA `(.L_x_2224) ;  /* 0x0000000000049947 */ /* 0x000fea0003800000 */
[----:B------:R-:W-:Y:S01]  /*8230*/  BPT.TRAP 0x1 ;  /* 0x000000040000795c */ /* 0x000fe20000300000 */
.L_x_2224:
        /* <DEDUP_REMOVED lines=43> */
.L_x_2249:
[----:B------:R-:W-:Y:S05]  /*84f0*/  @P0 BRA `(.L_x_2226) ;  /* 0x0000000000140947 */ /* 0x000fea0003800000 */
[----:B------:R-:W-:Y:S01]  /*8500*/  ISETP.NE.AND P1, PT, R6, RZ, PT ;  /* 0x000000ff0600720c */ /* 0x000fe20003f25270 */
[----:B------:R-:W-:-:S04]  /*8510*/  IMAD.MOV.U32 R2, RZ, RZ, 0x3100 ;  /* 0x00003100ff027424 */ /* 0x000fc800078e00ff */
[----:B------:R3:W-:Y:S08]  /*8520*/  SYNCS.ARRIVE.TRANS64 RZ, [R16+URZ+0x26818], R2 ;  /* 0x0268180210ff79a7 */ /* 0x0007f0000800003f */
[----:B------:R-:W-:Y:S05]  /*8530*/  @!P1 BRA `(.L_x_2226) ;  /* 0x0000000000049947 */ /* 0x000fea0003800000 */
[----:B------:R-:W-:Y:S01]  /*8540*/  BPT.TRAP 0x1 ;  /* 0x000000040000795c */ /* 0x000fe20000300000 */
.L_x_2226:
        /* <DEDUP_REMOVED lines=43> */
.L_x_2250:
[----:B------:R-:W-:Y:S05]  /*8800*/  @P0 BRA `(.L_x_2228) ;  /* 0x0000000000140947 */ /* 0x000fea0003800000 */
[----:B------:R-:W-:Y:S01]  /*8810*/  ISETP.NE.AND P1, PT, R6, RZ, PT ;  /* 0x000000ff0600720c */ /* 0x000fe20003f25270 */
[----:B-123--:R-:W-:-:S04]  /*8820*/  IMAD.MOV.U32 R21, RZ, RZ, 0x3100 ;  /* 0x00003100ff157424 */ /* 0x00efc800078e00ff */
[----:B------:R4:W-:Y:S08]  /*8830*/  SYNCS.ARRIVE.TRANS64 RZ, [R16+URZ+0x26838], R21 ;  /* 0x0268381510ff79a7 */ /* 0x0009f0000800003f */
[----:B------:R-:W-:Y:S05]  /*8840*/  @!P1 BRA `(.L_x_2228) ;  /* 0x0000000000049947 */ /* 0x000fea0003800000 */
[----:B------:R-:W-:Y:S01]  /*8850*/  BPT.TRAP 0x1 ;  /* 0x000000040000795c */ /* 0x000fe20000300000 */
.L_x_2228:
        /* <DEDUP_REMOVED lines=38> */
.L_x_2252:
[----:B------:R-:W-:Y:S05]  /*8ac0*/  @P0 BRA `(.L_x_2230) ;  /* 0x0000000000140947 */ /* 0x000fea0003800000 */
[----:B------:R-:W-:Y:S01]  /*8ad0*/  ISETP.NE.AND P1, PT, R6, RZ, PT ;  /* 0x000000ff0600720c */ /* 0x000fe20003f25270 */
[----:B------:R-:W-:-:S04]  /*8ae0*/  IMAD.MOV.U32 R5, RZ, RZ, 0x3100 ;  /* 0x00003100ff057424 */ /* 0x000fc800078e00ff */
[----:B------:R1:W-:Y:S08]  /*8af0*/  SYNCS.ARRIVE.TRANS64 RZ, [R16+URZ+0x26810], R5 ;  /* 0x0268100510ff79a7 */ /* 0x0003f0000800003f */
[----:B------:R-:W-:Y:S05]  /*8b00*/  @!P1 BRA `(.L_x_2230) ;  /* 0x0000000000049947 */ /* 0x000fea0003800000 */
[----:B------:R-:W-:Y:S01]  /*8b10*/  BPT.TRAP 0x1 ;  /* 0x000000040000795c */ /* 0x000fe20000300000 */
.L_x_2230:
        /* <DEDUP_REMOVED lines=44> */
.L_x_2222:
[----:B--2---:R-:W2:Y:S01]  /*8de0*/  LDL.LU R5, [R1] ;  /* 0x0000000001057983 */ /* 0x004ea20000300800 */
[----:B------:R-:W-:-:S04]  /*8df0*/  IMAD.U32 R4, RZ, RZ, UR4 ;  /* 0x00000004ff047e24 */ /* 0x000fc8000f8e00ff */
[----:B------:R-:W-:Y:S01]  /*8e00*/  VIADD R4, R4, 0xffffffff ;  /* 0xffffffff04047836 */ /* 0x000fe20000000000 */
[----:B--2---:R-:W-:-:S13]  /*8e10*/  ISETP.NE.AND P1, PT, R5, RZ, PT ;  /* 0x000000ff0500720c */ /* 0x004fda0003f25270 */
[----:B------:R-:W-:Y:S05]  /*8e20*/  @!P1 BRA `(.L_x_2221) ;  /* 0x00000004008c9947 */ /* 0x000fea0003800000 */
[----:B------:R-:W-:-:S04]  /*8e30*/  SHF.L.U32 R13, R11, 0x1f, RZ ;  /* 0x0000001f0b0d7819 */ /* 0x000fc800000006ff */
[----:B------:R-:W1:Y:S02]  /*8e40*/  SYNCS.PHASECHK.TRANS64.TRYWAIT P1, [R16+URZ+0x26840], R13 ;  /* 0x0268400d100075a7 */ /* 0x000e64000802017f */
[----:B-1----:R-:W-:Y:S05]  /*8e50*/  @!P1 BRA `(.L_x_2232) ;  /* 0x0000000c00e09947 */ /* 0x002fea0003800000 */
.L_x_2253:
[----:B------:R-:W-:Y:S05]  /*8e60*/  @P0 BRA `(.L_x_2233) ;  /* 0x0000000000140947 */ /* 0x000fea0003800000 */
[----:B------:R-:W-:Y:S01]  /*8e70*/  ISETP.NE.AND P1, PT, R6, RZ, PT ;  /* 0x000000ff0600720c */ /* 0x000fe20003f25270 */
[----:B------:R-:W-:-:S04]  /*8e80*/  IMAD.MOV.U32 R5, RZ, RZ, 0x3100 ;  /* 0x00003100ff057424 */ /* 0x000fc800078e00ff */
[----:B------:R2:W-:Y:S08]  /*8e90*/  SYNCS.ARRIVE.TRANS64 RZ, [R16+URZ+0x26830], R5 ;  /* 0x0268300510ff79a7 */ /* 0x0005f0000800003f */
[----:B------:R-:W-:Y:S05]  /*8ea0*/  @!P1 BRA `(.L_x_2233) ;  /* 0x0000000000049947 */ /* 0x000fea0003800000 */
[----:B------:R-:W-:Y:S01]  /*8eb0*/  BPT.TRAP 0x1 ;  /* 0x000000040000795c */ /* 0x000fe20000300000 */
.L_x_2233:
        /* <DEDUP_REMOVED lines=38> */
[----:B------:R-:W5:Y:S02]  /*9120*/  SYNCS.PHASECHK.TRANS64.TRYWAIT P1, [R16+URZ+0x26828], R13 ;  /* 0x0268280d100075a7 */ /* 0x000f64000802017f */
[----:B--2--5:R-:W-:Y:S05]  /*9130*/  @!P1 BRA `(.L_x_2234) ;  /* 0x0000000c003c9947 */ /* 0x024fea0003800000 */
.L_x_2254:
[----:B------:R-:W-:Y:S05]  /*9140*/  @P0 BRA `(.L_x_2235) ;  /* 0x0000000000140947 */ /* 0x000fea0003800000 */
[----:B------:R-:W-:Y:S01]  /*9150*/  ISETP.NE.AND P0, PT, R6, RZ, PT ;  /* 0x000000ff0600720c */ /* 0x000fe20003f05270 */
[----:B------:R-:W-:-:S04]  /*9160*/  IMAD.MOV.U32 R5, RZ, RZ, 0x3100 ;  /* 0x00003100ff057424 */ /* 0x000fc800078e00ff */
[----:B------:R1:W-:Y:S08]  /*9170*/  SYNCS.ARRIVE.TRANS64 RZ, [R16+URZ+0x26818], R5 ;  /* 0x0268180510ff79a7 */ /* 0x0003f0000800003f */
[----:B------:R-:W-:Y:S05]  /*9180*/  @!P0 BRA `(.L_x_2235) ;  /* 0x0000000000048947 */ /* 0x000fea0003800000 */
[----:B------:R-:W-:Y:S01]  /*9190*/  BPT.TRAP 0x1 ;  /* 0x000000040000795c */ /* 0x000fe20000300000 */
.L_x_2235:
        /* <DEDUP_REMOVED lines=14> */
[----:B------:R-:W-:-:S02]  /*9280*/  IMAD.U32 R6, RZ, RZ, UR4 ;  /* 0x00000004ff067e24 */ /* 0x000fc4000f8e00ff */
[----:B------:R-:W-:Y:S01]  /*9290*/  IMAD.MOV.U32 R19, RZ, RZ, 0x1 ;  /* 0x00000001ff137424 */ /* 0x000fe200078e00ff */
[----:B------:R-:W-:Y:S01]  /*92a0*/  UIADD3 UR8, UP0, UR35, UR22, URZ ;  /* 0x0000001623087290 */ /* 0x000fe2000ff1e03f */
[----:B------:R-:W-:Y:S01]  /*92b0*/  VIADD R6, R6, 0xffffffff ;  /* 0xffffffff06067836 */ /* 0x000fe20000000000 */
[----:B------:R-:W-:Y:S02]  /*92c0*/  UIADD3 UR32, UR40, 0x15000, URZ ;  /* 0x0001500028207890 */ /* 0x000fe4000fffe03f */
[----:B------:R-:W-:Y:S02]  /*92d0*/  ULEA.HI.X.SX32 UR7, UR35, UR7, 0x1, UP0 ;  /* 0x0000000723077291 */ /* 0x000fe400080f0e3f */
[----:B-1----:R-:W-:Y:S01]  /*92e0*/  IMAD.U32 R5, RZ, RZ, UR8 ;  /* 0x00000008ff057e24 */ /* 0x002fe2000f8e00ff */
        /* <DEDUP_REMOVED lines=9> */
[----:B------:R-:W-:Y:S01]  /*9380*/  R2UR UR42, R10 ;  /* 0x000000000a2a72ca */ /* 0x000fe200000e0000 */
[----:B------:R-:W-:Y:S01]  /*9390*/  UMOV UR25, UR33 ;  /* 0x0000002100197c82 */ /* 0x000fe20008000000 */
[----:B------:R-:W-:Y:S01]  /*93a0*/  R2UR UR43, R9 ;  /* 0x00000000092b72ca */ /* 0x000fe200000e0000 */
[----:B------:R-:W-:Y:S01]  /*93b0*/  UMOV UR27, UR35 ;  /* 0x00000023001b7c82 */ /* 0x000fe20008000000 */
[----:B------:R-:W-:Y:S01]  /*93c0*/  UMOV UR17, UR33 ;  /* 0x0000002100117c82 */ /* 0x000fe20008000000 */
[----:B------:R1:W-:Y:S01]  /*93d0*/  UTMALDG.4D [UR32], [UR8], desc[UR30] ;  /* 0x00001e20080075b4 */ /* 0x0003e20008019000 */
[----:B------:R-:W-:Y:S01]  /*93e0*/  UMOV UR19, UR35 ;  /* 0x0000002300137c82 */ /* 0x000fe20008000000 */
[----:B------:R-:W-:Y:S01]  /*93f0*/  UMOV UR41, UR33 ;  /* 0x0000002100297c82 */ /* 0x000fe20008000000 */
[----:B------:R-:W-:Y:S01]  /*9400*/  UMOV UR7, 0x10 ;  /* 0x0000001000077882 */ /* 0x000fe20000000000 */
[----:B------:R-:W-:Y:S01]  /*9410*/  IMAD.MOV.U32 R4, RZ, RZ, R6 ;  /* 0x000000ffff047224 */ /* 0x000fe200078e0006 */
[----:B------:R1:W-:Y:S01]  /*9420*/  UTMALDG.4D [UR24], [UR8], desc[UR30] ;  /* 0x00001e18080075b4 */ /* 0x0003e20008019000 */
[----:B------:R1:W-:Y:S04]  /*9430*/  UTMALDG.4D [UR16], [UR8], desc[UR30] ;  /* 0x00001e10080075b4 */ /* 0x0003e80008019000 */
[----:B------:R1:W-:Y:S02]  /*9440*/  UBLKCP.S.G [UR40], [UR42], UR7 ;  /* 0x000000282a0073ba */ /* 0x0003e40008000207 */
[----:B-1----:R-:W-:Y:S01]  /*9450*/  NOP ;  /* 0x0000000000007918 */ /* 0x002fe20000000000 */
.L_x_2221:
[----:B------:R-:W1:Y:S01]  /*9460*/  S2R R0, SR_TID.X ;  /* 0x0000000000007919 */ /* 0x000e620000002100 */
[----:B------:R-:W-:Y:S01]  /*9470*/  IMAD R3, R19, 0x8, R16 ;  /* 0x0000000813037824 */ /* 0x000fe200078e0210 */
[----:B-1----:R-:W-:Y:S02]  /*9480*/  LOP3.LUT R2, R0, 0x7f, RZ, 0xc0, !PT ;  /* 0x0000007f00027812 */ /* 0x002fe400078ec0ff */
[----:B------:R-:W-:Y:S02]  /*9490*/  SHF.L.U32 R0, R11, 0x1f, RZ ;  /* 0x0000001f0b007819 */ /* 0x000fe400000006ff */
[----:B------:R-:W-:Y:S02]  /*94a0*/  ISETP.NE.AND P1, PT, R2, RZ, PT ;  /* 0x000000ff0200720c */ /* 0x000fe40003f25270 */
[----:B------:R-:W1:Y:S02]  /*94b0*/  SYNCS.PHASECHK.TRANS64.TRYWAIT P0, [R3+URZ+0x26840], R0 ;  /* 0x02684000030075a7 */ /* 0x000e64000800017f */
[----:B-1----:R-:W-:Y:S09]  /*94c0*/  @!P0 BRA `(.L_x_2236) ;  /* 0x00000008006c8947 */ /* 0x002ff20003800000 */
.L_x_2255:
[----:B------:R-:W-:Y:S05]  /*94d0*/  @P1 BRA `(.L_x_2237) ;  /* 0x0000000000181947 */ /* 0x000fea0003800000 */
[----:B------:R-:W1:Y:S01]  /*94e0*/  S2R R2, SR_TID.X ;  /* 0x0000000000027919 */ /* 0x000e620000002100 */
[----:B------:R-:W-:-:S04]  /*94f0*/  IMAD.MOV.U32 R0, RZ, RZ, 0x3100 ;  /* 0x00003100ff007424 */ /* 0x000fc800078e00ff */
[----:B------:R1:W-:Y:S02]  /*9500*/  SYNCS.ARRIVE.TRANS64 RZ, [R3+URZ+0x26830], R0 ;  /* 0x0268300003ff79a7 */ /* 0x0003e4000800003f */
[----:B-1----:R-:W-:-:S13]  /*9510*/  LOP3.LUT P0, RZ, R2, 0x1f, RZ, 0xc0, !PT ;  /* 0x0000001f02ff7812 */ /* 0x002fda000780c0ff */
[----:B------:R-:W-:Y:S05]  /*9520*/  @!P0 BRA `(.L_x_2237) ;  /* 0x0000000000048947 */ /* 0x000fea0003800000 */
[----:B------:R-:W-:Y:S01]  /*9530*/  BPT.TRAP 0x1 ;  /* 0x000000040000795c */ /* 0x000fe20000300000 */
.L_x_2237:
[----:B------:R-:W-:Y:S01]  /*9540*/  R2UR UR35, R4 ;  /* 0x00000000042372ca */ /* 0x000fe200000e0000 */
[C-C-:B------:R-:W-:Y:S01]  /*9550*/  IMAD R0, R19.reuse, 0x3000, R16.reuse ;  /* 0x0000300013007824 */ /* 0x140fe200078e0210 */
[----:B------:R-:W-:Y:S01]  /*9560*/  IADD3 R8, P0, R8, 0x1f0, RZ ;  /* 0x000001f008087810 */ /* 0x000fe20007f1e0ff */
[----:B--234-:R-:W-:Y:S01]  /*9570*/  IMAD R16, R19, 0x100, R16 ;  /* 0x0000010013107824 */ /* 0x01cfe200078e0210 */
        /* <DEDUP_REMOVED lines=43> */
.L_x_2218:
[----:B------:R-:W-:Y:S05]  /*9830*/  BSYNC B1 ;  /* 0x0000000000017941 */ /* 0x000fea0003800000 */
.L_x_2217:
[----:B------:R-:W-:-:S03]  /*9840*/  UMOV UR7, 0xffffffff ;  /* 0xffffffff00077882 */ /* 0x000fc60000000000 */
[----:B------:R-:W-:Y:S05]  /*9850*/  BRA.DIV UR7, `(.L_x_2238) ;  /* 0x00000006079c7947 */ /* 0x000fea000b800000 */
[----:B------:R-:W-:-:S13]  /*9860*/  ELECT P6, URZ, PT ;  /* 0x00000000003f782f */ /* 0x000fda00038c0000 */
.L_x_2258:
[----:B------:R-:W-:Y:S05]  /*9870*/  @!P6 BRA `(.L_x_2191) ;  /* 0x000000000084e947 */ /* 0x000fea0003800000 */
[----:B------:R-:W-:-:S06]  /*9880*/  ULOP3.LUT UR7, UR38, 0x2, URZ, 0xfc, !UPT ;  /* 0x0000000226077892 */ /* 0x000fcc000f8efc3f */
[----:B------:R-:W-:-:S05]  /*9890*/  IMAD.U32 R2, RZ, RZ, UR7 ;  /* 0x00000007ff027e24 */ /* 0x000fca000f8e00ff */
[----:B------:R-:W-:-:S13]  /*98a0*/  ISETP.NE.AND P2, PT, R2, 0x3, PT ;  /* 0x000000030200780c */ /* 0x000fda0003f45270 */
[----:B------:R-:W-:Y:S05]  /*98b0*/  @!P2 BRA `(.L_x_2239) ;  /* 0x000000000004a947 */ /* 0x000fea0003800000 */
[----:B------:R-:W-:Y:S01]  /*98c0*/  BPT.TRAP 0x1 ;  /* 0x000000040000795c */ /* 0x000fe20000300000 */
.L_x_2239:
        /* <DEDUP_REMOVED lines=15> */
.L_x_2259:
[----:B------:R-:W2:Y:S02]  /*99c0*/  SYNCS.PHASECHK.TRANS64.TRYWAIT P0, [R3+URZ], R2 ;  /* 0x00000002030075a7 */ /* 0x000ea4000800017f */
[----:B--2---:R-:W-:Y:S05]  /*99d0*/  @!P0 BRA `(.L_x_2241) ;  /* 0x0000000400708947 */ /* 0x004fea0003800000 */
.L_x_2260:
[----:B------:R-:W-:Y:S05]  /*99e0*/  @!P2 BRA `(.L_x_2242) ;  /* 0x000000000004a947 */ /* 0x000fea0003800000 */
[----:B------:R-:W-:Y:S01]  /*99f0*/  BPT.TRAP 0x1 ;  /* 0x000000040000795c */ /* 0x000fe20000300000 */
.L_x_2242:
[----:B--2---:R-:W-:-:S04]  /*9a00*/  VIADD R3, R7, 0x26840 ;  /* 0x0002684007037836 */ /* 0x004fc80000000000 */
[----:B------:R-:W-:-:S04]  /*9a10*/  IMAD R0, R0, 0x8, R3 ;  /* 0x0000000800007824 */ /* 0x000fc800078e0203 */
[----:B------:R-:W2:Y:S02]  /*9a20*/  SYNCS.PHASECHK.TRANS64.TRYWAIT P0, [R0+URZ], R5 ;  /* 0x00000005000075a7 */ /* 0x000ea4000800017f */
[----:B--2---:R-:W-:Y:S05]  /*9a30*/  @!P0 BRA `(.L_x_2243) ;  /* 0x00000004006c8947 */ /* 0x004fea0003800000 */
.L_x_2261:
[----:B------:R-:W-:-:S07]  /*9a40*/  IMAD R3, R4, 0x8, R3 ;  /* 0x0000000804037824 */ /* 0x000fce00078e0203 */
.L_x_2244:
[----:B---3--:R3:W4:Y:S02]  /*9a50*/  SYNCS.PHASECHK.TRANS64.TRYWAIT P0, [R3+URZ], R2 ;  /* 0x00000002030075a7 */ /* 0x008724000800017f */
[----:B----4-:R-:W-:Y:S05]  /*9a60*/  @!P0 NANOSLEEP.SYNCS 0x989680 ;  /* 0x009896800000895d */ /* 0x010fea0003900000 */
[----:B------:R-:W4:Y:S02]  /*9a70*/  @!P0 SYNCS.PHASECHK.TRANS64 P0, [R3+URZ], R2 ;  /* 0x00000002030085a7 */ /* 0x000f24000800007f */
[----:B----4-:R-:W-:Y:S05]  /*9a80*/  @!P0 BRA `(.L_x_2244) ;  /* 0xfffffffc00f08947 */ /* 0x010fea000383ffff */
.L_x_2191:
[----:B------:R-:W-:Y:S05]  /*9a90*/  BSYNC B0 ;  /* 0x0000000000007941 */ /* 0x000fea0003800000 */
.L_x_2189:
[----:B------:R-:W-:Y:S05]  /*9aa0*/  EXIT ;  /* 0x000000000000794d */ /* 0x000fea0003800000 */
.L_x_2159:
[----:B------:R-:W-:Y:S02]  /*9ab0*/  IMAD.MOV.U32 R13, RZ, RZ, R17 ;  /* 0x000000ffff0d7224 */ /* 0x000fe400078e0011 */
[----:B------:R-:W-:Y:S02]  /*9ac0*/  IMAD.MOV.U32 R12, RZ, RZ, RZ ;  /* 0x000000ffff0c7224 */ /* 0x000fe400078e00ff */
[----:B------:R-:W-:Y:S02]  /*9ad0*/  IMAD.MOV.U32 R11, RZ, RZ, 0x1f ;  /* 0x0000001fff0b7424 */ /* 0x000fe400078e00ff */
[----:B------:R-:W-:-:S07]  /*9ae0*/  IMAD.MOV.U32 R15, RZ, RZ, -0x1 ;  /* 0xffffffffff0f7424 */ /* 0x000fce00078e00ff */
[----:B------:R-:W-:Y:S05]  /*9af0*/  WARPSYNC.COLLECTIVE R15, `(.L_x_2245) ;  /* 0x000000000f087348 */ /* 0x000fea0003c00000 */
[----:B------:R1:W2:Y:S02]  /*9b00*/  SHFL.IDX P6, R14, R13, R12, R11 ;  /* 0x0000000c0d0e7389 */ /* 0x0002a400000c000b */
[----:B-12---:R-:W-:Y:S01]  /*9b10*/  ENDCOLLECTIVE ;  /* 0x000000000000791b */ /* 0x006fe20003800000 */
.L_x_2245:
[----:B------:R-:W-:Y:S05]  /*9b20*/  BRA `(.L_x_2246) ;  /* 0xffffff7400c47947 */ /* 0x000fea000383ffff */
.L_x_2161:
[----:B--2---:R2:W3:Y:S02]  /*9b30*/  SYNCS.PHASECHK.TRANS64.TRYWAIT P0, [R235+URZ+0x26800], R4 ;  /* 0x02680004eb0075a7 */ /* 0x0044e4000800017f */
[----:B---3--:R-:W-:Y:S05]  /*9b40*/  @!P0 NANOSLEEP.SYNCS 0x989680 ;  /* 0x009896800000895d */ /* 0x008fea0003900000 */
[----:B------:R-:W3:Y:S02]  /*9b50*/  @!P0 SYNCS.PHASECHK.TRANS64 P0, [R235+URZ+0x26800], R4 ;  /* 0x02680004eb0085a7 */ /* 0x000ee4000800007f */
[----:B---3--:R-:W-:Y:S05]  /*9b60*/  @!P0 BRA `(.L_x_2161) ;  /* 0xfffffffc00f08947 */ /* 0x008fea000383ffff */
[----:B------:R-:W-:Y:S05]  /*9b70*/  BRA `(.L_x_2160) ;  /* 0xffffff7400ec7947 */ /* 0x000fea000383ffff */
.L_x_2166:
[----:B--2---:R-:W-:-:S04]  /*9b80*/  IMAD.U32 R5, RZ, RZ, UR9 ;  /* 0x00000009ff057e24 */ /* 0x004fc8000f8e00ff */
[----:B------:R2:W3:Y:S03]  /*9b90*/  SYNCS.PHASECHK.TRANS64.TRYWAIT P1, [R5+URZ+0x26810], R120 ;  /* 0x02681078050075a7 */ /* 0x0004e6000802017f */
[----:B---3--:R-:W-:Y:S05]  /*9ba0*/  @!P1 NANOSLEEP.SYNCS 0x989680 ;  /* 0x009896800000995d */ /* 0x008fea0003900000 */
[----:B------:R-:W3:Y:S02]  /*9bb0*/  @!P1 SYNCS.PHASECHK.TRANS64 P1, [R5+URZ+0x26810], R120 ;  /* 0x02681078050095a7 */ /* 0x000ee4000802007f */
[----:B---3--:R-:W-:Y:S05]  /*9bc0*/  @!P1 BRA `(.L_x_2166) ;  /* 0xfffffffc00ec9947 */ /* 0x008fea000383ffff */
[----:B------:R-:W-:Y:S05]  /*9bd0*/  BRA `(.L_x_2165) ;  /* 0xffffff8000487947 */ /* 0x000fea000383ffff */
.L_x_2170:
[----:B------:R-:W-:-:S04]  /*9be0*/  IMAD.U32 R121, RZ, RZ, UR9 ;  /* 0x00000009ff797e24 */ /* 0x000fc8000f8e00ff */
[----:B------:R1:W1:Y:S03]  /*9bf0*/  SYNCS.PHASECHK.TRANS64.TRYWAIT P1, [R121+URZ+0x26830], R120 ;  /* 0x02683078790075a7 */ /* 0x000266000802017f */
[----:B-1----:R-:W-:Y:S05]  /*9c00*/  @!P1 NANOSLEEP.SYNCS 0x989680 ;  /* 0x009896800000995d */ /* 0x002fea0003900000 */
[----:B------:R-:W1:Y:S02]  /*9c10*/  @!P1 SYNCS.PHASECHK.TRANS64 P1, [R121+URZ+0x26830], R120 ;  /* 0x02683078790095a7 */ /* 0x000e64000802007f */
[----:B-1----:R-:W-:Y:S05]  /*9c20*/  @!P1 BRA `(.L_x_2170) ;  /* 0xfffffffc00ec9947 */ /* 0x002fea000383ffff */
[----:B------:R-:W-:Y:S05]  /*9c30*/  BRA `(.L_x_2169) ;  /* 0xffffff88000c7947 */ /* 0x000fea000383ffff */
.L_x_2219:
[----:B-1----:R1:W2:Y:S02]  /*9c40*/  SYNCS.PHASECHK.TRANS64.TRYWAIT P0, [R16+URZ+0x26820], R3 ;  /* 0x02682003100075a7 */ /* 0x0022a4000800017f */
[----:B--2---:R-:W-:Y:S05]  /*9c50*/  @!P0 NANOSLEEP.SYNCS 0x989680 ;  /* 0x009896800000895d */ /* 0x004fea0003900000 */
[----:B------:R-:W2:Y:S02]  /*9c60*/  @!P0 SYNCS.PHASECHK.TRANS64 P0, [R16+URZ+0x26820], R3 ;  /* 0x02682003100085a7 */ /* 0x000ea4000800007f */
[----:B--2---:R-:W-:Y:S05]  /*9c70*/  @!P0 BRA `(.L_x_2219) ;  /* 0xfffffffc00f08947 */ /* 0x004fea000383ffff */
[----:B------:R-:W-:Y:S05]  /*9c80*/  BRA `(.L_x_2247) ;  /* 0xffffffdc00107947 */ /* 0x000fea000383ffff */
.L_x_2223:
[----:B-1----:R1:W3:Y:S02]  /*9c90*/  SYNCS.PHASECHK.TRANS64.TRYWAIT P1, [R16+URZ+0x26840], R21 ;  /* 0x02684015100075a7 */ /* 0x0022e4000802017f */
[----:B---3--:R-:W-:Y:S05]  /*9ca0*/  @!P1 NANOSLEEP.SYNCS 0x989680 ;  /* 0x009896800000995d */ /* 0x008fea0003900000 */
[----:B------:R-:W3:Y:S02]  /*9cb0*/  @!P1 SYNCS.PHASECHK.TRANS64 P1, [R16+URZ+0x26840], R21 ;  /* 0x02684015100095a7 */ /* 0x000ee4000802007f */
[----:B---3--:R-:W-:Y:S05]  /*9cc0*/  @!P1 BRA `(.L_x_2223) ;  /* 0xfffffffc00f09947 */ /* 0x008fea000383ffff */
[----:B------:R-:W-:Y:S05]  /*9cd0*/  BRA `(.L_x_2248) ;  /* 0xffffffe400407947 */ /* 0x000fea000383ffff */
.L_x_2225:
[----:B--2---:R2:W3:Y:S02]  /*9ce0*/  SYNCS.PHASECHK.TRANS64.TRYWAIT P1, [R16+URZ+0x26828], R21 ;  /* 0x02682815100075a7 */ /* 0x0044e4000802017f */
[----:B---3--:R-:W-:Y:S05]  /*9cf0*/  @!P1 NANOSLEEP.SYNCS 0x989680 ;  /* 0x009896800000995d */ /* 0x008fea0003900000 */
[----:B------:R-:W3:Y:S02]  /*9d00*/  @!P1 SYNCS.PHASECHK.TRANS64 P1, [R16+URZ+0x26828], R21 ;  /* 0x02682815100095a7 */ /* 0x000ee4000802007f */
[----:B---3--:R-:W-:Y:S05]  /*9d10*/  @!P1 BRA `(.L_x_2225) ;  /* 0xfffffffc00f09947 */ /* 0x008fea000383ffff */
[----:B------:R-:W-:Y:S05]  /*9d20*/  BRA `(.L_x_2249) ;  /* 0xffffffe400f07947 */ /* 0x000fea000383ffff */
.L_x_2227:
[----:B---3--:R3:W4:Y:S02]  /*9d30*/  SYNCS.PHASECHK.TRANS64.TRYWAIT P1, [R16+URZ+0x26848], R21 ;  /* 0x02684815100075a7 */ /* 0x008724000802017f */
[----:B----4-:R-:W-:Y:S05]  /*9d40*/  @!P1 NANOSLEEP.SYNCS 0x989680 ;  /* 0x009896800000995d */ /* 0x010fea0003900000 */
[----:B------:R-:W4:Y:S02]  /*9d50*/  @!P1 SYNCS.PHASECHK.TRANS64 P1, [R16+URZ+0x26848], R21 ;  /* 0x02684815100095a7 */ /* 0x000f24000802007f */
[----:B----4-:R-:W-:Y:S05]  /*9d60*/  @!P1 BRA `(.L_x_2227) ;  /* 0xfffffffc00f09947 */ /* 0x010fea000383ffff */
[----:B------:R-:W-:Y:S05]  /*9d70*/  BRA `(.L_x_2250) ;  /* 0xffffffe800a07947 */ /* 0x000fea000383ffff */
.L_x_2229:
[----:B------:R-:W-:-:S07]  /*9d80*/  SHF.L.U32 R5, R11, 0x1f, RZ ;  /* 0x0000001f0b057819 */ /* 0x000fce00000006ff */
.L_x_2251:
[----:B------:R1:W1:Y:S02]  /*9d90*/  SYNCS.PHASECHK.TRANS64.TRYWAIT P1, [R16+URZ+0x26820], R5 ;  /* 0x02682005100075a7 */ /* 0x000264000802017f */
[----:B-1----:R-:W-:Y:S05]  /*9da0*/  @!P1 NANOSLEEP.SYNCS 0x989680 ;  /* 0x009896800000995d */ /* 0x002fea0003900000 */
[----:B------:R-:W1:Y:S02]  /*9db0*/  @!P1 SYNCS.PHASECHK.TRANS64 P1, [R16+URZ+0x26820], R5 ;  /* 0x02682005100095a7 */ /* 0x000e64000802007f */
[----:B-1----:R-:W-:Y:S05]  /*9dc0*/  @!P1 BRA `(.L_x_2251) ;  /* 0xfffffffc00f09947 */ /* 0x002fea000383ffff */
[----:B------:R-:W-:Y:S05]  /*9dd0*/  BRA `(.L_x_2252) ;  /* 0xffffffec00387947 */ /* 0x000fea000383ffff */
.L_x_2232:
[----:B-1----:R1:W2:Y:S02]  /*9de0*/  SYNCS.PHASECHK.TRANS64.TRYWAIT P1, [R16+URZ+0x26840], R13 ;  /* 0x0268400d100075a7 */ /* 0x0022a4000802017f */
[----:B--2---:R-:W-:Y:S05]  /*9df0*/  @!P1 NANOSLEEP.SYNCS 0x989680 ;  /* 0x009896800000995d */ /* 0x004fea0003900000 */
[----:B------:R-:W2:Y:S02]  /*9e00*/  @!P1 SYNCS.PHASECHK.TRANS64 P1, [R16+URZ+0x26840], R13 ;  /* 0x0268400d100095a7 */ /* 0x000ea4000802007f */
[----:B--2---:R-:W-:Y:S05]  /*9e10*/  @!P1 BRA `(.L_x_2232) ;  /* 0xfffffffc00f09947 */ /* 0x004fea000383ffff */
[----:B------:R-:W-:Y:S05]  /*9e20*/  BRA `(.L_x_2253) ;  /* 0xfffffff0000c7947 */ /* 0x000fea000383ffff */
.L_x_2234:
[----:B--2---:R2:W1:Y:S02]  /*9e30*/  SYNCS.PHASECHK.TRANS64.TRYWAIT P1, [R16+URZ+0x26828], R13 ;  /* 0x0268280d100075a7 */ /* 0x004464000802017f */
[----:B-1----:R-:W-:Y:S05]  /*9e40*/  @!P1 NANOSLEEP.SYNCS 0x989680 ;  /* 0x009896800000995d */ /* 0x002fea0003900000 */
[----:B------:R-:W1:Y:S02]  /*9e50*/  @!P1 SYNCS.PHASECHK.TRANS64 P1, [R16+URZ+0x26828], R13 ;  /* 0x0268280d100095a7 */ /* 0x000e64000802007f */
[----:B-1----:R-:W-:Y:S05]  /*9e60*/  @!P1 BRA `(.L_x_2234) ;  /* 0xfffffffc00f09947 */ /* 0x002fea000383ffff */
[----:B------:R-:W-:Y:S05]  /*9e70*/  BRA `(.L_x_2254) ;  /* 0xfffffff000b07947 */ /* 0x000fea000383ffff */
.L_x_2236:
[----:B------:R1:W1:Y:S02]  /*9e80*/  SYNCS.PHASECHK.TRANS64.TRYWAIT P0, [R3+URZ+0x26840], R0 ;  /* 0x02684000030075a7 */ /* 0x000264000800017f */
[----:B-1----:R-:W-:Y:S05]  /*9e90*/  @!P0 NANOSLEEP.SYNCS 0x989680 ;  /* 0x009896800000895d */ /* 0x002fea0003900000 */
[----:B------:R-:W1:Y:S02]  /*9ea0*/  @!P0 SYNCS.PHASECHK.TRANS64 P0, [R3+URZ+0x26840], R0 ;  /* 0x02684000030085a7 */ /* 0x000e64000800007f */
[----:B-1----:R-:W-:Y:S05]  /*9eb0*/  @!P0 BRA `(.L_x_2236) ;  /* 0xfffffffc00f08947 */ /* 0x002fea000383ffff */
[----:B------:R-:W-:Y:S05]  /*9ec0*/  BRA `(.L_x_2255) ;  /* 0xfffffff400807947 */ /* 0x000fea000383ffff */
.L_x_2238:
[----:B------:R-:W-:Y:S01]  /*9ed0*/  BSSY B1, `(.L_x_2256) ;  /* 0x0000006000017945 */ /* 0x000fe20003800000 */
[----:B------:R-:W-:-:S07]  /*9ee0*/  IMAD.MOV.U32 R15, RZ, RZ, -0x1 ;  /* 0xffffffffff0f7424 */ /* 0x000fce00078e00ff */
[----:B------:R-:W-:Y:S05]  /*9ef0*/  WARPSYNC.COLLECTIVE R15, `(.L_x_2257) ;  /* 0x000000000f0c7348 */ /* 0x000fea0003c00000 */
[----:B------:R-:W-:Y:S02]  /*9f00*/  ELECT P6, UR62, PT ;  /* 0x00000000003e782f */ /* 0x000fe400038c0000 */
[----:B------:R-:W-:Y:S01]  /*9f10*/  MOV R14, UR62 ;  /* 0x0000003e000e7c02 */ /* 0x000fe20008000f00 */
[----:B------:R-:W-:Y:S10]  /*9f20*/  ENDCOLLECTIVE ;  /* 0x000000000000791b */ /* 0x000ff40003800000 */
.L_x_2257:
[----:B------:R-:W-:Y:S05]  /*9f30*/  BSYNC B1 ;  /* 0x0000000000017941 */ /* 0x000fea0003800000 */
.L_x_2256:
[----:B------:R-:W-:Y:S05]  /*9f40*/  BRA `(.L_x_2258) ;  /* 0xfffffff800487947 */ /* 0x000fea000383ffff */
.L_x_2240:
[----:B-1----:R1:W2:Y:S02]  /*9f50*/  SYNCS.PHASECHK.TRANS64.TRYWAIT P0, [R6+URZ], R5 ;  /* 0x00000005060075a7 */ /* 0x0022a4000800017f */
[----:B--2---:R-:W-:Y:S05]  /*9f60*/  @!P0 NANOSLEEP.SYNCS 0x989680 ;  /* 0x009896800000895d */ /* 0x004fea0003900000 */
[----:B------:R-:W2:Y:S02]  /*9f70*/  @!P0 SYNCS.PHASECHK.TRANS64 P0, [R6+URZ], R5 ;  /* 0x00000005060085a7 */ /* 0x000ea4000800007f */
[----:B--2---:R-:W-:Y:S05]  /*9f80*/  @!P0 BRA `(.L_x_2240) ;  /* 0xfffffffc00f08947 */ /* 0x004fea000383ffff */
[----:B------:R-:W-:Y:S05]  /*9f90*/  BRA `(.L_x_2259) ;  /* 0xfffffff800887947 */ /* 0x000fea000383ffff */
.L_x_2241:
[----:B--2---:R2:W3:Y:S02]  /*9fa0*/  SYNCS.PHASECHK.TRANS64.TRYWAIT P0, [R3+URZ], R2 ;  /* 0x00000002030075a7 */ /* 0x0044e4000800017f */
[----:B---3--:R-:W-:Y:S05]  /*9fb0*/  @!P0 NANOSLEEP.SYNCS 0x989680 ;  /* 0x009896800000895d */ /* 0x008fea0003900000 */
[----:B------:R-:W3:Y:S02]  /*9fc0*/  @!P0 SYNCS.PHASECHK.TRANS64 P0, [R3+URZ], R2 ;  /* 0x00000002030085a7 */ /* 0x000ee4000800007f */
[----:B---3--:R-:W-:Y:S05]  /*9fd0*/  @!P0 BRA `(.L_x_2241) ;  /* 0xfffffffc00f08947 */ /* 0x008fea000383ffff */
[----:B------:R-:W-:Y:S05]  /*9fe0*/  BRA `(.L_x_2260) ;  /* 0xfffffff8007c7947 */ /* 0x000fea000383ffff */
.L_x_2243:
[----:B--2---:R2:W3:Y:S02]  /*9ff0*/  SYNCS.PHASECHK.TRANS64.TRYWAIT P0, [R0+URZ], R5 ;  /* 0x00000005000075a7 */ /* 0x0044e4000800017f */
[----:B---3--:R-:W-:Y:S05]  /*a000*/  @!P0 NANOSLEEP.SYNCS 0x989680 ;  /* 0x009896800000895d */ /* 0x008fea0003900000 */
[----:B------:R-:W3:Y:S02]  /*a010*/  @!P0 SYNCS.PHASECHK.TRANS64 P0, [R0+URZ], R5 ;  /* 0x00000005000085a7 */ /* 0x000ee4000800007f */
[----:B---3--:R-:W-:Y:S05]  /*a020*/  @!P0 BRA `(.L_x_2243) ;  /* 0xfffffffc00f08947 */ /* 0x008fea000383ffff */
[----:B------:R-:W-:Y:S05]  /*a030*/  BRA `(.L_x_2261) ;  /* 0xfffffff800807947 */ /* 0x000fea000383ffff */
.L_x_2262:
        /* <DEDUP_REMOVED lines=12> */
.L_x_6569:


//--------------------- .text._ZN7cutlass13device_kernelIN5flash11enable_sm90INS1_16FlashAttnBwdSm90INS1_25CollectiveMainloopBwdSm90ILi2ELi2ELi2EN4cute5tupleIJNS5_1CILi1EEES8_S8_EEENS6_IJNS7_ILi64EEENS7_ILi128EEENS7_ILi96EEEEEENS_6half_tEfNS_4arch4Sm90ELb1ELb0ELb1ELb0ELb1ELb1ELb0ELb0ELi2ELi1ELi2ELi1ELb1EEENS1_21CollectiveEpilogueBwdISD_SE_SG_Li256ELb0ELb0ELi1EEENS1_25SingleTileBwdLPTSchedulerILb0ELi128ELb1EEEEEEEEEvNT_6ParamsE --------------------------
	.section	.text._ZN7cutlass13device_kernelIN5flash11enable_sm90INS1_16FlashAttnBwdSm90INS1_25CollectiveMainloopBwdSm90ILi2ELi2ELi2EN4cute5tupleIJNS5_1CILi1EEES8_S8_EEENS6_IJNS7_ILi64EEENS7_ILi128EEENS7_ILi96EEEEEENS_6half_tEfNS_4arch4Sm90ELb1ELb0ELb1ELb0ELb1ELb1ELb0ELb0ELi2ELi1ELi2ELi1ELb1EEENS1_21CollectiveEpilogueBwdISD_SE_SG_Li256ELb0ELb0ELi1EEENS1_25SingleTileBwdLPTSchedulerILb0ELi128ELb1EEEEEEEEEvNT_6ParamsE,"ax",@progbits
	.align	128
.text._ZN7cutlass13device_kernelIN5flash11enable_sm90INS1_16FlashAttnBwdSm90INS1_25CollectiveMainloopBwdSm90ILi2ELi2ELi2EN4cute5tupleIJNS5_1CILi1EEES8_S8_EEENS6_IJNS7_ILi64EEENS7_ILi128EEENS7_ILi96EEEEEENS_6half_tEfNS_4arch4Sm90ELb1ELb0ELb1ELb0ELb1ELb1ELb0ELb0ELi2ELi1ELi2ELi1ELb1EEENS1_21CollectiveEpilogueBwdISD_SE_SG_Li256ELb0ELb0ELi1EEENS1_25SingleTileBwdLPTSchedulerILb0ELi128ELb1EEEEEEEEEvNT_6ParamsE:
        .type           _ZN7cutlass13device_kernelIN5flash11enable_sm90INS1_16FlashAttnBwdSm90INS1_25CollectiveMainloopBwdSm90ILi2ELi2ELi2EN4cute5tupleIJNS5_1CILi1EEES8_S8_EEENS6_IJNS7_ILi64EEENS7_ILi128EEENS7_ILi96EEEEEENS_6half_tEfNS_4arch4Sm90ELb1ELb0ELb1ELb0ELb1ELb1ELb0ELb0ELi2ELi1ELi2ELi1ELb1EEENS1_21CollectiveEpilogueBwdISD_SE_SG_Li256ELb0ELb0ELi1EEENS1_25SingleTileBwdLPTSchedulerILb0ELi128ELb1EEEEEEEEEvNT_6ParamsE,@function
        .size           _ZN7cutlass13device_kernelIN5flash11enable_sm90INS1_16FlashAttnBwdSm90INS1_25CollectiveMainloopBwdSm90ILi2ELi2ELi2EN4cute5tupleIJNS5_1CILi1EEES8_S8_EEENS6_IJNS7_ILi64EEENS7_ILi128EEENS7_ILi96EEEEEENS_6half_tEfNS_4arch4Sm90ELb1ELb0ELb1ELb0ELb1ELb1ELb0ELb0ELi2ELi1ELi2ELi1ELb1EEENS1_21CollectiveEpilogueBwdISD_SE_SG_Li256ELb0ELb0ELi1EEENS1_25SingleTileBwdLPTSchedulerILb0ELi128ELb1EEEEEEEEEvNT_6ParamsE,(.L_x_6570 - _ZN7cutlass13device_kernelIN5flash11enable_sm90INS1_16FlashAttnBwdSm90INS1_25CollectiveMainloopBwdSm90ILi2ELi2ELi2EN4cute5tupleIJNS5_1CILi1EEES8_S8_EEENS6_IJNS7_ILi64EEENS7_ILi128EEENS7_ILi96EEEEEENS_6half_tEfNS_4arch4Sm90ELb1ELb0ELb1ELb0ELb1ELb1ELb0ELb0ELi2ELi1ELi2ELi1ELb1EEENS1_21CollectiveEpilogueBwdISD_SE_SG_Li256ELb0ELb0ELi1EEENS1_25SingleTileBwdLPTSchedulerILb0ELi128ELb1EEEEEEEEEvNT_6ParamsE)
        .other          _ZN7cutlass13device_kernelIN5flash11enable_sm90INS1_16FlashAttnBwdSm90INS1_25CollectiveMainloopBwdSm90ILi2ELi2ELi2EN4cute5tupleIJNS5_1CILi1EEES8_S8_EEENS6_IJNS7_ILi64EEENS7_ILi128EEENS7_ILi96EEEEEENS_6half_tEfNS_4arch4Sm90ELb1ELb0ELb1ELb0ELb1ELb1ELb0ELb0ELi2ELi1ELi2ELi1ELb1EEENS1_21CollectiveEpilogueBwdISD_SE_SG_Li256ELb0ELb0ELi1EEENS1_25SingleTileBwdLPTSchedulerILb0ELi128ELb1EEEEEEEEEvNT_6ParamsE,@"STO_CUDA_ENTRY STV_DEFAULT"
_ZN7cutlass13device_kernelIN5flash11enable_sm90INS1_16FlashAttnBwdSm90INS1_25CollectiveMainloopBwdSm90ILi2ELi2ELi2EN4cute5tupleIJNS5_1CILi1EEES8_S8_EEENS6_IJNS7_ILi64EEENS7_ILi128EEENS7_ILi96EEEEEENS_6half_tEfNS_4arch4Sm90ELb1ELb0ELb1ELb0ELb1ELb1ELb0ELb0ELi2ELi1ELi2ELi1ELb1EEENS1_21CollectiveEpilogueBwdISD_SE_SG_Li256ELb0ELb0ELi1EEENS1_25SingleTileBwdLPTSchedulerILb0ELi128ELb1EEEEEEEEEvNT_6ParamsE:
        /* <DEDUP_REMOVED lines=30> */
.L_x_2264:
[----:B------:R-:W-:Y:S05]  /*01e0*/  BSYNC B0 ;  /* 0x0000000000007941 */ /* 0x000fea0003800000 */
.L_x_2263:
        /* <DEDUP_REMOVED lines=37> */
.L_x_2265:
        /* <DEDUP_REMOVED lines=22> */
.L_x_2266:
[----:B------:R-:W-:Y:S01]  /*05a0*/  PLOP3.LUT P0, PT, PT, PT, UP0, 0x80, 0x0 ;  /* 0x000000000000781c */ /* 0x000fe20003f0f008 */
[----:B------:R-:W-:Y:S01]  /*05b0*/  NOP ;  /* 0x0000000000007918 */ /* 0x000fe20000000000 */
[----:B------:R-:W-:Y:S01]  /*05c0*/  ULDC.64 UR46, c[0x0][0x208] ;  /* 0x00008200002e7ab9 */ /* 0x000fe20000000a00 */
[----:B-12-4-:R-:W-:Y:S10]  /*05d0*/  BAR.SYNC.DEFER_BLOCKING 0x0 ;  /* 0x0000000000007b1d */ /* 0x016ff40000010000 */
[----:B------:R-:W-:Y:S05]  /*05e0*/  @!P0 BRA `(.L_x_2267) ;  /* 0x0000005c00a48947 */ /* 0x000fea0003800000 */
.L_x_2268:
        /* <DEDUP_REMOVED lines=32> */
.L_x_2269:
[----:B------:R-:W-:Y:S01]  /*07f0*/  ULDC UR7, c[0x0][0xb44] ;  /* 0x0002d10000077ab9 */ /* 0x000fe20000000800 */
[----:B------:R-:W-:Y:S01]  /*0800*/  UMOV UR37, UR10 ;  /* 0x0000000a00257c82 */ /* 0x000fe20008000000 */
[----:B------:R-:W-:-:S11]  /*0810*/  UISETP.NE.AND UP0, UPT, UR7, 0x1, UPT ;  /* 0x000000010700788c */ /* 0x000fd6000bf05270 */
[----:B------:R-:W-:Y:S02]  /*0820*/  @UP0 ULDC.64 UR8, c[0x0][0xb48] ;  /* 0x0002d20000080ab9 */ /* 0x000fe40000000a00 */
[----:B------:R-:W-:-:S04]  /*0830*/  UIMAD.WIDE.U32 UR4, UR10, UR8, URZ ;  /* 0x000000080a0472a5 */ /* 0x000fc8000f8e003f */
[----:B------:R-:W-:-:S04]  /*0840*/  @UP0 USHF.R.U32.HI UR37, URZ, UR9, UR5 ;  /* 0x000000093f250299 */ /* 0x000fc80008011605 */
[----:B------:R-:W-:-:S12]  /*0850*/  UIMAD UR4, UR37, UR7, URZ ;  /* 0x00000007250472a4 */ /* 0x000fd8000f8e023f */
.L_x_2270:
[----:B------:R-:W-:Y:S01]  /*0860*/  ULDC UR43, c[0x0][0xb38] ;  /* 0x0002ce00002b7ab9 */ /* 0x000fe20000000800 */
[----:B------:R-:W-:Y:S02]  /*0870*/  UIADD3 UR4, UR10, -UR4, URZ ;  /* 0x800000040a047290 */ /* 0x000fe4000fffe03f */
[----:B------:R-:W-:Y:S01]  /*0880*/  UISETP.NE.AND UP0, UPT, UR43, 0x1, UPT ;  /* 0x000000012b00788c */ /* 0x000fe2000bf05270 */
[----:B------:R-:W-:Y:S01]  /*0890*/  ULDC UR5, c[0x0][0xb44] ;  /* 0x0002d10000057ab9 */ /* 0x000fe20000000800 */
[----:B------:R-:W-:Y:S02]  /*08a0*/  ULOP3.LUT UR40, URZ, UR37, URZ, 0x33, !UPT ;  /* 0x000000253f287292 */ /* 0x000fe4000f8e333f */
[----:B------:R-:W-:-:S07]  /*08b0*/  UIMAD UR6, UR6, UR5, UR4 ;  /* 0x00000005060672a4 */ /* 0x000fce000f8e0204 */
[----:B------:R-:W-:Y:S01]  /*08c0*/  @UP0 ULDC UR4, c[0x0][0xb3c] ;  /* 0x0002cf0000040ab9 */ /* 0x000fe20000000800 */
[----:B------:R-:W-:Y:S01]  /*08d0*/  @UP0 ULDC UR7, c[0x0][0xb40] ;  /* 0x0002d00000070ab9 */ /* 0x000fe20000000800 */
[----:B------:R-:W-:Y:S02]  /*08e0*/  UIMAD.WIDE.U32 UR4, UR6, UR4, URZ ;  /* 0x00000004060472a5 */ /* 0x000fe4000f8e003f */
[----:B------:R-:W-:Y:S02]  /*08f0*/  UMOV UR44, UR6 ;  /* 0x00000006002c7c82 */ /* 0x000fe40008000000 */
[----:B------:R-:W-:-:S03]  /*0900*/  @UP0 USHF.R.U32.HI UR44, URZ, UR7, UR5 ;  /* 0x000000073f2c0299 */ /* 0x000fc60008011605 */
[----:B------:R-:W-:Y:S01]  /*0910*/  ULDC UR5, c[0x0][0xb2c] ;  /* 0x0002cb0000057ab9 */ /* 0x000fe20000000800 */
[----:B------:R-:W-:Y:S02]  /*0920*/  UIADD3 UR4, -UR44, URZ, URZ ;  /* 0x0000003f2c047290 */ /* 0x000fe4000fffe13f */
[----:B------:R-:W-:Y:S01]  /*0930*/  ISETP.LE.AND P0, PT, RZ, UR44, PT ;  /* 0x0000002cff007c0c */ /* 0x000fe2000bf03270 */
[----:B------:R-:W-:Y:S02]  /*0940*/  UIADD3 UR40, UR40, UR5, URZ ;  /* 0x0000000528287290 */ /* 0x000fe4000fffe03f */
[----:B------:R-:W-:-:S10]  /*0950*/  UIMAD UR43, UR43, UR4, UR6 ;  /* 0x000000042b2b72a4 */ /* 0x000fd4000f8e0206 */
        /* <DEDUP_REMOVED lines=88> */
.L_x_2273:
        /* <DEDUP_REMOVED lines=15> */
.L_x_2272:
        /* <DEDUP_REMOVED lines=22> */
.L_x_2275:
        /* <DEDUP_REMOVED lines=15> */
.L_x_2274:
[----:B------:R-:W-:Y:S01]  /*1220*/  SHF.R.S32.HI R19, RZ, 0x1f, R18 ;  /* 0x0000001fff137819 */ /* 0x000fe20000011412 */
[----:B------:R-:W-:-:S03]  /*1230*/  UMOV UR4, 0xffffffff ;  /* 0xffffffff00047882 */ /* 0x000fc60000000000 */
[----:B------:R-:W-:-:S04]  /*1240*/  LEA.HI R0, R19, R18, RZ, 0x7 ;  /* 0x0000001213007211 */ /* 0x000fc800078f38ff */
[----:B------:R-:W-:Y:S01]  /*1250*/  SHF.R.S32.HI R17, RZ, 0x7, R0 ;  /* 0x00000007ff117819 */ /* 0x000fe20000011400 */
[----:B------:R-:W-:Y:S06]  /*1260*/  BRA.DIV UR4, `(.L_x_2276) ;  /* 0x0000009204a87947 */ /* 0x000fec000b800000 */
[----:B------:R1:W2:Y:S02]  /*1270*/  SHFL.IDX PT, R14, R17, RZ, 0x1f ;  /* 0x00001fff110e7589 */ /* 0x0002a400000e0000 */
.L_x_2381:
        /* <DEDUP_REMOVED lines=15> */
.L_x_2277:
        /* <DEDUP_REMOVED lines=19> */
.L_x_2279:
        /* <DEDUP_REMOVED lines=124> */
.L_x_2290:
[----:B------:R-:W-:-:S06]  /*1c60*/  UISETP.NE.AND UP0, UPT, UR11, 0x3, UPT ;  /* 0x000000030b00788c */ /* 0x000fcc000bf05270 */
[----:B------:R-:W-:-:S13]  /*1c70*/  PLOP3.LUT P0, PT, PT, PT, UP0, 0x80, 0x0 ;  /* 0x000000000000781c */ /* 0x000fda0003f0f008 */
[----:B-1----:R-:W-:Y:S05]  /*1c80*/  @!P0 BRA `(.L_x_2280) ;  /* 0x0000000000048947 */ /* 0x002fea0003800000 */
[----:B------:R-:W-:Y:S01]  /*1c90*/  BPT.TRAP 0x1 ;  /* 0x000000040000795c */ /* 0x000fe20000300000 */
.L_x_2280:
[----:B------:R-:W-:Y:S01]  /*1ca0*/  R2UR UR8, R235 ;  /* 0x00000000eb0872ca */ /* 0x000fe200000e0000 */
[----:B------:R-:W-:-:S05]  /*1cb0*/  IMAD.U32 R120, RZ, RZ, UR10 ;  /* 0x0000000aff787e24 */ /* 0x000fca000f8e00ff */
[----:B------:R-:W-:-:S07]  /*1cc0*/  SHF.L.U32 R120, R120, 0x1f, RZ ;  /* 0x0000001f78787819 */ /* 0x000fce00000006ff */
[----:B------:R-:W-:-:S09]  /*1cd0*/  ULEA UR8, UR4, UR8, 0x3 ;  /* 0x0000000804087291 */ /* 0x000fd2000f8e183f */
[----:B------:R1:W2:Y:S01]  /*1ce0*/  SYNCS.PHASECHK.TRANS64.TRYWAIT P1, [UR8+0x26810], R120 ;  /* 0x02681078ff0075a7 */ /* 0x0002a20008020148 */
[----:B------:R-:W-:Y:S05]  /*1cf0*/  @!P0 BRA `(.L_x_2281) ;  /* 0x0000000000048947 */ /* 0x000fea0003800000 */
[----:B------:R-:W-:Y:S01]  /*1d00*/  BPT.TRAP 0x1 ;  /* 0x000000040000795c */ /* 0x000fe20000300000 */
.L_x_2281:
[----:B--2---:R-:W-:Y:S05]  /*1d10*/  @P1 BRA `(.L_x_2282) ;  /* 0x0000000000081947 */ /* 0x004fea0003800000 */
[----:B------:R-:W2:Y:S02]  /*1d20*/  SYNCS.PHASECHK.TRANS64.TRYWAIT P1, [UR8+0x26810], R120 ;  /* 0x02681078ff0075a7 */ /* 0x000ea40008020148 */
[----:B--2---:R-:W-:Y:S05]  /*1d30*/  @!P1 BRA `(.L_x_2283) ;  /* 0x0000008800289947 */ /* 0x004fea0003800000 */
.L_x_2282:
        /* <DEDUP_REMOVED lines=66> */
.L_x_2284:
[----:B------:R1:W1:Y:S01]  /*2160*/  SYNCS.PHASECHK.TRANS64.TRYWAIT P1, [UR8+0x26830], R120 ;  /* 0x02683078ff0075a7 */ /* 0x0002620008020148 */
[----:B------:R-:W-:Y:S05]  /*2170*/  @!P0 BRA `(.L_x_2285) ;  /* 0x0000000000048947 */ /* 0x000fea0003800000 */
[----:B------:R-:W-:Y:S01]  /*2180*/  BPT.TRAP 0x1 ;  /* 0x000000040000795c */ /* 0x000fe20000300000 */
.L_x_2285:
        /* <DEDUP_REMOVED lines=50> */
.L_x_2286:
        /* <DEDUP_REMOVED lines=555> */
.L_x_2288:
        /* <DEDUP_REMOVED lines=11> */
[----:B------:R-:W-:Y:S01]  /*4810*/  UIADD3 UR14, UR9, 0x40, URZ ;  /* 0x00000040090e7890 */ /* 0x000fe2000fffe03f */
[----:B------:R-:W-:Y:S01]  /*4820*/  UMOV UR15, 0x80000020 ;  /* 0x80000020000f7882 */ /* 0x000fe20000000000 */
[----:B-1----:R-:W-:-:S05]  /*4830*/  SHF.R.U32.HI R4, RZ, 0x7, R4 ;  /* 0x00000007ff047819 */ /* 0x002fca0000011604 */
[C---:B------:R-:W-:Y:S02]  /*4840*/  VIADD R5, R4.reuse, 0x9 ;  /* 0x0000000904057836 */ /* 0x040fe40000000000 */
[----:B------:R-:W-:Y:S01]  /*4850*/  VIADD R4, R4, 0xc ;  /* 0x0000000c04047836 */ /* 0x000fe20000000000 */
[----:B------:R-:W-:Y:S02]  /*4860*/  WARPGROUP.DEPBAR.LE gsb0, 0x0 ;  /* 0x00008000000079c5 */ /* 0x000fe40000010000 */
[----:B------:R-:W-:-:S06]  /*4870*/  WARPGROUP.ARRIVE ;  /* 0x00000000000079c5 */ /* 0x000fcc0000000000 */
[----:B------:R-:W-:Y:S01]  /*4880*/  HGMMA.64x96x16.F32 R24, R156, gdesc[UR12].tnspB, R24, gsb0 ;  /* 0x4160000c9c187df0 */ /* 0x000fe20008000818 */
[----:B------:R-:W-:Y:S01]  /*4890*/  UIADD3 UR14, UR9, 0x80, URZ ;  /* 0x00000080090e7890 */ /* 0x000fe2000fffe03f */
        /* <DEDUP_REMOVED lines=26> */
.L_x_2289:
        /* <DEDUP_REMOVED lines=62> */
.L_x_2271:
        /* <DEDUP_REMOVED lines=23> */
.L_x_2292:
        /* <DEDUP_REMOVED lines=20> */
.L_x_2293:
        /* <DEDUP_REMOVED lines=18> */
.L_x_2294:
        /* <DEDUP_REMOVED lines=18> */
.L_x_2295:
        /* <DEDUP_REMOVED lines=110> */
[----:B------:R-:W-:Y:S01]  /*59f0*/  ULOP3.LUT UR4, URZ, UR37, URZ, 0x33, !UPT ;  /* 0x000000253f047292 */ /* 0x000fe2000f8e333f */
[----:B------:R-:W-:Y:S01]  /*5a00*/  ULDC UR5, c[0x0][0xb2c] ;  /* 0x0002cb0000057ab9 */ /* 0x000fe20000000800 */
[----:B------:R-:W-:Y:S02]  /*5a10*/  ULDC.64 UR6, c[0x0][0x198] ;  /* 0x0000660000067ab9 */ /* 0x000fe40000000a00 */
[----:B------:R-:W-:Y:S02]  /*5a20*/  UIADD3 UR42, UR4, UR5, URZ ;  /* 0x00000005042a7290 */ /* 0x000fe4000fffe03f */
[----:B------:R-:W-:Y:S02]  /*5a30*/  UIADD3 UR4, UP0, UR6, 0x770, URZ ;  /* 0x0000077006047890 */ /* 0x000fe4000ff1e03f */
[----:B------:R-:W-:Y:S02]  /*5a40*/  UIADD3 UR40, UR39, 0x6000, URZ ;  /* 0x0000600027287890 */ /* 0x000fe4000fffe03f */
[----:B------:R-:W-:-:S02]  /*5a50*/  UIADD3.X UR5, URZ, UR7, URZ, UP0, !UPT ;  /* 0x000000073f057290 */ /* 0x000fc400087fe43f */
[----:B------:R-:W-:Y:S02]  /*5a60*/  UIADD3 UR6, UP0, UR6, 0x670, URZ ;  /* 0x0000067006067890 */ /* 0x000fe4000ff1e03f */
[----:B------:R-:W-:Y:S02]  /*5a70*/  USHF.L.U32 UR42, UR42, 0x7, URZ ;  /* 0x000000072a2a7899 */ /* 0x000fe4000800063f */
[----:B------:R-:W-:Y:S02]  /*5a80*/  UIADD3 UR32, UR39, 0x8000, URZ ;  /* 0x0000800027207890 */ /* 0x000fe4000fffe03f */
[----:B------:R-:W-:Y:S02]  /*5a90*/  UIADD3 UR24, UR39, 0xa000, URZ ;  /* 0x0000a00027187890 */ /* 0x000fe4000fffe03f */
[----:B------:R-:W-:Y:S02]  /*5aa0*/  UIADD3.X UR7, URZ, UR7, URZ, UP0, !UPT ;  /* 0x000000073f077290 */ /* 0x000fe400087fe43f */
[----:B------:R-:W-:-:S02]  /*5ab0*/  UIADD3 UR16, UR39, 0x2000, URZ ;  /* 0x0000200027107890 */ /* 0x000fc4000fffe03f */
        /* <DEDUP_REMOVED lines=9> */
[----:B------:R-:W-:Y:S01]  /*5b50*/  UMOV UR26, UR42 ;  /* 0x0000002a001a7c82 */ /* 0x000fe20008000000 */
[----:B------:R1:W-:Y:S01]  /*5b60*/  UTMASTG.4D [UR40], [UR4] ;  /* 0x00000028040073b5 */ /* 0x0003e20008018000 */
        /* <DEDUP_REMOVED lines=9> */
[----:B------:R3:W-:Y:S01]  /*5c00*/  UTMASTG.4D [UR24], [UR4] ;  /* 0x00000018040073b5 */ /* 0x0007e20008018000 */
[----:B-1----:R-:W-:-:S02]  /*5c10*/  UMOV UR40, UR39 ;  /* 0x0000002700287c82 */ /* 0x002fc40008000000 */
[----:B------:R3:W-:Y:S01]  /*5c20*/  UTMASTG.4D [UR40], [UR6] ;  /* 0x00000028060073b5 */ /* 0x0007e20008018000 */
[----:B------:R3:W-:Y:S01]  /*5c30*/  UTMASTG.4D [UR16], [UR6] ;  /* 0x00000010060073b5 */ /* 0x0007e20008018000 */
[----:B------:R3:W-:Y:S02]  /*5c40*/  UTMASTG.4D [UR8], [UR6] ;  /* 0x00000008060073b5 */ /* 0x0007e40008018000 */
[----:B---3--:R0:W-:Y:S02]  /*5c50*/  UTMACMDFLUSH ;  /* 0x00000000000079b7 */ /* 0x0081e40000000000 */
.L_x_2297:
[----:B------:R-:W-:Y:S05]  /*5c60*/  BSYNC B0 ;  /* 0x0000000000007941 */ /* 0x000fea0003800000 */
.L_x_2296:
[----:B------:R-:W-:-:S04]  /*5c70*/  DEPBAR.LE SB0, 0x0 ;  /* 0x000080000000791a */ /* 0x000fc80000000000 */
[----:B------:R-:W-:Y:S05]  /*5c80*/  EXIT ;  /* 0x000000000000794d */ /* 0x000fea0003800000 */
.L_x_2291:
[----:B-1----:R-:W1:Y:S01]  /*5c90*/  S2R R0, SR_TID.X ;  /* 0x0000000000007919 */ /* 0x002e620000002100 */
[----:B------:R-:W2:Y:S01]  /*5ca0*/  LDC.64 R4, c[0x0][0x820] ;  /* 0x00020800ff047b82 */ /* 0x000ea20000000a00 */
[----:B------:R-:W-:Y:S01]  /*5cb0*/  USHF.R.S32.HI UR5, URZ, 0x1f, UR43 ;  /* 0x0000001f3f057899 */ /* 0x000fe2000801142b */
[----:B------:R-:W-:Y:S01]  /*5cc0*/  BSSY B0, `(.L_x_2298) ;  /* 0x000003a000007945 */ /* 0x000fe20003800000 */
[----:B------:R-:W-:Y:S02]  /*5cd0*/  ULOP3.LUT UR37, URZ, UR37, URZ, 0x33, !UPT ;  /* 0x000000253f257292 */ /* 0x000fe4000f8e333f */
[----:B------:R-:W-:-:S03]  /*5ce0*/  USHF.R.S32.HI UR8, URZ, 0x1f, UR44 ;  /* 0x0000001f3f087899 */ /* 0x000fc6000801142c */
[----:B------:R-:W3:Y:S08]  /*5cf0*/  LDC.64 R10, c[0x0][0x850] ;  /* 0x00021400ff0a7b82 */ /* 0x000ef00000000a00 */
[----:B------:R-:W4:Y:S08]  /*5d00*/  LDC R9, c[0x0][0xb2c] ;  /* 0x0002cb00ff097b82 */ /* 0x000f300000000800 */
[----:B------:R-:W5:Y:S01]  /*5d10*/  LDC R8, c[0x0][0x808] ;  /* 0x00020200ff087b82 */ /* 0x000f620000000800 */
[----:B-1----:R-:W-:-:S07]  /*5d20*/  VIADD R3, R0, 0xffffff80 ;  /* 0xffffff8000037836 */ /* 0x002fce0000000000 */
[----:B------:R-:W1:Y:S01]  /*5d30*/  LDC.64 R14, c[0x0][0x858] ;  /* 0x00021600ff0e7b82 */ /* 0x000e620000000a00 */
[----:B------:R-:W-:-:S04]  /*5d40*/  SHF.R.S32.HI R2, RZ, 0x1f, R3 ;  /* 0x0000001fff027819 */ /* 0x000fc80000011403 */
[----:B------:R-:W-:-:S03]  /*5d50*/  LEA.HI R2, R2, R3, RZ, 0x2 ;  /* 0x0000000302027211 */ /* 0x000fc600078f10ff */
[----:B------:R-:W1:Y:S01]  /*5d60*/  LDC.64 R16, c[0x0][0x828] ;  /* 0x00020a00ff107b82 */ /* 0x000e620000000a00 */
[----:B----4-:R-:W-:Y:S01]  /*5d70*/  VIADD R19, R9, UR37 ;  /* 0x0000002509137c36 */ /* 0x010fe20008000000 */
[----:B------:R-:W-:Y:S02]  /*5d80*/  LOP3.LUT R0, R2, 0x1ffffffc, RZ, 0xc0, !PT ;  /* 0x1ffffffc02007812 */ /* 0x000fe400078ec0ff */
[----:B------:R-:W-:-:S03]  /*5d90*/  SHF.R.S32.HI R2, RZ, 0x2, R2 ;  /* 0x00000002ff027819 */ /* 0x000fc60000011402 */
[----:B------:R-:W-:-:S04]  /*5da0*/  IMAD.IADD R0, R3, 0x1, -R0 ;  /* 0x0000000103007824 */ /* 0x000fc800078e0a00 */
[----:B------:R-:W-:Y:S02]  /*5db0*/  IMAD.SHL.U32 R6, R0, 0x8, RZ ;  /* 0x0000000800067824 */ /* 0x000fe400078e00ff */
[----:B--2---:R-:W-:Y:S02]  /*5dc0*/  IMAD R0, R4, UR5, RZ ;  /* 0x0000000504007c24 */ /* 0x004fe4000f8e02ff */
[----:B------:R-:W-:Y:S01]  /*5dd0*/  VIADD R18, R6, 0x40 ;  /* 0x0000004006127836 */ /* 0x000fe20000000000 */
[----:B------:R-:W-:Y:S01]  /*5de0*/  SHF.R.S32.HI R7, RZ, 0x1f, R6 ;  /* 0x0000001fff077819 */ /* 0x000fe20000011406 */
[----:B------:R-:W-:Y:S02]  /*5df0*/  IMAD R3, R5, UR43, R0 ;  /* 0x0000002b05037c24 */ /* 0x000fe4000f8e0200 */
[----:B---3--:R-:W-:Y:S02]  /*5e00*/  IMAD R0, R10, UR5, RZ ;  /* 0x000000050a007c24 */ /* 0x008fe4000f8e02ff */
[----:B------:R-:W-:-:S04]  /*5e10*/  IMAD.WIDE.U32 R4, R4, UR43, R6 ;  /* 0x0000002b04047c25 */ /* 0x000fc8000f8e0006 */
[----:B------:R-:W-:Y:S02]  /*5e20*/  IMAD.IADD R5, R5, 0x1, R3 ;  /* 0x0000000105057824 */ /* 0x000fe400078e0203 */
[----:B------:R-:W-:Y:S02]  /*5e30*/  IMAD R3, R11, UR43, R0 ;  /* 0x0000002b0b037c24 */ /* 0x000fe4000f8e0200 */
[----:B-----5:R-:W-:Y:S02]  /*5e40*/  IMAD R11, R19, -0x80, R8 ;  /* 0xffffff80130b7824 */ /* 0x020fe400078e0208 */
[----:B------:R-:W-:Y:S02]  /*5e50*/  VIADD R0, R2, 0x40 ;  /* 0x0000004002007836 */ /* 0x000fe40000000000 */
[----:B------:R-:W-:Y:S01]  /*5e60*/  IMAD.WIDE.U32 R8, R10, UR43, R6 ;  /* 0x0000002b0a087c25 */ /* 0x000fe2000f8e0006 */
[-C--:B------:R-:W-:Y:S02]  /*5e70*/  ISETP.GE.AND P1, PT, R2, R11.reuse, PT ;  /* 0x0000000b0200720c */ /* 0x080fe40003f26270 */
[----:B------:R-:W-:Y:S01]  /*5e80*/  ISETP.GE.AND P0, PT, R0, R11, PT ;  /* 0x0000000b0000720c */ /* 0x000fe20003f06270 */
[----:B-1----:R-:W-:-:S02]  /*5e90*/  IMAD R0, R14, UR8, RZ ;  /* 0x000000080e007c24 */ /* 0x002fc4000f8e02ff */
[----:B------:R-:W-:Y:S01]  /*5ea0*/  IMAD.IADD R9, R9, 0x1, R3 ;  /* 0x0000000109097824 */ /* 0x000fe200078e0203 */
[----:B------:R-:W-:Y:S01]  /*5eb0*/  SHF.R.S32.HI R3, RZ, 0x1f, R2 ;  /* 0x0000001fff037819 */ /* 0x000fe20000011402 */
[C---:B------:R-:W-:Y:S02]  /*5ec0*/  IMAD R10, R16.reuse, UR8, RZ ;  /* 0x00000008100a7c24 */ /* 0x040fe4000f8e02ff */
[----:B------:R-:W-:-:S04]  /*5ed0*/  IMAD.WIDE.U32 R12, R16, UR44, R4 ;  /* 0x0000002c100c7c25 */ /* 0x000fc8000f8e0004 */
[----:B------:R-:W-:Y:S02]  /*5ee0*/  IMAD R5, R15, UR44, R0 ;  /* 0x0000002c0f057c24 */ /* 0x000fe4000f8e0200 */
[----:B------:R-:W-:-:S04]  /*5ef0*/  IMAD.WIDE.U32 R14, R14, UR44, R8 ;  /* 0x0000002c0e0e7c25 */ /* 0x000fc8000f8e0008 */
[----:B------:R-:W-:Y:S02]  /*5f00*/  IMAD R17, R17, UR44, R10 ;  /* 0x0000002c11117c24 */ /* 0x000fe4000f8e020a */
[----:B------:R-:W-:Y:S02]  /*5f10*/  IMAD.IADD R9, R15, 0x1, R5 ;  /* 0x000000010f097824 */ /* 0x000fe400078e0205 */
[----:B------:R-:W-:-:S04]  /*5f20*/  IMAD.WIDE R10, R19, 0x80, R2 ;  /* 0x00000080130a7825 */ /* 0x000fc800078e0202 */
[----:B------:R-:W-:Y:S02]  /*5f30*/  VIADD R16, R6, 0x20 ;  /* 0x0000002006107836 */ /* 0x000fe40000000000 */
        /* <DEDUP_REMOVED lines=18> */
.L_x_2299:
[----:B------:R-:W-:Y:S05]  /*6060*/  BSYNC B0 ;  /* 0x0000000000007941 */ /* 0x000fea0003800000 */
.L_x_2298:
        /* <DEDUP_REMOVED lines=21> */
.L_x_2301:
[----:B------:R-:W-:Y:S05]  /*61c0*/  BSYNC B0 ;  /* 0x0000000000007941 */ /* 0x000fea0003800000 */
.L_x_2300:
        /* <DEDUP_REMOVED lines=18> */
.L_x_2303:
[----:B------:R-:W-:Y:S05]  /*62f0*/  BSYNC B0 ;  /* 0x0000000000007941 */ /* 0x000fea0003800000 */
.L_x_2302:
        /* <DEDUP_REMOVED lines=22> */
.L_x_2305:
[----:B------:R-:W-:Y:S05]  /*6460*/  BSYNC B0 ;  /* 0x0000000000007941 */ /* 0x000fea0003800000 */
.L_x_2304:
[----:B------:R-:W-:Y:S05]  /*6470*/  EXIT ;  /* 0x000000000000794d */ /* 0x000fea0003800000 */
.L_x_2267:
        /* <DEDUP_REMOVED lines=30> */
.L_x_2309:
[----:B------:R-:W-:Y:S01]  /*6660*/  ULDC UR9, c[0x0][0xb44] ;  /* 0x0002d10000097ab9 */ /* 0x000fe20000000800 */
[----:B------:R-:W-:Y:S01]  /*6670*/  UMOV UR7, UR8 ;  /* 0x0000000800077c82 */ /* 0x000fe20008000000 */
[----:B------:R-:W-:-:S11]  /*6680*/  UISETP.NE.AND UP0, UPT, UR9, 0x1, UPT ;  /* 0x000000010900788c */ /* 0x000fd6000bf05270 */
[----:B------:R-:W-:Y:S02]  /*6690*/  @UP0 ULDC.64 UR10, c[0x0][0xb48] ;  /* 0x0002d200000a0ab9 */ /* 0x000fe40000000a00 */
[----:B------:R-:W-:-:S04]  /*66a0*/  UIMAD.WIDE.U32 UR4, UR8, UR10, URZ ;  /* 0x0000000a080472a5 */ /* 0x000fc8000f8e003f */
[----:B------:R-:W-:-:S04]  /*66b0*/  @UP0 USHF.R.U32.HI UR7, URZ, UR11, UR5 ;  /* 0x0000000b3f070299 */ /* 0x000fc80008011605 */
[----:B------:R-:W-:-:S12]  /*66c0*/  UIMAD UR4, UR7, UR9, URZ ;  /* 0x00000009070472a4 */ /* 0x000fd8000f8e023f */
.L_x_2310:
[----:B------:R-:W-:Y:S01]  /*66d0*/  ULDC UR17, c[0x0][0xb38] ;  /* 0x0002ce0000117ab9 */ /* 0x000fe20000000800 */
[----:B------:R-:W-:Y:S02]  /*66e0*/  UIADD3 UR4, UR8, -UR4, URZ ;  /* 0x8000000408047290 */ /* 0x000fe4000fffe03f */
[----:B------:R-:W-:Y:S01]  /*66f0*/  UISETP.NE.AND UP0, UPT, UR17, 0x1, UPT ;  /* 0x000000011100788c */ /* 0x000fe2000bf05270 */
[----:B------:R-:W-:Y:S01]  /*6700*/  ULDC UR5, c[0x0][0xb44] ;  /* 0x0002d10000057ab9 */ /* 0x000fe20000000800 */
[----:B------:R-:W-:Y:S02]  /*6710*/  ULOP3.LUT UR7, URZ, UR7, URZ, 0x33, !UPT ;  /* 0x000000073f077292 */ /* 0x000fe4000f8e333f */
[----:B------:R-:W-:Y:S01]  /*6720*/  UIMAD UR6, UR6, UR5, UR4 ;  /* 0x00000005060672a4 */ /* 0x000fe2000f8e0204 */
[----:B------:R-:W-:Y:S02]  /*6730*/  ULDC UR18, c[0x0][0xb2c] ;  /* 0x0002cb0000127ab9 */ /* 0x000fe40000000800 */
[----:B------:R-:W-:-:S04]  /*6740*/  UIADD3 UR18, UR7, UR18, URZ ;  /* 0x0000001207127290 */ /* 0x000fc8000fffe03f */
        /* <DEDUP_REMOVED lines=14> */
[----:B------:R-:W-:-:S04]  /*6830*/  UIADD3 UR4, -UR5, UR4, -UR16 ;  /* 0x0000000405047290 */ /* 0x000fc8000fffe910 */
        /* <DEDUP_REMOVED lines=8> */
[----:B------:R-:W-:-:S06]  /*68c0*/  UISETP.GT.AND UP0, UPT, UR5, UR8, UPT ;  /* 0x000000080500728c */ /* 0x000fcc000bf04270 */
[----:B------:R-:W-:-:S13]  /*68d0*/  PLOP3.LUT P0, PT, PT, PT, UP0, 0x80, 0x0 ;  /* 0x000000000000781c */ /* 0x000fda0003f0f008 */
[----:B------:R-:W-:Y:S05]  /*68e0*/  @!P0 BRA `(.L_x_2308) ;  /* 0x0000003c00008947 */ /* 0x000fea0003800000 */
[----:B------:R-:W-:Y:S01]  /*68f0*/  USHF.R.S32.HI UR19, URZ, 0x1f, UR17 ;  /* 0x0000001f3f137899 */ /* 0x000fe20008011411 */
[----:B------:R-:W1:Y:S01]  /*6900*/  S2R R0, SR_TID.X ;  /* 0x0000000000007919 */ /* 0x000e620000002100 */
[----:B------:R-:W-:Y:S01]  /*6910*/  ULDC.64 UR12, c[0x0][0x2d8] ;  /* 0x0000b600000c7ab9 */ /* 0x000fe20000000a00 */
[----:B------:R-:W-:Y:S01]  /*6920*/  USHF.R.S32.HI UR9, URZ, 0x1f, UR10 ;  /* 0x0000001f3f097899 */ /* 0x000fe2000801140a */
[----:B------:R-:W-:Y:S01]  /*6930*/  LOP3.LUT R8, RZ, UR18, RZ, 0x33, !PT ;  /* 0x00000012ff087c12 */ /* 0x000fe2000f8e33ff */
[----:B------:R-:W-:Y:S02]  /*6940*/  UIMAD UR4, UR19, UR12, URZ ;  /* 0x0000000c130472a4 */ /* 0x000fe4000f8e023f */
[----:B------:R-:W-:Y:S02]  /*6950*/  UIMAD.WIDE.U32 UR6, UR17, UR12, URZ ;  /* 0x0000000c110672a5 */ /* 0x000fe4000f8e003f */
[----:B------:R-:W-:Y:S02]  /*6960*/  UIMAD UR4, UR17, UR13, UR4 ;  /* 0x0000000d110472a4 */ /* 0x000fe4000f8e0204 */
[----:B------:R-:W-:-:S02]  /*6970*/  UIADD3 UR11, UR5, -UR8, URZ ;  /* 0x80000008050b7290 */ /* 0x000fc4000fffe03f */
[----:B------:R-:W-:Y:S01]  /*6980*/  UIADD3 UR7, UR7, UR4, URZ ;  /* 0x0000000407077290 */ /* 0x000fe2000fffe03f */
[----:B------:R-:W-:Y:S01]  /*6990*/  ULDC.64 UR12, c[0x0][0x2e0] ;  /* 0x0000b800000c7ab9 */ /* 0x000fe20000000a00 */
[----:B------:R-:W-:Y:S02]  /*69a0*/  UIADD3 UR4, UR16, 0x7f, URZ ;  /* 0x0000007f10047890 */ /* 0x000fe4000fffe03f */
[----:B------:R-:W-:Y:S02]  /*69b0*/  UIMAD UR9, UR9, UR12, URZ ;  /* 0x0000000c090972a4 */ /* 0x000fe4000f8e023f */
[----:B------:R-:W-:Y:S02]  /*69c0*/  UIMAD.WIDE.U32 UR6, UR10, UR12, UR6 ;  /* 0x0000000c0a0672a5 */ /* 0x000fe4000f8e0006 */
[----:B------:R-:W-:Y:S02]  /*69d0*/  UIADD3 UR12, UR16, 0xbf, -UR14 ;  /* 0x000000bf100c7890 */ /* 0x000fe4000fffe80e */
[----:B------:R-:W-:Y:S01]  /*69e0*/  ULOP3.LUT UR14, UR11, 0x1, URZ, 0xc0, !UPT ;  /* 0x000000010b0e7892 */ /* 0x000fe2000f8ec03f */
[----:B------:R-:W-:Y:S01]  /*69f0*/  ULDC UR15, c[0x0][0x288] ;  /* 0x0000a200000f7ab9 */ /* 0x000fe20000000800 */
[----:B------:R-:W-:-:S02]  /*6a00*/  UIMAD UR9, UR10, UR13, UR9 ;  /* 0x0000000d0a0972a4 */ /* 0x000fc4000f8e0209 */
[----:B------:R-:W-:Y:S02]  /*6a10*/  UISETP.NE.U32.AND UP0, UPT, UR14, 0x1, UPT ;  /* 0x000000010e00788c */ /* 0x000fe4000bf05070 */
[----:B------:R-:W-:Y:S02]  /*6a20*/  UIMAD UR10, UR10, UR15, URZ ;  /* 0x0000000f0a0a72a4 */ /* 0x000fe4000f8e023f */
[----:B------:R-:W-:Y:S01]  /*6a30*/  USHF.R.S32.HI UR11, URZ, 0x1f, UR4 ;  /* 0x0000001f3f0b7899 */ /* 0x000fe20008011404 */
[----:B-1----:R-:W-:Y:S01]  /*6a40*/  LOP3.LUT R0, R0, 0x1f, RZ, 0xc0, !PT ;  /* 0x0000001f00007812 */ /* 0x002fe200078ec0ff */
[----:B------:R-:W-:Y:S01]  /*6a50*/  UIADD3 UR13, UP1, UR17, UR10, URZ ;  /* 0x0000000a110d7290 */ /* 0x000fe2000ff3e03f */
[----:B------:R-:W-:Y:S01]  /*6a60*/  PLOP3.LUT P1, PT, PT, PT, UP0, 0x80, 0x0 ;  /* 0x000000000000781c */ /* 0x000fe20003f2f008 */
[----:B------:R-:W-:Y:S01]  /*6a70*/  ULEA.HI UR11, UR11, UR4, URZ, 0x7 ;  /* 0x000000040b0b7291 */ /* 0x000fe2000f8f383f */
[----:B------:R-:W-:Y:S01]  /*6a80*/  ULDC UR16, c[0x0][0x760] ;  /* 0x0001d80000107ab9 */ /* 0x000fe20000000800 */
[----:B------:R-:W-:Y:S01]  /*6a90*/  ELECT P0, URZ, PT ;  /* 0x00000000003f782f */ /* 0x000fe20003800000 */
[----:B------:R-:W-:-:S02]  /*6aa0*/  UIMAD UR14, UR15, UR16, URZ ;  /* 0x000000100f0e72a4 */ /* 0x000fc4000f8e023f */
[----:B------:R-:W-:Y:S02]  /*6ab0*/  ULEA.HI.X.SX32 UR15, UR10, UR19, 0x1, UP1 ;  /* 0x000000130a0f7291 */ /* 0x000fe400088f0e3f */
[----:B------:R-:W-:Y:S02]  /*6ac0*/  USHF.R.S32.HI UR16, URZ, 0x7, UR11 ;  /* 0x000000073f107899 */ /* 0x000fe4000801140b */
[----:B------:R-:W-:-:S03]  /*6ad0*/  UIADD3 UR25, UR7, UR9, URZ ;  /* 0x0000000907197290 */ /* 0x000fc6000fffe03f */
[----:B------:R-:W-:Y:S09]  /*6ae0*/  @P1 BRA `(.L_x_2311) ;  /* 0x0000000400881947 */ /* 0x000ff20003800000 */
        /* <DEDUP_REMOVED lines=11> */
[----:B------:R-:W-:-:S04]  /*6ba0*/  ULEA UR4, UR8, UR12, 0x6 ;  /* 0x0000000c08047291 */ /* 0x000fc8000f8e303f */
[----:B------:R-:W-:-:S04]  /*6bb0*/  USHF.R.S32.HI UR10, URZ, 0x1f, UR4 ;  /* 0x0000001f3f0a7899 */ /* 0x000fc80008011404 */
[----:B------:R-:W-:-:S04]  /*6bc0*/  ULEA.HI UR10, UR10, UR4, URZ, 0x7 ;  /* 0x000000040a0a7291 */ /* 0x000fc8000f8f383f */
[----:B------:R-:W-:-:S04]  /*6bd0*/  USHF.R.S32.HI UR10, URZ, 0x7, UR10 ;  /* 0x000000073f0a7899 */ /* 0x000fc8000801140a */
[----:B------:R-:W-:-:S04]  /*6be0*/  UISETP.LT.AND UP0, UPT, UR16, UR10, UPT ;  /* 0x0000000a1000728c */ /* 0x000fc8000bf01270 */
[----:B------:R-:W-:-:S06]  /*6bf0*/  USEL UR10, UR16, UR10, UP0 ;  /* 0x0000000a100a7287 */ /* 0x000fcc0008000000 */
[----:B------:R-:W-:-:S07]  /*6c00*/  VIADD R5, R8, UR10 ;  /* 0x0000000a08057c36 */ /* 0x000fce0008000000 */
.L_x_2314:
[----:B------:R-:W2:Y:S04]  /*6c10*/  LDG.E.STRONG.GPU R4, desc[UR46][R2.64] ;  /* 0x0000002e02047981 */ /* 0x000ea8000c1ef900 */
[----:B--2---:R-:W-:Y:S01]  /*6c20*/  CCTL.IVALL ;  /* 0x00000000ff00798f */ /* 0x004fe20002000000 */
[----:B------:R-:W-:Y:S05]  /*6c30*/  YIELD ;  /* 0x0000000000007946 */ /* 0x000fea0003800000 */
[----:B------:R-:W-:-:S13]  /*6c40*/  ISETP.NE.AND P1, PT, R4, R5, PT ;  /* 0x000000050400720c */ /* 0x000fda0003f25270 */
[----:B------:R-:W-:Y:S05]  /*6c50*/  @P1 BRA `(.L_x_2314) ;  /* 0xfffffffc00ec1947 */ /* 0x000fea000383ffff */
.L_x_2313:
[----:B------:R-:W-:Y:S05]  /*6c60*/  BSYNC B1 ;  /* 0x0000000000017941 */ /* 0x000fea0003800000 */
.L_x_2312:
[----:B------:R-:W-:-:S03]  /*6c70*/  UMOV UR4, 0xffffffff ;  /* 0xffffffff00047882 */ /* 0x000fc60000000000 */
[----:B------:R-:W-:Y:S05]  /*6c80*/  BRA.DIV UR4, `(.L_x_2315) ;  /* 0x0000003a04847947 */ /* 0x000fea000b800000 */
[----:B------:R-:W-:Y:S01]  /*6c90*/  NOP ;  /* 0x0000000000007918 */ /* 0x000fe20000000000 */
.L_x_2384:
[----:B------:R-:W-:Y:S01]  /*6ca0*/  IMAD.U32 R9, RZ, RZ, UR8 ;  /* 0x00000008ff097e24 */ /* 0x000fe2000f8e00ff */
[----:B------:R-:W-:Y:S05]  /*6cb0*/  WARPSYNC.ALL ;  /* 0x0000000000007948 */ /* 0x000fea0003800000 */
[----:B------:R-:W-:Y:S01]  /*6cc0*/  BAR.SYNC.DEFER_BLOCKING 0xd, 0xa0 ;  /* 0x0342800000007b1d */ /* 0x000fe20000010000 */
[----:B------:R-:W-:-:S05]  /*6cd0*/  IMAD R9, R9, 0x1800, RZ ;  /* 0x0000180009097824 */ /* 0x000fca00078e02ff */
[----:B------:R-:W-:Y:S04]  /*6ce0*/  BSSY B1, `(.L_x_2316) ;  /* 0x0000012000017945 */ /* 0x000fe80003800000 */
[----:B------:R-:W-:Y:S05]  /*6cf0*/  @!P0 BRA `(.L_x_2317) ;  /* 0x0000000000408947 */ /* 0x000fea0003800000 */
[----:B------:R-:W1:Y:S01]  /*6d00*/  LDC.64 R6, c[0x0][0x2c0] ;  /* 0x0000b000ff067b82 */ /* 0x000e620000000a00 */
[----:B------:R-:W-:Y:S01]  /*6d10*/  IADD3 R5, P1, R9, UR6, RZ ;  /* 0x0000000609057c10 */ /* 0x000fe2000ff3e0ff */
[----:B------:R-:W-:Y:S01]  /*6d20*/  UMOV UR4, 0x400 ;  /* 0x0000040000047882 */ /* 0x000fe20000000000 */
[----:B------:R-:W-:Y:S01]  /*6d30*/  UMOV UR20, 0x0 ;  /* 0x0000000000147882 */ /* 0x000fe20000000000 */
[----:B------:R-:W-:-:S04]  /*6d40*/  UMOV UR21, 0x14f00000 ;  /* 0x14f0000000157882 */ /* 0x000fc80000000000 */
[----:B------:R-:W2:Y:S01]  /*6d50*/  S2UR UR10, SR_CgaCtaId ;  /* 0x00000000000a79c3 */ /* 0x000ea20000008800 */
[----:B-1----:R-:W-:Y:S02]  /*6d60*/  LEA R4, P3, R5, R6, 0x2 ;  /* 0x0000000605047211 */ /* 0x002fe400078610ff */
[----:B------:R-:W-:Y:S02]  /*6d70*/  LEA.HI.X.SX32 R6, R9, UR25, 0x1, P1 ;  /* 0x0000001909067c11 */ /* 0x000fe400088f0eff */
[----:B------:R-:W-:Y:S02]  /*6d80*/  R2UR UR18, R4 ;  /* 0x00000000041272ca */ /* 0x000fe400000e0000 */
[----:B------:R-:W-:Y:S01]  /*6d90*/  LEA.HI.X R5, R5, R7, R6, 0x2, P3 ;  /* 0x0000000705057211 */ /* 0x000fe200018f1406 */
[----:B--2---:R-:W-:-:S03]  /*6da0*/  ULEA UR4, UR10, UR4, 0x18 ;  /* 0x000000040a047291 */ /* 0x004fc6000f8ec03f */
[----:B------:R-:W-:Y:S01]  /*6db0*/  R2UR UR19, R5 ;  /* 0x00000000051372ca */ /* 0x000fe200000e0000 */
[----:B------:R-:W-:Y:S01]  /*6dc0*/  UMOV UR10, 0x300 ;  /* 0x00000300000a7882 */ /* 0x000fe20000000000 */
[----:B------:R-:W-:-:S11]  /*6dd0*/  UIADD3 UR4, UR4, 0xc000, URZ ;  /* 0x0000c00004047890 */ /* 0x000fd6000fffe03f */
[----:B------:R1:W-:Y:S02]  /*6de0*/  UBLKRED.G.S.ADD.F32.RN [UR18], [UR4], UR10, desc[UR20] ;  /* 0x00001412040073bb */ /* 0x0003e400080a140a */
[----:B-1----:R0:W-:Y:S02]  /*6df0*/  UTMACMDFLUSH ;  /* 0x00000000000079b7 */ /* 0x0021e40000000000 */
.L_x_2317:
[----:B------:R-:W-:Y:S05]  /*6e00*/  BSYNC B1 ;  /* 0x0000000000017941 */ /* 0x000fea0003800000 */
.L_x_2316:
        /* <DEDUP_REMOVED lines=20> */
.L_x_2319:
[----:B------:R-:W-:Y:S05]  /*6f50*/  BSYNC B1 ;  /* 0x0000000000017941 */ /* 0x000fea0003800000 */
.L_x_2318:
[----:B------:R-:W-:Y:S06]  /*6f60*/  BAR.ARV 0xa, 0xa0 ;  /* 0x0282800000007b1d */ /* 0x000fec0000002000 */
[----:B------:R-:W-:Y:S04]  /*6f70*/  BSSY B1, `(.L_x_2320) ;  /* 0x0000003000017945 */ /* 0x000fe80003800000 */
[----:B------:R-:W-:Y:S05]  /*6f80*/  @!P0 BRA `(.L_x_2321) ;  /* 0x0000000000048947 */ /* 0x000fea0003800000 */
[----:B------:R-:W-:-:S04]  /*6f90*/  DEPBAR.LE SB0, 0x0 ;  /* 0x000080000000791a */ /* 0x000fc80000000000 */
.L_x_2321:
[----:B------:R-:W-:Y:S05]  /*6fa0*/  BSYNC B1 ;  /* 0x0000000000017941 */ /* 0x000fea0003800000 */
.L_x_2320:
        /* <DEDUP_REMOVED lines=19> */
.L_x_2323:
[----:B------:R-:W-:Y:S05]  /*70e0*/  BSYNC B1 ;  /* 0x0000000000017941 */ /* 0x000fea0003800000 */
.L_x_2322:
[----:B------:R-:W-:Y:S01]  /*70f0*/  UIADD3 UR17, UR8, 0x1, URZ ;  /* 0x0000000108117890 */ /* 0x000fe2000fffe03f */
[----:B------:R-:W-:Y:S11]  /*7100*/  BRA `(.L_x_2324) ;  /* 0x0000000000047947 */ /* 0x000ff60003800000 */
.L_x_2311:
[----:B------:R-:W-:-:S05]  /*7110*/  UMOV UR17, UR8 ;  /* 0x0000000800117c82 */ /* 0x000fca0008000000 */
.L_x_2324:
[----:B------:R-:W-:-:S04]  /*7120*/  UIADD3 UR4, UR8, 0x1, URZ ;  /* 0x0000000108047890 */ /* 0x000fc8000fffe03f */
[----:B------:R-:W-:-:S06]  /*7130*/  UISETP.NE.AND UP0, UPT, UR5, UR4, UPT ;  /* 0x000000040500728c */ /* 0x000fcc000bf05270 */
[----:B------:R-:W-:-:S13]  /*7140*/  PLOP3.LUT P1, PT, PT, PT, UP0, 0x80, 0x0 ;  /* 0x000000000000781c */ /* 0x000fda0003f2f008 */
[----:B------:R-:W-:Y:S05]  /*7150*/  @!P1 BRA `(.L_x_2308) ;  /* 0x0000003000e49947 */ /* 0x000fea0003800000 */
[----:B------:R-:W-:Y:S01]  /*7160*/  ULDC.64 UR10, c[0x0][0x2c0] ;  /* 0x0000b000000a7ab9 */ /* 0x000fe20000000a00 */
[----:B------:R-:W-:Y:S02]  /*7170*/  UIADD3 UR21, UR9, UR7, URZ ;  /* 0x0000000709157290 */ /* 0x000fe4000fffe03f */
[----:B------:R-:W-:Y:S01]  /*7180*/  ULEA UR20, UP0, UR6, UR10, 0x2 ;  /* 0x0000000a06147291 */ /* 0x000fe2000f80103f */
[----:B------:R-:W-:Y:S01]  /*7190*/  UMOV UR22, UR17 ;  /* 0x0000001100167c82 */ /* 0x000fe20008000000 */
[----:B------:R-:W-:Y:S02]  /*71a0*/  UMOV UR4, URZ ;  /* 0x0000003f00047c82 */ /* 0x000fe40008000000 */
[----:B------:R-:W-:Y:S02]  /*71b0*/  ULEA.HI.X UR21, UR6, UR11, UR21, 0x2, UP0 ;  /* 0x0000000b06157291 */ /* 0x000fe400080f1415 */
[----:B------:R-:W-:-:S04]  /*71c0*/  UIADD3 UR20, UP0, UR20, 0x3000, URZ ;  /* 0x0000300014147890 */ /* 0x000fc8000ff1e03f */
[----:B------:R-:W-:-:S12]  /*71d0*/  UIADD3.X UR21, URZ, UR21, URZ, UP0, !UPT ;  /* 0x000000153f157290 */ /* 0x000fd800087fe43f */
.L_x_2349:
[----:B------:R-:W-:Y:S01]  /*71e0*/  UIMAD UR23, UR14, UR17, URZ ;  /* 0x000000110e1772a4 */ /* 0x000fe2000f8e023f */
[----:B------:R-:W-:Y:S01]  /*71f0*/  ISETP.NE.AND P2, PT, R0, RZ, PT ;  /* 0x000000ff0000720c */ /* 0x000fe20003f45270 */
[----:B------:R-:W-:Y:S01]  /*7200*/  ULDC.64 UR10, c[0x0][0x768] ;  /* 0x0001da00000a7ab9 */ /* 0x000fe20000000a00 */
[----:B------:R-:W-:Y:S01]  /*7210*/  ULEA UR28, UR17, UR12, 0x6 ;  /* 0x0000000c111c7291 */ /* 0x000fe2000f8e303f */
        /* <DEDUP_REMOVED lines=8> */
[----:B------:R-:W-:-:S04]  /*72a0*/  USHF.R.S32.HI UR18, URZ, 0x1f, UR28 ;  /* 0x0000001f3f127899 */ /* 0x000fc8000801141c */
[----:B------:R-:W-:-:S04]  /*72b0*/  ULEA.HI UR18, UR18, UR28, URZ, 0x7 ;  /* 0x0000001c12127291 */ /* 0x000fc8000f8f383f */
[----:B------:R-:W-:-:S04]  /*72c0*/  USHF.R.S32.HI UR18, URZ, 0x7, UR18 ;  /* 0x000000073f127899 */ /* 0x000fc80008011412 */
[----:B------:R-:W-:-:S04]  /*72d0*/  UISETP.LT.AND UP0, UPT, UR16, UR18, UPT ;  /* 0x000000121000728c */ /* 0x000fc8000bf01270 */
[----:B------:R-:W-:-:S06]  /*72e0*/  USEL UR18, UR16, UR18, UP0 ;  /* 0x0000001210127287 */ /* 0x000fcc0008000000 */
[----:B------:R-:W-:-:S07]  /*72f0*/  VIADD R5, R8, UR18 ;  /* 0x0000001208057c36 */ /* 0x000fce0008000000 */
.L_x_2327:
[----:B------:R-:W2:Y:S04]  /*7300*/  LDG.E.STRONG.GPU R4, desc[UR46][R2.64] ;  /* 0x0000002e02047981 */ /* 0x000ea8000c1ef900 */
[----:B--2---:R-:W-:Y:S01]  /*7310*/  CCTL.IVALL ;  /* 0x00000000ff00798f */ /* 0x004fe20002000000 */
[----:B------:R-:W-:Y:S05]  /*7320*/  YIELD ;  /* 0x0000000000007946 */ /* 0x000fea0003800000 */
[----:B------:R-:W-:-:S13]  /*7330*/  ISETP.NE.AND P1, PT, R4, R5, PT ;  /* 0x000000050400720c */ /* 0x000fda0003f25270 */
[----:B------:R-:W-:Y:S05]  /*7340*/  @P1 BRA `(.L_x_2327) ;  /* 0xfffffffc00ec1947 */ /* 0x000fea000383ffff */
.L_x_2326:
[----:B------:R-:W-:Y:S05]  /*7350*/  BSYNC B1 ;  /* 0x0000000000017941 */ /* 0x000fea0003800000 */
.L_x_2325:
[----:B------:R-:W-:-:S03]  /*7360*/  UMOV UR18, 0xffffffff ;  /* 0xffffffff00127882 */ /* 0x000fc60000000000 */
[----:B------:R-:W-:Y:S05]  /*7370*/  BRA.DIV UR18, `(.L_x_2328) ;  /* 0x0000003212e47947 */ /* 0x000fea000b800000 */
[----:B------:R-:W-:Y:S01]  /*7380*/  NOP ;  /* 0x0000000000007918 */ /* 0x000fe20000000000 */
.L_x_2387:
        /* <DEDUP_REMOVED lines=10> */
[----:B------:R-:W-:Y:S01]  /*7430*/  UMOV UR31, 0x14f00000 ;  /* 0x14f00000001f7882 */ /* 0x000fe20000000000 */
[----:B-1----:R-:W-:Y:S02]  /*7440*/  ULEA UR24, UR24, UR19, 0x18 ;  /* 0x0000001318187291 */ /* 0x002fe4000f8ec03f */
[----:B------:R-:W-:-:S02]  /*7450*/  ULEA.HI.X.SX32 UR19, UR18, UR25, 0x1, UP0 ;  /* 0x0000001912137291 */ /* 0x000fc400080f0e3f */
[----:B------:R-:W-:Y:S02]  /*7460*/  ULEA UR18, UP0, UR29, UR26, 0x2 ;  /* 0x0000001a1d127291 */ /* 0x000fe4000f80103f */
[----:B------:R-:W-:Y:S02]  /*7470*/  UIADD3 UR24, UR24, 0xc000, URZ ;  /* 0x0000c00018187890 */ /* 0x000fe4000fffe03f */
[----:B------:R-:W-:Y:S01]  /*7480*/  ULEA.HI.X UR19, UR29, UR27, UR19, 0x2, UP0 ;  /* 0x0000001b1d137291 */ /* 0x000fe200080f1413 */
[----:B------:R-:W-:-:S08]  /*7490*/  UMOV UR26, 0x300 ;  /* 0x00000300001a7882 */ /* 0x000fd00000000000 */
[----:B------:R1:W-:Y:S02]  /*74a0*/  UBLKRED.G.S.ADD.F32.RN [UR18], [UR24], UR26, desc[UR30] ;  /* 0x00001e12180073bb */ /* 0x0003e400080a141a */
[----:B-1----:R0:W-:Y:S02]  /*74b0*/  UTMACMDFLUSH ;  /* 0x00000000000079b7 */ /* 0x0021e40000000000 */
.L_x_2330:
[----:B------:R-:W-:Y:S05]  /*74c0*/  BSYNC B1 ;  /* 0x0000000000017941 */ /* 0x000fea0003800000 */
.L_x_2329:
        /* <DEDUP_REMOVED lines=15> */
.L_x_2332:
[----:B------:R-:W-:Y:S05]  /*75c0*/  BSYNC B1 ;  /* 0x0000000000017941 */ /* 0x000fea0003800000 */
.L_x_2331:
[----:B------:R-:W-:Y:S06]  /*75d0*/  BAR.ARV 0xa, 0xa0 ;  /* 0x0282800000007b1d */ /* 0x000fec0000002000 */
[----:B------:R-:W-:Y:S04]  /*75e0*/  BSSY B1, `(.L_x_2333) ;  /* 0x0000003000017945 */ /* 0x000fe80003800000 */
[----:B------:R-:W-:Y:S05]  /*75f0*/  @!P0 BRA `(.L_x_2334) ;  /* 0x0000000000048947 */ /* 0x000fea0003800000 */
[----:B------:R-:W-:-:S04]  /*7600*/  DEPBAR.LE SB0, 0x0 ;  /* 0x000080000000791a */ /* 0x000fc80000000000 */
.L_x_2334:
[----:B------:R-:W-:Y:S05]  /*7610*/  BSYNC B1 ;  /* 0x0000000000017941 */ /* 0x000fea0003800000 */
.L_x_2333:
        /* <DEDUP_REMOVED lines=19> */
.L_x_2336:
[----:B------:R-:W-:Y:S05]  /*7750*/  BSYNC B1 ;  /* 0x0000000000017941 */ /* 0x000fea0003800000 */
.L_x_2335:
        /* <DEDUP_REMOVED lines=9> */
[----:B------:R-:W-:-:S04]  /*77f0*/  UIADD3 UR10, UR28, 0x40, URZ ;  /* 0x000000401c0a7890 */ /* 0x000fc8000fffe03f */
[----:B------:R-:W-:-:S04]  /*7800*/  USHF.R.S32.HI UR11, URZ, 0x1f, UR10 ;  /* 0x0000001f3f0b7899 */ /* 0x000fc8000801140a */
[----:B------:R-:W-:-:S04]  /*7810*/  ULEA.HI UR11, UR11, UR10, URZ, 0x7 ;  /* 0x0000000a0b0b7291 */ /* 0x000fc8000f8f383f */
[----:B------:R-:W-:-:S04]  /*7820*/  USHF.R.S32.HI UR11, URZ, 0x7, UR11 ;  /* 0x000000073f0b7899 */ /* 0x000fc8000801140b */
[----:B------:R-:W-:-:S04]  /*7830*/  UISETP.LT.AND UP0, UPT, UR16, UR11, UPT ;  /* 0x0000000b1000728c */ /* 0x000fc8000bf01270 */
[----:B------:R-:W-:-:S06]  /*7840*/  USEL UR11, UR16, UR11, UP0 ;  /* 0x0000000b100b7287 */ /* 0x000fcc0008000000 */
[----:B------:R-:W-:-:S07]  /*7850*/  VIADD R5, R8, UR11 ;  /* 0x0000000b08057c36 */ /* 0x000fce0008000000 */
.L_x_2339:
[----:B------:R-:W2:Y:S04]  /*7860*/  LDG.E.STRONG.GPU R4, desc[UR46][R2.64] ;  /* 0x0000002e02047981 */ /* 0x000ea8000c1ef900 */
[----:B--2---:R-:W-:Y:S01]  /*7870*/  CCTL.IVALL ;  /* 0x00000000ff00798f */ /* 0x004fe20002000000 */
[----:B------:R-:W-:Y:S05]  /*7880*/  YIELD ;  /* 0x0000000000007946 */ /* 0x000fea0003800000 */
[----:B------:R-:W-:-:S13]  /*7890*/  ISETP.NE.AND P1, PT, R4, R5, PT ;  /* 0x000000050400720c */ /* 0x000fda0003f25270 */
[----:B------:R-:W-:Y:S05]  /*78a0*/  @P1 BRA `(.L_x_2339) ;  /* 0xfffffffc00ec1947 */ /* 0x000fea000383ffff */
.L_x_2338:
[----:B------:R-:W-:Y:S05]  /*78b0*/  BSYNC B1 ;  /* 0x0000000000017941 */ /* 0x000fea0003800000 */
.L_x_2337:
[----:B------:R-:W-:-:S03]  /*78c0*/  UMOV UR10, 0xffffffff ;  /* 0xffffffff000a7882 */ /* 0x000fc60000000000 */
[----:B------:R-:W-:Y:S05]  /*78d0*/  BRA.DIV UR10, `(.L_x_2340) ;  /* 0x0000002e0aa87947 */ /* 0x000fea000b800000 */
[----:B------:R-:W-:Y:S01]  /*78e0*/  NOP ;  /* 0x0000000000007918 */ /* 0x000fe20000000000 */
.L_x_2390:
        /* <DEDUP_REMOVED lines=15> */
.L_x_2342:
[----:B------:R-:W-:Y:S05]  /*79e0*/  BSYNC B1 ;  /* 0x0000000000017941 */ /* 0x000fea0003800000 */
.L_x_2341:
        /* <DEDUP_REMOVED lines=15> */
.L_x_2344:
[----:B------:R-:W-:Y:S05]  /*7ae0*/  BSYNC B1 ;  /* 0x0000000000017941 */ /* 0x000fea0003800000 */
.L_x_2343:
[----:B------:R-:W-:Y:S06]  /*7af0*/  BAR.ARV 0xa, 0xa0 ;  /* 0x0282800000007b1d */ /* 0x000fec0000002000 */
[----:B------:R-:W-:Y:S04]  /*7b00*/  BSSY B1, `(.L_x_2345) ;  /* 0x0000003000017945 */ /* 0x000fe80003800000 */
[----:B------:R-:W-:Y:S05]  /*7b10*/  @!P0 BRA `(.L_x_2346) ;  /* 0x0000000000048947 */ /* 0x000fea0003800000 */
[----:B------:R-:W-:-:S04]  /*7b20*/  DEPBAR.LE SB0, 0x0 ;  /* 0x000080000000791a */ /* 0x000fc80000000000 */
.L_x_2346:
[----:B------:R-:W-:Y:S05]  /*7b30*/  BSYNC B1 ;  /* 0x0000000000017941 */ /* 0x000fea0003800000 */
.L_x_2345:
        /* <DEDUP_REMOVED lines=19> */
.L_x_2348:
[----:B------:R-:W-:Y:S05]  /*7c70*/  BSYNC B1 ;  /* 0x0000000000017941 */ /* 0x000fea0003800000 */
.L_x_2347:
[----:B------:R-:W-:Y:S02]  /*7c80*/  UIADD3 UR17, UR17, 0x2, URZ ;  /* 0x0000000211117890 */ /* 0x000fe4000fffe03f */
[----:B------:R-:W-:Y:S02]  /*7c90*/  UIADD3 UR4, UR4, 0x3000, URZ ;  /* 0x0000300004047890 */ /* 0x000fe4000fffe03f */
[----:B------:R-:W-:-:S06]  /*7ca0*/  UISETP.GE.AND UP0, UPT, UR17, UR5, UPT ;  /* 0x000000051100728c */ /* 0x000fcc000bf06270 */
[----:B------:R-:W-:-:S13]  /*7cb0*/  PLOP3.LUT P1, PT, PT, PT, UP0, 0x80, 0x0 ;  /* 0x000000000000781c */ /* 0x000fda0003f2f008 */
[----:B------:R-:W-:Y:S05]  /*7cc0*/  @!P1 BRA `(.L_x_2349) ;  /* 0xfffffff400449947 */ /* 0x000fea000383ffff */
[----:B------:R-:W-:Y:S05]  /*7cd0*/  BRA `(.L_x_2308) ;  /* 0x0000002800047947 */ /* 0x000fea0003800000 */
.L_x_2307:
        /* <DEDUP_REMOVED lines=21> */
.L_x_2350:
[----:B------:R-:W-:Y:S01]  /*7e30*/  ULDC UR9, c[0x0][0xb44] ;  /* 0x0002d10000097ab9 */ /* 0x000fe20000000800 */
[----:B------:R-:W-:Y:S01]  /*7e40*/  UMOV UR7, UR8 ;  /* 0x0000000800077c82 */ /* 0x000fe20008000000 */
[----:B------:R-:W-:-:S11]  /*7e50*/  UISETP.NE.AND UP0, UPT, UR9, 0x1, UPT ;  /* 0x000000010900788c */ /* 0x000fd6000bf05270 */
[----:B------:R-:W-:Y:S02]  /*7e60*/  @UP0 ULDC.64 UR10, c[0x0][0xb48] ;  /* 0x0002d200000a0ab9 */ /* 0x000fe40000000a00 */
[----:B------:R-:W-:-:S04]  /*7e70*/  UIMAD.WIDE.U32 UR4, UR8, UR10, URZ ;  /* 0x0000000a080472a5 */ /* 0x000fc8000f8e003f */
[----:B------:R-:W-:-:S04]  /*7e80*/  @UP0 USHF.R.U32.HI UR7, URZ, UR11, UR5 ;  /* 0x0000000b3f070299 */ /* 0x000fc80008011605 */
[----:B------:R-:W-:-:S12]  /*7e90*/  UIMAD UR4, UR7, UR9, URZ ;  /* 0x00000009070472a4 */ /* 0x000fd8000f8e023f */
.L_x_2351:
        /* <DEDUP_REMOVED lines=16> */
[----:B------:R-:W-:Y:S01]  /*7fa0*/  ULOP3.LUT UR7, URZ, UR7, URZ, 0x33, !UPT ;  /* 0x000000073f077292 */ /* 0x000fe2000f8e333f */
[----:B------:R-:W-:Y:S01]  /*7fb0*/  ULDC UR4, c[0x0][0xb2c] ;  /* 0x0002cb0000047ab9 */ /* 0x000fe20000000800 */
[----:B------:R-:W-:Y:S02]  /*7fc0*/  ULDC UR5, c[0x0][0x280] ;  /* 0x0000a00000057ab9 */ /* 0x000fe40000000800 */
[----:B------:R-:W-:Y:S01]  /*7fd0*/  UIADD3 UR7, UR7, UR4, URZ ;  /* 0x0000000407077290 */ /* 0x000fe2000fffe03f */
[----:B------:R-:W-:Y:S02]  /*7fe0*/  ULDC UR6, c[0x0][0x74c] ;  /* 0x0001d30000067ab9 */ /* 0x000fe40000000800 */
[----:B------:R-:W-:Y:S01]  /*7ff0*/  ULDC UR4, c[0x0][0x290] ;  /* 0x0000a40000047ab9 */ /* 0x000fe20000000800 */
[----:B------:R-:W-:-:S04]  /*8000*/  USHF.L.U32 UR11, UR7, 0x7, URZ ;  /* 0x00000007070b7899 */ /* 0x000fc8000800063f */
        /* <DEDUP_REMOVED lines=50> */
.L_x_2391:
        /* <DEDUP_REMOVED lines=15> */
.L_x_2355:
        /* <DEDUP_REMOVED lines=67> */
[----:B------:R-:W-:Y:S01]  /*8850*/  ISETP.GE.AND P1, PT, R4, R6, PT ;  /* 0x000000060400720c */ /* 0x000fe20003f26270 */
[----:B------:R1:W-:Y:S01]  /*8860*/  UTMALDG.4D [UR16], [UR48], desc[UR50] ;  /* 0x00003210300075b4 */ /* 0x0003e20008019000 */
[----:B------:R2:W-:Y:S01]  /*8870*/  UTMALDG.4D [UR40], [UR48], desc[UR50] ;  /* 0x00003228300075b4 */ /* 0x0005e20008019000 */
[----:B------:R-:W-:Y:S01]  /*8880*/  UTMALDG.4D [UR24], [UR48], desc[UR50] ;  /* 0x00003218300075b4 */ /* 0x000fe20008019000 */
[----:B------:R3:W-:Y:S01]  /*8890*/  UBLKCP.S.G [UR56], [UR32], UR7 ;  /* 0x00000038200073ba */ /* 0x0007e20008000207 */
[----:B------:R4:W-:Y:S01]  /*88a0*/  SYNCS.ARRIVE.TRANS64 RZ, [R16+URZ+0x26800], R5 ;  /* 0x0268000510ff79a7 */ /* 0x0009e2000800003f */
[----:B-1----:R-:W-:Y:S01]  /*88b0*/  UMOV UR16, 0x0 ;  /* 0x0000000000107882 */ /* 0x002fe20000000000 */
[----:B------:R-:W-:-:S02]  /*88c0*/  UMOV UR17, 0x10000000 ;  /* 0x1000000000117882 */ /* 0x000fc40000000000 */
[----:B------:R1:W-:Y:S01]  /*88d0*/  UTMALDG.4D [UR8], [UR54], desc[UR16] ;  /* 0x00001008360075b4 */ /* 0x0003e20008019000 */
[----:B--2---:R-:W-:Y:S01]  /*88e0*/  UIADD3 UR40, UR8, 0x4000, URZ ;  /* 0x0000400008287890 */ /* 0x004fe2000fffe03f */
[----:B------:R-:W-:Y:S01]  /*88f0*/  UMOV UR42, 0x40 ;  /* 0x00000040002a7882 */ /* 0x000fe20000000000 */
[----:B------:R-:W-:Y:S01]  /*8900*/  UMOV UR43, UR11 ;  /* 0x0000000b002b7c82 */ /* 0x000fe20008000000 */
[----:B------:R-:W-:Y:S01]  /*8910*/  UMOV UR44, UR12 ;  /* 0x0000000c002c7c82 */ /* 0x000fe20008000000 */
[----:B------:R-:W-:Y:S01]  /*8920*/  UMOV UR41, UR9 ;  /* 0x0000000900297c82 */ /* 0x000fe20008000000 */
[----:B---3--:R-:W-:Y:S02]  /*8930*/  UIADD3 UR32, UR8, 0x1000, URZ ;  /* 0x0000100008207890 */ /* 0x008fe4000fffe03f */
        /* <DEDUP_REMOVED lines=13> */
[----:B-1----:R-:W-:Y:S01]  /*8a10*/  UMOV UR10, 0x40 ;  /* 0x00000040000a7882 */ /* 0x002fe20000000000 */
[----:B------:R-:W-:Y:S01]  /*8a20*/  UTMALDG.4D [UR48], [UR54], desc[UR16] ;  /* 0x00001030360075b4 */ /* 0x000fe20008019000 */
[----:B------:R1:W-:Y:S01]  /*8a30*/  UTMALDG.4D [UR24], [UR54], desc[UR16] ;  /* 0x00001018360075b4 */ /* 0x0003e20008019000 */
[----:B------:R4:W-:Y:S01]  /*8a40*/  UTMALDG.4D [UR40], [UR54], desc[UR16] ;  /* 0x00001028360075b4 */ /* 0x0009e20008019000 */
[----:B--2---:R-:W-:Y:S01]  /*8a50*/  UIADD3 UR32, UR8, 0x6000, URZ ;  /* 0x0000600008207890 */ /* 0x004fe2000fffe03f */
[----:B------:R-:W-:-:S02]  /*8a60*/  UMOV UR34, UR18 ;  /* 0x0000001200227c82 */ /* 0x000fc40008000000 */
[----:B------:R4:W-:Y:S06]  /*8a70*/  UTMALDG.4D [UR56], [UR54], desc[UR16] ;  /* 0x00001038360075b4 */ /* 0x0009ec0008019000 */
[----:B------:R4:W-:Y:S01]  /*8a80*/  UTMALDG.4D [UR32], [UR30], desc[UR16] ;  /* 0x000010201e0075b4 */ /* 0x0009e20008019000 */
[----:B-1----:R-:W-:Y:S02]  /*8a90*/  UIADD3 UR24, UR8, 0x8000, URZ ;  /* 0x0000800008187890 */ /* 0x002fe4000fffe03f */
[----:B------:R-:W-:Y:S01]  /*8aa0*/  UIADD3 UR8, UR8, 0xa000, URZ ;  /* 0x0000a00008087890 */ /* 0x000fe2000fffe03f */
[----:B------:R-:W-:-:S06]  /*8ab0*/  UMOV UR26, 0x20 ;  /* 0x00000020001a7882 */ /* 0x000fcc0000000000 */
[----:B------:R4:W-:Y:S02]  /*8ac0*/  UTMALDG.4D [UR24], [UR30], desc[UR16] ;  /* 0x000010181e0075b4 */ /* 0x0009e40008019000 */
[----:B------:R4:W-:Y:S02]  /*8ad0*/  UTMALDG.4D [UR8], [UR30], desc[UR16] ;  /* 0x000010081e0075b4 */ /* 0x0009e40008019000 */
[----:B----4-:R-:W-:Y:S05]  /*8ae0*/  @P1 BRA `(.L_x_2356) ;  /* 0x0000001000f41947 */ /* 0x010fea0003800000 */
        /* <DEDUP_REMOVED lines=18> */
.L_x_2366:
[----:B--234-:R-:W-:-:S04]  /*8c10*/  SHF.L.U32 R21, R11, 0x1f, RZ ;  /* 0x0000001f0b157819 */ /* 0x01cfc800000006ff */
[----:B------:R-:W1:Y:S02]  /*8c20*/  SYNCS.PHASECHK.TRANS64.TRYWAIT P1, [R16+URZ+0x26840], R21 ;  /* 0x02684015100075a7 */ /* 0x000e64000802017f */
[----:B-1----:R-:W-:Y:S05]  /*8c30*/  @!P1 BRA `(.L_x_2358) ;  /* 0x0000001c00009947 */ /* 0x002fea0003800000 */
.L_x_2392:
[----:B------:R-:W-:Y:S05]  /*8c40*/  @P0 BRA `(.L_x_2359) ;  /* 0x0000000000140947 */ /* 0x000fea0003800000 */
[----:B------:R-:W-:Y:S01]  /*8c50*/  ISETP.NE.AND P1, PT, R6, RZ, PT ;  /* 0x000000ff0600720c */ /* 0x000fe20003f25270 */
[----:B------:R-:W-:-:S04]  /*8c60*/  IMAD.MOV.U32 R3, RZ, RZ, 0x3100 ;  /* 0x00003100ff037424 */ /* 0x000fc800078e00ff */
[----:B------:R3:W-:Y:S08]  /*8c70*/  SYNCS.ARRIVE.TRANS64 RZ, [R16+URZ+0x26830], R3 ;  /* 0x0268300310ff79a7 */ /* 0x0007f0000800003f */
[----:B------:R-:W-:Y:S05]  /*8c80*/  @!P1 BRA `(.L_x_2359) ;  /* 0x0000000000049947 */ /* 0x000fea0003800000 */
[----:B------:R-:W-:Y:S01]  /*8c90*/  BPT.TRAP 0x1 ;  /* 0x000000040000795c */ /* 0x000fe20000300000 */
.L_x_2359:
        /* <DEDUP_REMOVED lines=43> */
.L_x_2393:
[----:B------:R-:W-:Y:S05]  /*8f50*/  @P0 BRA `(.L_x_2361) ;  /* 0x0000000000140947 */ /* 0x000fea0003800000 */
[----:B------:R-:W-:Y:S01]  /*8f60*/  ISETP.NE.AND P1, PT, R6, RZ, PT ;  /* 0x000000ff0600720c */ /* 0x000fe20003f25270 */
[----:B------:R-:W-:-:S04]  /*8f70*/  IMAD.MOV.U32 R2, RZ, RZ, 0x3100 ;  /* 0x00003100ff027424 */ /* 0x000fc800078e00ff */
[----:B------:R3:W-:Y:S08]  /*8f80*/  SYNCS.ARRIVE.TRANS64 RZ, [R16+URZ+0x26818], R2 ;  /* 0x0268180210ff79a7 */ /* 0x0007f0000800003f */
[----:B------:R-:W-:Y:S05]  /*8f90*/  @!P1 BRA `(.L_x_2361) ;  /* 0x0000000000049947 */ /* 0x000fea0003800000 */
[----:B------:R-:W-:Y:S01]  /*8fa0*/  BPT.TRAP 0x1 ;  /* 0x000000040000795c */ /* 0x000fe20000300000 */
.L_x_2361:
        /* <DEDUP_REMOVED lines=43> */
.L_x_2394:
[----:B------:R-:W-:Y:S05]  /*9260*/  @P0 BRA `(.L_x_2363) ;  /* 0x0000000000140947 */ /* 0x000fea0003800000 */
[----:B------:R-:W-:Y:S01]  /*9270*/  ISETP.NE.AND P1, PT, R6, RZ, PT ;  /* 0x000000ff0600720c */ /* 0x000fe20003f25270 */
[----:B-123--:R-:W-:-:S04]  /*9280*/  IMAD.MOV.U32 R21, RZ, RZ, 0x3100 ;  /* 0x00003100ff157424 */ /* 0x00efc800078e00ff */
[----:B------:R4:W-:Y:S08]  /*9290*/  SYNCS.ARRIVE.TRANS64 RZ, [R16+URZ+0x26838], R21 ;  /* 0x0268381510ff79a7 */ /* 0x0009f0000800003f */
[----:B------:R-:W-:Y:S05]  /*92a0*/  @!P1 BRA `(.L_x_2363) ;  /* 0x0000000000049947 */ /* 0x000fea0003800000 */
[----:B------:R-:W-:Y:S01]  /*92b0*/  BPT.TRAP 0x1 ;  /* 0x000000040000795c */ /* 0x000fe20000300000 */
.L_x_2363:
        /* <DEDUP_REMOVED lines=38> */
.L_x_2396:
[----:B------:R-:W-:Y:S05]  /*9520*/  @P0 BRA `(.L_x_2365) ;  /* 0x0000000000140947 */ /* 0x000fea0003800000 */
[----:B------:R-:W-:Y:S01]  /*9530*/  ISETP.NE.AND P1, PT, R6, RZ, PT ;  /* 0x000000ff0600720c */ /* 0x000fe20003f25270 */
[----:B------:R-:W-:-:S04]  /*9540*/  IMAD.MOV.U32 R5, RZ, RZ, 0x3100 ;  /* 0x00003100ff057424 */ /* 0x000fc800078e00ff */
[----:B------:R1:W-:Y:S08]  /*9550*/  SYNCS.ARRIVE.TRANS64 RZ, [R16+URZ+0x26810], R5 ;  /* 0x0268100510ff79a7 */ /* 0x0003f0000800003f */
[----:B------:R-:W-:Y:S05]  /*9560*/  @!P1 BRA `(.L_x_2365) ;  /* 0x0000000000049947 */ /* 0x000fea0003800000 */
[----:B------:R-:W-:Y:S01]  /*9570*/  BPT.TRAP 0x1 ;  /* 0x000000040000795c */ /* 0x000fe20000300000 */
.L_x_2365:
        /* <DEDUP_REMOVED lines=44> */
.L_x_2357:
        /* <DEDUP_REMOVED lines=8> */
.L_x_2397:
[----:B------:R-:W-:Y:S05]  /*98c0*/  @P0 BRA `(.L_x_2368) ;  /* 0x0000000000140947 */ /* 0x000fea0003800000 */
[----:B------:R-:W-:Y:S01]  /*98d0*/  ISETP.NE.AND P1, PT, R6, RZ, PT ;  /* 0x000000ff0600720c */ /* 0x000fe20003f25270 */
[----:B------:R-:W-:-:S04]  /*98e0*/  IMAD.MOV.U32 R5, RZ, RZ, 0x3100 ;  /* 0x00003100ff057424 */ /* 0x000fc800078e00ff */
[----:B------:R2:W-:Y:S08]  /*98f0*/  SYNCS.ARRIVE.TRANS64 RZ, [R16+URZ+0x26830], R5 ;  /* 0x0268300510ff79a7 */ /* 0x0005f0000800003f */
[----:B------:R-:W-:Y:S05]  /*9900*/  @!P1 BRA `(.L_x_2368) ;  /* 0x0000000000049947 */ /* 0x000fea0003800000 */
[----:B------:R-:W-:Y:S01]  /*9910*/  BPT.TRAP 0x1 ;  /* 0x000000040000795c */ /* 0x000fe20000300000 */
.L_x_2368:
        /* <DEDUP_REMOVED lines=40> */
.L_x_2398:
[----:B------:R-:W-:Y:S05]  /*9ba0*/  @P0 BRA `(.L_x_2370) ;  /* 0x0000000000140947 */ /* 0x000fea0003800000 */
[----:B------:R-:W-:Y:S01]  /*9bb0*/  ISETP.NE.AND P0, PT, R6, RZ, PT ;  /* 0x000000ff0600720c */ /* 0x000fe20003f05270 */
[----:B------:R-:W-:-:S04]  /*9bc0*/  IMAD.MOV.U32 R5, RZ, RZ, 0x3100 ;  /* 0x00003100ff057424 */ /* 0x000fc800078e00ff */
[----:B------:R1:W-:Y:S08]  /*9bd0*/  SYNCS.ARRIVE.TRANS64 RZ, [R16+URZ+0x26818], R5 ;  /* 0x0268180510ff79a7 */ /* 0x0003f0000800003f */
[----:B------:R-:W-:Y:S05]  /*9be0*/  @!P0 BRA `(.L_x_2370) ;  /* 0x0000000000048947 */ /* 0x000fea0003800000 */
[----:B------:R-:W-:Y:S01]  /*9bf0*/  BPT.TRAP 0x1 ;  /* 0x000000040000795c */ /* 0x000fe20000300000 */
.L_x_2370:
        /* <DEDUP_REMOVED lines=44> */
.L_x_2356:
[----:B------:R-:W1:Y:S01]  /*9ec0*/  S2R R0, SR_TID.X ;  /* 0x0000000000007919 */ /* 0x000e620000002100 */
[----:B------:R-:W-:Y:S01]  /*9ed0*/  IMAD R3, R19, 0x8, R16 ;  /* 0x0000000813037824 */ /* 0x000fe200078e0210 */
[----:B-1----:R-:W-:Y:S02]  /*9ee0*/  LOP3.LUT R2, R0, 0x7f, RZ, 0xc0, !PT ;  /* 0x0000007f00027812 */ /* 0x002fe400078ec0ff */
[----:B------:R-:W-:Y:S02]  /*9ef0*/  SHF.L.U32 R0, R11, 0x1f, RZ ;  /* 0x0000001f0b007819 */ /* 0x000fe400000006ff */
[----:B------:R-:W-:Y:S02]  /*9f00*/  ISETP.NE.AND P1, PT, R2, RZ, PT ;  /* 0x000000ff0200720c */ /* 0x000fe40003f25270 */
[----:B------:R-:W1:Y:S02]  /*9f10*/  SYNCS.PHASECHK.TRANS64.TRYWAIT P0, [R3+URZ+0x26840], R0 ;  /* 0x02684000030075a7 */ /* 0x000e64000800017f */
[----:B-1----:R-:W-:Y:S09]  /*9f20*/  @!P0 BRA `(.L_x_2371) ;  /* 0x0000000800c08947 */ /* 0x002ff20003800000 */
.L_x_2399:
[----:B------:R-:W-:Y:S05]  /*9f30*/  @P1 BRA `(.L_x_2372) ;  /* 0x0000000000181947 */ /* 0x000fea0003800000 */
[----:B------:R-:W1:Y:S01]  /*9f40*/  S2R R2, SR_TID.X ;  /* 0x0000000000027919 */ /* 0x000e620000002100 */
[----:B------:R-:W-:-:S04]  /*9f50*/  IMAD.MOV.U32 R0, RZ, RZ, 0x3100 ;  /* 0x00003100ff007424 */ /* 0x000fc800078e00ff */
[----:B------:R1:W-:Y:S02]  /*9f60*/  SYNCS.ARRIVE.TRANS64 RZ, [R3+URZ+0x26830], R0 ;  /* 0x0268300003ff79a7 */ /* 0x0003e4000800003f */
[----:B-1----:R-:W-:-:S13]  /*9f70*/  LOP3.LUT P0, RZ, R2, 0x1f, RZ, 0xc0, !PT ;  /* 0x0000001f02ff7812 */ /* 0x002fda000780c0ff */
[----:B------:R-:W-:Y:S05]  /*9f80*/  @!P0 BRA `(.L_x_2372) ;  /* 0x0000000000048947 */ /* 0x000fea0003800000 */
[----:B------:R-:W-:Y:S01]  /*9f90*/  BPT.TRAP 0x1 ;  /* 0x000000040000795c */ /* 0x000fe20000300000 */
.L_x_2372:
        /* <DEDUP_REMOVED lines=47> */
.L_x_2353:
[----:B------:R-:W-:Y:S05]  /*a290*/  BSYNC B1 ;  /* 0x0000000000017941 */ /* 0x000fea0003800000 */
.L_x_2352:
[----:B------:R-:W-:-:S03]  /*a2a0*/  UMOV UR7, 0xffffffff ;  /* 0xffffffff00077882 */ /* 0x000fc60000000000 */
[----:B------:R-:W-:Y:S05]  /*a2b0*/  BRA.DIV UR7, `(.L_x_2373) ;  /* 0x0000000607f07947 */ /* 0x000fea000b800000 */
[----:B------:R-:W-:-:S13]  /*a2c0*/  ELECT P6, URZ, PT ;  /* 0x00000000003f782f */ /* 0x000fda00038c0000 */
.L_x_2402:
[----:B------:R-:W-:Y:S05]  /*a2d0*/  @!P6 BRA `(.L_x_2308) ;  /* 0x000000000084e947 */ /* 0x000fea0003800000 */
[----:B------:R-:W-:-:S06]  /*a2e0*/  ULOP3.LUT UR7, UR38, 0x2, URZ, 0xfc, !UPT ;  /* 0x0000000226077892 */ /* 0x000fcc000f8efc3f */
[----:B------:R-:W-:-:S05]  /*a2f0*/  IMAD.U32 R2, RZ, RZ, UR7 ;  /* 0x00000007ff027e24 */ /* 0x000fca000f8e00ff */
[----:B------:R-:W-:-:S13]  /*a300*/  ISETP.NE.AND P2, PT, R2, 0x3, PT ;  /* 0x000000030200780c */ /* 0x000fda0003f45270 */
[----:B------:R-:W-:Y:S05]  /*a310*/  @!P2 BRA `(.L_x_2374) ;  /* 0x000000000004a947 */ /* 0x000fea0003800000 */
[----:B------:R-:W-:Y:S01]  /*a320*/  BPT.TRAP 0x1 ;  /* 0x000000040000795c */ /* 0x000fe20000300000 */
.L_x_2374:
        /* <DEDUP_REMOVED lines=15> */
.L_x_2403:
[----:B------:R-:W2:Y:S02]  /*a420*/  SYNCS.PHASECHK.TRANS64.TRYWAIT P0, [R3+URZ], R2 ;  /* 0x00000002030075a7 */ /* 0x000ea4000800017f */
[----:B--2---:R-:W-:Y:S05]  /*a430*/  @!P0 BRA `(.L_x_2376) ;  /* 0x0000000400c48947 */ /* 0x004fea0003800000 */
.L_x_2404:
[----:B------:R-:W-:Y:S05]  /*a440*/  @!P2 BRA `(.L_x_2377) ;  /* 0x000000000004a947 */ /* 0x000fea0003800000 */
[----:B------:R-:W-:Y:S01]  /*a450*/  BPT.TRAP 0x1 ;  /* 0x000000040000795c */ /* 0x000fe20000300000 */
.L_x_2377:
[----:B--2---:R-:W-:-:S04]  /*a460*/  VIADD R3, R7, 0x26840 ;  /* 0x0002684007037836 */ /* 0x004fc80000000000 */
[----:B------:R-:W-:-:S04]  /*a470*/  IMAD R0, R0, 0x8, R3 ;  /* 0x0000000800007824 */ /* 0x000fc800078e0203 */
[----:B------:R-:W2:Y:S02]  /*a480*/  SYNCS.PHASECHK.TRANS64.TRYWAIT P0, [R0+URZ], R5 ;  /* 0x00000005000075a7 */ /* 0x000ea4000800017f */
[----:B--2---:R-:W-:Y:S05]  /*a490*/  @!P0 BRA `(.L_x_2378) ;  /* 0x0000000400c08947 */ /* 0x004fea0003800000 */
.L_x_2405:
[----:B------:R-:W-:-:S07]  /*a4a0*/  IMAD R3, R4, 0x8, R3 ;  /* 0x0000000804037824 */ /* 0x000fce00078e0203 */
.L_x_2379:
[----:B---3--:R3:W4:Y:S02]  /*a4b0*/  SYNCS.PHASECHK.TRANS64.TRYWAIT P0, [R3+URZ], R2 ;  /* 0x00000002030075a7 */ /* 0x008724000800017f */
[----:B----4-:R-:W-:Y:S05]  /*a4c0*/  @!P0 NANOSLEEP.SYNCS 0x989680 ;  /* 0x009896800000895d */ /* 0x010fea0003900000 */
[----:B------:R-:W4:Y:S02]  /*a4d0*/  @!P0 SYNCS.PHASECHK.TRANS64 P0, [R3+URZ], R2 ;  /* 0x00000002030085a7 */ /* 0x000f24000800007f */
[----:B----4-:R-:W-:Y:S05]  /*a4e0*/  @!P0 BRA `(.L_x_2379) ;  /* 0xfffffffc00f08947 */ /* 0x010fea000383ffff */
.L_x_2308:
[----:B------:R-:W-:Y:S05]  /*a4f0*/  BSYNC B0 ;  /* 0x0000000000007941 */ /* 0x000fea0003800000 */
.L_x_2306:
[----:B------:R-:W-:Y:S05]  /*a500*/  EXIT ;  /* 0x000000000000794d */ /* 0x000fea0003800000 */
.L_x_2276:
[----:B------:R-:W-:Y:S02]  /*a510*/  IMAD.MOV.U32 R13, RZ, RZ, R17 ;  /* 0x000000ffff0d7224 */ /* 0x000fe400078e0011 */
[----:B------:R-:W-:Y:S02]  /*a520*/  IMAD.MOV.U32 R12, RZ, RZ, RZ ;  /* 0x000000ffff0c7224 */ /* 0x000fe400078e00ff */
[----:B------:R-:W-:Y:S02]  /*a530*/  IMAD.MOV.U32 R11, RZ, RZ, 0x1f ;  /* 0x0000001fff0b7424 */ /* 0x000fe400078e00ff */
[----:B------:R-:W-:-:S07]  /*a540*/  IMAD.MOV.U32 R15, RZ, RZ, -0x1 ;  /* 0xffffffffff0f7424 */ /* 0x000fce00078e00ff */
[----:B------:R-:W-:Y:S05]  /*a550*/  WARPSYNC.COLLECTIVE R15, `(.L_x_2380) ;  /* 0x000000000f087348 */ /* 0x000fea0003c00000 */
[----:B------:R1:W2:Y:S02]  /*a560*/  SHFL.IDX P6, R14, R13, R12, R11 ;  /* 0x0000000c0d0e7389 */ /* 0x0002a400000c000b */
[----:B-12---:R-:W-:Y:S01]  /*a570*/  ENDCOLLECTIVE ;  /* 0x000000000000791b */ /* 0x006fe20003800000 */
.L_x_2380:
[----:B------:R-:W-:Y:S05]  /*a580*/  BRA `(.L_x_2381) ;  /* 0xffffff6c003c7947 */ /* 0x000fea000383ffff */
.L_x_2278:
[----:B--2---:R2:W3:Y:S02]  /*a590*/  SYNCS.PHASECHK.TRANS64.TRYWAIT P0, [R235+URZ+0x26800], R4 ;  /* 0x02680004eb0075a7 */ /* 0x0044e4000800017f */
[----:B---3--:R-:W-:Y:S05]  /*a5a0*/  @!P0 NANOSLEEP.SYNCS 0x989680 ;  /* 0x009896800000895d */ /* 0x008fea0003900000 */
[----:B------:R-:W3:Y:S02]  /*a5b0*/  @!P0 SYNCS.PHASECHK.TRANS64 P0, [R235+URZ+0x26800], R4 ;  /* 0x02680004eb0085a7 */ /* 0x000ee4000800007f */
[----:B---3--:R-:W-:Y:S05]  /*a5c0*/  @!P0 BRA `(.L_x_2278) ;  /* 0xfffffffc00f08947 */ /* 0x008fea000383ffff */
[----:B------:R-:W-:Y:S05]  /*a5d0*/  BRA `(.L_x_2277) ;  /* 0xffffff6c00647947 */ /* 0x000fea000383ffff */
.L_x_2283:
[----:B--2---:R-:W-:-:S04]  /*a5e0*/  IMAD.U32 R5, RZ, RZ, UR8 ;  /* 0x00000008ff057e24 */ /* 0x004fc8000f8e00ff */
[----:B------:R2:W3:Y:S03]  /*a5f0*/  SYNCS.PHASECHK.TRANS64.TRYWAIT P1, [R5+URZ+0x26810], R120 ;  /* 0x02681078050075a7 */ /* 0x0004e6000802017f */
[----:B---3--:R-:W-:Y:S05]  /*a600*/  @!P1 NANOSLEEP.SYNCS 0x989680 ;  /* 0x009896800000995d */ /* 0x008fea0003900000 */
[----:B------:R-:W3:Y:S02]  /*a610*/  @!P1 SYNCS.PHASECHK.TRANS64 P1, [R5+URZ+0x26810], R120 ;  /* 0x02681078050095a7 */ /* 0x000ee4000802007f */
[----:B---3--:R-:W-:Y:S05]  /*a620*/  @!P1 BRA `(.L_x_2283) ;  /* 0xfffffffc00ec9947 */ /* 0x008fea000383ffff */
[----:B------:R-:W-:Y:S05]  /*a630*/  BRA `(.L_x_2282) ;  /* 0xffffff7400c07947 */ /* 0x000fea000383ffff */
.L_x_2287:
[----:B------:R-:W-:-:S04]  /*a640*/  IMAD.U32 R121, RZ, RZ, UR8 ;  /* 0x00000008ff797e24 */ /* 0x000fc8000f8e00ff */
[----:B------:R1:W1:Y:S03]  /*a650*/  SYNCS.PHASECHK.TRANS64.TRYWAIT P1, [R121+URZ+0x26830], R120 ;  /* 0x02683078790075a7 */ /* 0x000266000802017f */
[----:B-1----:R-:W-:Y:S05]  /*a660*/  @!P1 NANOSLEEP.SYNCS 0x989680 ;  /* 0x009896800000995d */ /* 0x002fea0003900000 */
[----:B------:R-:W1:Y:S02]  /*a670*/  @!P1 SYNCS.PHASECHK.TRANS64 P1, [R121+URZ+0x26830], R120 ;  /* 0x02683078790095a7 */ /* 0x000e64000802007f */
[----:B-1----:R-:W-:Y:S05]  /*a680*/  @!P1 BRA `(.L_x_2287) ;  /* 0xfffffffc00ec9947 */ /* 0x002fea000383ffff */
[----:B------:R-:W-:Y:S05]  /*a690*/  BRA `(.L_x_2286) ;  /* 0xffffff7c00847947 */ /* 0x000fea000383ffff */
.L_x_2315:
[----:B------:R-:W-:Y:S01]  /*a6a0*/  BSSY B1, `(.L_x_2382) ;  /* 0x0000005000017945 */ /* 0x000fe20003800000 */
[----:B------:R-:W-:-:S07]  /*a6b0*/  IMAD.MOV.U32 R15, RZ, RZ, -0x1 ;  /* 0xffffffffff0f7424 */ /* 0x000fce00078e00ff */
[----:B------:R-:W-:Y:S05]  /*a6c0*/  WARPSYNC.COLLECTIVE R15, `(.L_x_2383) ;  /* 0x000000000f087348 */ /* 0x000fea0003c00000 */
[----:B------:R-:W-:Y:S01]  /*a6d0*/  NOP ;  /* 0x0000000000007918 */ /* 0x000fe20000000000 */
[----:B------:R-:W-:Y:S01]  /*a6e0*/  ENDCOLLECTIVE ;  /* 0x000000000000791b */ /* 0x000fe20003800000 */
.L_x_2383:
[----:B------:R-:W-:Y:S05]  /*a6f0*/  BSYNC B1 ;  /* 0x0000000000017941 */ /* 0x000fea0003800000 */
.L_x_2382:
[----:B------:R-:W-:Y:S05]  /*a700*/  BRA `(.L_x_2384) ;  /* 0xffffffc400647947 */ /* 0x000fea000383ffff */
.L_x_2328:
[----:B------:R-:W-:Y:S01]  /*a710*/  BSSY B1, `(.L_x_2385) ;  /* 0x0000005000017945 */ /* 0x000fe20003800000 */
[----:B------:R-:W-:-:S07]  /*a720*/  IMAD.MOV.U32 R15, RZ, RZ, -0x1 ;  /* 0xffffffffff0f7424 */ /* 0x000fce00078e00ff */
[----:B------:R-:W-:Y:S05]  /*a730*/  WARPSYNC.COLLECTIVE R15, `(.L_x_2386) ;  /* 0x000000000f087348 */ /* 0x000fea0003c00000 */
[----:B------:R-:W-:Y:S01]  /*a740*/  NOP ;  /* 0x0000000000007918 */ /* 0x000fe20000000000 */
[----:B------:R-:W-:Y:S01]  /*a750*/  ENDCOLLECTIVE ;  /* 0x000000000000791b */ /* 0x000fe20003800000 */
.L_x_2386:
[----:B------:R-:W-:Y:S05]  /*a760*/  BSYNC B1 ;  /* 0x0000000000017941 */ /* 0x000fea0003800000 */
.L_x_2385:
[----:B------:R-:W-:Y:S05]  /*a770*/  BRA `(.L_x_2387) ;  /* 0xffffffcc00047947 */ /* 0x000fea000383ffff */
.L_x_2340:
[----:B------:R-:W-:Y:S01]  /*a780*/  BSSY B1, `(.L_x_2388) ;  /* 0x0000005000017945 */ /* 0x000fe20003800000 */
[----:B------:R-:W-:-:S07]  /*a790*/  IMAD.MOV.U32 R15, RZ, RZ, -0x1 ;  /* 0xffffffffff0f7424 */ /* 0x000fce00078e00ff */
[----:B------:R-:W-:Y:S05]  /*a7a0*/  WARPSYNC.COLLECTIVE R15, `(.L_x_2389) ;  /* 0x000000000f087348 */ /* 0x000fea0003c00000 */
[----:B------:R-:W-:Y:S01]  /*a7b0*/  NOP ;  /* 0x0000000000007918 */ /* 0x000fe20000000000 */
[----:B------:R-:W-:Y:S01]  /*a7c0*/  ENDCOLLECTIVE ;  /* 0x000000000000791b */ /* 0x000fe20003800000 */
.L_x_2389:
[----:B------:R-:W-:Y:S05]  /*a7d0*/  BSYNC B1 ;  /* 0x0000000000017941 */ /* 0x000fea0003800000 */
.L_x_2388:
[----:B------:R-:W-:Y:S05]  /*a7e0*/  BRA `(.L_x_2390) ;  /* 0xffffffd000407947 */ /* 0x000fea000383ffff */
.L_x_2354:
[----:B-1----:R1:W2:Y:S02]  /*a7f0*/  SYNCS.PHASECHK.TRANS64.TRYWAIT P0, [R16+URZ+0x26820], R3 ;  /* 0x02682003100075a7 */ /* 0x0022a4000800017f */
[----:B--2---:R-:W-:Y:S05]  /*a800*/  @!P0 NANOSLEEP.SYNCS 0x989680 ;  /* 0x009896800000895d */ /* 0x004fea0003900000 */
[----:B------:R-:W2:Y:S02]  /*a810*/  @!P0 SYNCS.PHASECHK.TRANS64 P0, [R16+URZ+0x26820], R3 ;  /* 0x02682003100085a7 */ /* 0x000ea4000800007f */
[----:B--2---:R-:W-:Y:S05]  /*a820*/  @!P0 BRA `(.L_x_2354) ;  /* 0xfffffffc00f08947 */ /* 0x004fea000383ffff */
[----:B------:R-:W-:Y:S05]  /*a830*/  BRA `(.L_x_2391) ;  /* 0xffffffd800bc7947 */ /* 0x000fea000383ffff */
.L_x_2358:
[----:B-1----:R1:W3:Y:S02]  /*a840*/  SYNCS.PHASECHK.TRANS64.TRYWAIT P1, [R16+URZ+0x26840], R21 ;  /* 0x02684015100075a7 */ /* 0x0022e4000802017f */
[----:B---3--:R-:W-:Y:S05]  /*a850*/  @!P1 NANOSLEEP.SYNCS 0x989680 ;  /* 0x009896800000995d */ /* 0x008fea0003900000 */
[----:B------:R-:W3:Y:S02]  /*a860*/  @!P1 SYNCS.PHASECHK.TRANS64 P1, [R16+URZ+0x26840], R21 ;  /* 0x02684015100095a7 */ /* 0x000ee4000802007f */
[----:B---3--:R-:W-:Y:S05]  /*a870*/  @!P1 BRA `(.L_x_2358) ;  /* 0xfffffffc00f09947 */ /* 0x008fea000383ffff */
[----:B------:R-:W-:Y:S05]  /*a880*/  BRA `(.L_x_2392) ;  /* 0xffffffe000ec7947 */ /* 0x000fea000383ffff */
.L_x_2360:
[----:B--2---:R2:W3:Y:S02]  /*a890*/  SYNCS.PHASECHK.TRANS64.TRYWAIT P1, [R16+URZ+0x26828], R21 ;  /* 0x02682815100075a7 */ /* 0x0044e4000802017f */
[----:B---3--:R-:W-:Y:S05]  /*a8a0*/  @!P1 NANOSLEEP.SYNCS 0x989680 ;  /* 0x009896800000995d */ /* 0x008fea0003900000 */
[----:B------:R-:W3:Y:S02]  /*a8b0*/  @!P1 SYNCS.PHASECHK.TRANS64 P1, [R16+URZ+0x26828], R21 ;  /* 0x02682815100095a7 */ /* 0x000ee4000802007f */
[----:B---3--:R-:W-:Y:S05]  /*a8c0*/  @!P1 BRA `(.L_x_2360) ;  /* 0xfffffffc00f09947 */ /* 0x008fea000383ffff */
[----:B------:R-:W-:Y:S05]  /*a8d0*/  BRA `(.L_x_2393) ;  /* 0xffffffe4009c7947 */ /* 0x000fea000383ffff */
.L_x_2362:
[----:B---3--:R3:W4:Y:S02]  /*a8e0*/  SYNCS.PHASECHK.TRANS64.TRYWAIT P1, [R16+URZ+0x26848], R21 ;  /* 0x02684815100075a7 */ /* 0x008724000802017f */
[----:B----4-:R-:W-:Y:S05]  /*a8f0*/  @!P1 NANOSLEEP.SYNCS 0x989680 ;  /* 0x009896800000995d */ /* 0x010fea0003900000 */
[----:B------:R-:W4:Y:S02]  /*a900*/  @!P1 SYNCS.PHASECHK.TRANS64 P1, [R16+URZ+0x26848], R21 ;  /* 0x02684815100095a7 */ /* 0x000f24000802007f */
[----:B----4-:R-:W-:Y:S05]  /*a910*/  @!P1 BRA `(.L_x_2362) ;  /* 0xfffffffc00f09947 */ /* 0x010fea000383ffff */
[----:B------:R-:W-:Y:S05]  /*a920*/  BRA `(.L_x_2394) ;  /* 0xffffffe8004c7947 */ /* 0x000fea000383ffff */
.L_x_2364:
[----:B------:R-:W-:-:S07]  /*a930*/  SHF.L.U32 R5, R11, 0x1f, RZ ;  /* 0x0000001f0b057819 */ /* 0x000fce00000006ff */
.L_x_2395:
[----:B------:R1:W1:Y:S02]  /*a940*/  SYNCS.PHASECHK.TRANS64.TRYWAIT P1, [R16+URZ+0x26820], R5 ;  /* 0x02682005100075a7 */ /* 0x000264000802017f */
[----:B-1----:R-:W-:Y:S05]  /*a950*/  @!P1 NANOSLEEP.SYNCS 0x989680 ;  /* 0x009896800000995d */ /* 0x002fea0003900000 */
[----:B------:R-:W1:Y:S02]  /*a960*/  @!P1 SYNCS.PHASECHK.TRANS64 P1, [R16+URZ+0x26820], R5 ;  /* 0x02682005100095a7 */ /* 0x000e64000802007f */
[----:B-1----:R-:W-:Y:S05]  /*a970*/  @!P1 BRA `(.L_x_2395) ;  /* 0xfffffffc00f09947 */ /* 0x002fea000383ffff */
[----:B------:R-:W-:Y:S05]  /*a980*/  BRA `(.L_x_2396) ;  /* 0xffffffe800e47947 */ /* 0x000fea000383ffff */
.L_x_2367:
[----:B-1----:R1:W2:Y:S02]  /*a990*/  SYNCS.PHASECHK.TRANS64.TRYWAIT P1, [R16+URZ+0x26840], R13 ;  /* 0x0268400d100075a7 */ /* 0x0022a4000802017f */
[----:B--2---:R-:W-:Y:S05]  /*a9a0*/  @!P1 NANOSLEEP.SYNCS 0x989680 ;  /* 0x009896800000995d */ /* 0x004fea0003900000 */
[----:B------:R-:W2:Y:S02]  /*a9b0*/  @!P1 SYNCS.PHASECHK.TRANS64 P1, [R16+URZ+0x26840], R13 ;  /* 0x0268400d100095a7 */ /* 0x000ea4000802007f */
[----:B--2---:R-:W-:Y:S05]  /*a9c0*/  @!P1 BRA `(.L_x_2367) ;  /* 0xfffffffc00f09947 */ /* 0x004fea000383ffff */
[----:B------:R-:W-:Y:S05]  /*a9d0*/  BRA `(.L_x_2397) ;  /* 0xffffffec00b87947 */ /* 0x000fea000383ffff */
.L_x_2369:
[----:B--2---:R2:W1:Y:S02]  /*a9e0*/  SYNCS.PHASECHK.TRANS64.TRYWAIT P1, [R16+URZ+0x26828], R13 ;  /* 0x0268280d100075a7 */ /* 0x004464000802017f */
[----:B-1----:R-:W-:Y:S05]  /*a9f0*/  @!P1 NANOSLEEP.SYNCS 0x989680 ;  /* 0x009896800000995d */ /* 0x002fea0003900000 */
[----:B------:R-:W1:Y:S02]  /*aa00*/  @!P1 SYNCS.PHASECHK.TRANS64 P1, [R16+URZ+0x26828], R13 ;  /* 0x0268280d100095a7 */ /* 0x000e64000802007f */
[----:B-1----:R-:W-:Y:S05]  /*aa10*/  @!P1 BRA `(.L_x_2369) ;  /* 0xfffffffc00f09947 */ /* 0x002fea000383ffff */
[----:B------:R-:W-:Y:S05]  /*aa20*/  BRA `(.L_x_2398) ;  /* 0xfffffff0005c7947 */ /* 0x000fea000383ffff */
.L_x_2371:
[----:B------:R1:W1:Y:S02]  /*aa30*/  SYNCS.PHASECHK.TRANS64.TRYWAIT P0, [R3+URZ+0x26840], R0 ;  /* 0x02684000030075a7 */ /* 0x000264000800017f */
[----:B-1----:R-:W-:Y:S05]  /*aa40*/  @!P0 NANOSLEEP.SYNCS 0x989680 ;  /* 0x009896800000895d */ /* 0x002fea0003900000 */
[----:B------:R-:W1:Y:S02]  /*aa50*/  @!P0 SYNCS.PHASECHK.TRANS64 P0, [R3+URZ+0x26840], R0 ;  /* 0x02684000030085a7 */ /* 0x000e64000800007f */
[----:B-1----:R-:W-:Y:S05]  /*aa60*/  @!P0 BRA `(.L_x_2371) ;  /* 0xfffffffc00f08947 */ /* 0x002fea000383ffff */
[----:B------:R-:W-:Y:S05]  /*aa70*/  BRA `(.L_x_2399) ;  /* 0xfffffff4002c7947 */ /* 0x000fea000383ffff */
.L_x_2373:
[----:B------:R-:W-:Y:S01]  /*aa80*/  BSSY B1, `(.L_x_2400) ;  /* 0x0000006000017945 */ /* 0x000fe20003800000 */
[----:B------:R-:W-:-:S07]  /*aa90*/  IMAD.MOV.U32 R15, RZ, RZ, -0x1 ;  /* 0xffffffffff0f7424 */ /* 0x000fce00078e00ff */
[----:B------:R-:W-:Y:S05]  /*aaa0*/  WARPSYNC.COLLECTIVE R15, `(.L_x_2401) ;  /* 0x000000000f0c7348 */ /* 0x000fea0003c00000 */
[----:B------:R-:W-:Y:S02]  /*aab0*/  ELECT P6, UR62, PT ;  /* 0x00000000003e782f */ /* 0x000fe400038c0000 */
[----:B------:R-:W-:Y:S01]  /*aac0*/  MOV R14, UR62 ;  /* 0x0000003e000e7c02 */ /* 0x000fe20008000f00 */
[----:B------:R-:W-:Y:S10]  /*aad0*/  ENDCOLLECTIVE ;  /* 0x000000000000791b */ /* 0x000ff40003800000 */
.L_x_2401:
[----:B------:R-:W-:Y:S05]  /*aae0*/  BSYNC B1 ;  /* 0x0000000000017941 */ /* 0x000fea0003800000 */
.L_x_2400:
[----:B------:R-:W-:Y:S05]  /*aaf0*/  BRA `(.L_x_2402) ;  /* 0xfffffff400f47947 */ /* 0x000fea000383ffff */
.L_x_2375:
[----:B-1----:R1:W2:Y:S02]  /*ab00*/  SYNCS.PHASECHK.TRANS64.TRYWAIT P0, [R6+URZ], R5 ;  /* 0x00000005060075a7 */ /* 0x0022a4000800017f */
[----:B--2---:R-:W-:Y:S05]  /*ab10*/  @!P0 NANOSLEEP.SYNCS 0x989680 ;  /* 0x009896800000895d */ /* 0x004fea0003900000 */
[----:B------:R-:W2:Y:S02]  /*ab20*/  @!P0 SYNCS.PHASECHK.TRANS64 P0, [R6+URZ], R5 ;  /* 0x00000005060085a7 */ /* 0x000ea4000800007f */
[----:B--2---:R-:W-:Y:S05]  /*ab30*/  @!P0 BRA `(.L_x_2375) ;  /* 0xfffffffc00f08947 */ /* 0x004fea000383ffff */
[----:B------:R-:W-:Y:S05]  /*ab40*/  BRA `(.L_x_2403) ;  /* 0xfffffff800347947 */ /* 0x000fea000383ffff */
.L_x_2376:
[----:B--2---:R2:W3:Y:S02]  /*ab50*/  SYNCS.PHASECHK.TRANS64.TRYWAIT P0, [R3+URZ], R2 ;  /* 0x00000002030075a7 */ /* 0x0044e4000800017f */
[----:B---3--:R-:W-:Y:S05]  /*ab60*/  @!P0 NANOSLEEP.SYNCS 0x989680 ;  /* 0x009896800000895d */ /* 0x008fea0003900000 */
[----:B------:R-:W3:Y:S02]  /*ab70*/  @!P0 SYNCS.PHASECHK.TRANS64 P0, [R3+URZ], R2 ;  /* 0x00000002030085a7 */ /* 0x000ee4000800007f */
[----:B---3--:R-:W-:Y:S05]  /*ab80*/  @!P0 BRA `(.L_x_2376) ;  /* 0xfffffffc00f08947 */ /* 0x008fea000383ffff */
[----:B------:R-:W-:Y:S05]  /*ab90*/  BRA `(.L_x_2404) ;  /* 0xfffffff800287947 */ /* 0x000fea000383ffff */
.L_x_2378:
[----:B--2---:R2:W3:Y:S02]  /*aba0*/  SYNCS.PHASECHK.TRANS64.TRYWAIT P0, [R0+URZ], R5 ;  /* 0x00000005000075a7 */ /* 0x0044e4000800017f */
[----:B---3--:R-:W-:Y:S05]  /*abb0*/  @!P0 NANOSLEEP.SYNCS 0x989680 ;  /* 0x009896800000895d */ /* 0x008fea0003900000 */
[----:B------:R-:W3:Y:S02]  /*abc0*/  @!P0 SYNCS.PHASECHK.TRANS64 P0, [R0+URZ], R5 ;  /* 0x00000005000085a7 */ /* 0x000ee4000800007f */
[----:B---3--:R-:W-:Y:S05]  /*abd0*/  @!P0 BRA `(.L_x_2378) ;  /* 0xfffffffc00f08947 */ /* 0x008fea000383ffff */
[----:B------:R-:W-:Y:S05]  /*abe0*/  BRA `(.L_x_2405) ;  /* 0xfffffff8002c7947 */ /* 0x000fea000383ffff */
.L_x_2406:
        /* <DEDUP_REMOVED lines=9> */
.L_x_6570:


//--------------------- .text._ZN7cutlass13device_kernelIN5flash11enable_sm90INS1_16FlashAttnBwdSm90INS1_25CollectiveMainloopBwdSm90ILi2ELi2ELi2EN4cute5tupleIJNS5_1CILi1EEES8_S8_EEENS6_IJNS7_ILi64EEENS7_ILi128EEENS7_ILi96EEEEEENS_6half_tEfNS_4arch4Sm90ELb1ELb0ELb1ELb0ELb0ELb1ELb0ELb0ELi2ELi1ELi2ELi1ELb1EEENS1_24CollectiveEpilogueBwdGQAISD_fSG_Li256ELb0ELb0EEENS1_25SingleTileBwdLPTSchedulerILb0ELi128ELb0EEEEEEEEEvNT_6ParamsE --------------------------
	.section	.text._ZN7cutlass13device_kernelIN5flash11enable_sm90INS1_16FlashAttnBwdSm90INS1_25CollectiveMainloopBwdSm90ILi2ELi2ELi2EN4cute5tupleIJNS5_1CILi1EEES8_S8_EEENS6_IJNS7_ILi64EEENS7_ILi128EEENS7_ILi96EEEEEENS_6half_tEfNS_4arch4Sm90ELb1ELb0ELb1ELb0ELb0ELb1ELb0ELb0ELi2ELi1ELi2ELi1ELb1EEENS1_24CollectiveEpilogueBwdGQAISD_fSG_Li256ELb0ELb0EEENS1_25SingleTileBwdLPTSchedulerILb0ELi128ELb0EEEEEEEEEvNT_6ParamsE,"ax",@progbits
	.align	128
.text._ZN7cutlass13device_kernelIN5flash11enable_sm90INS1_16FlashAttnBwdSm90INS1_25CollectiveMainloopBwdSm90ILi2ELi2ELi2EN4cute5tupleIJNS5_1CILi1EEES8_S8_EEENS6_IJNS7_ILi64EEENS7_ILi128EEENS7_ILi96EEEEEENS_6half_tEfNS_4arch4Sm90ELb1ELb0ELb1ELb0ELb0ELb1ELb0ELb0ELi2ELi1ELi2ELi1ELb1EEENS1_24CollectiveEpilogueBwdGQAISD_fSG_Li256ELb0ELb0EEENS1_25SingleTileBwdLPTSchedulerILb0ELi128ELb0EEEEEEEEEvNT_6ParamsE:
        .type           _ZN7cutlass13device_kernelIN5flash11enable_sm90INS1_16FlashAttnBwdSm90INS1_25CollectiveMainloopBwdSm90ILi2ELi2ELi2EN4cute5tupleIJNS5_1CILi1EEES8_S8_EEENS6_IJNS7_ILi64EEENS7_ILi128EEENS7_ILi96EEEEEENS_6half_tEfNS_4arch4Sm90ELb1ELb0ELb1ELb0ELb0ELb1ELb0ELb0ELi2ELi1ELi2ELi1ELb1EEENS1_24CollectiveEpilogueBwdGQAISD_fSG_Li256ELb0ELb0EEENS1_25SingleTileBwdLPTSchedulerILb0ELi128ELb0EEEEEEEEEvNT_6ParamsE,@function
        .size           _ZN7cutlass13device_kernelIN5flash11enable_sm90INS1_16FlashAttnBwdSm90INS1_25CollectiveMainloopBwdSm90ILi2ELi2ELi2EN4cute5tupleIJNS5_1CILi1EEES8_S8_EEENS6_IJNS7_ILi64EEENS7_ILi128EEENS7_ILi96EEEEEENS_6half_tEfNS_4arch4Sm90ELb1ELb0ELb1ELb0ELb0ELb1ELb0ELb0ELi2ELi1ELi2ELi1ELb1EEENS1_24CollectiveEpilogueBwdGQAISD_fSG_Li256ELb0ELb0EEENS1_25SingleTileBwdLPTSchedulerILb0ELi128ELb0EEEEEEEEEvNT_6ParamsE,(.L_x_6571 - _ZN7cutlass13device_kernelIN5flash11enable_sm90INS1_16FlashAttnBwdSm90INS1_25CollectiveMainloopBwdSm90ILi2ELi2ELi2EN4cute5tupleIJNS5_1CILi1EEES8_S8_EEENS6_IJNS7_ILi64EEENS7_ILi128EEENS7_ILi96EEEEEENS_6half_tEfNS_4arch4Sm90ELb1ELb0ELb1ELb0ELb0ELb1ELb0ELb0ELi2ELi1ELi2ELi1ELb1EEENS1_24CollectiveEpilogueBwdGQAISD_fSG_Li256ELb0ELb0EEENS1_25SingleTileBwdLPTSchedulerILb0ELi128ELb0EEEEEEEEEvNT_6ParamsE)
        .other          _ZN7cutlass13device_kernelIN5flash11enable_sm90INS1_16FlashAttnBwdSm90INS1_25CollectiveMainloopBwdSm90ILi2ELi2ELi2EN4cute5tupleIJNS5_1CILi1EEES8_S8_EEENS6_IJNS7_ILi64EEENS7_ILi128EEENS7_ILi96EEEEEENS_6half_tEfNS_4arch4Sm90ELb1ELb0ELb1ELb0ELb0ELb1ELb0ELb0ELi2ELi1ELi2ELi1ELb1EEENS1_24CollectiveEpilogueBwdGQAISD_fSG_Li256ELb0ELb0EEENS1_25SingleTileBwdLPTSchedulerILb0ELi128ELb0EEEEEEEEEvNT_6ParamsE,@"STO_CUDA_ENTRY STV_DEFAULT"
_ZN7cutlass13device_kernelIN5flash11enable_sm90INS1_16FlashAttnBwdSm90INS1_25CollectiveMainloopBwdSm90ILi2ELi2ELi2EN4cute5tupleIJNS5_1CILi1EEES8_S8_EEENS6_IJNS7_ILi64EEENS7_ILi128EEENS7_ILi96EEEEEENS_6half_tEfNS_4arch4Sm90ELb1ELb0ELb1ELb0ELb0ELb1ELb0ELb0ELi2ELi1ELi2ELi1ELb1EEENS1_24CollectiveEpilogueBwdGQAISD_fSG_Li256ELb0ELb0EEENS1_25SingleTileBwdLPTSchedulerILb0ELi128ELb0EEEEEEEEEvNT_6ParamsE:
        /* <DEDUP_REMOVED lines=24> */
.L_x_2408:
[----:B------:R-:W-:Y:S05]  /*0180*/  BSYNC B0 ;  /* 0x0000000000007941 */ /* 0x000fea0003800000 */
.L_x_2407:
        /* <DEDUP_REMOVED lines=37> */
.L_x_2409:
        /* <DEDUP_REMOVED lines=22> */
.L_x_2410:
[----:B------:R-:W-:Y:S01]  /*0540*/  PLOP3.LUT P0, PT, PT, PT, UP0, 0x80, 0x0 ;  /* 0x000000000000781c */ /* 0x000fe20003f0f008 */
[----:B------:R-:W-:Y:S01]  /*0550*/  NOP ;  /* 0x0000000000007918 */ /* 0x000fe20000000000 */
[----:B------:R-:W-:Y:S01]  /*0560*/  BSSY B6, `(.L_x_2411) ;  /* 0x0000862000067945 */ /* 0x000fe20003800000 */
[----:B-12-4-:R-:W-:Y:S10]  /*0570*/  BAR.SYNC.DEFER_BLOCKING 0x0 ;  /* 0x0000000000007b1d */ /* 0x016ff40000010000 */
[----:B------:R-:W-:Y:S05]  /*0580*/  @!P0 BRA `(.L_x_2412) ;  /* 0x0000004c00e88947 */ /* 0x000fea0003800000 */
.L_x_2413:
        /* <DEDUP_REMOVED lines=32> */
.L_x_2414:
[----:B------:R-:W-:Y:S01]  /*0790*/  ULDC UR7, c[0x0][0x8cc] ;  /* 0x0002330000077ab9 */ /* 0x000fe20000000800 */
[----:B------:R-:W-:Y:S01]  /*07a0*/  UMOV UR36, UR10 ;  /* 0x0000000a00247c82 */ /* 0x000fe20008000000 */
[----:B------:R-:W-:-:S11]  /*07b0*/  UISETP.NE.AND UP0, UPT, UR7, 0x1, UPT ;  /* 0x000000010700788c */ /* 0x000fd6000bf05270 */
[----:B------:R-:W-:Y:S02]  /*07c0*/  @UP0 ULDC.64 UR8, c[0x0][0x8d0] ;  /* 0x0002340000080ab9 */ /* 0x000fe40000000a00 */
[----:B------:R-:W-:-:S04]  /*07d0*/  UIMAD.WIDE.U32 UR4, UR10, UR8, URZ ;  /* 0x000000080a0472a5 */ /* 0x000fc8000f8e003f */
[----:B------:R-:W-:-:S04]  /*07e0*/  @UP0 USHF.R.U32.HI UR36, URZ, UR9, UR5 ;  /* 0x000000093f240299 */ /* 0x000fc80008011605 */
[----:B------:R-:W-:-:S12]  /*07f0*/  UIMAD UR4, UR36, UR7, URZ ;  /* 0x00000007240472a4 */ /* 0x000fd8000f8e023f */
.L_x_2415:
        /* <DEDUP_REMOVED lines=101> */
.L_x_2419:
        /* <DEDUP_REMOVED lines=15> */
.L_x_2418:
        /* <DEDUP_REMOVED lines=22> */
.L_x_2421:
        /* <DEDUP_REMOVED lines=15> */
.L_x_2420:
[----:B------:R-:W-:Y:S01]  /*1190*/  SHF.R.S32.HI R19, RZ, 0x1f, R18 ;  /* 0x0000001fff137819 */ /* 0x000fe20000011412 */
[----:B------:R-:W-:-:S03]  /*11a0*/  UMOV UR4, 0xffffffff ;  /* 0xffffffff00047882 */ /* 0x000fc60000000000 */
[----:B------:R-:W-:-:S04]  /*11b0*/  LEA.HI R0, R19, R18, RZ, 0x7 ;  /* 0x0000001213007211 */ /* 0x000fc800078f38ff */
[----:B------:R-:W-:Y:S01]  /*11c0*/  SHF.R.S32.HI R17, RZ, 0x7, R0 ;  /* 0x00000007ff117819 */ /* 0x000fe20000011400 */
[----:B------:R-:W-:Y:S06]  /*11d0*/  BRA.DIV UR4, `(.L_x_2422) ;  /* 0x0000007a04707947 */ /* 0x000fec000b800000 */
[----:B------:R1:W2:Y:S02]  /*11e0*/  SHFL.IDX PT, R14, R17, RZ, 0x1f ;  /* 0x00001fff110e7589 */ /* 0x0002a400000e0000 */
.L_x_2496:
        /* <DEDUP_REMOVED lines=15> */
.L_x_2423:
        /* <DEDUP_REMOVED lines=19> */
.L_x_2425:
        /* <DEDUP_REMOVED lines=124> */
.L_x_2436:
[----:B------:R-:W-:-:S06]  /*1bd0*/  UISETP.NE.AND UP0, UPT, UR11, 0x3, UPT ;  /* 0x000000030b00788c */ /* 0x000fcc000bf05270 */
[----:B------:R-:W-:-:S13]  /*1be0*/  PLOP3.LUT P0, PT, PT, PT, UP0, 0x80, 0x0 ;  /* 0x000000000000781c */ /* 0x000fda0003f0f008 */
[----:B-1----:R-:W-:Y:S05]  /*1bf0*/  @!P0 BRA `(.L_x_2426) ;  /* 0x0000000000048947 */ /* 0x002fea0003800000 */
[----:B------:R-:W-:Y:S01]  /*1c00*/  BPT.TRAP 0x1 ;  /* 0x000000040000795c */ /* 0x000fe20000300000 */
.L_x_2426:
[----:B------:R-:W-:Y:S01]  /*1c10*/  R2UR UR9, R235 ;  /* 0x00000000eb0972ca */ /* 0x000fe200000e0000 */
[----:B------:R-:W-:-:S05]  /*1c20*/  IMAD.U32 R120, RZ, RZ, UR4 ;  /* 0x00000004ff787e24 */ /* 0x000fca000f8e00ff */
[----:B------:R-:W-:-:S07]  /*1c30*/  SHF.L.U32 R120, R120, 0x1f, RZ ;  /* 0x0000001f78787819 */ /* 0x000fce00000006ff */
[----:B------:R-:W-:-:S09]  /*1c40*/  ULEA UR9, UR5, UR9, 0x3 ;  /* 0x0000000905097291 */ /* 0x000fd2000f8e183f */
[----:B------:R1:W2:Y:S01]  /*1c50*/  SYNCS.PHASECHK.TRANS64.TRYWAIT P1, [UR9+0x26810], R120 ;  /* 0x02681078ff0075a7 */ /* 0x0002a20008020149 */
[----:B------:R-:W-:Y:S05]  /*1c60*/  @!P0 BRA `(.L_x_2427) ;  /* 0x0000000000048947 */ /* 0x000fea0003800000 */
[----:B------:R-:W-:Y:S01]  /*1c70*/  BPT.TRAP 0x1 ;  /* 0x000000040000795c */ /* 0x000fe20000300000 */
.L_x_2427:
[----:B--2---:R-:W-:Y:S05]  /*1c80*/  @P1 BRA `(.L_x_2428) ;  /* 0x0000000000081947 */ /* 0x004fea0003800000 */
[----:B------:R-:W2:Y:S02]  /*1c90*/  SYNCS.PHASECHK.TRANS64.TRYWAIT P1, [UR9+0x26810], R120 ;  /* 0x02681078ff0075a7 */ /* 0x000ea40008020149 */
[----:B--2---:R-:W-:Y:S05]  /*1ca0*/  @!P1 BRA `(.L_x_2429) ;  /* 0x0000006c00f09947 */ /* 0x004fea0003800000 */
.L_x_2428:
        /* <DEDUP_REMOVED lines=66> */
.L_x_2430:
[----:B------:R1:W1:Y:S01]  /*20d0*/  SYNCS.PHASECHK.TRANS64.TRYWAIT P1, [UR9+0x26830], R120 ;  /* 0x02683078ff0075a7 */ /* 0x0002620008020149 */
[----:B------:R-:W-:Y:S05]  /*20e0*/  @!P0 BRA `(.L_x_2431) ;  /* 0x0000000000048947 */ /* 0x000fea0003800000 */
[----:B------:R-:W-:Y:S01]  /*20f0*/  BPT.TRAP 0x1 ;  /* 0x000000040000795c */ /* 0x000fe20000300000 */
.L_x_2431:
        /* <DEDUP_REMOVED lines=50> */
.L_x_2432:
        /* <DEDUP_REMOVED lines=38> */
[----:B------:R-:W-:Y:S01]  /*2680*/  FFMA.FTZ R227, R227, UR8, -R199 ;  /* 0x00000008e3e37c23 */ /* 0x000fe200080108c7 */
[----:B------:R-:W-:Y:S01]  /*2690*/  FSEL R125, R7, -INF , !P5 ;  /* 0xff800000077d7808 */ /* 0x000fe20006800000 */
[----:B------:R-:W-:Y:S01]  /*26a0*/  UMOV UR14, UR13 ;  /* 0x0000000d000e7c82 */ /* 0x000fe20008000000 */
[----:B------:R-:W-:Y:S01]  /*26b0*/  FSEL R224, R8, -INF , !P6 ;  /* 0xff80000008e07808 */ /* 0x000fe20007000000 */
[----:B------:R-:W-:Y:S01]  /*26c0*/  FFMA.FTZ R9, -R9, R9, 1 ;  /* 0x3f80000009097423 */ /* 0x000fe20000010109 */
[----:B------:R-:W-:Y:S01]  /*26d0*/  FSEL R228, R11, -INF , !P1 ;  /* 0xff8000000be47808 */ /* 0x000fe20004800000 */
[----:B------:R-:W-:Y:S01]  /*26e0*/  FFMA.FTZ R198, R125, UR8, -R198 ;  /* 0x000000087dc67c23 */ /* 0x000fe200080108c6 */
[----:B------:R-:W-:Y:S01]  /*26f0*/  FSEL R232, R10, -INF , !P2 ;  /* 0xff8000000ae87808 */ /* 0x000fe20005000000 */
[----:B------:R-:W4:Y:S01]  /*2700*/  MUFU.EX2 R227, R227 ;  /* 0x000000e300e37308 */ /* 0x000f220000000800 */
[----:B------:R-:W-:Y:S01]  /*2710*/  FSEL R217, R12, -INF , !P3 ;  /* 0xff8000000cd97808 */ /* 0x000fe20005800000 */
[----:B------:R-:W-:Y:S01]  /*2720*/  FFMA.FTZ R228, R228, UR8, -R196 ;  /* 0x00000008e4e47c23 */ /* 0x000fe200080108c4 */
[C---:B------:R-:W-:Y:S01]  /*2730*/  ISETP.GT.AND P4, PT, R121.reuse, 0x10, PT ;  /* 0x000000107900780c */ /* 0x040fe20003f84270 */
[----:B---3--:R-:W-:Y:S01]  /*2740*/  FFMA.FTZ R161, R232, UR8, -R197 ;  /* 0x00000008e8a17c23 */ /* 0x008fe200080108c5 */
[C---:B------:R-:W-:Y:S01]  /*2750*/  ISETP.GT.AND P5, PT, R121.reuse, 0x11, PT ;  /* 0x000000117900780c */ /* 0x040fe20003fa4270 */
[----:B------:R-:W-:Y:S01]  /*2760*/  FFMA.FTZ R199, R224, UR8, -R199 ;  /* 0x00000008e0c77c23 */ /* 0x000fe200080108c7 */
[C---:B------:R-:W-:Y:S01]  /*2770*/  ISETP.GT.AND P6, PT, R121.reuse, 0x18, PT ;  /* 0x000000187900780c */ /* 0x040fe20003fc4270 */
[----:B------:R-:W-:Y:S01]  /*2780*/  FMUL.FTZ R224, R162, UR7 ;  /* 0x00000007a2e07c20 */ /* 0x000fe20008410000 */
[----:B------:R-:W-:Y:S01]  /*2790*/  ISETP.GT.AND P1, PT, R121, 0x19, PT ;  /* 0x000000197900780c */ /* 0x000fe20003f24270 */
[----:B------:R-:W-:Y:S01]  /*27a0*/  MUFU.EX2 R155, R155 ;  /* 0x0000009b009b7308 */ /* 0x000fe20000000800 */
[----:B------:R-:W-:Y:S01]  /*27b0*/  ISETP.GT.AND P2, PT, R120, 0x10, PT ;  /* 0x000000107800780c */ /* 0x000fe20003f44270 */
[----:B------:R-:W-:Y:S01]  /*27c0*/  FFMA.FTZ R217, R217, UR8, -R197 ;  /* 0x00000008d9d97c23 */ /* 0x000fe200080108c5 */
[----:B------:R-:W-:Y:S01]  /*27d0*/  ISETP.GT.AND P3, PT, R121, 0x20, PT ;  /* 0x000000207900780c */ /* 0x000fe20003f64270 */
[----:B------:R-:W-:Y:S01]  /*27e0*/  FFMA.FTZ R12, -R12, R12, 1 ;  /* 0x3f8000000c0c7423 */ /* 0x000fe2000001010c */
[----:B------:R-:W-:Y:S01]  /*27f0*/  FSEL R231, R13, -INF , !P4 ;  /* 0xff8000000de77808 */ /* 0x000fe20006000000 */
[----:B------:R-:W-:Y:S01]  /*2800*/  ULOP3.LUT UR12, UR12, 0x1000000, URZ, 0xfc, !UPT ;  /* 0x010000000c0c7892 */ /* 0x000fe2000f8efc3f */
[----:B------:R-:W-:Y:S01]  /*2810*/  FSEL R214, R15, -INF , !P2 ;  /* 0xff8000000fd67808 */ /* 0x000fe20005000000 */
[----:B------:R-:W-:Y:S01]  /*2820*/  MUFU.TANH R215, R215 ;  /* 0x000000d700d77308 */ /* 0x000fe20000002400 */
[----:B------:R-:W-:Y:S01]  /*2830*/  FSEL R230, R14, -INF , !P5 ;  /* 0xff8000000ee67808 */ /* 0x000fe20006800000 */
[--C-:B------:R-:W-:Y:S01]  /*2840*/  FFMA.FTZ R162, R231, UR8, -R194.reuse ;  /* 0x00000008e7a27c23 */ /* 0x100fe200080108c2 */
[----:B------:R-:W-:Y:S01]  /*2850*/  FSEL R229, R18, -INF , !P6 ;  /* 0xff80000012e57808 */ /* 0x000fe20007000000 */
[----:B------:R-:W-:Y:S01]  /*2860*/  FFMA.FTZ R214, R214, UR8, -R194 ;  /* 0x00000008d6d67c23 */ /* 0x000fe200080108c2 */
[----:B------:R-:W-:Y:S01]  /*2870*/  FSEL R222, R19, -INF , !P1 ;  /* 0xff80000013de7808 */ /* 0x000fe20004800000 */
[----:B------:R-:W-:Y:S01]  /*2880*/  FFMA.FTZ R163, R230, UR8, -R195 ;  /* 0x00000008e6a37c23 */ /* 0x000fe200080108c3 */
[----:B------:R-:W-:Y:S01]  /*2890*/  FSEL R220, R202, -INF , !P3 ;  /* 0xff800000cadc7808 */ /* 0x000fe20005800000 */
[----:B------:R-:W-:Y:S01]  /*28a0*/  FFMA.FTZ R196, R229, UR8, -R192 ;  /* 0x00000008e5c47c23 */ /* 0x000fe200080108c0 */
[----:B------:R-:W-:Y:S01]  /*28b0*/  ISETP.GT.AND P4, PT, R120, 0x11, PT ;  /* 0x000000117800780c */ /* 0x000fe20003f84270 */
[----:B------:R-:W-:Y:S01]  /*28c0*/  MUFU.TANH R219, R219 ;  /* 0x000000db00db7308 */ /* 0x000fe20000002400 */
[----:B------:R-:W-:Y:S01]  /*28d0*/  ISETP.GT.AND P2, PT, R121, 0x21, PT ;  /* 0x000000217900780c */ /* 0x000fe20003f44270 */
[----:B------:R-:W-:Y:S01]  /*28e0*/  FFMA.FTZ R14, -R14, R14, 1 ;  /* 0x3f8000000e0e7423 */ /* 0x000fe2000001010e */
[C---:B------:R-:W-:Y:S01]  /*28f0*/  ISETP.GT.AND P5, PT, R120.reuse, 0x18, PT ;  /* 0x000000187800780c */ /* 0x040fe20003fa4270 */
[----:B------:R-:W-:Y:S01]  /*2900*/  UIMAD UR12, UR5, 0x300, UR12 ;  /* 0x00000300050c78a4 */ /* 0x000fe2000f8e020c */
[----:B------:R-:W-:-:S02]  /*2910*/  ISETP.GT.AND P6, PT, R120, 0x19, PT ;  /* 0x000000197800780c */ /* 0x000fc40003fc4270 */
[C---:B------:R-:W-:Y:S01]  /*2920*/  ISETP.GT.AND P1, PT, R120.reuse, 0x20, PT ;  /* 0x000000207800780c */ /* 0x040fe20003f24270 */
[----:B------:R-:W-:Y:S01]  /*2930*/  MUFU.EX2 R162, R162 ;  /* 0x000000a200a27308 */ /* 0x000fe20000000800 */
[----:B------:R-:W-:Y:S02]  /*2940*/  ISETP.GT.AND P3, PT, R120, 0x21, PT ;  /* 0x000000217800780c */ /* 0x000fe40003f64270 */
[----:B------:R-:W-:Y:S02]  /*2950*/  FSEL R213, R17, -INF , !P4 ;  /* 0xff80000011d57808 */ /* 0x000fe40006000000 */
[----:B------:R-:W-:Y:S02]  /*2960*/  FSEL R212, R200, -INF , !P5 ;  /* 0xff800000c8d47808 */ /* 0x000fe40006800000 */
[----:B------:R-:W-:Y:S01]  /*2970*/  FSEL R211, R201, -INF , !P6 ;  /* 0xff800000c9d37808 */ /* 0x000fe20007000000 */
[----:B------:R-:W-:Y:S01]  /*2980*/  MUFU.TANH R224, R224 ;  /* 0x000000e000e07308 */ /* 0x000fe20000002400 */
        /* <DEDUP_REMOVED lines=19> */
[----:B------:R-:W-:Y:S01]  /*2ac0*/  MUFU.EX2 R163, R163 ;  /* 0x000000a300a37308 */ /* 0x000fe20000000800 */
[----:B-1----:R-:W-:Y:S01]  /*2ad0*/  FSEL R160, R156, -INF , !P6 ;  /* 0xff8000009ca07808 */ /* 0x002fe20007000000 */
[----:B------:R-:W-:Y:S01]  /*2ae0*/  FFMA.FTZ R208, R208, UR8, -R188 ;  /* 0x00000008d0d07c23 */ /* 0x000fe200080108bc */
[C---:B-----5:R-:W-:Y:S01]  /*2af0*/  FSEL R157, R234.reuse, -INF , !P1 ;  /* 0xff800000ea9d7808 */ /* 0x060fe20004800000 */
[----:B------:R-:W-:Y:S01]  /*2b00*/  FFMA.FTZ R234, -R234, R234, 1 ;  /* 0x3f800000eaea7423 */ /* 0x000fe200000101ea */
[----:B------:R-:W-:Y:S01]  /*2b10*/  FSEL R206, R233, -INF , !P2 ;  /* 0xff800000e9ce7808 */ /* 0x000fe20005000000 */
[----:B------:R-:W-:Y:S01]  /*2b20*/  FFMA.FTZ R160, R160, UR8, -R22 ;  /* 0x00000008a0a07c23 */ /* 0x000fe20008010816 */
[----:B------:R-:W-:Y:S01]  /*2b30*/  ISETP.GT.AND P4, PT, R121, 0x39, PT ;  /* 0x000000397900780c */ /* 0x000fe20003f84270 */
[----:B------:R-:W-:Y:S01]  /*2b40*/  MUFU.EX2 R192, R214 ;  /* 0x000000d600c07308 */ /* 0x000fe20000000800 */
[----:B------:R-:W-:Y:S01]  /*2b50*/  ISETP.GT.AND P3, PT, R120, 0x29, PT ;  /* 0x000000297800780c */ /* 0x000fe20003f64270 */
[----:B------:R-:W-:Y:S01]  /*2b60*/  FFMA.FTZ R156, -R156, R156, 1 ;  /* 0x3f8000009c9c7423 */ /* 0x000fe2000001019c */
[C---:B------:R-:W-:Y:S01]  /*2b70*/  ISETP.GT.AND P5, PT, R120.reuse, 0x30, PT ;  /* 0x000000307800780c */ /* 0x040fe20003fa4270 */
[----:B------:R-:W-:Y:S01]  /*2b80*/  FFMA.FTZ R233, -R233, R233, 1 ;  /* 0x3f800000e9e97423 */ /* 0x000fe200000101e9 */
[----:B------:R-:W-:-:S02]  /*2b90*/  ISETP.GT.AND P6, PT, R120, 0x31, PT ;  /* 0x000000317800780c */ /* 0x000fc40003fc4270 */
[C---:B------:R-:W-:Y:S01]  /*2ba0*/  ISETP.GT.AND P1, PT, R120.reuse, 0x38, PT ;  /* 0x000000387800780c */ /* 0x040fe20003f24270 */
[----:B------:R-:W1:Y:S01]  /*2bb0*/  MUFU.EX2 R226, R226 ;  /* 0x000000e200e27308 */ /* 0x000e620000000800 */
[----:B------:R-:W-:Y:S02]  /*2bc0*/  ISETP.GT.AND P2, PT, R120, 0x39, PT ;  /* 0x000000397800780c */ /* 0x000fe40003f44270 */
[----:B------:R-:W-:-:S05]  /*2bd0*/  WARPGROUP.ARRIVE ;  /* 0x00000000000079c5 */ /* 0x000fca0000000000 */
[----:B------:R-:W-:Y:S01]  /*2be0*/  MUFU.EX2 R196, R196 ;  /* 0x000000c400c47308 */ /* 0x000fe20000000800 */
[----:B------:R-:W-:Y:S01]  /*2bf0*/  HGMMA.64x64x16.F32 R120, R164, gdesc[UR12], RZ, !UPT, gsb0 ;  /* 0x00e0000ca4787df0 */ /* 0x000fe2000c0008ff */
[----:B------:R-:W-:Y:S01]  /*2c00*/  UIADD3 UR14, UR13, 0x2, URZ ;  /* 0x000000020d0e7890 */ /* 0x000fe2000fffe03f */
[----:B------:R-:W-:-:S05]  /*2c10*/  UMOV UR15, 0x80000020 ;  /* 0x80000020000f7882 */ /* 0x000fca0000000000 */
[----:B------:R-:W-:Y:S08]  /*2c20*/  MUFU.EX2 R161, R161 ;  /* 0x000000a100a17308 */ /* 0x000ff00000000800 */
[----:B------:R-:W-:Y:S01]  /*2c30*/  MUFU.EX2 R160, R160 ;  /* 0x000000a000a07308 */ /* 0x000fe20000000800 */
        /* <DEDUP_REMOVED lines=35> */
[----:B------:R-:W-:Y:S01]  /*2e70*/  FADD.FTZ R232, R123, -R159 ;  /* 0x8000009f7be87221 */ /* 0x000fe20000010000 */
[----:B------:R-:W2:Y:S01]  /*2e80*/  LDS.64 R120, [R4+0x1e220] ;  /* 0x01e2200004787984 */ /* 0x000ea20000000a00 */
[----:B------:R-:W3:Y:S01]  /*2e90*/  MUFU.EX2 R123, R198 ;  /* 0x000000c6007b7308 */ /* 0x000ee20000000800 */
[----:B------:R-:W-:Y:S01]  /*2ea0*/  FADD.FTZ R231, R122, -R158 ;  /* 0x8000009e7ae77221 */ /* 0x000fe20000010000 */
[----:B------:R-:W-:Y:S01]  /*2eb0*/  FFMA.FTZ R159, -R7, R7, 1 ;  /* 0x3f800000079f7423 */ /* 0x000fe20000010107 */
[----:B------:R-:W-:Y:S01]  /*2ec0*/  FFMA.FTZ R7, R220, UR8, -R190 ;  /* 0x00000008dc077c23 */ /* 0x000fe200080108be */
[----:B----4-:R-:W-:Y:S01]  /*2ed0*/  FMUL.FTZ R229, R227, R229 ;  /* 0x000000e5e3e57220 */ /* 0x010fe20000410000 */
[----:B------:R-:W-:Y:S01]  /*2ee0*/  FFMA.FTZ R122, R222, UR8, -R193 ;  /* 0x00000008de7a7c23 */ /* 0x000fe200080108c1 */
[----:B------:R-:W-:Y:S01]  /*2ef0*/  FFMA.FTZ R222, R218, UR8, -R191 ;  /* 0x00000008dade7c23 */ /* 0x000fe200080108bf */
[----:B------:R-:W-:Y:S01]  /*2f00*/  FFMA.FTZ R158, -R5, R5, 1 ;  /* 0x3f800000059e7423 */ /* 0x000fe20000010105 */
[----:B------:R4:W-:Y:S01]  /*2f10*/  MUFU.EX2 R198, R7 ;  /* 0x0000000700c67308 */ /* 0x0009e20000000800 */
[----:B-1----:R-:W-:Y:S01]  /*2f20*/  FMUL.FTZ R5, R226, R230 ;  /* 0x000000e6e2057220 */ /* 0x002fe20000410000 */
[----:B------:R-:W-:-:S03]  /*2f30*/  FFMA.FTZ R218, -R8, R8, 1 ;  /* 0x3f80000008da7423 */ /* 0x000fc60000010108 */
[----:B------:R-:W-:-:S03]  /*2f40*/  FMUL.FTZ R158, R158, R5 ;  /* 0x000000059e9e7220 */ /* 0x000fc60000410000 */
[----:B------:R-:W-:Y:S01]  /*2f50*/  MUFU.EX2 R122, R122 ;  /* 0x0000007a007a7308 */ /* 0x000fe20000000800 */
[----:B---3--:R-:W-:-:S04]  /*2f60*/  FMUL.FTZ R220, R123, R231 ;  /* 0x000000e77bdc7220 */ /* 0x008fc80000410000 */
[----:B------:R-:W-:Y:S01]  /*2f70*/  FMUL.FTZ R159, R159, R220 ;  /* 0x000000dc9f9f7220 */ /* 0x000fe20000410000 */
[----:B------:R-:W-:Y:S02]  /*2f80*/  FFMA.FTZ R220, -R6, R6, 1 ;  /* 0x3f80000006dc7423 */ /* 0x000fe40000010106 */
[----:B----4-:R-:W1:Y:S01]  /*2f90*/  LDS.64 R6, [R4+0x1e240] ;  /* 0x01e2400004067984 */ /* 0x010e620000000a00 */
[----:B------:R-:W3:Y:S01]  /*2fa0*/  MUFU.EX2 R5, R199 ;  /* 0x000000c700057308 */ /* 0x000ee20000000800 */
[----:B------:R-:W-:-:S07]  /*2fb0*/  FMUL.FTZ R220, R220, R229 ;  /* 0x000000e5dcdc7220 */ /* 0x000fce0000410000 */
[----:B------:R-:W-:Y:S01]  /*2fc0*/  MUFU.EX2 R199, R222 ;  /* 0x000000de00c77308 */ /* 0x000fe20000000800 */
[--C-:B--2---:R-:W-:Y:S01]  /*2fd0*/  FADD.FTZ R124, R124, -R120.reuse ;  /* 0x800000787c7c7221 */ /* 0x104fe20000010000 */
        /* <DEDUP_REMOVED lines=9> */
[----:B------:R-:W2:Y:S01]  /*3070*/  MUFU.EX2 R9, R217 ;  /* 0x000000d900097308 */ /* 0x000ea20000000800 */
[----:B------:R-:W-:Y:S01]  /*3080*/  FFMA.FTZ R121, R207, UR8, -R189 ;  /* 0x00000008cf797c23 */ /* 0x000fe200080108bd */
[----:B---3--:R-:W-:Y:S01]  /*3090*/  FMUL.FTZ R231, R5, R232 ;  /* 0x000000e805e77220 */ /* 0x008fe20000410000 */
[----:B------:R-:W-:-:S03]  /*30a0*/  FMUL.FTZ R216, R161, R216 ;  /* 0x000000d8a1d87220 */ /* 0x000fc60000410000 */
[----:B------:R-:W-:Y:S01]  /*30b0*/  FMUL.FTZ R218, R218, R231 ;  /* 0x000000e7dada7220 */ /* 0x000fe20000410000 */
[----:B------:R-:W-:Y:S01]  /*30c0*/  FMUL.FTZ R127, R127, R216 ;  /* 0x000000d87f7f7220 */ /* 0x000fe20000410000 */
[----:B------:R-:W-:Y:S01]  /*30d0*/  MUFU.EX2 R121, R121 ;  /* 0x0000007900797308 */ /* 0x000fe20000000800 */
[--C-:B-1----:R-:W-:Y:S01]  /*30e0*/  FADD.FTZ R191, R128, -R6.reuse ;  /* 0x8000000680bf7221 */ /* 0x102fe20000010000 */
[----:B------:R-:W-:Y:S01]  /*30f0*/  FADD.FTZ R193, R130, -R6 ;  /* 0x8000000682c17221 */ /* 0x000fe20000010000 */
[----:B--2---:R-:W-:Y:S01]  /*3100*/  FMUL.FTZ R11, R9, R124 ;  /* 0x0000007c090b7220 */ /* 0x004fe20000410000 */
[----:B------:R-:W-:Y:S01]  /*3110*/  FSEL R6, R215, -INF , !P3 ;  /* 0xff800000d7067808 */ /* 0x000fe20005800000 */
[--C-:B------:R-:W-:Y:S01]  /*3120*/  FADD.FTZ R194, R131, -R7.reuse ;  /* 0x8000000783c27221 */ /* 0x100fe20000010000 */
[----:B------:R-:W-:Y:S01]  /*3130*/  FFMA.FTZ R131, -R13, R13, 1 ;  /* 0x3f8000000d837423 */ /* 0x000fe2000001010d */
[----:B------:R-:W-:Y:S01]  /*3140*/  FMUL.FTZ R157, R12, R11 ;  /* 0x0000000b0c9d7220 */ /* 0x000fe20000410000 */
[----:B------:R-:W-:Y:S01]  /*3150*/  FADD.FTZ R190, R129, -R7 ;  /* 0x8000000781be7221 */ /* 0x000fe20000010000 */
[----:B------:R1:W-:Y:S01]  /*3160*/  MUFU.EX2 R12, R10 ;  /* 0x0000000a000c7308 */ /* 0x0003e20000000800 */
[----:B------:R-:W-:Y:S01]  /*3170*/  FFMA.FTZ R189, R6, UR8, -R189 ;  /* 0x0000000806bd7c23 */ /* 0x000fe200080108bd */
[----:B------:R-:W-:Y:S01]  /*3180*/  FSEL R6, R223, -INF , !P4 ;  /* 0xff800000df067808 */ /* 0x000fe20006000000 */
[----:B------:R-:W-:Y:S01]  /*3190*/  FFMA.FTZ R130, -R15, R15, 1 ;  /* 0x3f8000000f827423 */ /* 0x000fe2000001010f */
[----:B------:R-:W-:Y:S01]  /*31a0*/  FMUL.FTZ R124, R162, R191 ;  /* 0x000000bfa27c7220 */ /* 0x000fe20000410000 */
[----:B------:R-:W-:Y:S01]  /*31b0*/  FSEL R15, R219, -INF , !P5 ;  /* 0xff800000db0f7808 */ /* 0x000fe20006800000 */
[----:B------:R-:W-:Y:S01]  /*31c0*/  FFMA.FTZ R128, R206, UR8, -R20 ;  /* 0x00000008ce807c23 */ /* 0x000fe20008010814 */
[----:B------:R-:W-:Y:S01]  /*31d0*/  FFMA.FTZ R13, R6, UR8, -R21 ;  /* 0x00000008060d7c23 */ /* 0x000fe20008010815 */
[----:B------:R-:W2:Y:S01]  /*31e0*/  MUFU.EX2 R129, R213 ;  /* 0x000000d500817308 */ /* 0x000ea20000000800 */
[----:B-1----:R-:W1:Y:S01]  /*31f0*/  LDS.64 R10, [R4+0x1e260] ;  /* 0x01e26000040a7984 */ /* 0x002e620000000a00 */
[----:B------:R-:W-:Y:S01]  /*3200*/  FMUL.FTZ R131, R131, R124 ;  /* 0x0000007c83837220 */ /* 0x000fe20000410000 */
[----:B------:R-:W-:Y:S01]  /*3210*/  FFMA.FTZ R124, R15, UR8, -R22 ;  /* 0x000000080f7c7c23 */ /* 0x000fe20008010816 */
[----:B------:R-:W-:Y:S01]  /*3220*/  FSEL R15, R224, -INF , !P1 ;  /* 0xff800000e00f7808 */ /* 0x000fe20004800000 */
[----:B------:R-:W3:Y:S01]  /*3230*/  LDS.64 R6, [R4+0x1e280] ;  /* 0x01e2800004067984 */ /* 0x000ee20000000a00 */
[----:B------:R-:W-:Y:S01]  /*3240*/  FSEL R22, R221, -INF , !P6 ;  /* 0xff800000dd167808 */ /* 0x000fe20007000000 */
[----:B------:R-:W-:Y:S01]  /*3250*/  FMUL.FTZ R191, R163, R190 ;  /* 0x000000bea3bf7220 */ /* 0x000fe20000410000 */
[----:B------:R-:W-:Y:S01]  /*3260*/  FMUL.FTZ R193, R192, R193 ;  /* 0x000000c1c0c17220 */ /* 0x000fe20000410000 */
[----:B------:R-:W-:Y:S01]  /*3270*/  FFMA.FTZ R188, R15, UR8, -R20 ;  /* 0x000000080fbc7c23 */ /* 0x000fe20008010814 */
[----:B------:R-:W-:Y:S01]  /*3280*/  FSEL R20, R225, -INF , !P2 ;  /* 0xff800000e1147808 */ /* 0x000fe20005000000 */
[----:B------:R-:W-:Y:S01]  /*3290*/  FFMA.FTZ R15, -R17, R17, 1 ;  /* 0x3f800000110f7423 */ /* 0x000fe20000010111 */
[----:B------:R-:W-:Y:S01]  /*32a0*/  FFMA.FTZ R23, R22, UR8, -R23 ;  /* 0x0000000816177c23 */ /* 0x000fe20008010817 */
[----:B------:R-:W-:Y:S01]  /*32b0*/  FMUL.FTZ R130, R130, R193 ;  /* 0x000000c182827220 */ /* 0x000fe20000410000 */
[----:B------:R-:W4:Y:S01]  /*32c0*/  MUFU.EX2 R22, R212 ;  /* 0x000000d400167308 */ /* 0x000f220000000800 */
[----:B------:R-:W-:Y:S01]  /*32d0*/  FFMA.FTZ R190, R20, UR8, -R21 ;  /* 0x0000000814be7c23 */ /* 0x000fe20008010815 */
[----:B------:R-:W-:Y:S01]  /*32e0*/  FFMA.FTZ R221, -R221, R221, 1 ;  /* 0x3f800000dddd7423 */ /* 0x000fe200000101dd */
[----:B--2---:R-:W-:Y:S01]  /*32f0*/  FMUL.FTZ R206, R129, R194 ;  /* 0x000000c281ce7220 */ /* 0x004fe20000410000 */
[----:B------:R-:W-:Y:S01]  /*3300*/  FMUL.FTZ R194, R14, R191 ;  /* 0x000000bf0ec27220 */ /* 0x000fe20000410000 */
[----:B------:R-:W-:Y:S01]  /*3310*/  FFMA.FTZ R219, -R219, R219, 1 ;  /* 0x3f800000dbdb7423 */ /* 0x000fe200000101db */
[----:B------:R-:W-:Y:S01]  /*3320*/  FFMA.FTZ R224, -R224, R224, 1 ;  /* 0x3f800000e0e07423 */ /* 0x000fe200000101e0 */
[----:B------:R-:W-:Y:S01]  /*3330*/  FMUL.FTZ R21, R15, R206 ;  /* 0x000000ce0f157220 */ /* 0x000fe20000410000 */
[----:B------:R-:W2:Y:S01]  /*3340*/  MUFU.EX2 R17, R211 ;  /* 0x000000d300117308 */ /* 0x000ea20000000800 */
[----:B------:R-:W5:Y:S01]  /*3350*/  LDS.64 R14, [R4+0x1e2a0] ;  /* 0x01e2a000040e7984 */ /* 0x000f620000000a00 */
[----:B------:R-:W-:Y:S01]  /*3360*/  FFMA.FTZ R223, -R223, R223, 1 ;  /* 0x3f800000dfdf7423 */ /* 0x000fe200000101df */
[----:B------:R-:W-:-:S05]  /*3370*/  FFMA.FTZ R225, -R225, R225, 1 ;  /* 0x3f800000e1e17423 */ /* 0x000fca00000101e1 */
[----:B------:R-:W-:Y:S08]  /*3380*/  MUFU.EX2 R23, R23 ;  /* 0x0000001700177308 */ /* 0x000ff00000000800 */
[----:B------:R-:W-:Y:S01]  /*3390*/  MUFU.EX2 R8, R228 ;  /* 0x000000e400087308 */ /* 0x000fe20000000800 */
[--C-:B-1----:R-:W-:Y:S01]  /*33a0*/  FADD.FTZ R191, R132, -R10.reuse ;  /* 0x8000000a84bf7221 */ /* 0x102fe20000010000 */
[----:B------:R-:W-:Y:S01]  /*33b0*/  FADD.FTZ R193, R134, -R10 ;  /* 0x8000000a86c17221 */ /* 0x000fe20000010000 */
[----:B------:R-:W-:Y:S01]  /*33c0*/  FFMA.FTZ R10, -R18, R18, 1 ;  /* 0x3f800000120a7423 */ /* 0x000fe20000010112 */
[--C-:B------:R-:W-:Y:S01]  /*33d0*/  FADD.FTZ R133, R133, -R11.reuse ;  /* 0x8000000b85857221 */ /* 0x100fe20000010000 */
[----:B------:R-:W-:Y:S01]  /*33e0*/  FMUL.FTZ R191, R196, R191 ;  /* 0x000000bfc4bf7220 */ /* 0x000fe20000410000 */
[----:B------:R-:W-:Y:S01]  /*33f0*/  FADD.FTZ R20, R135, -R11 ;  /* 0x8000000b87147221 */ /* 0x000fe20000010000 */
[----:B------:R-:W-:Y:S01]  /*3400*/  FFMA.FTZ R134, -R200, R200, 1 ;  /* 0x3f800000c8867423 */ /* 0x000fe200000101c8 */
[----:B------:R-:W-:Y:S01]  /*3410*/  FFMA.FTZ R200, -R19, R19, 1 ;  /* 0x3f80000013c87423 */ /* 0x000fe20000010113 */
[----:B------:R-:W-:Y:S01]  /*3420*/  FMUL.FTZ R135, R10, R191 ;  /* 0x000000bf0a877220 */ /* 0x000fe20000410000 */
[----:B------:R-:W-:Y:S01]  /*3430*/  FMUL.FTZ R133, R122, R133 ;  /* 0x000000857a857220 */ /* 0x000fe20000410000 */
[----:B------:R-:W1:Y:S01]  /*3440*/  LDS.64 R10, [R4+0x1e2c0] ;  /* 0x01e2c000040a7984 */ /* 0x000e620000000a00 */
[--C-:B---3--:R-:W-:Y:S01]  /*3450*/  FADD.FTZ R191, R138, -R6.reuse ;  /* 0x800000068abf7221 */ /* 0x108fe20000010000 */
[----:B----4-:R-:W-:Y:S01]  /*3460*/  FMUL.FTZ R193, R22, R193 ;  /* 0x000000c116c17220 */ /* 0x010fe20000410000 */
[----:B------:R-:W-:Y:S01]  /*3470*/  FMUL.FTZ R200, R200, R133 ;  /* 0x00000085c8c87220 */ /* 0x000fe20000410000 */
[----:B------:R-:W-:Y:S01]  /*3480*/  FADD.FTZ R133, R136, -R6 ;  /* 0x8000000688857221 */ /* 0x000fe20000010000 */
[--C-:B------:R-:W-:Y:S01]  /*3490*/  FADD.FTZ R6, R137, -R7.reuse ;  /* 0x8000000789067221 */ /* 0x100fe20000010000 */
[----:B------:R-:W-:Y:S01]  /*34a0*/  FMUL.FTZ R134, R134, R193 ;  /* 0x000000c186867220 */ /* 0x000fe20000410000 */
[----:B--2---:R-:W-:Y:S01]  /*34b0*/  FMUL.FTZ R20, R17, R20 ;  /* 0x0000001411147220 */ /* 0x004fe20000410000 */
[----:B------:R-:W-:Y:S01]  /*34c0*/  FFMA.FTZ R136, -R202, R202, 1 ;  /* 0x3f800000ca887423 */ /* 0x000fe200000101ca */
[----:B------:R-:W2:Y:S01]  /*34d0*/  MUFU.EX2 R18, R210 ;  /* 0x000000d200127308 */ /* 0x000ea20000000800 */
[----:B------:R-:W-:Y:S01]  /*34e0*/  FFMA.FTZ R193, -R201, R201, 1 ;  /* 0x3f800000c9c17423 */ /* 0x000fe200000101c9 */
[----:B------:R-:W-:Y:S01]  /*34f0*/  FADD.FTZ R206, R139, -R7 ;  /* 0x800000078bce7221 */ /* 0x000fe20000010000 */
[----:B------:R-:W-:Y:S01]  /*3500*/  FMUL.FTZ R202, R199, R6 ;  /* 0x00000006c7ca7220 */ /* 0x000fe20000410000 */
[----:B------:R-:W-:Y:S01]  /*3510*/  FMUL.FTZ R133, R198, R133 ;  /* 0x00000085c6857220 */ /* 0x000fe20000410000 */
[----:B------:R3:W4:Y:S01]  /*3520*/  LDS.64 R6, [R4+0x1e2e0] ;  /* 0x01e2e00004067984 */ /* 0x0007220000000a00 */
[----:B------:R-:W-:Y:S01]  /*3530*/  FMUL.FTZ R193, R193, R20 ;  /* 0x00000014c1c17220 */ /* 0x000fe20000410000 */
[----:B------:R-:W-:Y:S01]  /*3540*/  FFMA.FTZ R139, -R203, R203, 1 ;  /* 0x3f800000cb8b7423 */ /* 0x000fe200000101cb */
[----:B------:R-:W3:Y:S01]  /*3550*/  MUFU.EX2 R20, R208 ;  /* 0x000000d000147308 */ /* 0x000ee20000000800 */
[----:B------:R-:W-:Y:S01]  /*3560*/  FMUL.FTZ R136, R136, R133 ;  /* 0x0000008588887220 */ /* 0x000fe20000410000 */
[----:B------:R-:W-:Y:S01]  /*3570*/  FFMA.FTZ R137, -R204, R204, 1 ;  /* 0x3f800000cc897423 */ /* 0x000fe200000101cc */
[----:B-----5:R-:W-:Y:S01]  /*3580*/  FADD.FTZ R195, R142, -R14 ;  /* 0x8000000e8ec37221 */ /* 0x020fe20000010000 */
[----:B------:R-:W-:Y:S01]  /*3590*/  FMUL.FTZ R139, R139, R202 ;  /* 0x000000ca8b8b7220 */ /* 0x000fe20000410000 */
[--C-:B------:R-:W-:Y:S01]  /*35a0*/  FADD.FTZ R142, R141, -R15.reuse ;  /* 0x8000000f8d8e7221 */ /* 0x100fe20000010000 */
[----:B------:R-:W-:Y:S01]  /*35b0*/  FADD.FTZ R202, R143, -R15 ;  /* 0x8000000f8fca7221 */ /* 0x000fe20000010000 */
[----:B------:R-:W-:Y:S01]  /*35c0*/  FFMA.FTZ R15, -R154, R154, 1 ;  /* 0x3f8000009a0f7423 */ /* 0x000fe2000001019a */
[----:B------:R-:W5:Y:S01]  /*35d0*/  MUFU.EX2 R19, R209 ;  /* 0x000000d100137308 */ /* 0x000f620000000800 */
[----:B--2---:R-:W-:Y:S01]  /*35e0*/  FMUL.FTZ R132, R18, R191 ;  /* 0x000000bf12847220 */ /* 0x004fe20000410000 */
[----:B------:R-:W-:Y:S01]  /*35f0*/  FFMA.FTZ R138, -R205, R205, 1 ;  /* 0x3f800000cd8a7423 */ /* 0x000fe200000101cd */
[----:B------:R-:W-:Y:S01]  /*3600*/  FFMA.FTZ R141, -R153, R153, 1 ;  /* 0x3f800000998d7423 */ /* 0x000fe20000010199 */
[----:B------:R-:W-:Y:S01]  /*3610*/  FMUL.FTZ R142, R121, R142 ;  /* 0x0000008e798e7220 */ /* 0x000fe20000410000 */
[----:B------:R-:W-:Y:S01]  /*3620*/  FMUL.FTZ R137, R137, R132 ;  /* 0x0000008489897220 */ /* 0x000fe20000410000 */
[----:B------:R-:W-:-:S02]  /*3630*/  FMUL.FTZ R229, R8, R229 ;  /* 0x000000e508e57220 */ /* 0x000fc40000410000 */
[----:B------:R2:W4:Y:S01]  /*3640*/  MUFU.EX2 R133, R189 ;  /* 0x000000bd00857308 */ /* 0x0005220000000800 */
[----:B---3--:R-:W-:Y:S01]  /*3650*/  FMUL.FTZ R4, R20, R195 ;  /* 0x000000c314047220 */ /* 0x008fe20000410000 */
[----:B------:R-:W-:Y:S01]  /*3660*/  FMUL.FTZ R141, R141, R142 ;  /* 0x0000008e8d8d7220 */ /* 0x000fe20000410000 */
[----:B------:R-:W-:Y:S02]  /*3670*/  FMUL.FTZ R126, R126, R229 ;  /* 0x000000e57e7e7220 */ /* 0x000fe40000410000 */
[----:B------:R-:W-:Y:S01]  /*3680*/  FMUL.FTZ R15, R15, R4 ;  /* 0x000000040f0f7220 */ /* 0x000fe20000410000 */
[--C-:B-1----:R-:W-:Y:S02]  /*3690*/  FADD.FTZ R145, R145, -R11.reuse ;  /* 0x8000000b91917221 */ /* 0x102fe40000010000 */
[----:B------:R1:W3:Y:S01]  /*36a0*/  MUFU.EX2 R132, R124 ;  /* 0x0000007c00847308 */ /* 0x0002e20000000800 */
[----:B-----5:R-:W-:Y:S01]  /*36b0*/  FMUL.FTZ R191, R19, R206 ;  /* 0x000000ce13bf7220 */ /* 0x020fe20000410000 */
[----:B------:R-:W-:Y:S01]  /*36c0*/  FADD.FTZ R153, R146, -R10 ;  /* 0x8000000a92997221 */ /* 0x000fe20000010000 */
[----:B------:R-:W-:Y:S01]  /*36d0*/  FMUL.FTZ R145, R12, R145 ;  /* 0x000000910c917220 */ /* 0x000fe20000410000 */
[----:B--2---:R-:W-:Y:S01]  /*36e0*/  F2FP.F16.F32.PACK_AB R189, R218, R159 ;  /* 0x0000009fdabd723e */ /* 0x004fe200000000ff */
[----:B------:R-:W-:Y:S01]  /*36f0*/  FMUL.FTZ R138, R138, R191 ;  /* 0x000000bf8a8a7220 */ /* 0x000fe20000410000 */
[----:B------:R-:W-:Y:S01]  /*3700*/  FADD.FTZ R191, R140, -R14 ;  /* 0x8000000e8cbf7221 */ /* 0x000fe20000010000 */
[----:B------:R-:W-:Y:S01]  /*3710*/  FFMA.FTZ R140, -R215, R215, 1 ;  /* 0x3f800000d78c7423 */ /* 0x000fe200000101d7 */
[----:B------:R-:W2:Y:S01]  /*3720*/  MUFU.EX2 R120, R120 ;  /* 0x0000007800787308 */ /* 0x000ea20000000800 */
[----:B-1----:R-:W-:Y:S01]  /*3730*/  FADD.FTZ R124, R147, -R11 ;  /* 0x8000000b937c7221 */ /* 0x002fe20000010000 */
[----:B----4-:R-:W-:Y:S01]  /*3740*/  FMUL.FTZ R143, R133, R202 ;  /* 0x000000ca858f7220 */ /* 0x010fe20000410000 */
[----:B------:R-:W-:Y:S01]  /*3750*/  FFMA.FTZ R14, -R152, R152, 1 ;  /* 0x3f800000980e7423 */ /* 0x000fe20000010198 */
[----:B------:R-:W-:Y:S01]  /*3760*/  F2FP.F16.F32.PACK_AB R159, R193, R134 ;  /* 0x00000086c19f723e */ /* 0x000fe200000000ff */
[----:B------:R-:W-:Y:S01]  /*3770*/  FMUL.FTZ R124, R23, R124 ;  /* 0x0000007c177c7220 */ /* 0x000fe20000410000 */
[----:B------:R-:W-:Y:S01]  /*3780*/  FMUL.FTZ R140, R140, R143 ;  /* 0x0000008f8c8c7220 */ /* 0x000fe20000410000 */
[----:B------:R-:W-:Y:S01]  /*3790*/  FADD.FTZ R143, R144, -R10 ;  /* 0x8000000a908f7221 */ /* 0x000fe20000010000 */
[----:B------:R-:W1:Y:S01]  /*37a0*/  MUFU.EX2 R128, R128 ;  /* 0x0000008000807308 */ /* 0x000e620000000800 */
[----:B------:R-:W-:Y:S01]  /*37b0*/  FMUL.FTZ R144, R234, R145 ;  /* 0x00000091ea907220 */ /* 0x000fe20000410000 */
[----:B---3--:R-:W-:Y:S01]  /*37c0*/  FMUL.FTZ R10, R132, R153 ;  /* 0x00000099840a7220 */ /* 0x008fe20000410000 */
[----:B------:R-:W-:Y:S01]  /*37d0*/  FMUL.FTZ R145, R221, R124 ;  /* 0x0000007cdd917220 */ /* 0x000fe20000410000 */
[--C-:B------:R-:W-:Y:S01]  /*37e0*/  FADD.FTZ R147, R148, -R6.reuse ;  /* 0x8000000694937221 */ /* 0x100fe20000010000 */
[----:B------:R-:W-:Y:S01]  /*37f0*/  FADD.FTZ R153, R150, -R6 ;  /* 0x8000000696997221 */ /* 0x000fe20000010000 */
[--C-:B------:R-:W-:Y:S01]  /*3800*/  FADD.FTZ R124, R149, -R7.reuse ;  /* 0x80000007957c7221 */ /* 0x100fe20000010000 */
[----:B------:R-:W-:Y:S01]  /*3810*/  FADD.FTZ R142, R151, -R7 ;  /* 0x80000007978e7221 */ /* 0x000fe20000010000 */
[----:B------:R-:W3:Y:S01]  /*3820*/  MUFU.EX2 R13, R13 ;  /* 0x0000000d000d7308 */ /* 0x000ee20000000800 */
[----:B--2---:R-:W-:Y:S01]  /*3830*/  FMUL.FTZ R191, R120, R191 ;  /* 0x000000bf78bf7220 */ /* 0x004fe20000410000 */
[----:B------:R-:W-:-:S02]  /*3840*/  IMAD.U32 R7, RZ, RZ, UR5 ;  /* 0x00000005ff077e24 */ /* 0x000fc4000f8e00ff */
[----:B------:R-:W-:Y:S01]  /*3850*/  FMUL.FTZ R143, R160, R143 ;  /* 0x0000008fa08f7220 */ /* 0x000fe20000410000 */
[----:B------:R-:W-:Y:S01]  /*3860*/  FMUL.FTZ R10, R219, R10 ;  /* 0x0000000adb0a7220 */ /* 0x000fe20000410000 */
[----:B------:R-:W-:Y:S01]  /*3870*/  FMUL.FTZ R14, R14, R191 ;  /* 0x000000bf0e0e7220 */ /* 0x000fe20000410000 */
[----:B------:R-:W-:Y:S01]  /*3880*/  F2FP.F16.F32.PACK_AB R191, R157, R126 ;  /* 0x0000007e9dbf723e */ /* 0x000fe200000000ff */
[----:B------:R-:W-:Y:S01]  /*3890*/  IMAD R126, R7, 0x2000, R236 ;  /* 0x00002000077e7824 */ /* 0x000fe200078e02ec */
[----:B------:R2:W4:Y:S01]  /*38a0*/  MUFU.EX2 R4, R188 ;  /* 0x000000bc00047308 */ /* 0x0005220000000800 */
[----:B-1----:R-:W-:Y:S01]  /*38b0*/  FMUL.FTZ R6, R128, R147 ;  /* 0x0000009380067220 */ /* 0x002fe20000410000 */
[----:B------:R-:W-:Y:S01]  /*38c0*/  FMUL.FTZ R143, R156, R143 ;  /* 0x0000008f9c8f7220 */ /* 0x000fe20000410000 */
[----:B------:R-:W-:Y:S01]  /*38d0*/  IMAD R7, R126, 0x2, R235 ;  /* 0x000000027e077824 */ /* 0x000fe200078e02eb */
[----:B------:R-:W-:Y:S01]  /*38e0*/  F2FP.F16.F32.PACK_AB R156, R194, R131 ;  /* 0x00000083c29c723e */ /* 0x000fe200000000ff */
[----:B------:R-:W-:Y:S01]  /*38f0*/  FMUL.FTZ R6, R233, R6 ;  /* 0x00000006e9067220 */ /* 0x000fe20000410000 */
[----:B------:R-:W-:-:S02]  /*3900*/  F2FP.F16.F32.PACK_AB R157, R21, R130 ;  /* 0x00000082159d723e */ /* 0x000fc400000000ff */
[----:B------:R1:W5:Y:S01]  /*3910*/  MUFU.EX2 R11, R190 ;  /* 0x000000be000b7308 */ /* 0x0003620000000800 */
[----:B---3--:R-:W-:Y:S01]  /*3920*/  FMUL.FTZ R124, R13, R124 ;  /* 0x0000007c0d7c7220 */ /* 0x008fe20000410000 */
[----:B--2---:R-:W-:Y:S02]  /*3930*/  F2FP.F16.F32.PACK_AB R188, R220, R158 ;  /* 0x0000009edcbc723e */ /* 0x004fe400000000ff */
        /* <DEDUP_REMOVED lines=18> */
[----:B------:R-:W-:-:S02]  /*3a60*/  F2FP.F16.F32.PACK_AB R126, R161, R155 ;  /* 0x0000009ba17e723e */ /* 0x000fc400000000ff */
[----:B------:R-:W-:Y:S02]  /*3a70*/  F2FP.F16.F32.PACK_AB R147, R142, R147 ;  /* 0x000000938e93723e */ /* 0x000fe400000000ff */
[----:B------:R-:W-:Y:S01]  /*3a80*/  F2FP.F16.F32.PACK_AB R125, R5, R123 ;  /* 0x0000007b057d723e */ /* 0x000fe200000000ff */
[----:B------:R-:W-:Y:S01]  /*3a90*/  IMAD R5, R16, 0x1000, R235 ;  /* 0x0000100010057824 */ /* 0x000fe200078e02eb */
[----:B------:R-:W-:Y:S01]  /*3aa0*/  F2FP.F16.F32.PACK_AB R127, R9, R8 ;  /* 0x00000008097f723e */ /* 0x000fe200000000ff */
[----:B------:R1:W-:Y:S01]  /*3ab0*/  STSM.16.MT88.4 [R7+0x20000], R144 ;  /* 0x0200009007007844 */ /* 0x0003e20000004200 */
[----:B------:R-:W-:Y:S02]  /*3ac0*/  F2FP.F16.F32.PACK_AB R160, R12, R160 ;  /* 0x000000a00ca0723e */ /* 0x000fe400000000ff */
[----:B------:R-:W-:Y:S01]  /*3ad0*/  WARPGROUP.ARRIVE ;  /* 0x00000000000079c5 */ /* 0x000fe20000000000 */
[----:B------:R-:W-:-:S05]  /*3ae0*/  F2FP.F16.F32.PACK_AB R161, R23, R132 ;  /* 0x0000008417a1723e */ /* 0x000fca00000000ff */
        /* <DEDUP_REMOVED lines=18> */
[----:B------:R-:W-:-:S04]  /*3c10*/  F2FP.F16.F32.PACK_AB R127, R133, R20 ;  /* 0x00000014857f723e */ /* 0x000fc800000000ff */
[----:B------:R-:W-:-:S06]  /*3c20*/  WARPGROUP.ARRIVE ;  /* 0x00000000000079c5 */ /* 0x000fcc0000000000 */
        /* <DEDUP_REMOVED lines=170> */
.L_x_2434:
        /* <DEDUP_REMOVED lines=8> */
[----:B------:R-:W-:-:S05]  /*4750*/  UMOV UR14, UR10 ;  /* 0x0000000a000e7c82 */ /* 0x000fca0008000000 */
        /* <DEDUP_REMOVED lines=37> */
.L_x_2435:
        /* <DEDUP_REMOVED lines=62> */
.L_x_2417:
[----:B------:R-:W-:Y:S05]  /*4d90*/  @P0 BRA `(.L_x_2416) ;  /* 0x0000003c00780947 */ /* 0x000fea0003800000 */
[----:B-1----:R-:W1:Y:S01]  /*4da0*/  S2R R4, SR_TID.X ;  /* 0x0000000000047919 */ /* 0x002e620000002100 */
[----:B------:R-:W2:Y:S01]  /*4db0*/  S2UR UR5, SR_CgaCtaId ;  /* 0x00000000000579c3 */ /* 0x000ea20000008800 */
[----:B------:R-:W-:Y:S01]  /*4dc0*/  ULDC UR4, c[0x0][0x850] ;  /* 0x0002140000047ab9 */ /* 0x000fe20000000800 */
[----:B------:R-:W-:Y:S01]  /*4dd0*/  UIMAD UR8, UR36, 0x3000, URZ ;  /* 0x00003000240878a4 */ /* 0x000fe2000f8e023f */
[----:B------:R-:W-:Y:S01]  /*4de0*/  BSSY B0, `(.L_x_2437) ;  /* 0x0000050000007945 */ /* 0x000fe20003800000 */
[----:B------:R-:W-:Y:S01]  /*4df0*/  UISETP.NE.AND UP0, UPT, UR4, 0x1, UPT ;  /* 0x000000010400788c */ /* 0x000fe2000bf05270 */
[----:B------:R-:W-:Y:S02]  /*4e00*/  ULDC.64 UR12, c[0x0][0x818] ;  /* 0x00020600000c7ab9 */ /* 0x000fe40000000a00 */
[----:B------:R-:W-:Y:S01]  /*4e10*/  UMOV UR4, 0x400 ;  /* 0x0000040000047882 */ /* 0x000fe20000000000 */
[----:B------:R-:W-:Y:S01]  /*4e20*/  USHF.R.S32.HI UR9, URZ, 0x1f, UR8 ;  /* 0x0000001f3f097899 */ /* 0x000fe20008011408 */
[----:B------:R-:W-:Y:S01]  /*4e30*/  ULDC.64 UR14, c[0x0][0x820] ;  /* 0x00020800000e7ab9 */ /* 0x000fe20000000a00 */
[----:B------:R-:W-:-:S05]  /*4e40*/  ULDC.64 UR16, c[0x0][0x848] ;  /* 0x0002120000107ab9 */ /* 0x000fca0000000a00 */
[----:B------:R-:W-:Y:S02]  /*4e50*/  @UP0 ULDC UR6, c[0x0][0x854] ;  /* 0x0002150000060ab9 */ /* 0x000fe40000000800 */
[----:B------:R-:W-:Y:S02]  /*4e60*/  UIMAD.WIDE.U32 UR6, UR40, UR6, URZ ;  /* 0x00000006280672a5 */ /* 0x000fe4000f8e003f */
[----:B--2---:R-:W-:-:S03]  /*4e70*/  ULEA UR4, UR5, UR4, 0x18 ;  /* 0x0000000405047291 */ /* 0x004fc6000f8ec03f */
[----:B------:R-:W-:Y:S02]  /*4e80*/  @UP0 ULDC UR5, c[0x0][0x858] ;  /* 0x0002160000050ab9 */ /* 0x000fe40000000800 */
[----:B------:R-:W-:Y:S01]  /*4e90*/  @UP0 USHF.R.U32.HI UR40, URZ, UR5, UR7 ;  /* 0x000000053f280299 */ /* 0x000fe20008011607 */
[----:B-1----:R-:W-:-:S03]  /*4ea0*/  VIADD R3, R4, 0xffffff80 ;  /* 0xffffff8004037836 */ /* 0x002fc60000000000 */
[----:B------:R-:W-:Y:S02]  /*4eb0*/  USHF.R.S32.HI UR5, URZ, 0x1f, UR40 ;  /* 0x0000001f3f057899 */ /* 0x000fe40008011428 */
[----:B------:R-:W-:Y:S01]  /*4ec0*/  UIMAD.WIDE.U32 UR6, UR40, UR12, UR8 ;  /* 0x0000000c280672a5 */ /* 0x000fe2000f8e0008 */
[----:B------:R-:W-:Y:S01]  /*4ed0*/  SHF.R.S32.HI R0, RZ, 0x1f, R3 ;  /* 0x0000001fff007819 */ /* 0x000fe20000011403 */
[----:B------:R-:W-:Y:S01]  /*4ee0*/  UIMAD UR10, UR5, UR12, URZ ;  /* 0x0000000c050a72a4 */ /* 0x000fe2000f8e023f */
[----:B------:R-:W-:Y:S01]  /*4ef0*/  BAR.SYNC.DEFER_BLOCKING 0x1, 0x100 ;  /* 0x0044000000007b1d */ /* 0x000fe20000010000 */
[----:B------:R-:W-:Y:S02]  /*4f00*/  ISETP.NE.AND P0, PT, R3, RZ, PT ;  /* 0x000000ff0300720c */ /* 0x000fe40003f05270 */
[----:B------:R-:W-:Y:S01]  /*4f10*/  LEA.HI R2, R0, R3, RZ, 0x7 ;  /* 0x0000000300027211 */ /* 0x000fe200078f38ff */
[----:B------:R-:W-:-:S03]  /*4f20*/  UIMAD UR10, UR40, UR13, UR10 ;  /* 0x0000000d280a72a4 */ /* 0x000fc6000f8e020a */
[----:B------:R-:W-:Y:S01]  /*4f30*/  LOP3.LUT R0, R2, 0x3fffff80, RZ, 0xc0, !PT ;  /* 0x3fffff8002007812 */ /* 0x000fe200078ec0ff */
[----:B------:R-:W-:Y:S01]  /*4f40*/  ULDC.64 UR12, c[0x0][0x840] ;  /* 0x00021000000c7ab9 */ /* 0x000fe20000000a00 */
[----:B------:R-:W-:Y:S01]  /*4f50*/  SHF.R.S32.HI R5, RZ, 0x7, R2 ;  /* 0x00000007ff057819 */ /* 0x000fe20000011402 */
[----:B------:R-:W-:Y:S02]  /*4f60*/  UIMAD UR5, UR5, UR12, URZ ;  /* 0x0000000c050572a4 */ /* 0x000fe4000f8e023f */
[----:B------:R-:W-:Y:S01]  /*4f70*/  IMAD.IADD R0, R3, 0x1, -R0 ;  /* 0x0000000103007824 */ /* 0x000fe200078e0a00 */
[----:B------:R-:W-:Y:S02]  /*4f80*/  UIMAD.WIDE.U32 UR8, UR40, UR12, UR8 ;  /* 0x0000000c280872a5 */ /* 0x000fe4000f8e0008 */
[----:B------:R-:W-:Y:S01]  /*4f90*/  UIMAD UR12, UR40, UR13, UR5 ;  /* 0x0000000d280c72a4 */ /* 0x000fe2000f8e0205 */
[----:B------:R-:W-:Y:S01]  /*4fa0*/  IMAD R0, R5, 0x600, R0 ;  /* 0x0000060005007824 */ /* 0x000fe200078e0200 */
[----:B------:R-:W-:-:S02]  /*4fb0*/  USHF.R.S32.HI UR5, URZ, 0x1f, UR37 ;  /* 0x0000001f3f057899 */ /* 0x000fc40008011425 */
[----:B------:R-:W-:Y:S01]  /*4fc0*/  UIADD3 UR7, UR7, UR10, URZ ;  /* 0x0000000a07077290 */ /* 0x000fe2000fffe03f */
[----:B------:R-:W-:Y:S01]  /*4fd0*/  IMAD.SHL.U32 R0, R0, 0x4, RZ ;  /* 0x0000000400007824 */ /* 0x000fe200078e00ff */
[----:B------:R-:W-:Y:S02]  /*4fe0*/  UIMAD UR11, UR5, UR14, URZ ;  /* 0x0000000e050b72a4 */ /* 0x000fe4000f8e023f */
[----:B------:R-:W-:Y:S02]  /*4ff0*/  UIMAD UR5, UR5, UR16, URZ ;  /* 0x00000010050572a4 */ /* 0x000fe4000f8e023f */
[----:B------:R-:W-:Y:S01]  /*5000*/  LEA R0, R0, UR4, 0x2 ;  /* 0x0000000400007c11 */ /* 0x000fe2000f8e10ff */
[----:B------:R-:W-:Y:S02]  /*5010*/  UIADD3 UR9, UR9, UR12, URZ ;  /* 0x0000000c09097290 */ /* 0x000fe4000fffe03f */
[----:B------:R-:W-:Y:S02]  /*5020*/  UIMAD UR11, UR37, UR15, UR11 ;  /* 0x0000000f250b72a4 */ /* 0x000fe4000f8e020b */
[----:B------:R1:W-:Y:S01]  /*5030*/  STS.128 [R0], R24 ;  /* 0x0000001800007388 */ /* 0x0003e20000000c00 */
        /* <DEDUP_REMOVED lines=35> */
.L_x_2439:
[----:B------:R-:W-:Y:S01]  /*5270*/  @P0 ELECT P1, URZ, PT ;  /* 0x00000000003f082f */ /* 0x000fe20003820000 */
[----:B------:R2:W-:-:S12]  /*5280*/  UBLKRED.G.S.ADD.F32.RN [UR6], [UR4], UR5, desc[UR8] ;  /* 0x00000806040073bb */ /* 0x0005d800080a1405 */
[----:B------:R-:W-:Y:S02]  /*5290*/  @P1 PLOP3.LUT P0, PT, P1, PT, PT, 0x8, 0x0 ;  /* 0x000000000000181c */ /* 0x000fe40000f0e170 */
[----:B------:R-:W-:-:S11]  /*52a0*/  PLOP3.LUT P1, PT, PT, PT, PT, 0x8, 0x0 ;  /* 0x000000000000781c */ /* 0x000fd60003f2e170 */
[----:B--2---:R-:W-:Y:S05]  /*52b0*/  @P0 BRA.U.ANY `(.L_x_2439) ;  /* 0xfffffffd00ec0947 */ /* 0x004fea000393ffff */
[----:B------:R0:W-:Y:S01]  /*52c0*/  UTMACMDFLUSH ;  /* 0x00000000000079b7 */ /* 0x0001e20000000000 */
[----:B------:R-:W-:-:S04]  /*52d0*/  DEPBAR.LE SB0, 0x0 ;  /* 0x000080000000791a */ /* 0x000fc80000000000 */
.L_x_2438:
[----:B------:R-:W-:Y:S05]  /*52e0*/  BSYNC B0 ;  /* 0x0000000000007941 */ /* 0x000fea0003800000 */
.L_x_2437:
        /* <DEDUP_REMOVED lines=28> */
.L_x_2440:
        /* <DEDUP_REMOVED lines=8> */
.L_x_2412:
        /* <DEDUP_REMOVED lines=29> */
.L_x_2442:
[----:B------:R-:W-:Y:S01]  /*5700*/  ULDC UR9, c[0x0][0x8cc] ;  /* 0x0002330000097ab9 */ /* 0x000fe20000000800 */
[----:B------:R-:W-:Y:S01]  /*5710*/  UMOV UR7, UR8 ;  /* 0x0000000800077c82 */ /* 0x000fe20008000000 */
[----:B------:R-:W-:-:S11]  /*5720*/  UISETP.NE.AND UP0, UPT, UR9, 0x1, UPT ;  /* 0x000000010900788c */ /* 0x000fd6000bf05270 */
[----:B------:R-:W-:Y:S02]  /*5730*/  @UP0 ULDC.64 UR10, c[0x0][0x8d0] ;  /* 0x00023400000a0ab9 */ /* 0x000fe40000000a00 */
[----:B------:R-:W-:-:S04]  /*5740*/  UIMAD.WIDE.U32 UR4, UR8, UR10, URZ ;  /* 0x0000000a080472a5 */ /* 0x000fc8000f8e003f */
[----:B------:R-:W-:-:S04]  /*5750*/  @UP0 USHF.R.U32.HI UR7, URZ, UR11, UR5 ;  /* 0x0000000b3f070299 */ /* 0x000fc80008011605 */
[----:B------:R-:W-:-:S12]  /*5760*/  UIMAD UR4, UR7, UR9, URZ ;  /* 0x00000009070472a4 */ /* 0x000fd8000f8e023f */
.L_x_2443:
        /* <DEDUP_REMOVED lines=67> */
.L_x_2446:
[----:B------:R-:W-:Y:S05]  /*5ba0*/  BSYNC B0 ;  /* 0x0000000000007941 */ /* 0x000fea0003800000 */
.L_x_2445:
        /* <DEDUP_REMOVED lines=19> */
.L_x_2448:
[----:B------:R-:W-:Y:S05]  /*5ce0*/  BSYNC B0 ;  /* 0x0000000000007941 */ /* 0x000fea0003800000 */
.L_x_2447:
[----:B------:R-:W-:Y:S06]  /*5cf0*/  BAR.ARV 0xa, 0xa0 ;  /* 0x0282800000007b1d */ /* 0x000fec0000002000 */
[----:B------:R-:W-:Y:S04]  /*5d00*/  BSSY B0, `(.L_x_2449) ;  /* 0x0000003000007945 */ /* 0x000fe80003800000 */
[----:B------:R-:W-:Y:S05]  /*5d10*/  @!P0 BRA `(.L_x_2450) ;  /* 0x0000000000048947 */ /* 0x000fea0003800000 */
[----:B------:R-:W-:-:S04]  /*5d20*/  DEPBAR.LE SB0, 0x0 ;  /* 0x000080000000791a */ /* 0x000fc80000000000 */
.L_x_2450:
[----:B------:R-:W-:Y:S05]  /*5d30*/  BSYNC B0 ;  /* 0x0000000000007941 */ /* 0x000fea0003800000 */
.L_x_2449:
[----:B------:R-:W-:Y:S06]  /*5d40*/  BAR.ARV 0xb, 0xa0 ;  /* 0x02c2800000007b1d */ /* 0x000fec0000002000 */
[----:B------:R-:W-:Y:S01]  /*5d50*/  UIADD3 UR12, UR8, 0x1, URZ ;  /* 0x00000001080c7890 */ /* 0x000fe2000fffe03f */
[----:B------:R-:W-:Y:S11]  /*5d60*/  BRA `(.L_x_2451) ;  /* 0x0000000000047947 */ /* 0x000ff60003800000 */
.L_x_2444:
[----:B------:R-:W-:-:S05]  /*5d70*/  UMOV UR12, UR8 ;  /* 0x00000008000c7c82 */ /* 0x000fca0008000000 */
.L_x_2451:
        /* <DEDUP_REMOVED lines=18> */
.L_x_2464:
        /* <DEDUP_REMOVED lines=20> */
.L_x_2453:
[----:B------:R-:W-:Y:S05]  /*5fe0*/  BSYNC B0 ;  /* 0x0000000000007941 */ /* 0x000fea0003800000 */
.L_x_2452:
        /* <DEDUP_REMOVED lines=13> */
.L_x_2455:
[----:B------:R-:W-:Y:S05]  /*60c0*/  BSYNC B0 ;  /* 0x0000000000007941 */ /* 0x000fea0003800000 */
.L_x_2454:
[----:B------:R-:W-:Y:S06]  /*60d0*/  BAR.ARV 0xa, 0xa0 ;  /* 0x0282800000007b1d */ /* 0x000fec0000002000 */
[----:B------:R-:W-:Y:S04]  /*60e0*/  BSSY B0, `(.L_x_2456) ;  /* 0x0000003000007945 */ /* 0x000fe80003800000 */
[----:B------:R-:W-:Y:S05]  /*60f0*/  @!P0 BRA `(.L_x_2457) ;  /* 0x0000000000048947 */ /* 0x000fea0003800000 */
[----:B------:R-:W-:-:S04]  /*6100*/  DEPBAR.LE SB0, 0x0 ;  /* 0x000080000000791a */ /* 0x000fc80000000000 */
.L_x_2457:
[----:B------:R-:W-:Y:S05]  /*6110*/  BSYNC B0 ;  /* 0x0000000000007941 */ /* 0x000fea0003800000 */
.L_x_2456:
        /* <DEDUP_REMOVED lines=13> */
.L_x_2459:
[----:B------:R-:W-:Y:S05]  /*61f0*/  BSYNC B0 ;  /* 0x0000000000007941 */ /* 0x000fea0003800000 */
.L_x_2458:
        /* <DEDUP_REMOVED lines=13> */
.L_x_2461:
[----:B------:R-:W-:Y:S05]  /*62d0*/  BSYNC B0 ;  /* 0x0000000000007941 */ /* 0x000fea0003800000 */
.L_x_2460:
[----:B------:R-:W-:Y:S01]  /*62e0*/  UIADD3 UR12, UR12, 0x2, URZ ;  /* 0x000000020c0c7890 */ /* 0x000fe2000fffe03f */
[----:B------:R-:W-:Y:S06]  /*62f0*/  BAR.ARV 0xa, 0xa0 ;  /* 0x0282800000007b1d */ /* 0x000fec0000002000 */
[----:B------:R-:W-:Y:S01]  /*6300*/  UISETP.GE.AND UP0, UPT, UR12, UR5, UPT ;  /* 0x000000050c00728c */ /* 0x000fe2000bf06270 */
[----:B------:R-:W-:Y:S04]  /*6310*/  BSSY B0, `(.L_x_2462) ;  /* 0x0000003000007945 */ /* 0x000fe80003800000 */
[----:B------:R-:W-:Y:S06]  /*6320*/  @!P0 BRA `(.L_x_2463) ;  /* 0x0000000000048947 */ /* 0x000fec0003800000 */
[----:B------:R-:W-:-:S04]  /*6330*/  DEPBAR.LE SB0, 0x0 ;  /* 0x000080000000791a */ /* 0x000fc80000000000 */
.L_x_2463:
[----:B------:R-:W-:Y:S05]  /*6340*/  BSYNC B0 ;  /* 0x0000000000007941 */ /* 0x000fea0003800000 */
.L_x_2462:
[----:B------:R-:W-:Y:S06]  /*6350*/  BAR.ARV 0xb, 0xa0 ;  /* 0x02c2800000007b1d */ /* 0x000fec0000002000 */
[----:B------:R-:W-:Y:S01]  /*6360*/  PLOP3.LUT P1, PT, PT, PT, UP0, 0x80, 0x0 ;  /* 0x000000000000781c */ /* 0x000fe20003f2f008 */
[----:B------:R-:W-:Y:S02]  /*6370*/  UIADD3 UR20, UR20, 0x3000, URZ ;  /* 0x0000300014147890 */ /* 0x000fe4000fffe03f */
[----:B------:R-:W-:-:S10]  /*6380*/  UIADD3 UR4, UR4, 0x3000, URZ ;  /* 0x0000300004047890 */ /* 0x000fd4000fffe03f */
[----:B------:R-:W-:Y:S05]  /*6390*/  @!P1 BRA `(.L_x_2464) ;  /* 0xfffffff800c09947 */ /* 0x000fea000383ffff */
[----:B------:R-:W-:Y:S05]  /*63a0*/  BRA `(.L_x_2416) ;  /* 0x0000002400f47947 */ /* 0x000fea0003800000 */
.L_x_2441:
        /* <DEDUP_REMOVED lines=21> */
.L_x_2465:
[----:B------:R-:W-:Y:S01]  /*6500*/  ULDC UR8, c[0x0][0x8cc] ;  /* 0x0002330000087ab9 */ /* 0x000fe20000000800 */
[----:B------:R-:W-:Y:S01]  /*6510*/  UMOV UR11, UR7 ;  /* 0x00000007000b7c82 */ /* 0x000fe20008000000 */
[----:B------:R-:W-:-:S11]  /*6520*/  UISETP.NE.AND UP0, UPT, UR8, 0x1, UPT ;  /* 0x000000010800788c */ /* 0x000fd6000bf05270 */
[----:B------:R-:W-:Y:S02]  /*6530*/  @UP0 ULDC.64 UR12, c[0x0][0x8d0] ;  /* 0x00023400000c0ab9 */ /* 0x000fe40000000a00 */
[----:B------:R-:W-:-:S04]  /*6540*/  UIMAD.WIDE.U32 UR4, UR7, UR12, URZ ;  /* 0x0000000c070472a5 */ /* 0x000fc8000f8e003f */
[----:B------:R-:W-:-:S04]  /*6550*/  @UP0 USHF.R.U32.HI UR11, URZ, UR13, UR5 ;  /* 0x0000000d3f0b0299 */ /* 0x000fc80008011605 */
[----:B------:R-:W-:-:S12]  /*6560*/  UIMAD UR4, UR11, UR8, URZ ;  /* 0x000000080b0472a4 */ /* 0x000fd8000f8e023f */
.L_x_2466:
        /* <DEDUP_REMOVED lines=70> */
.L_x_2497:
        /* <DEDUP_REMOVED lines=15> */
.L_x_2470:
        /* <DEDUP_REMOVED lines=66> */
[----:B------:R-:W-:Y:S01]  /*6ee0*/  ISETP.GE.AND P1, PT, R4, R6, PT ;  /* 0x000000060400720c */ /* 0x000fe20003f26270 */
[----:B------:R-:W-:Y:S01]  /*6ef0*/  UTMALDG.4D [UR16], [UR48], desc[UR50] ;  /* 0x00003210300075b4 */ /* 0x000fe20008019000 */
[----:B------:R-:W-:Y:S01]  /*6f00*/  UMOV UR60, UR12 ;  /* 0x0000000c003c7c82 */ /* 0x000fe20008000000 */
        /* <DEDUP_REMOVED lines=30> */
[----:B-1----:R-:W-:Y:S01]  /*70f0*/  UIADD3 UR24, UR8, 0x6000, URZ ;  /* 0x0000600008187890 */ /* 0x002fe2000fffe03f */
[----:B------:R-:W-:Y:S01]  /*7100*/  UMOV UR26, UR18 ;  /* 0x00000012001a7c82 */ /* 0x000fe20008000000 */
[----:B------:R3:W-:Y:S01]  /*7110*/  UTMALDG.4D [UR40], [UR46], desc[UR54] ;  /* 0x000036282e0075b4 */ /* 0x0007e20008019000 */
[----:B--2---:R-:W-:-:S02]  /*7120*/  UIADD3 UR32, UR8, 0x8000, URZ ;  /* 0x0000800008207890 */ /* 0x004fc4000fffe03f */
[----:B------:R-:W-:-:S04]  /*7130*/  UIADD3 UR8, UR8, 0xa000, URZ ;  /* 0x0000a00008087890 */ /* 0x000fc8000fffe03f */
[----:B------:R3:W-:Y:S03]  /*7140*/  UTMALDG.4D [UR24], [UR30], desc[UR54] ;  /* 0x000036181e0075b4 */ /* 0x0007e60008019000 */
        /* <DEDUP_REMOVED lines=21> */
.L_x_2481:
[----:B--234-:R-:W-:-:S04]  /*72a0*/  SHF.L.U32 R21, R11, 0x1f, RZ ;  /* 0x0000001f0b157819 */ /* 0x01cfc800000006ff */
[----:B------:R-:W1:Y:S02]  /*72b0*/  SYNCS.PHASECHK.TRANS64.TRYWAIT P1, [R16+URZ+0x26840], R21 ;  /* 0x02684015100075a7 */ /* 0x000e64000802017f */
[----:B-1----:R-:W-:Y:S05]  /*72c0*/  @!P1 BRA `(.L_x_2473) ;  /* 0x0000001800ac9947 */ /* 0x002fea0003800000 */
.L_x_2498:
[----:B------:R-:W-:Y:S05]  /*72d0*/  @P0 BRA `(.L_x_2474) ;  /* 0x0000000000140947 */ /* 0x000fea0003800000 */
[----:B------:R-:W-:Y:S01]  /*72e0*/  ISETP.NE.AND P1, PT, R6, RZ, PT ;  /* 0x000000ff0600720c */ /* 0x000fe20003f25270 */
[----:B------:R-:W-:-:S04]  /*72f0*/  IMAD.MOV.U32 R3, RZ, RZ, 0x3100 ;  /* 0x00003100ff037424 */ /* 0x000fc800078e00ff */
[----:B------:R3:W-:Y:S08]  /*7300*/  SYNCS.ARRIVE.TRANS64 RZ, [R16+URZ+0x26830], R3 ;  /* 0x0268300310ff79a7 */ /* 0x0007f0000800003f */
[----:B------:R-:W-:Y:S05]  /*7310*/  @!P1 BRA `(.L_x_2474) ;  /* 0x0000000000049947 */ /* 0x000fea0003800000 */
[----:B------:R-:W-:Y:S01]  /*7320*/  BPT.TRAP 0x1 ;  /* 0x000000040000795c */ /* 0x000fe20000300000 */
.L_x_2474:
        /* <DEDUP_REMOVED lines=43> */
.L_x_2499:
[----:B------:R-:W-:Y:S05]  /*75e0*/  @P0 BRA `(.L_x_2476) ;  /* 0x0000000000140947 */ /* 0x000fea0003800000 */
[----:B------:R-:W-:Y:S01]  /*75f0*/  ISETP.NE.AND P1, PT, R6, RZ, PT ;  /* 0x000000ff0600720c */ /* 0x000fe20003f25270 */
[----:B------:R-:W-:-:S04]  /*7600*/  IMAD.MOV.U32 R2, RZ, RZ, 0x3100 ;  /* 0x00003100ff027424 */ /* 0x000fc800078e00ff */
[----:B------:R3:W-:Y:S08]  /*7610*/  SYNCS.ARRIVE.TRANS64 RZ, [R16+URZ+0x26818], R2 ;  /* 0x0268180210ff79a7 */ /* 0x0007f0000800003f */
[----:B------:R-:W-:Y:S05]  /*7620*/  @!P1 BRA `(.L_x_2476) ;  /* 0x0000000000049947 */ /* 0x000fea0003800000 */
[----:B------:R-:W-:Y:S01]  /*7630*/  BPT.TRAP 0x1 ;  /* 0x000000040000795c */ /* 0x000fe20000300000 */
.L_x_2476:
        /* <DEDUP_REMOVED lines=43> */
.L_x_2500:
[----:B------:R-:W-:Y:S05]  /*78f0*/  @P0 BRA `(.L_x_2478) ;  /* 0x0000000000140947 */ /* 0x000fea0003800000 */
[----:B------:R-:W-:Y:S01]  /*7900*/  ISETP.NE.AND P1, PT, R6, RZ, PT ;  /* 0x000000ff0600720c */ /* 0x000fe20003f25270 */
[----:B-123--:R-:W-:-:S04]  /*7910*/  IMAD.MOV.U32 R21, RZ, RZ, 0x3100 ;  /* 0x00003100ff157424 */ /* 0x00efc800078e00ff */
[----:B------:R4:W-:Y:S08]  /*7920*/  SYNCS.ARRIVE.TRANS64 RZ, [R16+URZ+0x26838], R21 ;  /* 0x0268381510ff79a7 */ /* 0x0009f0000800003f */
[----:B------:R-:W-:Y:S05]  /*7930*/  @!P1 BRA `(.L_x_2478) ;  /* 0x0000000000049947 */ /* 0x000fea0003800000 */
[----:B------:R-:W-:Y:S01]  /*7940*/  BPT.TRAP 0x1 ;  /* 0x000000040000795c */ /* 0x000fe20000300000 */
.L_x_2478:
        /* <DEDUP_REMOVED lines=38> */
.L_x_2502:
[----:B------:R-:W-:Y:S05]  /*7bb0*/  @P0 BRA `(.L_x_2480) ;  /* 0x0000000000140947 */ /* 0x000fea0003800000 */
[----:B------:R-:W-:Y:S01]  /*7bc0*/  ISETP.NE.AND P1, PT, R6, RZ, PT ;  /* 0x000000ff0600720c */ /* 0x000fe20003f25270 */
[----:B------:R-:W-:-:S04]  /*7bd0*/  IMAD.MOV.U32 R5, RZ, RZ, 0x3100 ;  /* 0x00003100ff057424 */ /* 0x000fc800078e00ff */
[----:B------:R1:W-:Y:S08]  /*7be0*/  SYNCS.ARRIVE.TRANS64 RZ, [R16+URZ+0x26810], R5 ;  /* 0x0268100510ff79a7 */ /* 0x0003f0000800003f */
[----:B------:R-:W-:Y:S05]  /*7bf0*/  @!P1 BRA `(.L_x_2480) ;  /* 0x0000000000049947 */ /* 0x000fea0003800000 */
[----:B------:R-:W-:Y:S01]  /*7c00*/  BPT.TRAP 0x1 ;  /* 0x000000040000795c */ /* 0x000fe20000300000 */
.L_x_2480:
        /* <DEDUP_REMOVED lines=44> */
.L_x_2472:
        /* <DEDUP_REMOVED lines=8> */
.L_x_2503:
[----:B------:R-:W-:Y:S05]  /*7f50*/  @P0 BRA `(.L_x_2483) ;  /* 0x0000000000140947 */ /* 0x000fea0003800000 */
[----:B------:R-:W-:Y:S01]  /*7f60*/  ISETP.NE.AND P1, PT, R6, RZ, PT ;  /* 0x000000ff0600720c */ /* 0x000fe20003f25270 */
[----:B------:R-:W-:-:S04]  /*7f70*/  IMAD.MOV.U32 R5, RZ, RZ, 0x3100 ;  /* 0x00003100ff057424 */ /* 0x000fc800078e00ff */
[----:B------:R2:W-:Y:S08]  /*7f80*/  SYNCS.ARRIVE.TRANS64 RZ, [R16+URZ+0x26830], R5 ;  /* 0x0268300510ff79a7 */ /* 0x0005f0000800003f */
[----:B------:R-:W-:Y:S05]  /*7f90*/  @!P1 BRA `(.L_x_2483) ;  /* 0x0000000000049947 */ /* 0x000fea0003800000 */
[----:B------:R-:W-:Y:S01]  /*7fa0*/  BPT.TRAP 0x1 ;  /* 0x000000040000795c */ /* 0x000fe20000300000 */
.L_x_2483:
        /* <DEDUP_REMOVED lines=40> */
.L_x_2504:
[----:B------:R-:W-:Y:S05]  /*8230*/  @P0 BRA `(.L_x_2485) ;  /* 0x0000000000140947 */ /* 0x000fea0003800000 */
[----:B------:R-:W-:Y:S01]  /*8240*/  ISETP.NE.AND P0, PT, R6, RZ, PT ;  /* 0x000000ff0600720c */ /* 0x000fe20003f05270 */
[----:B------:R-:W-:-:S04]  /*8250*/  IMAD.MOV.U32 R5, RZ, RZ, 0x3100 ;  /* 0x00003100ff057424 */ /* 0x000fc800078e00ff */
[----:B------:R1:W-:Y:S08]  /*8260*/  SYNCS.ARRIVE.TRANS64 RZ, [R16+URZ+0x26818], R5 ;  /* 0x0268180510ff79a7 */ /* 0x0003f0000800003f */
[----:B------:R-:W-:Y:S05]  /*8270*/  @!P0 BRA `(.L_x_2485) ;  /* 0x0000000000048947 */ /* 0x000fea0003800000 */
[----:B------:R-:W-:Y:S01]  /*8280*/  BPT.TRAP 0x1 ;  /* 0x000000040000795c */ /* 0x000fe20000300000 */
.L_x_2485:
        /* <DEDUP_REMOVED lines=44> */
.L_x_2471:
[----:B------:R-:W1:Y:S01]  /*8550*/  S2R R0, SR_TID.X ;  /* 0x0000000000007919 */ /* 0x000e620000002100 */
[----:B------:R-:W-:Y:S01]  /*8560*/  IMAD R3, R19, 0x8, R16 ;  /* 0x0000000813037824 */ /* 0x000fe200078e0210 */
[----:B-1----:R-:W-:Y:S02]  /*8570*/  LOP3.LUT R2, R0, 0x7f, RZ, 0xc0, !PT ;  /* 0x0000007f00027812 */ /* 0x002fe400078ec0ff */
[----:B------:R-:W-:Y:S02]  /*8580*/  SHF.L.U32 R0, R11, 0x1f, RZ ;  /* 0x0000001f0b007819 */ /* 0x000fe400000006ff */
[----:B------:R-:W-:Y:S02]  /*8590*/  ISETP.NE.AND P1, PT, R2, RZ, PT ;  /* 0x000000ff0200720c */ /* 0x000fe40003f25270 */
[----:B------:R-:W1:Y:S02]  /*85a0*/  SYNCS.PHASECHK.TRANS64.TRYWAIT P0, [R3+URZ+0x26840], R0 ;  /* 0x02684000030075a7 */ /* 0x000e64000800017f */
[----:B-1----:R-:W-:Y:S09]  /*85b0*/  @!P0 BRA `(.L_x_2486) ;  /* 0x00000008006c8947 */ /* 0x002ff20003800000 */
.L_x_2505:
[----:B------:R-:W-:Y:S05]  /*85c0*/  @P1 BRA `(.L_x_2487) ;  /* 0x0000000000181947 */ /* 0x000fea0003800000 */
[----:B------:R-:W1:Y:S01]  /*85d0*/  S2R R2, SR_TID.X ;  /* 0x0000000000027919 */ /* 0x000e620000002100 */
[----:B------:R-:W-:-:S04]  /*85e0*/  IMAD.MOV.U32 R0, RZ, RZ, 0x3100 ;  /* 0x00003100ff007424 */ /* 0x000fc800078e00ff */
[----:B------:R1:W-:Y:S02]  /*85f0*/  SYNCS.ARRIVE.TRANS64 RZ, [R3+URZ+0x26830], R0 ;  /* 0x0268300003ff79a7 */ /* 0x0003e4000800003f */
[----:B-1----:R-:W-:-:S13]  /*8600*/  LOP3.LUT P0, RZ, R2, 0x1f, RZ, 0xc0, !PT ;  /* 0x0000001f02ff7812 */ /* 0x002fda000780c0ff */
[----:B------:R-:W-:Y:S05]  /*8610*/  @!P0 BRA `(.L_x_2487) ;  /* 0x0000000000048947 */ /* 0x000fea0003800000 */
[----:B------:R-:W-:Y:S01]  /*8620*/  BPT.TRAP 0x1 ;  /* 0x000000040000795c */ /* 0x000fe20000300000 */
.L_x_2487:
        /* <DEDUP_REMOVED lines=47> */
.L_x_2468:
[----:B------:R-:W-:Y:S05]  /*8920*/  BSYNC B0 ;  /* 0x0000000000007941 */ /* 0x000fea0003800000 */
.L_x_2467:
[----:B------:R-:W-:-:S03]  /*8930*/  UMOV UR7, 0xffffffff ;  /* 0xffffffff00077882 */ /* 0x000fc60000000000 */
[----:B------:R-:W-:Y:S05]  /*8940*/  BRA.DIV UR7, `(.L_x_2488) ;  /* 0x00000006079c7947 */ /* 0x000fea000b800000 */
[----:B------:R-:W-:-:S13]  /*8950*/  ELECT P6, URZ, PT ;  /* 0x00000000003f782f */ /* 0x000fda00038c0000 */
.L_x_2508:
[----:B------:R-:W-:Y:S05]  /*8960*/  @!P6 BRA `(.L_x_2416) ;  /* 0x000000000084e947 */ /* 0x000fea0003800000 */
[----:B------:R-:W-:-:S06]  /*8970*/  ULOP3.LUT UR7, UR38, 0x2, URZ, 0xfc, !UPT ;  /* 0x0000000226077892 */ /* 0x000fcc000f8efc3f */
[----:B------:R-:W-:-:S05]  /*8980*/  IMAD.U32 R2, RZ, RZ, UR7 ;  /* 0x00000007ff027e24 */ /* 0x000fca000f8e00ff */
[----:B------:R-:W-:-:S13]  /*8990*/  ISETP.NE.AND P2, PT, R2, 0x3, PT ;  /* 0x000000030200780c */ /* 0x000fda0003f45270 */
[----:B------:R-:W-:Y:S05]  /*89a0*/  @!P2 BRA `(.L_x_2489) ;  /* 0x000000000004a947 */ /* 0x000fea0003800000 */
[----:B------:R-:W-:Y:S01]  /*89b0*/  BPT.TRAP 0x1 ;  /* 0x000000040000795c */ /* 0x000fe20000300000 */
.L_x_2489:
        /* <DEDUP_REMOVED lines=15> */
.L_x_2509:
[----:B------:R-:W2:Y:S02]  /*8ab0*/  SYNCS.PHASECHK.TRANS64.TRYWAIT P0, [R3+URZ], R2 ;  /* 0x00000002030075a7 */ /* 0x000ea4000800017f */
[----:B--2---:R-:W-:Y:S05]  /*8ac0*/  @!P0 BRA `(.L_x_2491) ;  /* 0x0000000400708947 */ /* 0x004fea0003800000 */
.L_x_2510:
[----:B------:R-:W-:Y:S05]  /*8ad0*/  @!P2 BRA `(.L_x_2492) ;  /* 0x000000000004a947 */ /* 0x000fea0003800000 */
[----:B------:R-:W-:Y:S01]  /*8ae0*/  BPT.TRAP 0x1 ;  /* 0x000000040000795c */ /* 0x000fe20000300000 */
.L_x_2492:
[----:B--2---:R-:W-:-:S04]  /*8af0*/  VIADD R3, R7, 0x26840 ;  /* 0x0002684007037836 */ /* 0x004fc80000000000 */
[----:B------:R-:W-:-:S04]  /*8b00*/  IMAD R0, R0, 0x8, R3 ;  /* 0x0000000800007824 */ /* 0x000fc800078e0203 */
[----:B------:R-:W2:Y:S02]  /*8b10*/  SYNCS.PHASECHK.TRANS64.TRYWAIT P0, [R0+URZ], R5 ;  /* 0x00000005000075a7 */ /* 0x000ea4000800017f */
[----:B--2---:R-:W-:Y:S05]  /*8b20*/  @!P0 BRA `(.L_x_2493) ;  /* 0x00000004006c8947 */ /* 0x004fea0003800000 */
.L_x_2511:
[----:B------:R-:W-:-:S07]  /*8b30*/  IMAD R3, R4, 0x8, R3 ;  /* 0x0000000804037824 */ /* 0x000fce00078e0203 */
.L_x_2494:
[----:B---3--:R3:W4:Y:S02]  /*8b40*/  SYNCS.PHASECHK.TRANS64.TRYWAIT P0, [R3+URZ], R2 ;  /* 0x00000002030075a7 */ /* 0x008724000800017f */
[----:B----4-:R-:W-:Y:S05]  /*8b50*/  @!P0 NANOSLEEP.SYNCS 0x989680 ;  /* 0x009896800000895d */ /* 0x010fea0003900000 */
[----:B------:R-:W4:Y:S02]  /*8b60*/  @!P0 SYNCS.PHASECHK.TRANS64 P0, [R3+URZ], R2 ;  /* 0x00000002030085a7 */ /* 0x000f24000800007f */
[----:B----4-:R-:W-:Y:S05]  /*8b70*/  @!P0 BRA `(.L_x_2494) ;  /* 0xfffffffc00f08947 */ /* 0x010fea000383ffff */
.L_x_2416:
[----:B------:R-:W-:Y:S05]  /*8b80*/  BSYNC B6 ;  /* 0x0000000000067941 */ /* 0x000fea0003800000 */
.L_x_2411:
[----:B------:R-:W-:Y:S05]  /*8b90*/  EXIT ;  /* 0x000000000000794d */ /* 0x000fea0003800000 */
.L_x_2422:
[----:B------:R-:W-:Y:S02]  /*8ba0*/  IMAD.MOV.U32 R13, RZ, RZ, R17 ;  /* 0x000000ffff0d7224 */ /* 0x000fe400078e0011 */
[----:B------:R-:W-:Y:S02]  /*8bb0*/  IMAD.MOV.U32 R12, RZ, RZ, RZ ;  /* 0x000000ffff0c7224 */ /* 0x000fe400078e00ff */
[----:B------:R-:W-:Y:S02]  /*8bc0*/  IMAD.MOV.U32 R11, RZ, RZ, 0x1f ;  /* 0x0000001fff0b7424 */ /* 0x000fe400078e00ff */
[----:B------:R-:W-:-:S07]  /*8bd0*/  IMAD.MOV.U32 R15, RZ, RZ, -0x1 ;  /* 0xffffffffff0f7424 */ /* 0x000fce00078e00ff */
[----:B------:R-:W-:Y:S05]  /*8be0*/  WARPSYNC.COLLECTIVE R15, `(.L_x_2495) ;  /* 0x000000000f087348 */ /* 0x000fea0003c00000 */
[----:B------:R1:W2:Y:S02]  /*8bf0*/  SHFL.IDX P6, R14, R13, R12, R11 ;  /* 0x0000000c0d0e7389 */ /* 0x0002a400000c000b */
[----:B-12---:R-:W-:Y:S01]  /*8c00*/  ENDCOLLECTIVE ;  /* 0x000000000000791b */ /* 0x006fe20003800000 */
.L_x_2495:
[----:B------:R-:W-:Y:S05]  /*8c10*/  BRA `(.L_x_2496) ;  /* 0xffffff8400747947 */ /* 0x000fea000383ffff */
.L_x_2424:
[----:B--2---:R2:W3:Y:S02]  /*8c20*/  SYNCS.PHASECHK.TRANS64.TRYWAIT P0, [R235+URZ+0x26800], R4 ;  /* 0x02680004eb0075a7 */ /* 0x0044e4000800017f */
[----:B---3--:R-:W-:Y:S05]  /*8c30*/  @!P0 NANOSLEEP.SYNCS 0x989680 ;  /* 0x009896800000895d */ /* 0x008fea0003900000 */
[----:B------:R-:W3:Y:S02]  /*8c40*/  @!P0 SYNCS.PHASECHK.TRANS64 P0, [R235+URZ+0x26800], R4 ;  /* 0x02680004eb0085a7 */ /* 0x000ee4000800007f */
[----:B---3--:R-:W-:Y:S05]  /*8c50*/  @!P0 BRA `(.L_x_2424) ;  /* 0xfffffffc00f08947 */ /* 0x008fea000383ffff */
[----:B------:R-:W-:Y:S05]  /*8c60*/  BRA `(.L_x_2423) ;  /* 0xffffff84009c7947 */ /* 0x000fea000383ffff */
.L_x_2429:
[----:B--2---:R-:W-:-:S04]  /*8c70*/  IMAD.U32 R5, RZ, RZ, UR9 ;  /* 0x00000009ff057e24 */ /* 0x004fc8000f8e00ff */
[----:B------:R2:W3:Y:S03]  /*8c80*/  SYNCS.PHASECHK.TRANS64.TRYWAIT P1, [R5+URZ+0x26810], R120 ;  /* 0x02681078050075a7 */ /* 0x0004e6000802017f */
[----:B---3--:R-:W-:Y:S05]  /*8c90*/  @!P1 NANOSLEEP.SYNCS 0x989680 ;  /* 0x009896800000995d */ /* 0x008fea0003900000 */
[----:B------:R-:W3:Y:S02]  /*8ca0*/  @!P1 SYNCS.PHASECHK.TRANS64 P1, [R5+URZ+0x26810], R120 ;  /* 0x02681078050095a7 */ /* 0x000ee4000802007f */
[----:B---3--:R-:W-:Y:S05]  /*8cb0*/  @!P1 BRA `(.L_x_2429) ;  /* 0xfffffffc00ec9947 */ /* 0x008fea000383ffff */
[----:B------:R-:W-:Y:S05]  /*8cc0*/  BRA `(.L_x_2428) ;  /* 0xffffff8c00f87947 */ /* 0x000fea000383ffff */
.L_x_2433:
[----:B------:R-:W-:-:S04]  /*8cd0*/  IMAD.U32 R121, RZ, RZ, UR9 ;  /* 0x00000009ff797e24 */ /* 0x000fc8000f8e00ff */
[----:B------:R1:W1:Y:S03]  /*8ce0*/  SYNCS.PHASECHK.TRANS64.TRYWAIT P1, [R121+URZ+0x26830], R120 ;  /* 0x02683078790075a7 */ /* 0x000266000802017f */
[----:B-1----:R-:W-:Y:S05]  /*8cf0*/  @!P1 NANOSLEEP.SYNCS 0x989680 ;  /* 0x009896800000995d */ /* 0x002fea0003900000 */
[----:B------:R-:W1:Y:S02]  /*8d00*/  @!P1 SYNCS.PHASECHK.TRANS64 P1, [R121+URZ+0x26830], R120 ;  /* 0x02683078790095a7 */ /* 0x000e64000802007f */
[----:B-1----:R-:W-:Y:S05]  /*8d10*/  @!P1 BRA `(.L_x_2433) ;  /* 0xfffffffc00ec9947 */ /* 0x002fea000383ffff */
[----:B------:R-:W-:Y:S05]  /*8d20*/  BRA `(.L_x_2432) ;  /* 0xffffff9400bc7947 */ /* 0x000fea000383ffff */
.L_x_2469:
[----:B-1----:R1:W2:Y:S02]  /*8d30*/  SYNCS.PHASECHK.TRANS64.TRYWAIT P0, [R16+URZ+0x26820], R3 ;  /* 0x02682003100075a7 */ /* 0x0022a4000800017f */
[----:B--2---:R-:W-:Y:S05]  /*8d40*/  @!P0 NANOSLEEP.SYNCS 0x989680 ;  /* 0x009896800000895d */ /* 0x004fea0003900000 */
[----:B------:R-:W2:Y:S02]  /*8d50*/  @!P0 SYNCS.PHASECHK.TRANS64 P0, [R16+URZ+0x26820], R3 ;  /* 0x02682003100085a7 */ /* 0x000ea4000800007f */
[----:B--2---:R-:W-:Y:S05]  /*8d60*/  @!P0 BRA `(.L_x_2469) ;  /* 0xfffffffc00f08947 */ /* 0x004fea000383ffff */
[----:B------:R-:W-:Y:S05]  /*8d70*/  BRA `(.L_x_2497) ;  /* 0xffffffdc00147947 */ /* 0x000fea000383ffff */
.L_x_2473:
[----:B-1----:R1:W3:Y:S02]  /*8d80*/  SYNCS.PHASECHK.TRANS64.TRYWAIT P1, [R16+URZ+0x26840], R21 ;  /* 0x02684015100075a7 */ /* 0x0022e4000802017f */
[----:B---3--:R-:W-:Y:S05]  /*8d90*/  @!P1 NANOSLEEP.SYNCS 0x989680 ;  /* 0x009896800000995d */ /* 0x008fea0003900000 */
[----:B------:R-:W3:Y:S02]  /*8da0*/  @!P1 SYNCS.PHASECHK.TRANS64 P1, [R16+URZ+0x26840], R21 ;  /* 0x02684015100095a7 */ /* 0x000ee4000802007f */
[----:B---3--:R-:W-:Y:S05]  /*8db0*/  @!P1 BRA `(.L_x_2473) ;  /* 0xfffffffc00f09947 */ /* 0x008fea000383ffff */
[----:B------:R-:W-:Y:S05]  /*8dc0*/  BRA `(.L_x_2498) ;  /* 0xffffffe400407947 */ /* 0x000fea000383ffff */
.L_x_2475:
[----:B--2---:R2:W3:Y:S02]  /*8dd0*/  SYNCS.PHASECHK.TRANS64.TRYWAIT P1, [R16+URZ+0x26828], R21 ;  /* 0x02682815100075a7 */ /* 0x0044e4000802017f */
[----:B---3--:R-:W-:Y:S05]  /*8de0*/  @!P1 NANOSLEEP.SYNCS 0x989680 ;  /* 0x009896800000995d */ /* 0x008fea0003900000 */
[----:B------:R-:W3:Y:S02]  /*8df0*/  @!P1 SYNCS.PHASECHK.TRANS64 P1, [R16+URZ+0x26828], R21 ;  /* 0x02682815100095a7 */ /* 0x000ee4000802007f */
[----:B---3--:R-:W-:Y:S05]  /*8e00*/  @!P1 BRA `(.L_x_2475) ;  /* 0xfffffffc00f09947 */ /* 0x008fea000383ffff */
[----:B------:R-:W-:Y:S05]  /*8e10*/  BRA `(.L_x_2499) ;  /* 0xffffffe400f07947 */ /* 0x000fea000383ffff */
.L_x_2477:
[----:B---3--:R3:W4:Y:S02]  /*8e20*/  SYNCS.PHASECHK.TRANS64.TRYWAIT P1, [R16+URZ+0x26848], R21 ;  /* 0x02684815100075a7 */ /* 0x008724000802017f */
[----:B----4-:R-:W-:Y:S05]  /*8e30*/  @!P1 NANOSLEEP.SYNCS 0x989680 ;  /* 0x009896800000995d */ /* 0x010fea0003900000 */
[----:B------:R-:W4:Y:S02]  /*8e40*/  @!P1 SYNCS.PHASECHK.TRANS64 P1, [R16+URZ+0x26848], R21 ;  /* 0x02684815100095a7 */ /* 0x000f24000802007f */
[----:B----4-:R-:W-:Y:S05]  /*8e50*/  @!P1 BRA `(.L_x_2477) ;  /* 0xfffffffc00f09947 */ /* 0x010fea000383ffff */
[----:B------:R-:W-:Y:S05]  /*8e60*/  BRA `(.L_x_2500) ;  /* 0xffffffe800a07947 */ /* 0x000fea000383ffff */
.L_x_2479:
[----:B------:R-:W-:-:S07]  /*8e70*/  SHF.L.U32 R5, R11, 0x1f, RZ ;  /* 0x0000001f0b057819 */ /* 0x000fce00000006ff */
.L_x_2501:
[----:B------:R1:W1:Y:S02]  /*8e80*/  SYNCS.PHASECHK.TRANS64.TRYWAIT P1, [R16+URZ+0x26820], R5 ;  /* 0x02682005100075a7 */ /* 0x000264000802017f */
[----:B-1----:R-:W-:Y:S05]  /*8e90*/  @!P1 NANOSLEEP.SYNCS 0x989680 ;  /* 0x009896800000995d */ /* 0x002fea0003900000 */
[----:B------:R-:W1:Y:S02]  /*8ea0*/  @!P1 SYNCS.PHASECHK.TRANS64 P1, [R16+URZ+0x26820], R5 ;  /* 0x02682005100095a7 */ /* 0x000e64000802007f */
[----:B-1----:R-:W-:Y:S05]  /*8eb0*/  @!P1 BRA `(.L_x_2501) ;  /* 0xfffffffc00f09947 */ /* 0x002fea000383ffff */
[----:B------:R-:W-:Y:S05]  /*8ec0*/  BRA `(.L_x_2502) ;  /* 0xffffffec00387947 */ /* 0x000fea000383ffff */
.L_x_2482:
[----:B-1----:R1:W2:Y:S02]  /*8ed0*/  SYNCS.PHASECHK.TRANS64.TRYWAIT P1, [R16+URZ+0x26840], R13 ;  /* 0x0268400d100075a7 */ /* 0x0022a4000802017f */
[----:B--2---:R-:W-:Y:S05]  /*8ee0*/  @!P1 NANOSLEEP.SYNCS 0x989680 ;  /* 0x009896800000995d */ /* 0x004fea0003900000 */
[----:B------:R-:W2:Y:S02]  /*8ef0*/  @!P1 SYNCS.PHASECHK.TRANS64 P1, [R16+URZ+0x26840], R13 ;  /* 0x0268400d100095a7 */ /* 0x000ea4000802007f */
[----:B--2---:R-:W-:Y:S05]  /*8f00*/  @!P1 BRA `(.L_x_2482) ;  /* 0xfffffffc00f09947 */ /* 0x004fea000383ffff */
[----:B------:R-:W-:Y:S05]  /*8f10*/  BRA `(.L_x_2503) ;  /* 0xfffffff0000c7947 */ /* 0x000fea000383ffff */
.L_x_2484:
[----:B--2---:R2:W1:Y:S02]  /*8f20*/  SYNCS.PHASECHK.TRANS64.TRYWAIT P1, [R16+URZ+0x26828], R13 ;  /* 0x0268280d100075a7 */ /* 0x004464000802017f */
[----:B-1----:R-:W-:Y:S05]  /*8f30*/  @!P1 NANOSLEEP.SYNCS 0x989680 ;  /* 0x009896800000995d */ /* 0x002fea0003900000 */
[----:B------:R-:W1:Y:S02]  /*8f40*/  @!P1 SYNCS.PHASECHK.TRANS64 P1, [R16+URZ+0x26828], R13 ;  /* 0x0268280d100095a7 */ /* 0x000e64000802007f */
[----:B-1----:R-:W-:Y:S05]  /*8f50*/  @!P1 BRA `(.L_x_2484) ;  /* 0xfffffffc00f09947 */ /* 0x002fea000383ffff */
[----:B------:R-:W-:Y:S05]  /*8f60*/  BRA `(.L_x_2504) ;  /* 0xfffffff000b07947 */ /* 0x000fea000383ffff */
.L_x_2486:
[----:B------:R1:W1:Y:S02]  /*8f70*/  SYNCS.PHASECHK.TRANS64.TRYWAIT P0, [R3+URZ+0x26840], R0 ;  /* 0x02684000030075a7 */ /* 0x000264000800017f */
[----:B-1----:R-:W-:Y:S05]  /*8f80*/  @!P0 NANOSLEEP.SYNCS 0x989680 ;  /* 0x009896800000895d */ /* 0x002fea0003900000 */
[----:B------:R-:W1:Y:S02]  /*8f90*/  @!P0 SYNCS.PHASECHK.TRANS64 P0, [R3+URZ+0x26840], R0 ;  /* 0x02684000030085a7 */ /* 0x000e64000800007f */
[----:B-1----:R-:W-:Y:S05]  /*8fa0*/  @!P0 BRA `(.L_x_2486) ;  /* 0xfffffffc00f08947 */ /* 0x002fea000383ffff */
[----:B------:R-:W-:Y:S05]  /*8fb0*/  BRA `(.L_x_2505) ;  /* 0xfffffff400807947 */ /* 0x000fea000383ffff */
.L_x_2488:
[----:B------:R-:W-:Y:S01]  /*8fc0*/  BSSY B0, `(.L_x_2506) ;  /* 0x0000006000007945 */ /* 0x000fe20003800000 */
[----:B------:R-:W-:-:S07]  /*8fd0*/  IMAD.MOV.U32 R15, RZ, RZ, -0x1 ;  /* 0xffffffffff0f7424 */ /* 0x000fce00078e00ff */
[----:B------:R-:W-:Y:S05]  /*8fe0*/  WARPSYNC.COLLECTIVE R15, `(.L_x_2507) ;  /* 0x000000000f0c7348 */ /* 0x000fea0003c00000 */
[----:B------:R-:W-:Y:S02]  /*8ff0*/  ELECT P6, UR62, PT ;  /* 0x00000000003e782f */ /* 0x000fe400038c0000 */
[----:B------:R-:W-:Y:S01]  /*9000*/  MOV R14, UR62 ;  /* 0x0000003e000e7c02 */ /* 0x000fe20008000f00 */
[----:B------:R-:W-:Y:S10]  /*9010*/  ENDCOLLECTIVE ;  /* 0x000000000000791b */ /* 0x000ff40003800000 */
.L_x_2507:
[----:B------:R-:W-:Y:S05]  /*9020*/  BSYNC B0 ;  /* 0x0000000000007941 */ /* 0x000fea0003800000 */
.L_x_2506:
[----:B------:R-:W-:Y:S05]  /*9030*/  BRA `(.L_x_2508) ;  /* 0xfffffff800487947 */ /* 0x000fea000383ffff */
.L_x_2490:
[----:B-1----:R1:W2:Y:S02]  /*9040*/  SYNCS.PHASECHK.TRANS64.TRYWAIT P0, [R6+URZ], R5 ;  /* 0x00000005060075a7 */ /* 0x0022a4000800017f */
[----:B--2---:R-:W-:Y:S05]  /*9050*/  @!P0 NANOSLEEP.SYNCS 0x989680 ;  /* 0x009896800000895d */ /* 0x004fea0003900000 */
[----:B------:R-:W2:Y:S02]  /*9060*/  @!P0 SYNCS.PHASECHK.TRANS64 P0, [R6+URZ], R5 ;  /* 0x00000005060085a7 */ /* 0x000ea4000800007f */
[----:B--2---:R-:W-:Y:S05]  /*9070*/  @!P0 BRA `(.L_x_2490) ;  /* 0xfffffffc00f08947 */ /* 0x004fea000383ffff */
[----:B------:R-:W-:Y:S05]  /*9080*/  BRA `(.L_x_2509) ;  /* 0xfffffff800887947 */ /* 0x000fea000383ffff */
.L_x_2491:
[----:B--2---:R2:W3:Y:S02]  /*9090*/  SYNCS.PHASECHK.TRANS64.TRYWAIT P0, [R3+URZ], R2 ;  /* 0x00000002030075a7 */ /* 0x0044e4000800017f */
[----:B---3--:R-:W-:Y:S05]  /*90a0*/  @!P0 NANOSLEEP.SYNCS 0x989680 ;  /* 0x009896800000895d */ /* 0x008fea0003900000 */
[----:B------:R-:W3:Y:S02]  /*90b0*/  @!P0 SYNCS.PHASECHK.TRANS64 P0, [R3+URZ], R2 ;  /* 0x00000002030085a7 */ /* 0x000ee4000800007f */
[----:B---3--:R-:W-:Y:S05]  /*90c0*/  @!P0 BRA `(.L_x_2491) ;  /* 0xfffffffc00f08947 */ /* 0x008fea000383ffff */
[----:B------:R-:W-:Y:S05]  /*90d0*/  BRA `(.L_x_2510) ;  /* 0xfffffff8007c7947 */ /* 0x000fea000383ffff */
.L_x_2493:
[----:B--2---:R2:W3:Y:S02]  /*90e0*/  SYNCS.PHASECHK.TRANS64.TRYWAIT P0, [R0+URZ], R5 ;  /* 0x00000005000075a7 */ /* 0x0044e4000800017f */
[----:B---3--:R-:W-:Y:S05]  /*90f0*/  @!P0 NANOSLEEP.SYNCS 0x989680 ;  /* 0x009896800000895d */ /* 0x008fea0003900000 */
[----:B------:R-:W3:Y:S02]  /*9100*/  @!P0 SYNCS.PHASECHK.TRANS64 P0, [R0+URZ], R5 ;  /* 0x00000005000085a7 */ /* 0x000ee4000800007f */
[----:B---3--:R-:W-:Y:S05]  /*9110*/  @!P0 BRA `(.L_x_2493) ;  /* 0xfffffffc00f08947 */ /* 0x008fea000383ffff */
[----:B------:R-:W-:Y:S05]  /*9120*/  BRA `(.L_x_2511) ;  /* 0xfffffff800807947 */ /* 0x000fea000383ffff */
.L_x_2512:
        /* <DEDUP_REMOVED lines=13> */
.L_x_6571:


//--------------------- .text._ZN7cutlass13device_kernelIN5flash11enable_sm90INS1_16FlashAttnBwdSm90INS1_25CollectiveMainloopBwdSm90ILi2ELi2ELi2EN4cute5tupleIJNS5_1CILi1EEES8_S8_EEENS6_IJNS7_ILi64EEENS7_ILi128EEENS7_ILi96EEEEEENS_6half_tEfNS_4arch4Sm90ELb1ELb0ELb1ELb0ELb1ELb1ELb0ELb0ELi2ELi1ELi2ELi1ELb1EEENS1_24CollectiveEpilogueBwdGQAISD_fSG_Li256ELb0ELb1EEENS1_25SingleTileBwdLPTSchedulerILb0ELi128ELb1EEEEEEEEEvNT_6ParamsE --------------------------
	.section	.text._ZN7cutlass13device_kernelIN5flash11enable_sm90INS1_16FlashAttnBwdSm90INS1_25CollectiveMainloopBwdSm90ILi2ELi2ELi2EN4cute5tupleIJNS5_1CILi1EEES8_S8_EEENS6_IJNS7_ILi64EEENS7_ILi128EEENS7_ILi96EEEEEENS_6half_tEfNS_4arch4Sm90ELb1ELb0ELb1ELb0ELb1ELb1ELb0ELb0ELi2ELi1ELi2ELi1ELb1EEENS1_24CollectiveEpilogueBwdGQAISD_fSG_Li256ELb0ELb1EEENS1_25SingleTileBwdLPTSchedulerILb0ELi128ELb1EEEEEEEEEvNT_6ParamsE,"ax",@progbits
	.align	128
.text._ZN7cutlass13device_kernelIN5flash11enable_sm90INS1_16FlashAttnBwdSm90INS1_25CollectiveMainloopBwdSm90ILi2ELi2ELi2EN4cute5tupleIJNS5_1CILi1EEES8_S8_EEENS6_IJNS7_ILi64EEENS7_ILi128EEENS7_ILi96EEEEEENS_6half_tEfNS_4arch4Sm90ELb1ELb0ELb1ELb0ELb1ELb1ELb0ELb0ELi2ELi1ELi2ELi1ELb1EEENS1_24CollectiveEpilogueBwdGQAISD_fSG_Li256ELb0ELb1EEENS1_25SingleTileBwdLPTSchedulerILb0ELi128ELb1EEEEEEEEEvNT_6ParamsE:
        .type           _ZN7cutlass13device_kernelIN5flash11enable_sm90INS1_16FlashAttnBwdSm90INS1_25CollectiveMainloopBwdSm90ILi2ELi2ELi2EN4cute5tupleIJNS5_1CILi1EEES8_S8_EEENS6_IJNS7_ILi64EEENS7_ILi128EEENS7_ILi96EEEEEENS_6half_tEfNS_4arch4Sm90ELb1ELb0ELb1ELb0ELb1ELb1ELb0ELb0ELi2ELi1ELi2ELi1ELb1EEENS1_24CollectiveEpilogueBwdGQAISD_fSG_Li256ELb0ELb1EEENS1_25SingleTileBwdLPTSchedulerILb0ELi128ELb1EEEEEEEEEvNT_6ParamsE,@function
        .size           _ZN7cutlass13device_kernelIN5flash11enable_sm90INS1_16FlashAttnBwdSm90INS1_25CollectiveMainloopBwdSm90ILi2ELi2ELi2EN4cute5tupleIJNS5_1CILi1EEES8_S8_EEENS6_IJNS7_ILi64EEENS7_ILi128EEENS7_ILi96EEEEEENS_6half_tEfNS_4arch4Sm90ELb1ELb0ELb1ELb0ELb1ELb1ELb0ELb0ELi2ELi1ELi2ELi1ELb1EEENS1_24CollectiveEpilogueBwdGQAISD_fSG_Li256ELb0ELb1EEENS1_25SingleTileBwdLPTSchedulerILb0ELi128ELb1EEEEEEEEEvNT_6ParamsE,(.L_x_6572 - _ZN7cutlass13device_kernelIN5flash11enable_sm90INS1_16FlashAttnBwdSm90INS1_25CollectiveMainloopBwdSm90ILi2ELi2ELi2EN4cute5tupleIJNS5_1CILi1EEES8_S8_EEENS6_IJNS7_ILi64EEENS7_ILi128EEENS7_ILi96EEEEEENS_6half_tEfNS_4arch4Sm90ELb1ELb0ELb1ELb0ELb1ELb1ELb0ELb0ELi2ELi1ELi2ELi1ELb1EEENS1_24CollectiveEpilogueBwdGQAISD_fSG_Li256ELb0ELb1EEENS1_25SingleTileBwdLPTSchedulerILb0ELi128ELb1EEEEEEEEEvNT_6ParamsE)
        .other          _ZN7cutlass13device_kernelIN5flash11enable_sm90INS1_16FlashAttnBwdSm90INS1_25CollectiveMainloopBwdSm90ILi2ELi2ELi2EN4cute5tupleIJNS5_1CILi1EEES8_S8_EEENS6_IJNS7_ILi64EEENS7_ILi128EEENS7_ILi96EEEEEENS_6half_tEfNS_4arch4Sm90ELb1ELb0ELb1ELb0ELb1ELb1ELb0ELb0ELi2ELi1ELi2ELi1ELb1EEENS1_24CollectiveEpilogueBwdGQAISD_fSG_Li256ELb0ELb1EEENS1_25SingleTileBwdLPTSchedulerILb0ELi128ELb1EEEEEEEEEvNT_6ParamsE,@"STO_CUDA_ENTRY STV_DEFAULT"
_ZN7cutlass13device_kernelIN5flash11enable_sm90INS1_16FlashAttnBwdSm90INS1_25CollectiveMainloopBwdSm90ILi2ELi2ELi2EN4cute5tupleIJNS5_1CILi1EEES8_S8_EEENS6_IJNS7_ILi64EEENS7_ILi128EEENS7_ILi96EEEEEENS_6half_tEfNS_4arch4Sm90ELb1ELb0ELb1ELb0ELb1ELb1ELb0ELb0ELi2ELi1ELi2ELi1ELb1EEENS1_24CollectiveEpilogueBwdGQAISD_fSG_Li256ELb0ELb1EEENS1_25SingleTileBwdLPTSchedulerILb0ELi128ELb1EEEEEEEEEvNT_6ParamsE:
        /* <DEDUP_REMOVED lines=24> */
.L_x_2514:
[----:B------:R-:W-:Y:S05]  /*0180*/  BSYNC B0 ;  /* 0x0000000000007941 */ /* 0x000fea0003800000 */
.L_x_2513:
        /* <DEDUP_REMOVED lines=37> */
.L_x_2515:
        /* <DEDUP_REMOVED lines=22> */
.L_x_2516:
[----:B------:R-:W-:Y:S01]  /*0540*/  PLOP3.LUT P0, PT, PT, PT, UP0, 0x80, 0x0 ;  /* 0x000000000000781c */ /* 0x000fe20003f0f008 */
[----:B------:R-:W-:Y:S01]  /*0550*/  NOP ;  /* 0x0000000000007918 */ /* 0x000fe20000000000 */
[----:B------:R-:W-:Y:S01]  /*0560*/  ULDC.64 UR46, c[0x0][0x208] ;  /* 0x00008200002e7ab9 */ /* 0x000fe20000000a00 */
[----:B------:R-:W-:Y:S01]  /*0570*/  BSSY B6, `(.L_x_2517) ;  /* 0x0000955000067945 */ /* 0x000fe20003800000 */
[----:B-12-4-:R-:W-:Y:S09]  /*0580*/  BAR.SYNC.DEFER_BLOCKING 0x0 ;  /* 0x0000000000007b1d */ /* 0x016ff20000010000 */
[----:B------:R-:W-:Y:S05]  /*0590*/  @!P0 BRA `(.L_x_2518) ;  /* 0x0000005400348947 */ /* 0x000fea0003800000 */
.L_x_2519:
        /* <DEDUP_REMOVED lines=32> */
.L_x_2520:
[----:B------:R-:W-:Y:S01]  /*07a0*/  ULDC UR7, c[0x0][0x8cc] ;  /* 0x0002330000077ab9 */ /* 0x000fe20000000800 */
[----:B------:R-:W-:Y:S01]  /*07b0*/  UMOV UR36, UR10 ;  /* 0x0000000a00247c82 */ /* 0x000fe20008000000 */
[----:B------:R-:W-:-:S11]  /*07c0*/  UISETP.NE.AND UP0, UPT, UR7, 0x1, UPT ;  /* 0x000000010700788c */ /* 0x000fd6000bf05270 */
[----:B------:R-:W-:Y:S02]  /*07d0*/  @UP0 ULDC.64 UR8, c[0x0][0x8d0] ;  /* 0x0002340000080ab9 */ /* 0x000fe40000000a00 */
[----:B------:R-:W-:-:S04]  /*07e0*/  UIMAD.WIDE.U32 UR4, UR10, UR8, URZ ;  /* 0x000000080a0472a5 */ /* 0x000fc8000f8e003f */
[----:B------:R-:W-:-:S04]  /*07f0*/  @UP0 USHF.R.U32.HI UR36, URZ, UR9, UR5 ;  /* 0x000000093f240299 */ /* 0x000fc80008011605 */
[----:B------:R-:W-:-:S12]  /*0800*/  UIMAD UR4, UR36, UR7, URZ ;  /* 0x00000007240472a4 */ /* 0x000fd8000f8e023f */
.L_x_2521:
        /* <DEDUP_REMOVED lines=104> */
.L_x_2525:
        /* <DEDUP_REMOVED lines=15> */
.L_x_2524:
        /* <DEDUP_REMOVED lines=22> */
.L_x_2527:
        /* <DEDUP_REMOVED lines=15> */
.L_x_2526:
[----:B------:R-:W-:Y:S01]  /*11d0*/  SHF.R.S32.HI R19, RZ, 0x1f, R18 ;  /* 0x0000001fff137819 */ /* 0x000fe20000011412 */
[----:B------:R-:W-:-:S03]  /*11e0*/  UMOV UR4, 0xffffffff ;  /* 0xffffffff00047882 */ /* 0x000fc60000000000 */
[----:B------:R-:W-:-:S04]  /*11f0*/  LEA.HI R0, R19, R18, RZ, 0x7 ;  /* 0x0000001213007211 */ /* 0x000fc800078f38ff */
[----:B------:R-:W-:Y:S01]  /*1200*/  SHF.R.S32.HI R17, RZ, 0x7, R0 ;  /* 0x00000007ff117819 */ /* 0x000fe20000011400 */
[----:B------:R-:W-:Y:S06]  /*1210*/  BRA.DIV UR4, `(.L_x_2528) ;  /* 0x0000008a04307947 */ /* 0x000fec000b800000 */
[----:B------:R1:W2:Y:S02]  /*1220*/  SHFL.IDX PT, R14, R17, RZ, 0x1f ;  /* 0x00001fff110e7589 */ /* 0x0002a400000e0000 */
.L_x_2632:
        /* <DEDUP_REMOVED lines=15> */
.L_x_2529:
        /* <DEDUP_REMOVED lines=19> */
.L_x_2531:
        /* <DEDUP_REMOVED lines=124> */
.L_x_2542:
[----:B------:R-:W-:-:S06]  /*1c10*/  UISETP.NE.AND UP0, UPT, UR16, 0x3, UPT ;  /* 0x000000031000788c */ /* 0x000fcc000bf05270 */
[----:B------:R-:W-:-:S13]  /*1c20*/  PLOP3.LUT P0, PT, PT, PT, UP0, 0x80, 0x0 ;  /* 0x000000000000781c */ /* 0x000fda0003f0f008 */
[----:B-1----:R-:W-:Y:S05]  /*1c30*/  @!P0 BRA `(.L_x_2532) ;  /* 0x0000000000048947 */ /* 0x002fea0003800000 */
[----:B------:R-:W-:Y:S01]  /*1c40*/  BPT.TRAP 0x1 ;  /* 0x000000040000795c */ /* 0x000fe20000300000 */
.L_x_2532:
[----:B------:R-:W-:Y:S01]  /*1c50*/  R2UR UR9, R235 ;  /* 0x00000000eb0972ca */ /* 0x000fe200000e0000 */
[----:B------:R-:W-:-:S05]  /*1c60*/  IMAD.U32 R120, RZ, RZ, UR4 ;  /* 0x00000004ff787e24 */ /* 0x000fca000f8e00ff */
[----:B------:R-:W-:-:S07]  /*1c70*/  SHF.L.U32 R120, R120, 0x1f, RZ ;  /* 0x0000001f78787819 */ /* 0x000fce00000006ff */
[----:B------:R-:W-:-:S09]  /*1c80*/  ULEA UR9, UR5, UR9, 0x3 ;  /* 0x0000000905097291 */ /* 0x000fd2000f8e183f */
[----:B------:R1:W2:Y:S01]  /*1c90*/  SYNCS.PHASECHK.TRANS64.TRYWAIT P1, [UR9+0x26810], R120 ;  /* 0x02681078ff0075a7 */ /* 0x0002a20008020149 */
[----:B------:R-:W-:Y:S05]  /*1ca0*/  @!P0 BRA `(.L_x_2533) ;  /* 0x0000000000048947 */ /* 0x000fea0003800000 */
[----:B------:R-:W-:Y:S01]  /*1cb0*/  BPT.TRAP 0x1 ;  /* 0x000000040000795c */ /* 0x000fe20000300000 */
.L_x_2533:
[----:B--2---:R-:W-:Y:S05]  /*1cc0*/  @P1 BRA `(.L_x_2534) ;  /* 0x0000000000081947 */ /* 0x004fea0003800000 */
[----:B------:R-:W2:Y:S02]  /*1cd0*/  SYNCS.PHASECHK.TRANS64.TRYWAIT P1, [UR9+0x26810], R120 ;  /* 0x02681078ff0075a7 */ /* 0x000ea40008020149 */
[----:B--2---:R-:W-:Y:S05]  /*1ce0*/  @!P1 BRA `(.L_x_2535) ;  /* 0x0000007c00b09947 */ /* 0x004fea0003800000 */
.L_x_2534:
        /* <DEDUP_REMOVED lines=66> */
.L_x_2536:
[----:B------:R1:W1:Y:S01]  /*2110*/  SYNCS.PHASECHK.TRANS64.TRYWAIT P1, [UR9+0x26830], R120 ;  /* 0x02683078ff0075a7 */ /* 0x0002620008020149 */
[----:B------:R-:W-:Y:S05]  /*2120*/  @!P0 BRA `(.L_x_2537) ;  /* 0x0000000000048947 */ /* 0x000fea0003800000 */
[----:B------:R-:W-:Y:S01]  /*2130*/  BPT.TRAP 0x1 ;  /* 0x000000040000795c */ /* 0x000fe20000300000 */
.L_x_2537:
        /* <DEDUP_REMOVED lines=50> */
.L_x_2538:
        /* <DEDUP_REMOVED lines=79> */
[C---:B------:R-:W-:Y:S01]  /*2950*/  ISETP.GT.AND P6, PT, R120.reuse, 0x19, PT ;  /* 0x000000197800780c */ /* 0x040fe20003fc4270 */
[----:B------:R-:W-:Y:S01]  /*2960*/  UMOV UR15, 0xc0000010 ;  /* 0xc0000010000f7882 */ /* 0x000fe20000000000 */
[C---:B------:R-:W-:Y:S01]  /*2970*/  ISETP.GT.AND P1, PT, R120.reuse, 0x20, PT ;  /* 0x000000207800780c */ /* 0x040fe20003f24270 */
[----:B------:R-:W-:Y:S01]  /*2980*/  MUFU.EX2 R162, R162 ;  /* 0x000000a200a27308 */ /* 0x000fe20000000800 */
[----:B------:R-:W-:-:S02]  /*2990*/  ISETP.GT.AND P3, PT, R120, 0x21, PT ;  /* 0x000000217800780c */ /* 0x000fc40003f64270 */
        /* <DEDUP_REMOVED lines=66> */
[----:B------:R-:W-:Y:S02]  /*2dc0*/  UMOV UR11, 0x80000020 ;  /* 0x80000020000b7882 */ /* 0x000fe40000000000 */
        /* <DEDUP_REMOVED lines=231> */
[----:B------:R-:W-:Y:S02]  /*3c40*/  R2UR UR10, R237 ;  /* 0x00000000ed0a72ca */ /* 0x000fe400000e0000 */
[----:B------:R-:W-:-:S11]  /*3c50*/  R2UR UR11, R5 ;  /* 0x00000000050b72ca */ /* 0x000fd600000e0000 */
[----:B------:R-:W-:Y:S02]  /*3c60*/  USHF.R.U32.HI UR10, URZ, 0x4, UR10 ;  /* 0x000000043f0a7899 */ /* 0x000fe4000801160a */
[----:B------:R-:W-:Y:S02]  /*3c70*/  USHF.R.U32.HI UR11, URZ, 0x4, UR11 ;  /* 0x000000043f0b7899 */ /* 0x000fe4000801160b */
[----:B------:R-:W-:Y:S02]  /*3c80*/  ULOP3.LUT UR10, UR10, 0x3fff, URZ, 0xc0, !UPT ;  /* 0x00003fff0a0a7892 */ /* 0x000fe4000f8ec03f */
[----:B------:R-:W-:Y:S02]  /*3c90*/  ULOP3.LUT UR18, UR11, 0x3fff, URZ, 0xc0, !UPT ;  /* 0x00003fff0b127892 */ /* 0x000fe4000f8ec03f */
[----:B------:R-:W-:Y:S02]  /*3ca0*/  ULOP3.LUT UR19, UR10, 0x10000, URZ, 0xfc, !UPT ;  /* 0x000100000a137892 */ /* 0x000fe4000f8efc3f */
[----:B------:R-:W-:Y:S01]  /*3cb0*/  UIADD3 UR10, UR12, 0xc0, URZ ;  /* 0x000000c00c0a7890 */ /* 0x000fe2000fffe03f */
[----:B------:R-:W-:Y:S01]  /*3cc0*/  UMOV UR11, 0x80000020 ;  /* 0x80000020000b7882 */ /* 0x000fe20000000000 */
[----:B------:R-:W-:Y:S01]  /*3cd0*/  ULEA UR19, UR5, UR19, 0xa ;  /* 0x0000001305137291 */ /* 0x000fe2000f8e503f */
[----:B------:R-:W-:Y:S01]  /*3ce0*/  UMOV UR14, UR18 ;  /* 0x00000012000e7c82 */ /* 0x000fe20008000000 */
[----:B------:R-:W-:-:S05]  /*3cf0*/  UIADD3 UR20, UR18, 0x200, URZ ;  /* 0x0000020012147890 */ /* 0x000fca000fffe03f */
        /* <DEDUP_REMOVED lines=161> */
.L_x_2540:
        /* <DEDUP_REMOVED lines=23> */
[----:B------:R-:W-:Y:S01]  /*4880*/  UIADD3 UR10, UR12, 0xc0, URZ ;  /* 0x000000c00c0a7890 */ /* 0x000fe2000fffe03f */
        /* <DEDUP_REMOVED lines=21> */
.L_x_2541:
        /* <DEDUP_REMOVED lines=62> */
.L_x_2523:
[----:B------:R-:W-:Y:S05]  /*4dc0*/  @P0 BRA `(.L_x_2522) ;  /* 0x0000004c003c0947 */ /* 0x000fea0003800000 */
[----:B-1----:R-:W1:Y:S01]  /*4dd0*/  S2R R4, SR_TID.X ;  /* 0x0000000000047919 */ /* 0x002e620000002100 */
[----:B------:R-:W-:Y:S01]  /*4de0*/  ULDC UR8, c[0x0][0x850] ;  /* 0x0002140000087ab9 */ /* 0x000fe20000000800 */
[----:B------:R-:W-:Y:S01]  /*4df0*/  UMOV UR10, UR39 ;  /* 0x00000027000a7c82 */ /* 0x000fe20008000000 */
[----:B------:R-:W-:Y:S01]  /*4e00*/  UISETP.NE.AND UP0, UPT, UR8, 0x1, UPT ;  /* 0x000000010800788c */ /* 0x000fe2000bf05270 */
[----:B------:R-:W2:Y:S01]  /*4e10*/  S2UR UR19, SR_CgaCtaId ;  /* 0x00000000001379c3 */ /* 0x000ea20000008800 */
[----:B------:R-:W-:Y:S01]  /*4e20*/  ULDC.64 UR12, c[0x0][0x818] ;  /* 0x00020600000c7ab9 */ /* 0x000fe20000000a00 */
[----:B------:R-:W-:Y:S01]  /*4e30*/  ULOP3.LUT UR36, URZ, UR36, URZ, 0x33, !UPT ;  /* 0x000000243f247292 */ /* 0x000fe2000f8e333f */
[----:B------:R-:W-:Y:S01]  /*4e40*/  BSSY B0, `(.L_x_2543) ;  /* 0x0000056000007945 */ /* 0x000fe20003800000 */
[----:B------:R-:W-:Y:S01]  /*4e50*/  ULDC UR6, c[0x0][0x8b4] ;  /* 0x00022d0000067ab9 */ /* 0x000fe20000000800 */
[----:B------:R-:W-:Y:S01]  /*4e60*/  ULDC UR16, c[0x0][0x80c] ;  /* 0x0002030000107ab9 */ /* 0x000fe20000000800 */
[----:B------:R-:W-:-:S02]  /*4e70*/  UIADD3 UR36, UR36, UR6, URZ ;  /* 0x0000000624247290 */ /* 0x000fc4000fffe03f */
[----:B------:R-:W-:Y:S02]  /*4e80*/  UIMAD UR11, UR37, UR16, URZ ;  /* 0x00000010250b72a4 */ /* 0x000fe4000f8e023f */
[----:B------:R-:W-:Y:S01]  /*4e90*/  @UP0 ULDC UR4, c[0x0][0x854] ;  /* 0x0002150000040ab9 */ /* 0x000fe20000000800 */
[----:B------:R-:W-:Y:S01]  /*4ea0*/  @UP0 ULDC UR7, c[0x0][0x858] ;  /* 0x0002160000070ab9 */ /* 0x000fe20000000800 */
[----:B------:R-:W-:Y:S02]  /*4eb0*/  UIMAD.WIDE.U32 UR4, UR39, UR4, URZ ;  /* 0x00000004270472a5 */ /* 0x000fe4000f8e003f */
[----:B------:R-:W-:Y:S02]  /*4ec0*/  UIMAD UR6, UR36, 0x3000, URZ ;  /* 0x00003000240678a4 */ /* 0x000fe4000f8e023f */
[----:B------:R-:W-:Y:S01]  /*4ed0*/  @UP0 USHF.R.U32.HI UR10, URZ, UR7, UR5 ;  /* 0x000000073f0a0299 */ /* 0x000fe20008011605 */
[----:B------:R-:W-:Y:S01]  /*4ee0*/  UMOV UR18, 0x400 ;  /* 0x0000040000127882 */ /* 0x000fe20000000000 */
[----:B------:R-:W-:-:S02]  /*4ef0*/  USHF.R.S32.HI UR7, URZ, 0x1f, UR6 ;  /* 0x0000001f3f077899 */ /* 0x000fc40008011406 */
[----:B------:R-:W-:Y:S01]  /*4f00*/  USHF.R.S32.HI UR17, URZ, 0x1f, UR10 ;  /* 0x0000001f3f117899 */ /* 0x000fe2000801140a */
[----:B------:R-:W-:Y:S01]  /*4f10*/  ULDC.64 UR14, c[0x0][0x840] ;  /* 0x00021000000e7ab9 */ /* 0x000fe20000000a00 */
[----:B------:R-:W-:Y:S02]  /*4f20*/  UIMAD.WIDE.U32 UR4, UR10, UR12, UR6 ;  /* 0x0000000c0a0472a5 */ /* 0x000fe4000f8e0006 */
[----:B------:R-:W-:Y:S01]  /*4f30*/  UIMAD UR9, UR17, UR12, URZ ;  /* 0x0000000c110972a4 */ /* 0x000fe2000f8e023f */
[C---:B-1----:R-:W-:Y:S01]  /*4f40*/  VIADD R3, R4.reuse, 0xffffff80 ;  /* 0xffffff8004037836 */ /* 0x042fe20000000000 */
[----:B------:R-:W-:Y:S01]  /*4f50*/  UIMAD.WIDE.U32 UR6, UR10, UR14, UR6 ;  /* 0x0000000e0a0672a5 */ /* 0x000fe2000f8e0006 */
[----:B------:R-:W-:Y:S01]  /*4f60*/  BAR.SYNC.DEFER_BLOCKING 0x1, 0x100 ;  /* 0x0044000000007b1d */ /* 0x000fe20000010000 */
[----:B------:R-:W-:Y:S01]  /*4f70*/  UIMAD UR20, UR10, UR13, UR9 ;  /* 0x0000000d0a1472a4 */ /* 0x000fe2000f8e0209 */
[----:B------:R-:W-:Y:S01]  /*4f80*/  ISETP.NE.AND P1, PT, R4, 0x80, PT ;  /* 0x000000800400780c */ /* 0x000fe20003f25270 */
[----:B------:R-:W-:Y:S01]  /*4f90*/  UIMAD UR21, UR17, UR14, URZ ;  /* 0x0000000e111572a4 */ /* 0x000fe2000f8e023f */
[----:B------:R-:W-:Y:S01]  /*4fa0*/  SHF.R.S32.HI R0, RZ, 0x1f, R3 ;  /* 0x0000001fff007819 */ /* 0x000fe20000011403 */
[----:B------:R-:W-:Y:S01]  /*4fb0*/  UIADD3 UR5, UR5, UR20, URZ ;  /* 0x0000001405057290 */ /* 0x000fe2000fffe03f */
[----:B------:R-:W-:Y:S01]  /*4fc0*/  ISETP.NE.AND P0, PT, R3, RZ, PT ;  /* 0x000000ff0300720c */ /* 0x000fe20003f05270 */
[----:B------:R-:W-:Y:S01]  /*4fd0*/  ULDC UR9, c[0x0][0x870] ;  /* 0x00021c0000097ab9 */ /* 0x000fe20000000800 */
[----:B------:R-:W-:Y:S01]  /*4fe0*/  LEA.HI R2, R0, R3, RZ, 0x7 ;  /* 0x0000000300027211 */ /* 0x000fe200078f38ff */
[----:B------:R-:W-:Y:S01]  /*4ff0*/  UIMAD UR9, UR9, UR36, URZ ;  /* 0x00000024090972a4 */ /* 0x000fe2000f8e023f */
[----:B------:R-:W-:-:S02]  /*5000*/  ULDC.64 UR12, c[0x0][0x868] ;  /* 0x00021a00000c7ab9 */ /* 0x000fc40000000a00 */
[----:B------:R-:W-:Y:S01]  /*5010*/  LOP3.LUT R0, R2, 0x3fffff80, RZ, 0xc0, !PT ;  /* 0x3fffff8002007812 */ /* 0x000fe200078ec0ff */
[----:B------:R-:W-:Y:S01]  /*5020*/  UIMAD UR16, UR9, UR16, URZ ;  /* 0x00000010091072a4 */ /* 0x000fe2000f8e023f */
[----:B------:R-:W-:Y:S01]  /*5030*/  SHF.R.S32.HI R5, RZ, 0x7, R2 ;  /* 0x00000007ff057819 */ /* 0x000fe20000011402 */
[----:B--2---:R-:W-:Y:S02]  /*5040*/  ULEA UR9, UR19, UR18, 0x18 ;  /* 0x0000001213097291 */ /* 0x004fe4000f8ec03f */
[----:B------:R-:W-:Y:S01]  /*5050*/  IMAD.IADD R0, R3, 0x1, -R0 ;  /* 0x0000000103007824 */ /* 0x000fe200078e0a00 */
[----:B------:R-:W-:Y:S02]  /*5060*/  USHF.R.S32.HI UR19, URZ, 0x1f, UR16 ;  /* 0x0000001f3f137899 */ /* 0x000fe40008011410 */
[----:B------:R-:W-:Y:S01]  /*5070*/  USHF.R.S32.HI UR18, URZ, 0x1f, UR11 ;  /* 0x0000001f3f127899 */ /* 0x000fe2000801140b */
[----:B------:R-:W-:Y:S01]  /*5080*/  IMAD R0, R5, 0x600, R0 ;  /* 0x0000060005007824 */ /* 0x000fe200078e0200 */
[----:B------:R-:W-:-:S02]  /*5090*/  UIADD3 UR16, UP0, UP1, UR16, UR11, UR10 ;  /* 0x0000000b10107290 */ /* 0x000fc4000f91e00a */
[----:B------:R-:W-:Y:S01]  /*50a0*/  UIMAD UR15, UR10, UR15, UR21 ;  /* 0x0000000f0a0f72a4 */ /* 0x000fe2000f8e0215 */
[----:B------:R-:W-:Y:S01]  /*50b0*/  IMAD.SHL.U32 R0, R0, 0x4, RZ ;  /* 0x0000000400007824 */ /* 0x000fe200078e00ff */
[----:B------:R-:W-:Y:S02]  /*50c0*/  UIADD3.X UR14, UR19, UR18, UR17, UP0, UP1 ;  /* 0x00000012130e7290 */ /* 0x000fe400087e2411 */
[----:B------:R-:W-:Y:S02]  /*50d0*/  USHF.L.U32 UR11, UR16, 0x2, URZ ;  /* 0x00000002100b7899 */ /* 0x000fe4000800063f */
[----:B------:R-:W-:Y:S01]  /*50e0*/  LEA R0, R0, UR9, 0x2 ;  /* 0x0000000900007c11 */ /* 0x000fe2000f8e10ff */
[----:B------:R-:W-:Y:S02]  /*50f0*/  USHF.L.U64.HI UR14, UR16, 0x2, UR14 ;  /* 0x00000002100e7899 */ /* 0x000fe4000801020e */
[----:B------:R-:W-:Y:S02]  /*5100*/  UIADD3 UR16, UP0, UR11, UR12, URZ ;  /* 0x0000000c0b107290 */ /* 0x000fe4000ff1e03f */
[----:B------:R1:W-:Y:S01]  /*5110*/  STS.128 [R0], R24 ;  /* 0x0000001800007388 */ /* 0x0003e20000000c00 */
[----:B------:R-:W-:Y:S01]  /*5120*/  USHF.R.S32.HI UR12, URZ, 0x1f, UR37 ;  /* 0x0000001f3f0c7899 */ /* 0x000fe20008011425 */
[----:B------:R-:W-:-:S02]  /*5130*/  ULDC.64 UR18, c[0x0][0x820] ;  /* 0x0002080000127ab9 */ /* 0x000fc40000000a00 */
[----:B------:R1:W-:Y:S01]  /*5140*/  STS.128 [R0+0x800], R28 ;  /* 0x0008001c00007388 */ /* 0x0003e20000000c00 */
[----:B------:R-:W-:Y:S01]  /*5150*/  UIADD3.X UR17, UR14, UR13, URZ, UP0, !UPT ;  /* 0x0000000d0e117290 */ /* 0x000fe200087fe43f */
[----:B------:R-:W-:Y:S01]  /*5160*/  IMAD.U32 R2, RZ, RZ, UR16 ;  /* 0x00000010ff027e24 */ /* 0x000fe2000f8e00ff */
[----:B------:R-:W-:Y:S01]  /*5170*/  ULDC.64 UR22, c[0x0][0x848] ;  /* 0x0002120000167ab9 */ /* 0x000fe20000000a00 */
[----:B------:R1:W-:Y:S01]  /*5180*/  STS.128 [R0+0x1000], R32 ;  /* 0x0010002000007388 */ /* 0x0003e20000000c00 */
[----:B------:R-:W-:Y:S02]  /*5190*/  UIMAD UR13, UR12, UR18, URZ ;  /* 0x000000120c0d72a4 */ /* 0x000fe4000f8e023f */
[----:B------:R-:W-:Y:S01]  /*51a0*/  UIMAD UR12, UR12, UR22, URZ ;  /* 0x000000160c0c72a4 */ /* 0x000fe2000f8e023f */
[----:B------:R1:W-:Y:S01]  /*51b0*/  STS.128 [R0+0x1800], R36 ;  /* 0x0018002400007388 */ /* 0x0003e20000000c00 */
[----:B------:R-:W-:Y:S01]  /*51c0*/  UIADD3 UR7, UR7, UR15, URZ ;  /* 0x0000000f07077290 */ /* 0x000fe2000fffe03f */
[----:B------:R-:W-:Y:S01]  /*51d0*/  IMAD.U32 R3, RZ, RZ, UR17 ;  /* 0x00000011ff037e24 */ /* 0x000fe2000f8e00ff */
        /* <DEDUP_REMOVED lines=9> */
[----:B------:R-:W-:Y:S02]  /*5270*/  UIADD3 UR15, -UR10, URZ, URZ ;  /* 0x0000003f0a0f7290 */ /* 0x000fe4000fffe13f */
[----:B------:R1:W-:Y:S01]  /*5280*/  STS.128 [R0+0x3800], R52 ;  /* 0x0038003400007388 */ /* 0x0003e20000000c00 */
[----:B------:R-:W-:-:S02]  /*5290*/  UIADD3 UR10, UR5, UR13, URZ ;  /* 0x0000000d050a7290 */ /* 0x000fc4000fffe03f */
[----:B------:R-:W-:Y:S01]  /*52a0*/  ULEA UR18, UP0, UR4, UR18, 0x2 ;  /* 0x0000001204127291 */ /* 0x000fe2000f80103f */
[----:B------:R1:W-:Y:S01]  /*52b0*/  STS.128 [R0+0x4000], R56 ;  /* 0x0040003800007388 */ /* 0x0003e20000000c00 */
[----:B------:R-:W-:Y:S02]  /*52c0*/  UIADD3 UR5, UR7, UR12, URZ ;  /* 0x0000000c07057290 */ /* 0x000fe4000fffe03f */
[----:B------:R-:W-:Y:S01]  /*52d0*/  ULEA UR20, UP1, UR6, UR20, 0x2 ;  /* 0x0000001406147291 */ /* 0x000fe2000f82103f */
[----:B------:R1:W-:Y:S01]  /*52e0*/  STS.128 [R0+0x4800], R60 ;  /* 0x0048003c00007388 */ /* 0x0003e20000000c00 */
[----:B------:R-:W-:Y:S02]  /*52f0*/  ULEA.HI.X UR19, UR4, UR19, UR10, 0x2, UP0 ;  /* 0x0000001304137291 */ /* 0x000fe400080f140a */
[----:B------:R-:W-:Y:S01]  /*5300*/  ULEA.HI.X UR5, UR6, UR21, UR5, 0x2, UP1 ;  /* 0x0000001506057291 */ /* 0x000fe200088f1405 */
[----:B------:R1:W-:Y:S01]  /*5310*/  STS.128 [R0+0x5000], R64 ;  /* 0x0050004000007388 */ /* 0x0003e20000000c00 */
[----:B------:R-:W-:-:S03]  /*5320*/  UIMAD UR15, UR8, UR15, UR39 ;  /* 0x0000000f080f72a4 */ /* 0x000fc6000f8e0227 */
[----:B------:R1:W-:Y:S01]  /*5330*/  STS.128 [R0+0x5800], R68 ;  /* 0x0058004400007388 */ /* 0x0003e20000000c00 */
[----:B------:R-:W-:Y:S08]  /*5340*/  @P0 BRA `(.L_x_2544) ;  /* 0x0000000000140947 */ /* 0x000ff00003800000 */
.L_x_2545:
[----:B------:R-:W2:Y:S04]  /*5350*/  LDG.E.STRONG.GPU R4, desc[UR46][R2.64] ;  /* 0x0000002e02047981 */ /* 0x000ea8000c1ef900 */
[----:B--2---:R-:W-:Y:S01]  /*5360*/  CCTL.IVALL ;  /* 0x00000000ff00798f */ /* 0x004fe20002000000 */
[----:B------:R-:W-:Y:S05]  /*5370*/  YIELD ;  /* 0x0000000000007946 */ /* 0x000fea0003800000 */
[----:B------:R-:W-:-:S13]  /*5380*/  ISETP.NE.AND P0, PT, R4, UR15, PT ;  /* 0x0000000f04007c0c */ /* 0x000fda000bf05270 */
[----:B------:R-:W-:Y:S05]  /*5390*/  @P0 BRA `(.L_x_2545) ;  /* 0xfffffffc00ec0947 */ /* 0x000fea000383ffff */
.L_x_2544:
[----:B------:R-:W-:Y:S05]  /*53a0*/  BSYNC B0 ;  /* 0x0000000000007941 */ /* 0x000fea0003800000 */
.L_x_2543:
[----:B------:R-:W-:-:S03]  /*53b0*/  UMOV UR4, 0xffffffff ;  /* 0xffffffff00047882 */ /* 0x000fc60000000000 */
[----:B------:R-:W-:Y:S05]  /*53c0*/  BRA.DIV UR4, `(.L_x_2546) ;  /* 0x0000004a04287947 */ /* 0x000fea000b800000 */
[----:B------:R-:W-:Y:S01]  /*53d0*/  NOP ;  /* 0x0000000000007918 */ /* 0x000fe20000000000 */
.L_x_2635:
        /* <DEDUP_REMOVED lines=15> */
.L_x_2549:
[----:B------:R-:W-:Y:S01]  /*54d0*/  @P0 ELECT P2, URZ, PT ;  /* 0x00000000003f082f */ /* 0x000fe20003840000 */
[----:B------:R2:W-:-:S12]  /*54e0*/  UBLKRED.G.S.ADD.F32.RN [UR4], [UR9], UR6, desc[UR12] ;  /* 0x00000c04090073bb */ /* 0x0005d800080a1406 */
[----:B------:R-:W-:Y:S02]  /*54f0*/  @P2 PLOP3.LUT P0, PT, P2, PT, PT, 0x8, 0x0 ;  /* 0x000000000000281c */ /* 0x000fe4000170e170 */
[----:B------:R-:W-:-:S11]  /*5500*/  PLOP3.LUT P2, PT, PT, PT, PT, 0x8, 0x0 ;  /* 0x000000000000781c */ /* 0x000fd60003f4e170 */
[----:B--2---:R-:W-:Y:S05]  /*5510*/  @P0 BRA.U.ANY `(.L_x_2549) ;  /* 0xfffffffd00ec0947 */ /* 0x004fea000393ffff */
[----:B------:R0:W-:Y:S01]  /*5520*/  UTMACMDFLUSH ;  /* 0x00000000000079b7 */ /* 0x0001e20000000000 */
[----:B------:R-:W-:-:S04]  /*5530*/  DEPBAR.LE SB0, 0x0 ;  /* 0x000080000000791a */ /* 0x000fc80000000000 */
.L_x_2548:
[----:B------:R-:W-:Y:S05]  /*5540*/  BSYNC B0 ;  /* 0x0000000000007941 */ /* 0x000fea0003800000 */
.L_x_2547:
        /* <DEDUP_REMOVED lines=14> */
.L_x_2551:
[----:B------:R-:W-:Y:S05]  /*5630*/  BSYNC B0 ;  /* 0x0000000000007941 */ /* 0x000fea0003800000 */
.L_x_2550:
        /* <DEDUP_REMOVED lines=20> */
.L_x_2554:
[----:B-12---:R-:W2:Y:S04]  /*5780*/  LDG.E.STRONG.GPU R0, desc[UR46][R2.64] ;  /* 0x0000002e02007981 */ /* 0x006ea8000c1ef900 */
[----:B--2---:R-:W-:Y:S01]  /*5790*/  CCTL.IVALL ;  /* 0x00000000ff00798f */ /* 0x004fe20002000000 */
[----:B------:R-:W-:Y:S05]  /*57a0*/  YIELD ;  /* 0x0000000000007946 */ /* 0x000fea0003800000 */
[----:B------:R-:W-:-:S13]  /*57b0*/  ISETP.NE.AND P0, PT, R0, UR15, PT ;  /* 0x0000000f00007c0c */ /* 0x000fda000bf05270 */
[----:B------:R-:W-:Y:S05]  /*57c0*/  @P0 BRA `(.L_x_2554) ;  /* 0xfffffffc00ec0947 */ /* 0x000fea000383ffff */
.L_x_2553:
[----:B------:R-:W-:Y:S05]  /*57d0*/  BSYNC B0 ;  /* 0x0000000000007941 */ /* 0x000fea0003800000 */
.L_x_2552:
[----:B------:R-:W-:-:S03]  /*57e0*/  UMOV UR4, 0xffffffff ;  /* 0xffffffff00047882 */ /* 0x000fc60000000000 */
[----:B------:R-:W-:Y:S05]  /*57f0*/  BRA.DIV UR4, `(.L_x_2555) ;  /* 0x0000004604387947 */ /* 0x000fea000b800000 */
[----:B------:R-:W-:Y:S01]  /*5800*/  NOP ;  /* 0x0000000000007918 */ /* 0x000fe20000000000 */
.L_x_2638:
        /* <DEDUP_REMOVED lines=16> */
.L_x_2558:
[----:B------:R-:W-:Y:S01]  /*5910*/  @P0 ELECT P2, URZ, PT ;  /* 0x00000000003f082f */ /* 0x000fe20003840000 */
[----:B------:R3:W-:-:S12]  /*5920*/  UBLKRED.G.S.ADD.F32.RN [UR4], [UR9], UR6, desc[UR10] ;  /* 0x00000a04090073bb */ /* 0x0007d800080a1406 */
[----:B------:R-:W-:Y:S02]  /*5930*/  @P2 PLOP3.LUT P0, PT, P2, PT, PT, 0x8, 0x0 ;  /* 0x000000000000281c */ /* 0x000fe4000170e170 */
[----:B------:R-:W-:-:S11]  /*5940*/  PLOP3.LUT P2, PT, PT, PT, PT, 0x8, 0x0 ;  /* 0x000000000000781c */ /* 0x000fd60003f4e170 */
[----:B---3--:R-:W-:Y:S05]  /*5950*/  @P0 BRA.U.ANY `(.L_x_2558) ;  /* 0xfffffffd00ec0947 */ /* 0x008fea000393ffff */
[----:B------:R0:W-:Y:S01]  /*5960*/  UTMACMDFLUSH ;  /* 0x00000000000079b7 */ /* 0x0001e20000000000 */
[----:B------:R-:W-:-:S04]  /*5970*/  DEPBAR.LE SB0, 0x0 ;  /* 0x000080000000791a */ /* 0x000fc80000000000 */
.L_x_2557:
[----:B------:R-:W-:Y:S05]  /*5980*/  BSYNC B0 ;  /* 0x0000000000007941 */ /* 0x000fea0003800000 */
.L_x_2556:
        /* <DEDUP_REMOVED lines=14> */
.L_x_2518:
        /* <DEDUP_REMOVED lines=29> */
.L_x_2560:
[----:B------:R-:W-:Y:S01]  /*5c40*/  ULDC UR9, c[0x0][0x8cc] ;  /* 0x0002330000097ab9 */ /* 0x000fe20000000800 */
[----:B------:R-:W-:Y:S01]  /*5c50*/  UMOV UR7, UR8 ;  /* 0x0000000800077c82 */ /* 0x000fe20008000000 */
[----:B------:R-:W-:-:S11]  /*5c60*/  UISETP.NE.AND UP0, UPT, UR9, 0x1, UPT ;  /* 0x000000010900788c */ /* 0x000fd6000bf05270 */
[----:B------:R-:W-:Y:S02]  /*5c70*/  @UP0 ULDC.64 UR10, c[0x0][0x8d0] ;  /* 0x00023400000a0ab9 */ /* 0x000fe40000000a00 */
[----:B------:R-:W-:-:S04]  /*5c80*/  UIMAD.WIDE.U32 UR4, UR8, UR10, URZ ;  /* 0x0000000a080472a5 */ /* 0x000fc8000f8e003f */
[----:B------:R-:W-:-:S04]  /*5c90*/  @UP0 USHF.R.U32.HI UR7, URZ, UR11, UR5 ;  /* 0x0000000b3f070299 */ /* 0x000fc80008011605 */
[----:B------:R-:W-:-:S12]  /*5ca0*/  UIMAD UR4, UR7, UR9, URZ ;  /* 0x00000009070472a4 */ /* 0x000fd8000f8e023f */
.L_x_2561:
        /* <DEDUP_REMOVED lines=84> */
.L_x_2565:
[----:B------:R-:W2:Y:S04]  /*61f0*/  LDG.E.STRONG.GPU R4, desc[UR46][R2.64] ;  /* 0x0000002e02047981 */ /* 0x000ea8000c1ef900 */
[----:B--2---:R-:W-:Y:S01]  /*6200*/  CCTL.IVALL ;  /* 0x00000000ff00798f */ /* 0x004fe20002000000 */
[----:B------:R-:W-:Y:S05]  /*6210*/  YIELD ;  /* 0x0000000000007946 */ /* 0x000fea0003800000 */
[----:B------:R-:W-:-:S13]  /*6220*/  ISETP.NE.AND P1, PT, R4, R5, PT ;  /* 0x000000050400720c */ /* 0x000fda0003f25270 */
[----:B------:R-:W-:Y:S05]  /*6230*/  @P1 BRA `(.L_x_2565) ;  /* 0xfffffffc00ec1947 */ /* 0x000fea000383ffff */
.L_x_2564:
[----:B------:R-:W-:Y:S05]  /*6240*/  BSYNC B0 ;  /* 0x0000000000007941 */ /* 0x000fea0003800000 */
.L_x_2563:
[----:B------:R-:W-:-:S03]  /*6250*/  UMOV UR4, 0xffffffff ;  /* 0xffffffff00047882 */ /* 0x000fc60000000000 */
[----:B------:R-:W-:Y:S05]  /*6260*/  BRA.DIV UR4, `(.L_x_2566) ;  /* 0x0000003a04b87947 */ /* 0x000fea000b800000 */
[----:B------:R-:W-:Y:S01]  /*6270*/  NOP ;  /* 0x0000000000007918 */ /* 0x000fe20000000000 */
.L_x_2641:
        /* <DEDUP_REMOVED lines=22> */
.L_x_2568:
[----:B------:R-:W-:Y:S05]  /*63e0*/  BSYNC B0 ;  /* 0x0000000000007941 */ /* 0x000fea0003800000 */
.L_x_2567:
        /* <DEDUP_REMOVED lines=20> */
.L_x_2570:
[----:B------:R-:W-:Y:S05]  /*6530*/  BSYNC B0 ;  /* 0x0000000000007941 */ /* 0x000fea0003800000 */
.L_x_2569:
[----:B------:R-:W-:Y:S06]  /*6540*/  BAR.ARV 0xa, 0xa0 ;  /* 0x0282800000007b1d */ /* 0x000fec0000002000 */
[----:B------:R-:W-:Y:S04]  /*6550*/  BSSY B0, `(.L_x_2571) ;  /* 0x0000003000007945 */ /* 0x000fe80003800000 */
[----:B------:R-:W-:Y:S05]  /*6560*/  @!P0 BRA `(.L_x_2572) ;  /* 0x0000000000048947 */ /* 0x000fea0003800000 */
[----:B------:R-:W-:-:S04]  /*6570*/  DEPBAR.LE SB0, 0x0 ;  /* 0x000080000000791a */ /* 0x000fc80000000000 */
.L_x_2572:
[----:B------:R-:W-:Y:S05]  /*6580*/  BSYNC B0 ;  /* 0x0000000000007941 */ /* 0x000fea0003800000 */
.L_x_2571:
        /* <DEDUP_REMOVED lines=19> */
.L_x_2574:
[----:B------:R-:W-:Y:S05]  /*66c0*/  BSYNC B0 ;  /* 0x0000000000007941 */ /* 0x000fea0003800000 */
.L_x_2573:
[----:B------:R-:W-:Y:S01]  /*66d0*/  UIADD3 UR17, UR8, 0x1, URZ ;  /* 0x0000000108117890 */ /* 0x000fe2000fffe03f */
[----:B------:R-:W-:Y:S11]  /*66e0*/  BRA `(.L_x_2575) ;  /* 0x0000000000047947 */ /* 0x000ff60003800000 */
.L_x_2562:
[----:B------:R-:W-:-:S05]  /*66f0*/  UMOV UR17, UR8 ;  /* 0x0000000800117c82 */ /* 0x000fca0008000000 */
.L_x_2575:
        /* <DEDUP_REMOVED lines=12> */
.L_x_2600:
        /* <DEDUP_REMOVED lines=18> */
.L_x_2578:
[----:B------:R-:W2:Y:S04]  /*68e0*/  LDG.E.STRONG.GPU R4, desc[UR46][R2.64] ;  /* 0x0000002e02047981 */ /* 0x000ea8000c1ef900 */
[----:B--2---:R-:W-:Y:S01]  /*68f0*/  CCTL.IVALL ;  /* 0x00000000ff00798f */ /* 0x004fe20002000000 */
[----:B------:R-:W-:Y:S05]  /*6900*/  YIELD ;  /* 0x0000000000007946 */ /* 0x000fea0003800000 */
[----:B------:R-:W-:-:S13]  /*6910*/  ISETP.NE.AND P1, PT, R4, R5, PT ;  /* 0x000000050400720c */ /* 0x000fda0003f25270 */
[----:B------:R-:W-:Y:S05]  /*6920*/  @P1 BRA `(.L_x_2578) ;  /* 0xfffffffc00ec1947 */ /* 0x000fea000383ffff */
.L_x_2577:
[----:B------:R-:W-:Y:S05]  /*6930*/  BSYNC B0 ;  /* 0x0000000000007941 */ /* 0x000fea0003800000 */
.L_x_2576:
[----:B------:R-:W-:-:S03]  /*6940*/  UMOV UR18, 0xffffffff ;  /* 0xffffffff00127882 */ /* 0x000fc60000000000 */
[----:B------:R-:W-:Y:S05]  /*6950*/  BRA.DIV UR18, `(.L_x_2579) ;  /* 0x0000003612187947 */ /* 0x000fea000b800000 */
[----:B------:R-:W-:Y:S01]  /*6960*/  NOP ;  /* 0x0000000000007918 */ /* 0x000fe20000000000 */
.L_x_2644:
        /* <DEDUP_REMOVED lines=19> */
.L_x_2581:
[----:B------:R-:W-:Y:S05]  /*6aa0*/  BSYNC B0 ;  /* 0x0000000000007941 */ /* 0x000fea0003800000 */
.L_x_2580:
        /* <DEDUP_REMOVED lines=15> */
.L_x_2583:
[----:B------:R-:W-:Y:S05]  /*6ba0*/  BSYNC B0 ;  /* 0x0000000000007941 */ /* 0x000fea0003800000 */
.L_x_2582:
[----:B------:R-:W-:Y:S06]  /*6bb0*/  BAR.ARV 0xa, 0xa0 ;  /* 0x0282800000007b1d */ /* 0x000fec0000002000 */
[----:B------:R-:W-:Y:S04]  /*6bc0*/  BSSY B0, `(.L_x_2584) ;  /* 0x0000003000007945 */ /* 0x000fe80003800000 */
[----:B------:R-:W-:Y:S05]  /*6bd0*/  @!P0 BRA `(.L_x_2585) ;  /* 0x0000000000048947 */ /* 0x000fea0003800000 */
[----:B------:R-:W-:-:S04]  /*6be0*/  DEPBAR.LE SB0, 0x0 ;  /* 0x000080000000791a */ /* 0x000fc80000000000 */
.L_x_2585:
[----:B------:R-:W-:Y:S05]  /*6bf0*/  BSYNC B0 ;  /* 0x0000000000007941 */ /* 0x000fea0003800000 */
.L_x_2584:
        /* <DEDUP_REMOVED lines=19> */
.L_x_2587:
[----:B------:R-:W-:Y:S05]  /*6d30*/  BSYNC B0 ;  /* 0x0000000000007941 */ /* 0x000fea0003800000 */
.L_x_2586:
        /* <DEDUP_REMOVED lines=16> */
.L_x_2590:
[----:B------:R-:W2:Y:S04]  /*6e40*/  LDG.E.STRONG.GPU R4, desc[UR46][R2.64] ;  /* 0x0000002e02047981 */ /* 0x000ea8000c1ef900 */
[----:B--2---:R-:W-:Y:S01]  /*6e50*/  CCTL.IVALL ;  /* 0x00000000ff00798f */ /* 0x004fe20002000000 */
[----:B------:R-:W-:Y:S05]  /*6e60*/  YIELD ;  /* 0x0000000000007946 */ /* 0x000fea0003800000 */
[----:B------:R-:W-:-:S13]  /*6e70*/  ISETP.NE.AND P1, PT, R4, R5, PT ;  /* 0x000000050400720c */ /* 0x000fda0003f25270 */
[----:B------:R-:W-:Y:S05]  /*6e80*/  @P1 BRA `(.L_x_2590) ;  /* 0xfffffffc00ec1947 */ /* 0x000fea000383ffff */
.L_x_2589:
[----:B------:R-:W-:Y:S05]  /*6e90*/  BSYNC B0 ;  /* 0x0000000000007941 */ /* 0x000fea0003800000 */
.L_x_2588:
[----:B------:R-:W-:-:S03]  /*6ea0*/  UMOV UR10, 0xffffffff ;  /* 0xffffffff000a7882 */ /* 0x000fc60000000000 */
[----:B------:R-:W-:Y:S05]  /*6eb0*/  BRA.DIV UR10, `(.L_x_2591) ;  /* 0x0000002e0adc7947 */ /* 0x000fea000b800000 */
[----:B------:R-:W-:Y:S01]  /*6ec0*/  NOP ;  /* 0x0000000000007918 */ /* 0x000fe20000000000 */
.L_x_2647:
        /* <DEDUP_REMOVED lines=15> */
.L_x_2593:
[----:B------:R-:W-:Y:S05]  /*6fc0*/  BSYNC B0 ;  /* 0x0000000000007941 */ /* 0x000fea0003800000 */
.L_x_2592:
        /* <DEDUP_REMOVED lines=15> */
.L_x_2595:
[----:B------:R-:W-:Y:S05]  /*70c0*/  BSYNC B0 ;  /* 0x0000000000007941 */ /* 0x000fea0003800000 */
.L_x_2594:
[----:B------:R-:W-:Y:S06]  /*70d0*/  BAR.ARV 0xa, 0xa0 ;  /* 0x0282800000007b1d */ /* 0x000fec0000002000 */
[----:B------:R-:W-:Y:S04]  /*70e0*/  BSSY B0, `(.L_x_2596) ;  /* 0x0000003000007945 */ /* 0x000fe80003800000 */
[----:B------:R-:W-:Y:S05]  /*70f0*/  @!P0 BRA `(.L_x_2597) ;  /* 0x0000000000048947 */ /* 0x000fea0003800000 */
[----:B------:R-:W-:-:S04]  /*7100*/  DEPBAR.LE SB0, 0x0 ;  /* 0x000080000000791a */ /* 0x000fc80000000000 */
.L_x_2597:
[----:B------:R-:W-:Y:S05]  /*7110*/  BSYNC B0 ;  /* 0x0000000000007941 */ /* 0x000fea0003800000 */
.L_x_2596:
        /* <DEDUP_REMOVED lines=19> */
.L_x_2599:
[----:B------:R-:W-:Y:S05]  /*7250*/  BSYNC B0 ;  /* 0x0000000000007941 */ /* 0x000fea0003800000 */
.L_x_2598:
[----:B------:R-:W-:Y:S02]  /*7260*/  UIADD3 UR17, UR17, 0x2, URZ ;  /* 0x0000000211117890 */ /* 0x000fe4000fffe03f */
[----:B------:R-:W-:Y:S02]  /*7270*/  UIADD3 UR4, UR4, 0x3000, URZ ;  /* 0x0000300004047890 */ /* 0x000fe4000fffe03f */
[----:B------:R-:W-:-:S06]  /*7280*/  UISETP.GE.AND UP0, UPT, UR17, UR5, UPT ;  /* 0x000000051100728c */ /* 0x000fcc000bf06270 */
[----:B------:R-:W-:-:S13]  /*7290*/  PLOP3.LUT P1, PT, PT, PT, UP0, 0x80, 0x0 ;  /* 0x000000000000781c */ /* 0x000fda0003f2f008 */
[----:B------:R-:W-:Y:S05]  /*72a0*/  @!P1 BRA `(.L_x_2600) ;  /* 0xfffffff400449947 */ /* 0x000fea000383ffff */
[----:B------:R-:W-:Y:S05]  /*72b0*/  BRA `(.L_x_2522) ;  /* 0x0000002800007947 */ /* 0x000fea0003800000 */
.L_x_2559:
        /* <DEDUP_REMOVED lines=21> */
.L_x_2601:
[----:B------:R-:W-:Y:S01]  /*7410*/  ULDC UR9, c[0x0][0x8cc] ;  /* 0x0002330000097ab9 */ /* 0x000fe20000000800 */
[----:B------:R-:W-:Y:S01]  /*7420*/  UMOV UR7, UR8 ;  /* 0x0000000800077c82 */ /* 0x000fe20008000000 */
[----:B------:R-:W-:-:S11]  /*7430*/  UISETP.NE.AND UP0, UPT, UR9, 0x1, UPT ;  /* 0x000000010900788c */ /* 0x000fd6000bf05270 */
[----:B------:R-:W-:Y:S02]  /*7440*/  @UP0 ULDC.64 UR10, c[0x0][0x8d0] ;  /* 0x00023400000a0ab9 */ /* 0x000fe40000000a00 */
[----:B------:R-:W-:-:S04]  /*7450*/  UIMAD.WIDE.U32 UR4, UR8, UR10, URZ ;  /* 0x0000000a080472a5 */ /* 0x000fc8000f8e003f */
[----:B------:R-:W-:-:S04]  /*7460*/  @UP0 USHF.R.U32.HI UR7, URZ, UR11, UR5 ;  /* 0x0000000b3f070299 */ /* 0x000fc80008011605 */
[----:B------:R-:W-:-:S12]  /*7470*/  UIMAD UR4, UR7, UR9, URZ ;  /* 0x00000009070472a4 */ /* 0x000fd8000f8e023f */
.L_x_2602:
        /* <DEDUP_REMOVED lines=73> */
.L_x_2648:
        /* <DEDUP_REMOVED lines=15> */
.L_x_2606:
        /* <DEDUP_REMOVED lines=66> */
[----:B------:R-:W-:Y:S01]  /*7e20*/  ISETP.GE.AND P1, PT, R4, R6, PT ;  /* 0x000000060400720c */ /* 0x000fe20003f26270 */
[----:B------:R1:W-:Y:S01]  /*7e30*/  UTMALDG.4D [UR16], [UR48], desc[UR50] ;  /* 0x00003210300075b4 */ /* 0x0003e20008019000 */
[----:B------:R-:W-:Y:S01]  /*7e40*/  UMOV UR57, UR9 ;  /* 0x0000000900397c82 */ /* 0x000fe20008000000 */
        /* <DEDUP_REMOVED lines=27> */
[----:B-1----:R-:W-:Y:S01]  /*8000*/  UMOV UR10, 0x40 ;  /* 0x00000040000a7882 */ /* 0x002fe20000000000 */
        /* <DEDUP_REMOVED lines=29> */
.L_x_2617:
[----:B--234-:R-:W-:-:S04]  /*81e0*/  SHF.L.U32 R21, R11, 0x1f, RZ ;  /* 0x0000001f0b157819 */ /* 0x01cfc800000006ff */
[----:B------:R-:W1:Y:S02]  /*81f0*/  SYNCS.PHASECHK.TRANS64.TRYWAIT P1, [R16+URZ+0x26840], R21 ;  /* 0x02684015100075a7 */ /* 0x000e64000802017f */
[----:B-1----:R-:W-:Y:S05]  /*8200*/  @!P1 BRA `(.L_x_2609) ;  /* 0x0000001c00389947 */ /* 0x002fea0003800000 */
.L_x_2649:
[----:B------:R-:W-:Y:S05]  /*8210*/  @P0 BRA `(.L_x_2610) ;  /* 0x0000000000140947 */ /* 0x000fea0003800000 */
[----:B------:R-:W-:Y:S01]  /*8220*/  ISETP.NE.AND P1, PT, R6, RZ, PT ;  /* 0x000000ff0600720c */ /* 0x000fe20003f25270 */
[----:B------:R-:W-:-:S04]  /*8230*/  IMAD.MOV.U32 R3, RZ, RZ, 0x3100 ;  /* 0x00003100ff037424 */ /* 0x000fc800078e00ff */
[----:B------:R3:W-:Y:S08]  /*8240*/  SYNCS.ARRIVE.TRANS64 RZ, [R16+URZ+0x26830], R3 ;  /* 0x0268300310ff79a7 */ /* 0x0007f0000800003f */
[----:B------:R-:W-:Y:S05]  /*8250*/  @!P1 BRA `(.L_x_2610) ;  /* 0x0000000000049947 */ /* 0x000fea0003800000 */
[----:B------:R-:W-:Y:S01]  /*8260*/  BPT.TRAP 0x1 ;  /* 0x000000040000795c */ /* 0x000fe20000300000 */
.L_x_2610:
        /* <DEDUP_REMOVED lines=43> */
.L_x_2650:
[----:B------:R-:W-:Y:S05]  /*8520*/  @P0 BRA `(.L_x_2612) ;  /* 0x0000000000140947 */ /* 0x000fea0003800000 */
[----:B------:R-:W-:Y:S01]  /*8530*/  ISETP.NE.AND P1, PT, R6, RZ, PT ;  /* 0x000000ff0600720c */ /* 0x000fe20003f25270 */
[----:B------:R-:W-:-:S04]  /*8540*/  IMAD.MOV.U32 R2, RZ, RZ, 0x3100 ;  /* 0x00003100ff027424 */ /* 0x000fc800078e00ff */
[----:B------:R3:W-:Y:S08]  /*8550*/  SYNCS.ARRIVE.TRANS64 RZ, [R16+URZ+0x26818], R2 ;  /* 0x0268180210ff79a7 */ /* 0x0007f0000800003f */
[----:B------:R-:W-:Y:S05]  /*8560*/  @!P1 BRA `(.L_x_2612) ;  /* 0x0000000000049947 */ /* 0x000fea0003800000 */
[----:B------:R-:W-:Y:S01]  /*8570*/  BPT.TRAP 0x1 ;  /* 0x000000040000795c */ /* 0x000fe20000300000 */
.L_x_2612:
        /* <DEDUP_REMOVED lines=43> */
.L_x_2651:
[----:B------:R-:W-:Y:S05]  /*8830*/  @P0 BRA `(.L_x_2614) ;  /* 0x0000000000140947 */ /* 0x000fea0003800000 */
[----:B------:R-:W-:Y:S01]  /*8840*/  ISETP.NE.AND P1, PT, R6, RZ, PT ;  /* 0x000000ff0600720c */ /* 0x000fe20003f25270 */
[----:B-123--:R-:W-:-:S04]  /*8850*/  IMAD.MOV.U32 R21, RZ, RZ, 0x3100 ;  /* 0x00003100ff157424 */ /* 0x00efc800078e00ff */
[----:B------:R4:W-:Y:S08]  /*8860*/  SYNCS.ARRIVE.TRANS64 RZ, [R16+URZ+0x26838], R21 ;  /* 0x0268381510ff79a7 */ /* 0x0009f0000800003f */
[----:B------:R-:W-:Y:S05]  /*8870*/  @!P1 BRA `(.L_x_2614) ;  /* 0x0000000000049947 */ /* 0x000fea0003800000 */
[----:B------:R-:W-:Y:S01]  /*8880*/  BPT.TRAP 0x1 ;  /* 0x000000040000795c */ /* 0x000fe20000300000 */
.L_x_2614:
        /* <DEDUP_REMOVED lines=38> */
.L_x_2653:
[----:B------:R-:W-:Y:S05]  /*8af0*/  @P0 BRA `(.L_x_2616) ;  /* 0x0000000000140947 */ /* 0x000fea0003800000 */
[----:B------:R-:W-:Y:S01]  /*8b00*/  ISETP.NE.AND P1, PT, R6, RZ, PT ;  /* 0x000000ff0600720c */ /* 0x000fe20003f25270 */
[----:B------:R-:W-:-:S04]  /*8b10*/  IMAD.MOV.U32 R5, RZ, RZ, 0x3100 ;  /* 0x00003100ff057424 */ /* 0x000fc800078e00ff */
[----:B------:R1:W-:Y:S08]  /*8b20*/  SYNCS.ARRIVE.TRANS64 RZ, [R16+URZ+0x26810], R5 ;  /* 0x0268100510ff79a7 */ /* 0x0003f0000800003f */
[----:B------:R-:W-:Y:S05]  /*8b30*/  @!P1 BRA `(.L_x_2616) ;  /* 0x0000000000049947 */ /* 0x000fea0003800000 */
[----:B------:R-:W-:Y:S01]  /*8b40*/  BPT.TRAP 0x1 ;  /* 0x000000040000795c */ /* 0x000fe20000300000 */
.L_x_2616:
        /* <DEDUP_REMOVED lines=44> */
.L_x_2608:
        /* <DEDUP_REMOVED lines=8> */
.L_x_2654:
[----:B------:R-:W-:Y:S05]  /*8e90*/  @P0 BRA `(.L_x_2619) ;  /* 0x0000000000140947 */ /* 0x000fea0003800000 */
[----:B------:R-:W-:Y:S01]  /*8ea0*/  ISETP.NE.AND P1, PT, R6, RZ, PT ;  /* 0x000000ff0600720c */ /* 0x000fe20003f25270 */
[----:B------:R-:W-:-:S04]  /*8eb0*/  IMAD.MOV.U32 R5, RZ, RZ, 0x3100 ;  /* 0x00003100ff057424 */ /* 0x000fc800078e00ff */
[----:B------:R2:W-:Y:S08]  /*8ec0*/  SYNCS.ARRIVE.TRANS64 RZ, [R16+URZ+0x26830], R5 ;  /* 0x0268300510ff79a7 */ /* 0x0005f0000800003f */
[----:B------:R-:W-:Y:S05]  /*8ed0*/  @!P1 BRA `(.L_x_2619) ;  /* 0x0000000000049947 */ /* 0x000fea0003800000 */
[----:B------:R-:W-:Y:S01]  /*8ee0*/  BPT.TRAP 0x1 ;  /* 0x000000040000795c */ /* 0x000fe20000300000 */
.L_x_2619:
        /* <DEDUP_REMOVED lines=40> */
.L_x_2655:
[----:B------:R-:W-:Y:S05]  /*9170*/  @P0 BRA `(.L_x_2621) ;  /* 0x0000000000140947 */ /* 0x000fea0003800000 */
[----:B------:R-:W-:Y:S01]  /*9180*/  ISETP.NE.AND P0, PT, R6, RZ, PT ;  /* 0x000000ff0600720c */ /* 0x000fe20003f05270 */
[----:B------:R-:W-:-:S04]  /*9190*/  IMAD.MOV.U32 R5, RZ, RZ, 0x3100 ;  /* 0x00003100ff057424 */ /* 0x000fc800078e00ff */
[----:B------:R1:W-:Y:S08]  /*91a0*/  SYNCS.ARRIVE.TRANS64 RZ, [R16+URZ+0x26818], R5 ;  /* 0x0268180510ff79a7 */ /* 0x0003f0000800003f */
[----:B------:R-:W-:Y:S05]  /*91b0*/  @!P0 BRA `(.L_x_2621) ;  /* 0x0000000000048947 */ /* 0x000fea0003800000 */
[----:B------:R-:W-:Y:S01]  /*91c0*/  BPT.TRAP 0x1 ;  /* 0x000000040000795c */ /* 0x000fe20000300000 */
.L_x_2621:
        /* <DEDUP_REMOVED lines=44> */
.L_x_2607:
[----:B------:R-:W1:Y:S01]  /*9490*/  S2R R0, SR_TID.X ;  /* 0x0000000000007919 */ /* 0x000e620000002100 */
[----:B------:R-:W-:Y:S01]  /*94a0*/  IMAD R3, R19, 0x8, R16 ;  /* 0x0000000813037824 */ /* 0x000fe200078e0210 */
[----:B-1----:R-:W-:Y:S02]  /*94b0*/  LOP3.LUT R2, R0, 0x7f, RZ, 0xc0, !PT ;  /* 0x0000007f00027812 */ /* 0x002fe400078ec0ff */
[----:B------:R-:W-:Y:S02]  /*94c0*/  SHF.L.U32 R0, R11, 0x1f, RZ ;  /* 0x0000001f0b007819 */ /* 0x000fe400000006ff */
[----:B------:R-:W-:Y:S02]  /*94d0*/  ISETP.NE.AND P1, PT, R2, RZ, PT ;  /* 0x000000ff0200720c */ /* 0x000fe40003f25270 */
[----:B------:R-:W1:Y:S02]  /*94e0*/  SYNCS.PHASECHK.TRANS64.TRYWAIT P0, [R3+URZ+0x26840], R0 ;  /* 0x02684000030075a7 */ /* 0x000e64000800017f */
[----:B-1----:R-:W-:Y:S09]  /*94f0*/  @!P0 BRA `(.L_x_2622) ;  /* 0x0000000800f88947 */ /* 0x002ff20003800000 */
.L_x_2656:
[----:B------:R-:W-:Y:S05]  /*9500*/  @P1 BRA `(.L_x_2623) ;  /* 0x0000000000181947 */ /* 0x000fea0003800000 */
[----:B------:R-:W1:Y:S01]  /*9510*/  S2R R2, SR_TID.X ;  /* 0x0000000000027919 */ /* 0x000e620000002100 */
[----:B------:R-:W-:-:S04]  /*9520*/  IMAD.MOV.U32 R0, RZ, RZ, 0x3100 ;  /* 0x00003100ff007424 */ /* 0x000fc800078e00ff */
[----:B------:R1:W-:Y:S02]  /*9530*/  SYNCS.ARRIVE.TRANS64 RZ, [R3+URZ+0x26830], R0 ;  /* 0x0268300003ff79a7 */ /* 0x0003e4000800003f */
[----:B-1----:R-:W-:-:S13]  /*9540*/  LOP3.LUT P0, RZ, R2, 0x1f, RZ, 0xc0, !PT ;  /* 0x0000001f02ff7812 */ /* 0x002fda000780c0ff */
[----:B------:R-:W-:Y:S05]  /*9550*/  @!P0 BRA `(.L_x_2623) ;  /* 0x0000000000048947 */ /* 0x000fea0003800000 */
[----:B------:R-:W-:Y:S01]  /*9560*/  BPT.TRAP 0x1 ;  /* 0x000000040000795c */ /* 0x000fe20000300000 */
.L_x_2623:
        /* <DEDUP_REMOVED lines=47> */
.L_x_2604:
[----:B------:R-:W-:Y:S05]  /*9860*/  BSYNC B0 ;  /* 0x0000000000007941 */ /* 0x000fea0003800000 */
.L_x_2603:
[----:B------:R-:W-:-:S03]  /*9870*/  UMOV UR7, 0xffffffff ;  /* 0xffffffff00077882 */ /* 0x000fc60000000000 */
[----:B------:R-:W-:Y:S05]  /*9880*/  BRA.DIV UR7, `(.L_x_2624) ;  /* 0x0000000a07287947 */ /* 0x000fea000b800000 */
[----:B------:R-:W-:-:S13]  /*9890*/  ELECT P6, URZ, PT ;  /* 0x00000000003f782f */ /* 0x000fda00038c0000 */
.L_x_2659:
[----:B------:R-:W-:Y:S05]  /*98a0*/  @!P6 BRA `(.L_x_2522) ;  /* 0x000000000084e947 */ /* 0x000fea0003800000 */
[----:B------:R-:W-:-:S06]  /*98b0*/  ULOP3.LUT UR7, UR38, 0x2, URZ, 0xfc, !UPT ;  /* 0x0000000226077892 */ /* 0x000fcc000f8efc3f */
[----:B------:R-:W-:-:S05]  /*98c0*/  IMAD.U32 R2, RZ, RZ, UR7 ;  /* 0x00000007ff027e24 */ /* 0x000fca000f8e00ff */
[----:B------:R-:W-:-:S13]  /*98d0*/  ISETP.NE.AND P2, PT, R2, 0x3, PT ;  /* 0x000000030200780c */ /* 0x000fda0003f45270 */
[----:B------:R-:W-:Y:S05]  /*98e0*/  @!P2 BRA `(.L_x_2625) ;  /* 0x000000000004a947 */ /* 0x000fea0003800000 */
[----:B------:R-:W-:Y:S01]  /*98f0*/  BPT.TRAP 0x1 ;  /* 0x000000040000795c */ /* 0x000fe20000300000 */
.L_x_2625:
        /* <DEDUP_REMOVED lines=15> */
.L_x_2660:
[----:B------:R-:W2:Y:S02]  /*99f0*/  SYNCS.PHASECHK.TRANS64.TRYWAIT P0, [R3+URZ], R2 ;  /* 0x00000002030075a7 */ /* 0x000ea4000800017f */
[----:B--2---:R-:W-:Y:S05]  /*9a00*/  @!P0 BRA `(.L_x_2627) ;  /* 0x0000000400fc8947 */ /* 0x004fea0003800000 */
.L_x_2661:
[----:B------:R-:W-:Y:S05]  /*9a10*/  @!P2 BRA `(.L_x_2628) ;  /* 0x000000000004a947 */ /* 0x000fea0003800000 */
[----:B------:R-:W-:Y:S01]  /*9a20*/  BPT.TRAP 0x1 ;  /* 0x000000040000795c */ /* 0x000fe20000300000 */
.L_x_2628:
[----:B--2---:R-:W-:-:S04]  /*9a30*/  VIADD R3, R7, 0x26840 ;  /* 0x0002684007037836 */ /* 0x004fc80000000000 */
[----:B------:R-:W-:-:S04]  /*9a40*/  IMAD R0, R0, 0x8, R3 ;  /* 0x0000000800007824 */ /* 0x000fc800078e0203 */
[----:B------:R-:W2:Y:S02]  /*9a50*/  SYNCS.PHASECHK.TRANS64.TRYWAIT P0, [R0+URZ], R5 ;  /* 0x00000005000075a7 */ /* 0x000ea4000800017f */
[----:B--2---:R-:W-:Y:S05]  /*9a60*/  @!P0 BRA `(.L_x_2629) ;  /* 0x0000000400f88947 */ /* 0x004fea0003800000 */
.L_x_2662:
[----:B------:R-:W-:-:S07]  /*9a70*/  IMAD R3, R4, 0x8, R3 ;  /* 0x0000000804037824 */ /* 0x000fce00078e0203 */
.L_x_2630:
[----:B---3--:R3:W4:Y:S02]  /*9a80*/  SYNCS.PHASECHK.TRANS64.TRYWAIT P0, [R3+URZ], R2 ;  /* 0x00000002030075a7 */ /* 0x008724000800017f */
[----:B----4-:R-:W-:Y:S05]  /*9a90*/  @!P0 NANOSLEEP.SYNCS 0x989680 ;  /* 0x009896800000895d */ /* 0x010fea0003900000 */
[----:B------:R-:W4:Y:S02]  /*9aa0*/  @!P0 SYNCS.PHASECHK.TRANS64 P0, [R3+URZ], R2 ;  /* 0x00000002030085a7 */ /* 0x000f24000800007f */
[----:B----4-:R-:W-:Y:S05]  /*9ab0*/  @!P0 BRA `(.L_x_2630) ;  /* 0xfffffffc00f08947 */ /* 0x010fea000383ffff */
.L_x_2522:
[----:B------:R-:W-:Y:S05]  /*9ac0*/  BSYNC B6 ;  /* 0x0000000000067941 */ /* 0x000fea0003800000 */
.L_x_2517:
[----:B------:R-:W-:Y:S05]  /*9ad0*/  EXIT ;  /* 0x000000000000794d */ /* 0x000fea0003800000 */
.L_x_2528:
[----:B------:R-:W-:Y:S02]  /*9ae0*/  IMAD.MOV.U32 R13, RZ, RZ, R17 ;  /* 0x000000ffff0d7224 */ /* 0x000fe400078e0011 */
[----:B------:R-:W-:Y:S02]  /*9af0*/  IMAD.MOV.U32 R12, RZ, RZ, RZ ;  /* 0x000000ffff0c7224 */ /* 0x000fe400078e00ff */
[----:B------:R-:W-:Y:S02]  /*9b00*/  IMAD.MOV.U32 R11, RZ, RZ, 0x1f ;  /* 0x0000001fff0b7424 */ /* 0x000fe400078e00ff */
[----:B------:R-:W-:-:S07]  /*9b10*/  IMAD.MOV.U32 R15, RZ, RZ, -0x1 ;  /* 0xffffffffff0f7424 */ /* 0x000fce00078e00ff */
[----:B------:R-:W-:Y:S05]  /*9b20*/  WARPSYNC.COLLECTIVE R15, `(.L_x_2631) ;  /* 0x000000000f087348 */ /* 0x000fea0003c00000 */
[----:B------:R1:W2:Y:S02]  /*9b30*/  SHFL.IDX P6, R14, R13, R12, R11 ;  /* 0x0000000c0d0e7389 */ /* 0x0002a400000c000b */
[----:B-12---:R-:W-:Y:S01]  /*9b40*/  ENDCOLLECTIVE ;  /* 0x000000000000791b */ /* 0x006fe20003800000 */
.L_x_2631:
[----:B------:R-:W-:Y:S05]  /*9b50*/  BRA `(.L_x_2632) ;  /* 0xffffff7400b47947 */ /* 0x000fea000383ffff */
.L_x_2530:
[----:B--2---:R2:W3:Y:S02]  /*9b60*/  SYNCS.PHASECHK.TRANS64.TRYWAIT P0, [R235+URZ+0x26800], R4 ;  /* 0x02680004eb0075a7 */ /* 0x0044e4000800017f */
[----:B---3--:R-:W-:Y:S05]  /*9b70*/  @!P0 NANOSLEEP.SYNCS 0x989680 ;  /* 0x009896800000895d */ /* 0x008fea0003900000 */
[----:B------:R-:W3:Y:S02]  /*9b80*/  @!P0 SYNCS.PHASECHK.TRANS64 P0, [R235+URZ+0x26800], R4 ;  /* 0x02680004eb0085a7 */ /* 0x000ee4000800007f */
[----:B---3--:R-:W-:Y:S05]  /*9b90*/  @!P0 BRA `(.L_x_2530) ;  /* 0xfffffffc00f08947 */ /* 0x008fea000383ffff */
[----:B------:R-:W-:Y:S05]  /*9ba0*/  BRA `(.L_x_2529) ;  /* 0xffffff7400dc7947 */ /* 0x000fea000383ffff */
.L_x_2535:
[----:B--2---:R-:W-:-:S04]  /*9bb0*/  IMAD.U32 R5, RZ, RZ, UR9 ;  /* 0x00000009ff057e24 */ /* 0x004fc8000f8e00ff */
[----:B------:R2:W3:Y:S03]  /*9bc0*/  SYNCS.PHASECHK.TRANS64.TRYWAIT P1, [R5+URZ+0x26810], R120 ;  /* 0x02681078050075a7 */ /* 0x0004e6000802017f */
[----:B---3--:R-:W-:Y:S05]  /*9bd0*/  @!P1 NANOSLEEP.SYNCS 0x989680 ;  /* 0x009896800000995d */ /* 0x008fea0003900000 */
[----:B------:R-:W3:Y:S02]  /*9be0*/  @!P1 SYNCS.PHASECHK.TRANS64 P1, [R5+URZ+0x26810], R120 ;  /* 0x02681078050095a7 */ /* 0x000ee4000802007f */
[----:B---3--:R-:W-:Y:S05]  /*9bf0*/  @!P1 BRA `(.L_x_2535) ;  /* 0xfffffffc00ec9947 */ /* 0x008fea000383ffff */
[----:B------:R-:W-:Y:S05]  /*9c00*/  BRA `(.L_x_2534) ;  /* 0xffffff8000387947 */ /* 0x000fea000383ffff */
.L_x_2539:
[----:B------:R-:W-:-:S04]  /*9c10*/  IMAD.U32 R121, RZ, RZ, UR9 ;  /* 0x00000009ff797e24 */ /* 0x000fc8000f8e00ff */
[----:B------:R1:W1:Y:S03]  /*9c20*/  SYNCS.PHASECHK.TRANS64.TRYWAIT P1, [R121+URZ+0x26830], R120 ;  /* 0x02683078790075a7 */ /* 0x000266000802017f */
[----:B-1----:R-:W-:Y:S05]  /*9c30*/  @!P1 NANOSLEEP.SYNCS 0x989680 ;  /* 0x009896800000995d */ /* 0x002fea0003900000 */
[----:B------:R-:W1:Y:S02]  /*9c40*/  @!P1 SYNCS.PHASECHK.TRANS64 P1, [R121+URZ+0x26830], R120 ;  /* 0x02683078790095a7 */ /* 0x000e64000802007f */
[----:B-1----:R-:W-:Y:S05]  /*9c50*/  @!P1 BRA `(.L_x_2539) ;  /* 0xfffffffc00ec9947 */ /* 0x002fea000383ffff */
[----:B------:R-:W-:Y:S05]  /*9c60*/  BRA `(.L_x_2538) ;  /* 0xffffff8400fc7947 */ /* 0x000fea000383ffff */
.L_x_2546:
[----:B------:R-:W-:Y:S01]  /*9c70*/  BSSY B0, `(.L_x_2633) ;  /* 0x0000005000007945 */ /* 0x000fe20003800000 */
[----:B------:R-:W-:-:S07]  /*9c80*/  IMAD.MOV.U32 R15, RZ, RZ, -0x1 ;  /* 0xffffffffff0f7424 */ /* 0x000fce00078e00ff */
[----:B-1----:R-:W-:Y:S05]  /*9c90*/  WARPSYNC.COLLECTIVE R15, `(.L_x_2634) ;  /* 0x000000000f087348 */ /* 0x002fea0003c00000 */
[----:B------:R-:W-:Y:S01]  /*9ca0*/  NOP ;  /* 0x0000000000007918 */ /* 0x000fe20000000000 */
[----:B-1----:R-:W-:Y:S01]  /*9cb0*/  ENDCOLLECTIVE ;  /* 0x000000000000791b */ /* 0x002fe20003800000 */
.L_x_2634:
[----:B------:R-:W-:Y:S05]  /*9cc0*/  BSYNC B0 ;  /* 0x0000000000007941 */ /* 0x000fea0003800000 */
.L_x_2633:
[----:B------:R-:W-:Y:S05]  /*9cd0*/  BRA `(.L_x_2635) ;  /* 0xffffffb400c07947 */ /* 0x000fea000383ffff */
.L_x_2555:
[----:B------:R-:W-:Y:S01]  /*9ce0*/  BSSY B0, `(.L_x_2636) ;  /* 0x0000005000007945 */ /* 0x000fe20003800000 */
[----:B------:R-:W-:-:S07]  /*9cf0*/  IMAD.MOV.U32 R15, RZ, RZ, -0x1 ;  /* 0xffffffffff0f7424 */ /* 0x000fce00078e00ff */
[----:B-12---:R-:W-:Y:S05]  /*9d00*/  WARPSYNC.COLLECTIVE R15, `(.L_x_2637) ;  /* 0x000000000f087348 */ /* 0x006fea0003c00000 */
[----:B------:R-:W-:Y:S01]  /*9d10*/  NOP ;  /* 0x0000000000007918 */ /* 0x000fe20000000000 */
[----:B-12---:R-:W-:Y:S01]  /*9d20*/  ENDCOLLECTIVE ;  /* 0x000000000000791b */ /* 0x006fe20003800000 */
.L_x_2637:
[----:B------:R-:W-:Y:S05]  /*9d30*/  BSYNC B0 ;  /* 0x0000000000007941 */ /* 0x000fea0003800000 */
.L_x_2636:
[----:B------:R-:W-:Y:S05]  /*9d40*/  BRA `(.L_x_2638) ;  /* 0xffffffb800b07947 */ /* 0x000fea000383ffff */
.L_x_2566:
[----:B------:R-:W-:Y:S01]  /*9d50*/  BSSY B0, `(.L_x_2639) ;  /* 0x0000005000007945 */ /* 0x000fe20003800000 */
[----:B------:R-:W-:-:S07]  /*9d60*/  IMAD.MOV.U32 R15, RZ, RZ, -0x1 ;  /* 0xffffffffff0f7424 */ /* 0x000fce00078e00ff */
[----:B------:R-:W-:Y:S05]  /*9d70*/  WARPSYNC.COLLECTIVE R15, `(.L_x_2640) ;  /* 0x000000000f087348 */ /* 0x000fea0003c00000 */
[----:B------:R-:W-:Y:S01]  /*9d80*/  NOP ;  /* 0x0000000000007918 */ /* 0x000fe20000000000 */
[----:B------:R-:W-:Y:S01]  /*9d90*/  ENDCOLLECTIVE ;  /* 0x000000000000791b */ /* 0x000fe20003800000 */
.L_x_2640:
[----:B------:R-:W-:Y:S05]  /*9da0*/  BSYNC B0 ;  /* 0x0000000000007941 */ /* 0x000fea0003800000 */
.L_x_2639:
[----:B------:R-:W-:Y:S05]  /*9db0*/  BRA `(.L_x_2641) ;  /* 0xffffffc400307947 */ /* 0x000fea000383ffff */
.L_x_2579:
[----:B------:R-:W-:Y:S01]  /*9dc0*/  BSSY B0, `(.L_x_2642) ;  /* 0x0000005000007945 */ /* 0x000fe20003800000 */
[----:B------:R-:W-:-:S07]  /*9dd0*/  IMAD.MOV.U32 R15, RZ, RZ, -0x1 ;  /* 0xffffffffff0f7424 */ /* 0x000fce00078e00ff */
[----:B------:R-:W-:Y:S05]  /*9de0*/  WARPSYNC.COLLECTIVE R15, `(.L_x_2643) ;  /* 0x000000000f087348 */ /* 0x000fea0003c00000 */
[----:B------:R-:W-:Y:S01]  /*9df0*/  NOP ;  /* 0x0000000000007918 */ /* 0x000fe20000000000 */
[----:B------:R-:W-:Y:S01]  /*9e00*/  ENDCOLLECTIVE ;  /* 0x000000000000791b */ /* 0x000fe20003800000 */
.L_x_2643:
[----:B------:R-:W-:Y:S05]  /*9e10*/  BSYNC B0 ;  /* 0x0000000000007941 */ /* 0x000fea0003800000 */
.L_x_2642:
[----:B------:R-:W-:Y:S05]  /*9e20*/  BRA `(.L_x_2644) ;  /* 0xffffffc800d07947 */ /* 0x000fea000383ffff */
.L_x_2591:
[----:B------:R-:W-:Y:S01]  /*9e30*/  BSSY B0, `(.L_x_2645) ;  /* 0x0000005000007945 */ /* 0x000fe20003800000 */
[----:B------:R-:W-:-:S07]  /*9e40*/  IMAD.MOV.U32 R15, RZ, RZ, -0x1 ;  /* 0xffffffffff0f7424 */ /* 0x000fce00078e00ff */
[----:B------:R-:W-:Y:S05]  /*9e50*/  WARPSYNC.COLLECTIVE R15, `(.L_x_2646) ;  /* 0x000000000f087348 */ /* 0x000fea0003c00000 */
[----:B------:R-:W-:Y:S01]  /*9e60*/  NOP ;  /* 0x0000000000007918 */ /* 0x000fe20000000000 */
[----:B------:R-:W-:Y:S01]  /*9e70*/  ENDCOLLECTIVE ;  /* 0x000000000000791b */ /* 0x000fe20003800000 */
.L_x_2646:
[----:B------:R-:W-:Y:S05]  /*9e80*/  BSYNC B0 ;  /* 0x0000000000007941 */ /* 0x000fea0003800000 */
.L_x_2645:
[----:B------:R-:W-:Y:S05]  /*9e90*/  BRA `(.L_x_2647) ;  /* 0xffffffd0000c7947 */ /* 0x000fea000383ffff */
.L_x_2605:
[----:B-1----:R1:W2:Y:S02]  /*9ea0*/  SYNCS.PHASECHK.TRANS64.TRYWAIT P0, [R16+URZ+0x26820], R3 ;  /* 0x02682003100075a7 */ /* 0x0022a4000800017f */
[----:B--2---:R-:W-:Y:S05]  /*9eb0*/  @!P0 NANOSLEEP.SYNCS 0x989680 ;  /* 0x009896800000895d */ /* 0x004fea0003900000 */
[----:B------:R-:W2:Y:S02]  /*9ec0*/  @!P0 SYNCS.PHASECHK.TRANS64 P0, [R16+URZ+0x26820], R3 ;  /* 0x02682003100085a7 */ /* 0x000ea4000800007f */
[----:B--2---:R-:W-:Y:S05]  /*9ed0*/  @!P0 BRA `(.L_x_2605) ;  /* 0xfffffffc00f08947 */ /* 0x004fea000383ffff */
[----:B------:R-:W-:Y:S05]  /*9ee0*/  BRA `(.L_x_2648) ;  /* 0xffffffd800887947 */ /* 0x000fea000383ffff */
.L_x_2609:
[----:B-1----:R1:W3:Y:S02]  /*9ef0*/  SYNCS.PHASECHK.TRANS64.TRYWAIT P1, [R16+URZ+0x26840], R21 ;  /* 0x02684015100075a7 */ /* 0x0022e4000802017f */
[----:B---3--:R-:W-:Y:S05]  /*9f00*/  @!P1 NANOSLEEP.SYNCS 0x989680 ;  /* 0x009896800000995d */ /* 0x008fea0003900000 */
[----:B------:R-:W3:Y:S02]  /*9f10*/  @!P1 SYNCS.PHASECHK.TRANS64 P1, [R16+URZ+0x26840], R21 ;  /* 0x02684015100095a7 */ /* 0x000ee4000802007f */
[----:B---3--:R-:W-:Y:S05]  /*9f20*/  @!P1 BRA `(.L_x_2609) ;  /* 0xfffffffc00f09947 */ /* 0x008fea000383ffff */
[----:B------:R-:W-:Y:S05]  /*9f30*/  BRA `(.L_x_2649) ;  /* 0xffffffe000b47947 */ /* 0x000fea000383ffff */
.L_x_2611:
[----:B--2---:R2:W3:Y:S02]  /*9f40*/  SYNCS.PHASECHK.TRANS64.TRYWAIT P1, [R16+URZ+0x26828], R21 ;  /* 0x02682815100075a7 */ /* 0x0044e4000802017f */
[----:B---3--:R-:W-:Y:S05]  /*9f50*/  @!P1 NANOSLEEP.SYNCS 0x989680 ;  /* 0x009896800000995d */ /* 0x008fea0003900000 */
[----:B------:R-:W3:Y:S02]  /*9f60*/  @!P1 SYNCS.PHASECHK.TRANS64 P1, [R16+URZ+0x26828], R21 ;  /* 0x02682815100095a7 */ /* 0x000ee4000802007f */
[----:B---3--:R-:W-:Y:S05]  /*9f70*/  @!P1 BRA `(.L_x_2611) ;  /* 0xfffffffc00f09947 */ /* 0x008fea000383ffff */
[----:B------:R-:W-:Y:S05]  /*9f80*/  BRA `(.L_x_2650) ;  /* 0xffffffe400647947 */ /* 0x000fea000383ffff */
.L_x_2613:
[----:B---3--:R3:W4:Y:S02]  /*9f90*/  SYNCS.PHASECHK.TRANS64.TRYWAIT P1, [R16+URZ+0x26848], R21 ;  /* 0x02684815100075a7 */ /* 0x008724000802017f */
[----:B----4-:R-:W-:Y:S05]  /*9fa0*/  @!P1 NANOSLEEP.SYNCS 0x989680 ;  /* 0x009896800000995d */ /* 0x010fea0003900000 */
[----:B------:R-:W4:Y:S02]  /*9fb0*/  @!P1 SYNCS.PHASECHK.TRANS64 P1, [R16+URZ+0x26848], R21 ;  /* 0x02684815100095a7 */ /* 0x000f24000802007f */
[----:B----4-:R-:W-:Y:S05]  /*9fc0*/  @!P1 BRA `(.L_x_2613) ;  /* 0xfffffffc00f09947 */ /* 0x010fea000383ffff */
[----:B------:R-:W-:Y:S05]  /*9fd0*/  BRA `(.L_x_2651) ;  /* 0xffffffe800147947 */ /* 0x000fea000383ffff */
.L_x_2615:
[----:B------:R-:W-:-:S07]  /*9fe0*/  SHF.L.U32 R5, R11, 0x1f, RZ ;  /* 0x0000001f0b057819 */ /* 0x000fce00000006ff */
.L_x_2652:
[----:B------:R1:W1:Y:S02]  /*9ff0*/  SYNCS.PHASECHK.TRANS64.TRYWAIT P1, [R16+URZ+0x26820], R5 ;  /* 0x02682005100075a7 */ /* 0x000264000802017f */
[----:B-1----:R-:W-:Y:S05]  /*a000*/  @!P1 NANOSLEEP.SYNCS 0x989680 ;  /* 0x009896800000995d */ /* 0x002fea0003900000 */
[----:B------:R-:W1:Y:S02]  /*a010*/  @!P1 SYNCS.PHASECHK.TRANS64 P1, [R16+URZ+0x26820], R5 ;  /* 0x02682005100095a7 */ /* 0x000e64000802007f */
[----:B-1----:R-:W-:Y:S05]  /*a020*/  @!P1 BRA `(.L_x_2652) ;  /* 0xfffffffc00f09947 */ /* 0x002fea000383ffff */
[----:B------:R-:W-:Y:S05]  /*a030*/  BRA `(.L_x_2653) ;  /* 0xffffffe800ac7947 */ /* 0x000fea000383ffff */
.L_x_2618:
[----:B-1----:R1:W2:Y:S02]  /*a040*/  SYNCS.PHASECHK.TRANS64.TRYWAIT P1, [R16+URZ+0x26840], R13 ;  /* 0x0268400d100075a7 */ /* 0x0022a4000802017f */
[----:B--2---:R-:W-:Y:S05]  /*a050*/  @!P1 NANOSLEEP.SYNCS 0x989680 ;  /* 0x009896800000995d */ /* 0x004fea0003900000 */
[----:B------:R-:W2:Y:S02]  /*a060*/  @!P1 SYNCS.PHASECHK.TRANS64 P1, [R16+URZ+0x26840], R13 ;  /* 0x0268400d100095a7 */ /* 0x000ea4000802007f */
[----:B--2---:R-:W-:Y:S05]  /*a070*/  @!P1 BRA `(.L_x_2618) ;  /* 0xfffffffc00f09947 */ /* 0x004fea000383ffff */
[----:B------:R-:W-:Y:S05]  /*a080*/  BRA `(.L_x_2654) ;  /* 0xffffffec00807947 */ /* 0x000fea000383ffff */
.L_x_2620:
[----:B--2---:R2:W1:Y:S02]  /*a090*/  SYNCS.PHASECHK.TRANS64.TRYWAIT P1, [R16+URZ+0x26828], R13 ;  /* 0x0268280d100075a7 */ /* 0x004464000802017f */
[----:B-1----:R-:W-:Y:S05]  /*a0a0*/  @!P1 NANOSLEEP.SYNCS 0x989680 ;  /* 0x009896800000995d */ /* 0x002fea0003900000 */
[----:B------:R-:W1:Y:S02]  /*a0b0*/  @!P1 SYNCS.PHASECHK.TRANS64 P1, [R16+URZ+0x26828], R13 ;  /* 0x0268280d100095a7 */ /* 0x000e64000802007f */
[----:B-1----:R-:W-:Y:S05]  /*a0c0*/  @!P1 BRA `(.L_x_2620) ;  /* 0xfffffffc00f09947 */ /* 0x002fea000383ffff */
[----:B------:R-:W-:Y:S05]  /*a0d0*/  BRA `(.L_x_2655) ;  /* 0xfffffff000247947 */ /* 0x000fea000383ffff */
.L_x_2622:
[----:B------:R1:W1:Y:S02]  /*a0e0*/  SYNCS.PHASECHK.TRANS64.TRYWAIT P0, [R3+URZ+0x26840], R0 ;  /* 0x02684000030075a7 */ /* 0x000264000800017f */
[----:B-1----:R-:W-:Y:S05]  /*a0f0*/  @!P0 NANOSLEEP.SYNCS 0x989680 ;  /* 0x009896800000895d */ /* 0x002fea0003900000 */
[----:B------:R-:W1:Y:S02]  /*a100*/  @!P0 SYNCS.PHASECHK.TRANS64 P0, [R3+URZ+0x26840], R0 ;  /* 0x02684000030085a7 */ /* 0x000e64000800007f */
[----:B-1----:R-:W-:Y:S05]  /*a110*/  @!P0 BRA `(.L_x_2622) ;  /* 0xfffffffc00f08947 */ /* 0x002fea000383ffff */
[----:B------:R-:W-:Y:S05]  /*a120*/  BRA `(.L_x_2656) ;  /* 0xfffffff000f47947 */ /* 0x000fea000383ffff */
.L_x_2624:
[----:B------:R-:W-:Y:S01]  /*a130*/  BSSY B0, `(.L_x_2657) ;  /* 0x0000006000007945 */ /* 0x000fe20003800000 */
[----:B------:R-:W-:-:S07]  /*a140*/  IMAD.MOV.U32 R15, RZ, RZ, -0x1 ;  /* 0xffffffffff0f7424 */ /* 0x000fce00078e00ff */
[----:B------:R-:W-:Y:S05]  /*a150*/  WARPSYNC.COLLECTIVE R15, `(.L_x_2658) ;  /* 0x000000000f0c7348 */ /* 0x000fea0003c00000 */
[----:B------:R-:W-:Y:S02]  /*a160*/  ELECT P6, UR62, PT ;  /* 0x00000000003e782f */ /* 0x000fe400038c0000 */
[----:B------:R-:W-:Y:S01]  /*a170*/  MOV R14, UR62 ;  /* 0x0000003e000e7c02 */ /* 0x000fe20008000f00 */
[----:B------:R-:W-:Y:S10]  /*a180*/  ENDCOLLECTIVE ;  /* 0x000000000000791b */ /* 0x000ff40003800000 */
.L_x_2658:
[----:B------:R-:W-:Y:S05]  /*a190*/  BSYNC B0 ;  /* 0x0000000000007941 */ /* 0x000fea0003800000 */
.L_x_2657:
[----:B------:R-:W-:Y:S05]  /*a1a0*/  BRA `(.L_x_2659) ;  /* 0xfffffff400bc7947 */ /* 0x000fea000383ffff */
.L_x_2626:
[----:B-1----:R1:W2:Y:S02]  /*a1b0*/  SYNCS.PHASECHK.TRANS64.TRYWAIT P0, [R6+URZ], R5 ;  /* 0x00000005060075a7 */ /* 0x0022a4000800017f */
[----:B--2---:R-:W-:Y:S05]  /*a1c0*/  @!P0 NANOSLEEP.SYNCS 0x989680 ;  /* 0x009896800000895d */ /* 0x004fea0003900000 */
[----:B------:R-:W2:Y:S02]  /*a1d0*/  @!P0 SYNCS.PHASECHK.TRANS64 P0, [R6+URZ], R5 ;  /* 0x00000005060085a7 */ /* 0x000ea4000800007f */
[----:B--2---:R-:W-:Y:S05]  /*a1e0*/  @!P0 BRA `(.L_x_2626) ;  /* 0xfffffffc00f08947 */ /* 0x004fea000383ffff */
[----:B------:R-:W-:Y:S05]  /*a1f0*/  BRA `(.L_x_2660) ;  /* 0xfffffff400fc7947 */ /* 0x000fea000383ffff */
.L_x_2627:
[----:B--2---:R2:W3:Y:S02]  /*a200*/  SYNCS.PHASECHK.TRANS64.TRYWAIT P0, [R3+URZ], R2 ;  /* 0x00000002030075a7 */ /* 0x0044e4000800017f */
[----:B---3--:R-:W-:Y:S05]  /*a210*/  @!P0 NANOSLEEP.SYNCS 0x989680 ;  /* 0x009896800000895d */ /* 0x008fea0003900000 */
[----:B------:R-:W3:Y:S02]  /*a220*/  @!P0 SYNCS.PHASECHK.TRANS64 P0, [R3+URZ], R2 ;  /* 0x00000002030085a7 */ /* 0x000ee4000800007f */
[----:B---3--:R-:W-:Y:S05]  /*a230*/  @!P0 BRA `(.L_x_2627) ;  /* 0xfffffffc00f08947 */ /* 0x008fea000383ffff */
[----:B------:R-:W-:Y:S05]  /*a240*/  BRA `(.L_x_2661) ;  /* 0xfffffff400f07947 */ /* 0x000fea000383ffff */
.L_x_2629:
[----:B--2---:R2:W3:Y:S02]  /*a250*/  SYNCS.PHASECHK.TRANS64.TRYWAIT P0, [R0+URZ], R5 ;  /* 0x00000005000075a7 */ /* 0x0044e4000800017f */
[----:B---3--:R-:W-:Y:S05]  /*a260*/  @!P0 NANOSLEEP.SYNCS 0x989680 ;  /* 0x009896800000895d */ /* 0x008fea0003900000 */
[----:B------:R-:W3:Y:S02]  /*a270*/  @!P0 SYNCS.PHASECHK.TRANS64 P0, [R0+URZ], R5 ;  /* 0x00000005000085a7 */ /* 0x000ee4000800007f */
[----:B---3--:R-:W-:Y:S05]  /*a280*/  @!P0 BRA `(.L_x_2629) ;  /* 0xfffffffc00f08947 */ /* 0x008fea000383ffff */
[----:B------:R-:W-:Y:S05]  /*a290*/  BRA `(.L_x_2662) ;  /* 0xfffffff400f47947 */ /* 0x000fea000383ffff */
.L_x_2663:
        /* <DEDUP_REMOVED lines=14> */
.L_x_6572:


//--------------------- .text._ZN7cutlass13device_kernelIN5flash11enable_sm90INS1_16FlashAttnBwdSm90INS1_25CollectiveMainloopBwdSm90ILi2ELi2ELi2EN4cute5tupleIJNS5_1CILi1EEES8_S8_EEENS6_IJNS7_ILi64EEENS7_ILi128EEENS7_ILi96EEEEEENS_6half_tEfNS_4arch4Sm90ELb1ELb0ELb1ELb1ELb0ELb1ELb0ELb0ELi2ELi1ELi2ELi1ELb1EEENS1_21CollectiveEpilogueBwdISD_SE_SG_Li256ELb1ELb0ELi1EEENS1_25SingleTileBwdLPTSchedulerILb1ELi128ELb0EEEEEEEEEvNT_6ParamsE --------------------------
	.section	.text._ZN7cutlass13device_kernelIN5flash11enable_sm90INS1_16FlashAttnBwdSm90INS1_25CollectiveMainloopBwdSm90ILi2ELi2ELi2EN4cute5tupleIJNS5_1CILi1EEES8_S8_EEENS6_IJNS7_ILi64EEENS7_ILi128EEENS7_ILi96EEEEEENS_6half_tEfNS_4arch4Sm90ELb1ELb0ELb1ELb1ELb0ELb1ELb0ELb0ELi2ELi1ELi2ELi1ELb1EEENS1_21CollectiveEpilogueBwdISD_SE_SG_Li256ELb1ELb0ELi1EEENS1_25SingleTileBwdLPTSchedulerILb1ELi128ELb0EEEEEEEEEvNT_6ParamsE,"ax",@progbits
	.align	128
.text._ZN7cutlass13device_kernelIN5flash11enable_sm90INS1_16FlashAttnBwdSm90INS1_25CollectiveMainloopBwdSm90ILi2ELi2ELi2EN4cute5tupleIJNS5_1CILi1EEES8_S8_EEENS6_IJNS7_ILi64EEENS7_ILi128EEENS7_ILi96EEEEEENS_6half_tEfNS_4arch4Sm90ELb1ELb0ELb1ELb1ELb0ELb1ELb0ELb0ELi2ELi1ELi2ELi1ELb1EEENS1_21CollectiveEpilogueBwdISD_SE_SG_Li256ELb1ELb0ELi1EEENS1_25SingleTileBwdLPTSchedulerILb1ELi128ELb0EEEEEEEEEvNT_6ParamsE:
        .type           _ZN7cutlass13device_kernelIN5flash11enable_sm90INS1_16FlashAttnBwdSm90INS1_25CollectiveMainloopBwdSm90ILi2ELi2ELi2EN4cute5tupleIJNS5_1CILi1EEES8_S8_EEENS6_IJNS7_ILi64EEENS7_ILi128EEENS7_ILi96EEEEEENS_6half_tEfNS_4arch4Sm90ELb1ELb0ELb1ELb1ELb0ELb1ELb0ELb0ELi2ELi1ELi2ELi1ELb1EEENS1_21CollectiveEpilogueBwdISD_SE_SG_Li256ELb1ELb0ELi1EEENS1_25SingleTileBwdLPTSchedulerILb1ELi128ELb0EEEEEEEEEvNT_6ParamsE,@function
        .size           _ZN7cutlass13device_kernelIN5flash11enable_sm90INS1_16FlashAttnBwdSm90INS1_25CollectiveMainloopBwdSm90ILi2ELi2ELi2EN4cute5tupleIJNS5_1CILi1EEES8_S8_EEENS6_IJNS7_ILi64EEENS7_ILi128EEENS7_ILi96EEEEEENS_6half_tEfNS_4arch4Sm90ELb1ELb0ELb1ELb1ELb0ELb1ELb0ELb0ELi2ELi1ELi2ELi1ELb1EEENS1_21CollectiveEpilogueBwdISD_SE_SG_Li256ELb1ELb0ELi1EEENS1_25SingleTileBwdLPTSchedulerILb1ELi128ELb0EEEEEEEEEvNT_6ParamsE,(.L_x_6573 - _ZN7cutlass13device_kernelIN5flash11enable_sm90INS1_16FlashAttnBwdSm90INS1_25CollectiveMainloopBwdSm90ILi2ELi2ELi2EN4cute5tupleIJNS5_1CILi1EEES8_S8_EEENS6_IJNS7_ILi64EEENS7_ILi128EEENS7_ILi96EEEEEENS_6half_tEfNS_4arch4Sm90ELb1ELb0ELb1ELb1ELb0ELb1ELb0ELb0ELi2ELi1ELi2ELi1ELb1EEENS1_21CollectiveEpilogueBwdISD_SE_SG_Li256ELb1ELb0ELi1EEENS1_25SingleTileBwdLPTSchedulerILb1ELi128ELb0EEEEEEEEEvNT_6ParamsE)
        .other          _ZN7cutlass13device_kernelIN5flash11enable_sm90INS1_16FlashAttnBwdSm90INS1_25CollectiveMainloopBwdSm90ILi2ELi2ELi2EN4cute5tupleIJNS5_1CILi1EEES8_S8_EEENS6_IJNS7_ILi64EEENS7_ILi128EEENS7_ILi96EEEEEENS_6half_tEfNS_4arch4Sm90ELb1ELb0ELb1ELb1ELb0ELb1ELb0ELb0ELi2ELi1ELi2ELi1ELb1EEENS1_21CollectiveEpilogueBwdISD_SE_SG_Li256ELb1ELb0ELi1EEENS1_25SingleTileBwdLPTSchedulerILb1ELi128ELb0EEEEEEEEEvNT_6ParamsE,@"STO_CUDA_ENTRY STV_DEFAULT"
_ZN7cutlass13device_kernelIN5flash11enable_sm90INS1_16FlashAttnBwdSm90INS1_25CollectiveMainloopBwdSm90ILi2ELi2ELi2EN4cute5tupleIJNS5_1CILi1EEES8_S8_EEENS6_IJNS7_ILi64EEENS7_ILi128EEENS7_ILi96EEEEEENS_6half_tEfNS_4arch4Sm90ELb1ELb0ELb1ELb1ELb0ELb1ELb0ELb0ELi2ELi1ELi2ELi1ELb1EEENS1_21CollectiveEpilogueBwdISD_SE_SG_Li256ELb1ELb0ELi1EEENS1_25SingleTileBwdLPTSchedulerILb1ELi128ELb0EEEEEEEEEvNT_6ParamsE:
        /* <DEDUP_REMOVED lines=24> */
.L_x_2665:
[----:B------:R-:W-:Y:S05]  /*0180*/  BSYNC B0 ;  /* 0x0000000000007941 */ /* 0x000fea0003800000 */
.L_x_2664:
        /* <DEDUP_REMOVED lines=37> */
.L_x_2666:
        /* <DEDUP_REMOVED lines=22> */
.L_x_2667:
[----:B------:R-:W-:Y:S01]  /*0540*/  PLOP3.LUT P0, PT, PT, PT, UP0, 0x80, 0x0 ;  /* 0x000000000000781c */ /* 0x000fe20003f0f008 */
[----:B------:R-:W-:Y:S01]  /*0550*/  NOP ;  /* 0x0000000000007918 */ /* 0x000fe20000000000 */
[----:B------:R-:W-:Y:S01]  /*0560*/  ULDC.64 UR46, c[0x0][0x208] ;  /* 0x00008200002e7ab9 */ /* 0x000fe20000000a00 */
[----:B------:R-:W-:Y:S01]  /*0570*/  BSSY B6, `(.L_x_2668) ;  /* 0x0000ad0000067945 */ /* 0x000fe20003800000 */
[----:B-12-4-:R-:W-:Y:S09]  /*0580*/  BAR.SYNC.DEFER_BLOCKING 0x0 ;  /* 0x0000000000007b1d */ /* 0x016ff20000010000 */
[----:B------:R-:W-:Y:S05]  /*0590*/  @!P0 BRA `(.L_x_2669) ;  /* 0x0000006800408947 */ /* 0x000fea0003800000 */
.L_x_2670:
        /* <DEDUP_REMOVED lines=32> */
.L_x_2671:
[----:B------:R-:W-:Y:S01]  /*07a0*/  ULDC UR7, c[0x0][0x8c4] ;  /* 0x0002310000077ab9 */ /* 0x000fe20000000800 */
[----:B------:R-:W-:Y:S01]  /*07b0*/  UMOV UR36, UR10 ;  /* 0x0000000a00247c82 */ /* 0x000fe20008000000 */
[----:B------:R-:W-:-:S11]  /*07c0*/  UISETP.NE.AND UP0, UPT, UR7, 0x1, UPT ;  /* 0x000000010700788c */ /* 0x000fd6000bf05270 */
[----:B------:R-:W-:Y:S02]  /*07d0*/  @UP0 ULDC.64 UR8, c[0x0][0x8c8] ;  /* 0x0002320000080ab9 */ /* 0x000fe40000000a00 */
[----:B------:R-:W-:-:S04]  /*07e0*/  UIMAD.WIDE.U32 UR4, UR10, UR8, URZ ;  /* 0x000000080a0472a5 */ /* 0x000fc8000f8e003f */
[----:B------:R-:W-:-:S04]  /*07f0*/  @UP0 USHF.R.U32.HI UR36, URZ, UR9, UR5 ;  /* 0x000000093f240299 */ /* 0x000fc80008011605 */
[----:B------:R-:W-:-:S12]  /*0800*/  UIMAD UR4, UR36, UR7, URZ ;  /* 0x00000007240472a4 */ /* 0x000fd8000f8e023f */
.L_x_2672:
        /* <DEDUP_REMOVED lines=9> */
[----:B------:R-:W-:-:S03]  /*08a0*/  @UP0 USHF.R.U32.HI UR39, URZ, UR7, UR5 ;  /* 0x000000073f270299 */ /* 0x000fc60008011605 */
[----:B------:R-:W-:Y:S02]  /*08b0*/  ULDC.64 UR4, c[0x0][0x8f8] ;  /* 0x00023e0000047ab9 */ /* 0x000fe40000000a00 */
[----:B------:R-:W-:Y:S01]  /*08c0*/  ISETP.NE.U32.AND P0, PT, RZ, UR4, PT ;  /* 0x00000004ff007c0c */ /* 0x000fe2000bf05070 */
[----:B------:R-:W-:-:S03]  /*08d0*/  UIADD3 UR4, -UR39, URZ, URZ ;  /* 0x0000003f27047290 */ /* 0x000fc6000fffe13f */
[----:B------:R-:W-:Y:S01]  /*08e0*/  ISETP.NE.AND.EX P0, PT, RZ, UR5, PT, P0 ;  /* 0x00000005ff007c0c */ /* 0x000fe2000bf05300 */
[----:B------:R-:W-:-:S12]  /*08f0*/  UIMAD UR37, UR37, UR4, UR6 ;  /* 0x00000004252572a4 */ /* 0x000fd8000f8e0206 */
        /* <DEDUP_REMOVED lines=8> */
.L_x_2673:
        /* <DEDUP_REMOVED lines=14> */
.L_x_2675:
[----:B------:R-:W-:-:S05]  /*0a60*/  ULDC UR4, c[0x0][0x8ec] ;  /* 0x00023b0000047ab9 */ /* 0x000fca0000000800 */
.L_x_2674:
[----:B------:R-:W-:-:S04]  /*0a70*/  UIADD3 UR4, UR4, 0x7f, URZ ;  /* 0x0000007f04047890 */ /* 0x000fc8000fffe03f */
[----:B------:R-:W-:-:S04]  /*0a80*/  USHF.R.S32.HI UR5, URZ, 0x1f, UR4 ;  /* 0x0000001f3f057899 */ /* 0x000fc80008011404 */
[----:B------:R-:W-:-:S04]  /*0a90*/  ULEA.HI UR5, UR5, UR4, URZ, 0x7 ;  /* 0x0000000405057291 */ /* 0x000fc8000f8f383f */
[----:B------:R-:W-:-:S04]  /*0aa0*/  USHF.R.S32.HI UR5, URZ, 0x7, UR5 ;  /* 0x000000073f057899 */ /* 0x000fc80008011405 */
[----:B------:R-:W-:-:S04]  /*0ab0*/  UISETP.GE.AND UP0, UPT, UR36, UR5, UPT ;  /* 0x000000052400728c */ /* 0x000fc8000bf06270 */
[----:B------:R-:W-:-:S06]  /*0ac0*/  USEL UR39, UR39, 0xffffffff, !UP0 ;  /* 0xffffffff27277887 */ /* 0x000fcc000c000000 */
[----:B------:R-:W-:-:S13]  /*0ad0*/  ISETP.LE.AND P0, PT, RZ, UR39, PT ;  /* 0x00000027ff007c0c */ /* 0x000fda000bf03270 */
[----:B------:R-:W-:Y:S05]  /*0ae0*/  @!P0 BRA `(.L_x_2676) ;  /* 0x000000a400e08947 */ /* 0x000fea0003800000 */
[----:B------:R-:W1:Y:S01]  /*0af0*/  S2R R0, SR_TID.X ;  /* 0x0000000000007919 */ /* 0x000e620000002100 */
[----:B------:R-:W-:Y:S01]  /*0b00*/  ULDC.64 UR4, c[0x0][0x780] ;  /* 0x0001e00000047ab9 */ /* 0x000fe20000000a00 */
[----:B------:R-:W-:Y:S01]  /*0b10*/  USHF.R.S32.HI UR40, URZ, 0x1f, UR37 ;  /* 0x0000001f3f287899 */ /* 0x000fe20008011425 */
[----:B------:R-:W-:Y:S01]  /*0b20*/  ISETP.NE.U32.AND P0, PT, RZ, UR4, PT ;  /* 0x00000004ff007c0c */ /* 0x000fe2000bf05070 */
[----:B------:R-:W-:-:S03]  /*0b30*/  ULDC UR44, c[0x0][0x290] ;  /* 0x0000a400002c7ab9 */ /* 0x000fc60000000800 */
        /* <DEDUP_REMOVED lines=10> */
.L_x_2677:
        /* <DEDUP_REMOVED lines=14> */
.L_x_2678:
        /* <DEDUP_REMOVED lines=11> */
.L_x_2679:
        /* <DEDUP_REMOVED lines=13> */
.L_x_2680:
[----:B------:R-:W-:Y:S01]  /*0e40*/  UIADD3 UR5, UR41, -UR44, URZ ;  /* 0x8000002c29057290 */ /* 0x000fe2000fffe03f */
[----:B------:R-:W-:Y:S01]  /*0e50*/  PLOP3.LUT P0, PT, PT, PT, PT, 0x80, 0x0 ;  /* 0x000000000000781c */ /* 0x000fe20003f0f070 */
[----:B------:R-:W-:Y:S01]  /*0e60*/  ULDC UR6, c[0x0][0x74c] ;  /* 0x0001d30000067ab9 */ /* 0x000fe20000000800 */
[----:B------:R-:W-:Y:S01]  /*0e70*/  UIADD3 UR4, UR41, 0x3f, URZ ;  /* 0x0000003f29047890 */ /* 0x000fe2000fffe03f */
[----:B------:R-:W-:Y:S01]  /*0e80*/  CS2R R70, SRZ ;  /* 0x0000000000467805 */ /* 0x000fe2000001ff00 */
[----:B------:R-:W-:Y:S01]  /*0e90*/  ULEA UR5, UR36, UR5, 0x7 ;  /* 0x0000000524057291 */ /* 0x000fe2000f8e383f */
[----:B------:R-:W-:Y:S02]  /*0ea0*/  CS2R R68, SRZ ;  /* 0x0000000000447805 */ /* 0x000fe4000001ff00 */
[----:B------:R-:W-:Y:S02]  /*0eb0*/  CS2R R66, SRZ ;  /* 0x0000000000427805 */ /* 0x000fe4000001ff00 */
[----:B------:R-:W-:Y:S01]  /*0ec0*/  CS2R R64, SRZ ;  /* 0x0000000000407805 */ /* 0x000fe2000001ff00 */
[----:B------:R-:W-:Y:S01]  /*0ed0*/  UIADD3 UR5, UR5, -UR6, URZ ;  /* 0x8000000605057290 */ /* 0x000fe2000fffe03f */
[----:B------:R-:W-:-:S02]  /*0ee0*/  CS2R R62, SRZ ;  /* 0x00000000003e7805 */ /* 0x000fc4000001ff00 */
[----:B------:R-:W-:Y:S02]  /*0ef0*/  CS2R R60, SRZ ;  /* 0x00000000003c7805 */ /* 0x000fe4000001ff00 */
[----:B------:R-:W-:Y:S01]  /*0f00*/  CS2R R58, SRZ ;  /* 0x00000000003a7805 */ /* 0x000fe2000001ff00 */
[----:B------:R-:W-:Y:S01]  /*0f10*/  USHF.R.S32.HI UR6, URZ, 0x1f, UR5 ;  /* 0x0000001f3f067899 */ /* 0x000fe20008011405 */
[----:B------:R-:W-:Y:S02]  /*0f20*/  CS2R R56, SRZ ;  /* 0x0000000000387805 */ /* 0x000fe4000001ff00 */
        /* <DEDUP_REMOVED lines=69> */
.L_x_2683:
        /* <DEDUP_REMOVED lines=15> */
.L_x_2682:
        /* <DEDUP_REMOVED lines=22> */
.L_x_2685:
        /* <DEDUP_REMOVED lines=15> */
.L_x_2684:
[----:B------:R-:W-:Y:S01]  /*16c0*/  SHF.R.S32.HI R19, RZ, 0x1f, R18 ;  /* 0x0000001fff137819 */ /* 0x000fe20000011412 */
[----:B------:R-:W-:-:S03]  /*16d0*/  UMOV UR4, 0xffffffff ;  /* 0xffffffff00047882 */ /* 0x000fc60000000000 */
[----:B------:R-:W-:-:S04]  /*16e0*/  LEA.HI R0, R19, R18, RZ, 0x7 ;  /* 0x0000001213007211 */ /* 0x000fc800078f38ff */
[----:B------:R-:W-:Y:S01]  /*16f0*/  SHF.R.S32.HI R17, RZ, 0x7, R0 ;  /* 0x00000007ff117819 */ /* 0x000fe20000011400 */
[----:B------:R-:W-:Y:S06]  /*1700*/  BRA.DIV UR4, `(.L_x_2686) ;  /* 0x0000009a04e07947 */ /* 0x000fec000b800000 */
[----:B------:R1:W2:Y:S02]  /*1710*/  SHFL.IDX PT, R14, R17, RZ, 0x1f ;  /* 0x00001fff110e7589 */ /* 0x0002a400000e0000 */
.L_x_2783:
        /* <DEDUP_REMOVED lines=15> */
.L_x_2687:
        /* <DEDUP_REMOVED lines=19> */
.L_x_2689:
        /* <DEDUP_REMOVED lines=35> */
[----:B------:R-:W-:Y:S01]  /*1b70*/  UIMAD UR44, UR36, -0x80, UR44 ;  /* 0xffffff80242c78a4 */ /* 0x000fe2000f8e022c */
[----:B------:R-:W-:Y:S01]  /*1b80*/  LEA.HI R23, R23, R22, RZ, 0x5 ;  /* 0x0000001617177211 */ /* 0x000fe200078f28ff */
[----:B------:R-:W-:Y:S01]  /*1b90*/  IMAD.SHL.U32 R7, R7, 0x10, RZ ;  /* 0x0000001007077824 */ /* 0x000fe200078e00ff */
[----:B------:R-:W-:Y:S01]  /*1ba0*/  LEA.HI R5, R17, R17, RZ, 0x1 ;  /* 0x0000001111057211 */ /* 0x000fe200078f08ff */
[----:B------:R2:W3:Y:S01]  /*1bb0*/  LDSM.16.M88.4 R164, [R6+0x6000] ;  /* 0x0060000006a4783b */ /* 0x0004e20000000200 */
[----:B------:R-:W-:Y:S01]  /*1bc0*/  SHF.R.S32.HI R23, RZ, 0x5, R23 ;  /* 0x00000005ff177819 */ /* 0x000fe20000011417 */
[----:B------:R-:W-:Y:S01]  /*1bd0*/  IMAD.U32 R8, RZ, RZ, UR44 ;  /* 0x0000002cff087e24 */ /* 0x000fe2000f8e00ff */
[----:B------:R-:W-:Y:S01]  /*1be0*/  LOP3.LUT R7, R0, 0x30, R7, 0xf8, !PT ;  /* 0x0000003000077812 */ /* 0x000fe200078ef807 */
[----:B------:R2:W4:Y:S01]  /*1bf0*/  LDSM.16.M88.4 R168, [R6+0x8000] ;  /* 0x0080000006a8783b */ /* 0x0005220000000200 */
[----:B------:R-:W-:Y:S01]  /*1c00*/  SHF.R.S32.HI R3, RZ, 0x2, R24 ;  /* 0x00000002ff037819 */ /* 0x000fe20000011418 */
[----:B------:R-:W-:Y:S01]  /*1c10*/  IMAD R23, R23, -0x10, R8 ;  /* 0xfffffff017177824 */ /* 0x000fe200078e0208 */
[----:B------:R-:W-:Y:S01]  /*1c20*/  SHF.R.U32.HI R8, RZ, 0x3, R0 ;  /* 0x00000003ff087819 */ /* 0x000fe20000011600 */
[----:B------:R2:W2:Y:S01]  /*1c30*/  LDSM.16.M88.4 R172, [R6+0xa000] ;  /* 0x00a0000006ac783b */ /* 0x0004a20000000200 */
[----:B------:R-:W-:Y:S01]  /*1c40*/  LOP3.LUT R0, R5, 0xfffffffe, RZ, 0xc0, !PT ;  /* 0xfffffffe05007812 */ /* 0x000fe200078ec0ff */
[----:B------:R-:W-:Y:S01]  /*1c50*/  IMAD.MOV.U32 R5, RZ, RZ, 0x20 ;  /* 0x00000020ff057424 */ /* 0x000fe200078e00ff */
[----:B------:R-:W-:Y:S01]  /*1c60*/  SHF.R.S32.HI R24, RZ, 0x1f, R24 ;  /* 0x0000001fff187819 */ /* 0x000fe20000011418 */
[----:B------:R-:W-:Y:S01]  /*1c70*/  IMAD R236, R17, 0x8, R4 ;  /* 0x0000000811ec7824 */ /* 0x000fe200078e0204 */
        /* <DEDUP_REMOVED lines=63> */
[----:B------:R-:W-:Y:S01]  /*2070*/  CS2R R72, SRZ ;  /* 0x0000000000487805 */ /* 0x000fe2000001ff00 */
[----:B------:R-:W-:Y:S01]  /*2080*/  IMAD R0, R0, 0x4, R235 ;  /* 0x0000000400007824 */ /* 0x000fe200078e02eb */
[----:B------:R-:W-:Y:S01]  /*2090*/  ULOP3.LUT UR13, UR38, 0x1, URZ, 0xfc, !UPT ;  /* 0x00000001260d7892 */ /* 0x000fe2000f8efc3f */
[----:B------:R-:W-:Y:S01]  /*20a0*/  UMOV UR12, URZ ;  /* 0x0000003f000c7c82 */ /* 0x000fe20008000000 */
[----:B------:R-:W-:Y:S01]  /*20b0*/  UMOV UR4, URZ ;  /* 0x0000003f00047c82 */ /* 0x000fe20008000000 */
[----:B------:R-:W-:Y:S01]  /*20c0*/  ULDC UR5, c[0x0][0x75c] ;  /* 0x0001d70000057ab9 */ /* 0x000fe20000000800 */
[----:B-1234-:R-:W-:-:S08]  /*20d0*/  ULDC UR6, c[0x0][0x744] ;  /* 0x0001d10000067ab9 */ /* 0x01efd00000000800 */
.L_x_2700:
[----:B------:R-:W-:-:S06]  /*20e0*/  UISETP.NE.AND UP0, UPT, UR13, 0x3, UPT ;  /* 0x000000030d00788c */ /* 0x000fcc000bf05270 */
[----:B------:R-:W-:-:S13]  /*20f0*/  PLOP3.LUT P0, PT, PT, PT, UP0, 0x80, 0x0 ;  /* 0x000000000000781c */ /* 0x000fda0003f0f008 */
[----:B-1----:R-:W-:Y:S05]  /*2100*/  @!P0 BRA `(.L_x_2690) ;  /* 0x0000000000048947 */ /* 0x002fea0003800000 */
[----:B------:R-:W-:Y:S01]  /*2110*/  BPT.TRAP 0x1 ;  /* 0x000000040000795c */ /* 0x000fe20000300000 */
.L_x_2690:
[----:B------:R-:W-:Y:S01]  /*2120*/  R2UR UR7, R235 ;  /* 0x00000000eb0772ca */ /* 0x000fe200000e0000 */
[----:B------:R-:W-:-:S05]  /*2130*/  IMAD.U32 R120, RZ, RZ, UR12 ;  /* 0x0000000cff787e24 */ /* 0x000fca000f8e00ff */
[----:B------:R-:W-:-:S07]  /*2140*/  SHF.L.U32 R120, R120, 0x1f, RZ ;  /* 0x0000001f78787819 */ /* 0x000fce00000006ff */
[----:B------:R-:W-:-:S09]  /*2150*/  ULEA UR7, UR4, UR7, 0x3 ;  /* 0x0000000704077291 */ /* 0x000fd2000f8e183f */
[----:B------:R1:W2:Y:S01]  /*2160*/  SYNCS.PHASECHK.TRANS64.TRYWAIT P1, [UR7+0x26810], R120 ;  /* 0x02681078ff0075a7 */ /* 0x0002a20008020147 */
[----:B------:R-:W-:Y:S05]  /*2170*/  @!P0 BRA `(.L_x_2691) ;  /* 0x0000000000048947 */ /* 0x000fea0003800000 */
[----:B------:R-:W-:Y:S01]  /*2180*/  BPT.TRAP 0x1 ;  /* 0x000000040000795c */ /* 0x000fe20000300000 */
.L_x_2691:
[----:B--2---:R-:W-:Y:S05]  /*2190*/  @P1 BRA `(.L_x_2692) ;  /* 0x0000000000081947 */ /* 0x004fea0003800000 */
[----:B------:R-:W2:Y:S02]  /*21a0*/  SYNCS.PHASECHK.TRANS64.TRYWAIT P1, [UR7+0x26810], R120 ;  /* 0x02681078ff0075a7 */ /* 0x000ea40008020147 */
[----:B--2---:R-:W-:Y:S05]  /*21b0*/  @!P1 BRA `(.L_x_2693) ;  /* 0x0000009000689947 */ /* 0x004fea0003800000 */
.L_x_2692:
[----:B------:R-:W-:Y:S01]  /*21c0*/  R2UR UR8, R235 ;  /* 0x00000000eb0872ca */ /* 0x000fe200000e0000 */
[----:B------:R-:W-:Y:S01]  /*21d0*/  IMAD R4, R16, 0x800, R235 ;  /* 0x0000080010047824 */ /* 0x000fe200078e02eb */
[----:B------:R-:W-:Y:S01]  /*21e0*/  WARPGROUP.ARRIVE ;  /* 0x00000000000079c5 */ /* 0x000fe20000000000 */
[----:B------:R-:W-:Y:S01]  /*21f0*/  UMOV UR11, 0x80000020 ;  /* 0x80000020000b7882 */ /* 0x000fe20000000000 */
[----:B--2---:R-:W-:Y:S02]  /*2200*/  IMAD.U32 R5, RZ, RZ, UR4 ;  /* 0x00000004ff057e24 */ /* 0x004fe4000f8e00ff */
[----:B------:R-:W-:Y:S02]  /*2210*/  R2UR UR9, R4 ;  /* 0x00000000040972ca */ /* 0x000fe400000e0000 */
[----:B------:R-:W-:-:S04]  /*2220*/  IMAD R4, R5, 0x40, R2 ;  /* 0x0000004005047824 */ /* 0x000fc800078e0202 */
[----:B------:R-:W-:Y:S01]  /*2230*/  IMAD R4, R4, 0x4, R235 ;  /* 0x0000000404047824 */ /* 0x000fe200078e02eb */
[----:B------:R-:W-:-:S04]  /*2240*/  UIADD3 UR8, UR8, 0x12000, URZ ;  /* 0x0001200008087890 */ /* 0x000fc8000fffe03f */
[----:B------:R-:W-:Y:S02]  /*2250*/  USHF.R.U32.HI UR8, URZ, 0x4, UR8 ;  /* 0x000000043f087899 */ /* 0x000fe40008011608 */
[----:B------:R-:W-:Y:S02]  /*2260*/  USHF.R.U32.HI UR9, URZ, 0x4, UR9 ;  /* 0x000000043f097899 */ /* 0x000fe40008011609 */
[----:B------:R-:W-:Y:S02]  /*2270*/  ULOP3.LUT UR14, UR8, 0x3fff, URZ, 0xc0, !UPT ;  /* 0x00003fff080e7892 */ /* 0x000fe4000f8ec03f */
[----:B------:R-:W-:Y:S02]  /*2280*/  ULOP3.LUT UR9, UR9, 0x3fff, URZ, 0xc0, !UPT ;  /* 0x00003fff09097892 */ /* 0x000fe4000f8ec03f */
[----:B------:R-:W-:Y:S02]  /*2290*/  ULOP3.LUT UR15, UR14, 0x10000, URZ, 0xfc, !UPT ;  /* 0x000100000e0f7892 */ /* 0x000fe4000f8efc3f */
[----:B------:R-:W-:-:S02]  /*22a0*/  ULOP3.LUT UR16, UR9, 0x10000, URZ, 0xfc, !UPT ;  /* 0x0001000009107892 */ /* 0x000fc4000f8efc3f */
[----:B------:R-:W-:Y:S01]  /*22b0*/  UIMAD UR15, UR4, 0x300, UR15 ;  /* 0x00000300040f78a4 */ /* 0x000fe2000f8e020f */
[----:B------:R-:W-:-:S04]  /*22c0*/  UMOV UR9, 0xc0000010 ;  /* 0xc000001000097882 */ /* 0x000fc80000000000 */
        /* <DEDUP_REMOVED lines=49> */
.L_x_2694:
[----:B------:R1:W1:Y:S01]  /*25e0*/  SYNCS.PHASECHK.TRANS64.TRYWAIT P1, [UR7+0x26830], R120 ;  /* 0x02683078ff0075a7 */ /* 0x0002620008020147 */
[----:B------:R-:W-:Y:S05]  /*25f0*/  @!P0 BRA `(.L_x_2695) ;  /* 0x0000000000048947 */ /* 0x000fea0003800000 */
[----:B------:R-:W-:Y:S01]  /*2600*/  BPT.TRAP 0x1 ;  /* 0x000000040000795c */ /* 0x000fe20000300000 */
.L_x_2695:
        /* <DEDUP_REMOVED lines=50> */
.L_x_2696:
        /* <DEDUP_REMOVED lines=555> */
.L_x_2698:
        /* <DEDUP_REMOVED lines=45> */
.L_x_2699:
        /* <DEDUP_REMOVED lines=62> */
.L_x_2681:
[----:B------:R-:W-:Y:S05]  /*5290*/  @P0 BRA `(.L_x_2701) ;  /* 0x00000010007c0947 */ /* 0x000fea0003800000 */
[----:B-1----:R-:W1:Y:S01]  /*52a0*/  S2R R0, SR_TID.X ;  /* 0x0000000000007919 */ /* 0x002e620000002100 */
[----:B------:R-:W2:Y:S01]  /*52b0*/  S2UR UR5, SR_CgaCtaId ;  /* 0x00000000000579c3 */ /* 0x000ea20000008800 */
[----:B------:R-:W-:Y:S01]  /*52c0*/  UMOV UR4, 0x400 ;  /* 0x0000040000047882 */ /* 0x000fe20000000000 */
[----:B------:R-:W-:-:S06]  /*52d0*/  F2FP.F16.F32.PACK_AB R72, R73, R72 ;  /* 0x000000484948723e */ /* 0x000fcc00000000ff */
[----:B------:R-:W-:Y:S01]  /*52e0*/  BAR.SYNC.DEFER_BLOCKING 0x1, 0x100 ;  /* 0x0044000000007b1d */ /* 0x000fe20000010000 */
[----:B------:R-:W-:Y:S02]  /*52f0*/  F2FP.F16.F32.PACK_AB R73, R75, R74 ;  /* 0x0000004a4b49723e */ /* 0x000fe400000000ff */
[----:B------:R-:W-:Y:S02]  /*5300*/  F2FP.F16.F32.PACK_AB R80, R81, R80 ;  /* 0x000000505150723e */ /* 0x000fe400000000ff */
[----:B------:R-:W-:Y:S01]  /*5310*/  F2FP.F16.F32.PACK_AB R74, R77, R76 ;  /* 0x0000004c4d4a723e */ /* 0x000fe200000000ff */
[----:B------:R-:W-:Y:S01]  /*5320*/  ULDC.64 UR8, c[0x0][0x878] ;  /* 0x00021e0000087ab9 */ /* 0x000fe20000000a00 */
[----:B------:R-:W-:Y:S01]  /*5330*/  F2FP.F16.F32.PACK_AB R75, R79, R78 ;  /* 0x0000004e4f4b723e */ /* 0x000fe200000000ff */
[----:B------:R-:W-:Y:S01]  /*5340*/  UISETP.NE.U32.AND UP1, UPT, UR8, URZ, UPT ;  /* 0x0000003f0800728c */ /* 0x000fe2000bf25070 */
[----:B------:R-:W-:Y:S02]  /*5350*/  F2FP.F16.F32.PACK_AB R81, R83, R82 ;  /* 0x000000525351723e */ /* 0x000fe400000000ff */
[----:B------:R-:W-:Y:S01]  /*5360*/  F2FP.F16.F32.PACK_AB R88, R89, R88 ;  /* 0x000000585958723e */ /* 0x000fe200000000ff */
[----:B------:R-:W-:Y:S01]  /*5370*/  UISETP.NE.AND.EX UP1, UPT, UR9, URZ, UPT, UP1 ;  /* 0x0000003f0900728c */ /* 0x000fe2000bf25310 */
[----:B------:R-:W-:-:S02]  /*5380*/  F2FP.F16.F32.PACK_AB R82, R85, R84 ;  /* 0x000000545552723e */ /* 0x000fc400000000ff */
[----:B------:R-:W-:Y:S02]  /*5390*/  F2FP.F16.F32.PACK_AB R83, R87, R86 ;  /* 0x000000565753723e */ /* 0x000fe400000000ff */
[----:B------:R-:W-:Y:S02]  /*53a0*/  F2FP.F16.F32.PACK_AB R89, R91, R90 ;  /* 0x0000005a5b59723e */ /* 0x000fe400000000ff */
[----:B------:R-:W-:Y:S01]  /*53b0*/  F2FP.F16.F32.PACK_AB R96, R97, R96 ;  /* 0x000000606160723e */ /* 0x000fe200000000ff */
[----:B--2---:R-:W-:Y:S01]  /*53c0*/  ULEA UR7, UR5, UR4, 0x18 ;  /* 0x0000000405077291 */ /* 0x004fe2000f8ec03f */
[----:B------:R-:W-:Y:S02]  /*53d0*/  F2FP.F16.F32.PACK_AB R90, R93, R92 ;  /* 0x0000005c5d5a723e */ /* 0x000fe400000000ff */
[----:B------:R-:W-:Y:S01]  /*53e0*/  F2FP.F16.F32.PACK_AB R91, R95, R94 ;  /* 0x0000005e5f5b723e */ /* 0x000fe200000000ff */
[----:B------:R-:W-:Y:S01]  /*53f0*/  ULDC.64 UR4, c[0x0][0x870] ;  /* 0x00021c0000047ab9 */ /* 0x000fe20000000a00 */
[----:B------:R-:W-:Y:S01]  /*5400*/  F2FP.F16.F32.PACK_AB R97, R99, R98 ;  /* 0x000000626361723e */ /* 0x000fe200000000ff */
[----:B------:R-:W-:Y:S01]  /*5410*/  UISETP.NE.U32.AND UP0, UPT, UR4, URZ, UPT ;  /* 0x0000003f0400728c */ /* 0x000fe2000bf05070 */
[----:B-1----:R-:W-:Y:S01]  /*5420*/  VIADD R9, R0, 0xffffff80 ;  /* 0xffffff8000097836 */ /* 0x002fe20000000000 */
        /* <DEDUP_REMOVED lines=15> */
[----:B------:R-:W-:Y:S02]  /*5520*/  LEA.HI R3, R2, R2, RZ, 0x1 ;  /* 0x0000000202037211 */ /* 0x000fe400078f08ff */
[----:B------:R-:W-:-:S02]  /*5530*/  SHF.R.S32.HI R7, RZ, 0x1f, R2 ;  /* 0x0000001fff077819 */ /* 0x000fc40000011402 */
[--C-:B------:R-:W-:Y:S02]  /*5540*/  SHF.R.S32.HI R4, RZ, 0x1, R3.reuse ;  /* 0x00000001ff047819 */ /* 0x100fe40000011403 */
[----:B------:R-:W-:Y:S02]  /*5550*/  SHF.R.S32.HI R5, RZ, 0x1f, R3 ;  /* 0x0000001fff057819 */ /* 0x000fe40000011403 */
[----:B------:R-:W-:Y:S02]  /*5560*/  LEA.HI R7, R7, R2, RZ, 0x3 ;  /* 0x0000000207077211 */ /* 0x000fe400078f18ff */
[----:B------:R-:W-:Y:S02]  /*5570*/  LEA.HI R5, R5, R4, RZ, 0x2 ;  /* 0x0000000405057211 */ /* 0x000fe400078f10ff */
[----:B------:R-:W-:Y:S01]  /*5580*/  F2FP.F16.F32.PACK_AB R106, R109, R108 ;  /* 0x0000006c6d6a723e */ /* 0x000fe200000000ff */
[----:B------:R-:W-:Y:S01]  /*5590*/  IMAD.SHL.U32 R6, R7, 0x20, RZ ;  /* 0x0000002007067824 */ /* 0x000fe200078e00ff */
[----:B------:R-:W-:-:S02]  /*55a0*/  LOP3.LUT R5, R5, 0xfffffffc, RZ, 0xc0, !PT ;  /* 0xfffffffc05057812 */ /* 0x000fc400078ec0ff */
[----:B------:R-:W-:Y:S02]  /*55b0*/  LOP3.LUT R7, R3, 0x3fffffe, RZ, 0xc0, !PT ;  /* 0x03fffffe03077812 */ /* 0x000fe400078ec0ff */
[----:B------:R-:W-:Y:S01]  /*55c0*/  LOP3.LUT R6, R6, 0x7fffff00, RZ, 0xc0, !PT ;  /* 0x7fffff0006067812 */ /* 0x000fe200078ec0ff */
[----:B------:R-:W-:Y:S01]  /*55d0*/  IMAD.IADD R5, R4, 0x1, -R5 ;  /* 0x0000000104057824 */ /* 0x000fe200078e0a05 */
[----:B------:R-:W-:Y:S01]  /*55e0*/  F2FP.F16.F32.PACK_AB R107, R111, R110 ;  /* 0x0000006e6f6b723e */ /* 0x000fe200000000ff */
[----:B------:R-:W-:Y:S01]  /*55f0*/  IMAD.IADD R7, R2, 0x1, -R7 ;  /* 0x0000000102077824 */ /* 0x000fe200078e0a07 */
[----:B------:R-:W-:Y:S01]  /*5600*/  F2FP.F16.F32.PACK_AB R113, R115, R114 ;  /* 0x000000727371723e */ /* 0x000fe200000000ff */
[C---:B------:R-:W-:Y:S01]  /*5610*/  IMAD.SHL.U32 R4, R5.reuse, 0x40, RZ ;  /* 0x0000004005047824 */ /* 0x040fe200078e00ff */
[----:B------:R-:W-:Y:S01]  /*5620*/  LOP3.LUT P0, RZ, R5, 0x2, RZ, 0xc0, !PT ;  /* 0x0000000205ff7812 */ /* 0x000fe2000780c0ff */
[----:B------:R-:W-:Y:S01]  /*5630*/  IMAD R6, R10, 0x200, R6 ;  /* 0x000002000a067824 */ /* 0x000fe200078e0206 */
[----:B------:R-:W-:Y:S01]  /*5640*/  F2FP.F16.F32.PACK_AB R24, R25, R24 ;  /* 0x000000181918723e */ /* 0x000fe200000000ff */
[----:B------:R-:W-:Y:S01]  /*5650*/  IMAD.MOV.U32 R2, RZ, RZ, 0x20 ;  /* 0x00000020ff027424 */ /* 0x000fe200078e00ff */
[----:B------:R-:W-:Y:S01]  /*5660*/  LOP3.LUT R3, R4, 0xc0, RZ, 0xc0, !PT ;  /* 0x000000c004037812 */ /* 0x000fe200078ec0ff */
[----:B------:R-:W-:Y:S01]  /*5670*/  IMAD R7, R7, 0x20, R6 ;  /* 0x0000002007077824 */ /* 0x000fe200078e0206 */
[----:B------:R-:W-:-:S02]  /*5680*/  F2FP.F16.F32.PACK_AB R114, R117, R116 ;  /* 0x000000747572723e */ /* 0x000fc400000000ff */
[----:B------:R-:W-:Y:S02]  /*5690*/  LOP3.LUT R0, R3, 0x8, R0, 0xf8, !PT ;  /* 0x0000000803007812 */ /* 0x000fe400078ef800 */
[----:B------:R-:W-:Y:S02]  /*56a0*/  SHF.R.U32.HI R3, RZ, 0x3, R3 ;  /* 0x00000003ff037819 */ /* 0x000fe40000011603 */
[----:B------:R-:W-:Y:S02]  /*56b0*/  F2FP.F16.F32.PACK_AB R115, R119, R118 ;  /* 0x000000767773723e */ /* 0x000fe400000000ff */
[----:B------:R-:W-:Y:S02]  /*56c0*/  LOP3.LUT R0, R0, R3, RZ, 0x3c, !PT ;  /* 0x0000000300007212 */ /* 0x000fe400078e3cff */
[----:B------:R-:W-:Y:S01]  /*56d0*/  SEL R3, R2, 0xffffffe0, !P0 ;  /* 0xffffffe002037807 */ /* 0x000fe20004000000 */
[----:B------:R-:W-:Y:S01]  /*56e0*/  IMAD.U32 R2, RZ, RZ, UR4 ;  /* 0x00000004ff027e24 */ /* 0x000fe2000f8e00ff */
        /* <DEDUP_REMOVED lines=8> */
[----:B------:R-:W-:Y:S01]  /*5770*/  F2FP.F16.F32.PACK_AB R33, R35, R34 ;  /* 0x000000222321723e */ /* 0x000fe200000000ff */
[----:B------:R-:W-:Y:S01]  /*5780*/  IMAD.U32 R3, RZ, RZ, UR5 ;  /* 0x00000005ff037e24 */ /* 0x000fe2000f8e00ff */
[----:B------:R-:W-:Y:S01]  /*5790*/  F2FP.F16.F32.PACK_AB R40, R41, R40 ;  /* 0x000000282928723e */ /* 0x000fe200000000ff */
[----:B------:R-:W-:Y:S01]  /*57a0*/  STSM.16.M88.4 [R6], R80 ;  /* 0x0000005006007844 */ /* 0x000fe20000000200 */
[----:B------:R-:W-:Y:S01]  /*57b0*/  F2FP.F16.F32.PACK_AB R34, R37, R36 ;  /* 0x000000242522723e */ /* 0x000fe200000000ff */
[----:B------:R-:W-:Y:S01]  /*57c0*/  @UP1 ULDC.64 UR4, c[0x0][0x878] ;  /* 0x00021e0000041ab9 */ /* 0x000fe20000000a00 */
        /* <DEDUP_REMOVED lines=19> */
[----:B------:R-:W-:Y:S01]  /*5900*/  STSM.16.M88.4 [R0+0x2000], R40 ;  /* 0x0020002800007844 */ /* 0x000fe20000000200 */
        /* <DEDUP_REMOVED lines=8> */
[----:B------:R-:W-:Y:S01]  /*5990*/  PLOP3.LUT P1, PT, PT, PT, UP1, 0x80, 0x0 ;  /* 0x000000000000781c */ /* 0x000fe20003f2f018 */
[----:B------:R-:W-:-:S06]  /*59a0*/  @UP1 UIMAD.WIDE UR4, UR39, 0x4, UR4 ;  /* 0x00000004270418a5 */ /* 0x000fcc000f8e0204 */
[----:B------:R-:W-:Y:S01]  /*59b0*/  IMAD.U32 R4, RZ, RZ, UR4 ;  /* 0x00000004ff047e24 */ /* 0x000fe2000f8e00ff */
[----:B------:R-:W3:Y:S01]  /*59c0*/  @P0 LDG.E R11, desc[UR46][R2.64] ;  /* 0x0000002e020b0981 */ /* 0x000ee2000c1e1900 */
[----:B------:R-:W-:-:S05]  /*59d0*/  IMAD.U32 R5, RZ, RZ, UR5 ;  /* 0x00000005ff057e24 */ /* 0x000fca000f8e00ff */
[----:B------:R4:W5:Y:S01]  /*59e0*/  @P1 LDG.E R4, desc[UR46][R4.64] ;  /* 0x0000002e04041981 */ /* 0x000962000c1e1900 */
[CC--:B------:R-:W-:Y:S01]  /*59f0*/  LEA.HI R7, R8.reuse, R9.reuse, RZ, 0x2 ;  /* 0x0000000908077211 */ /* 0x0c0fe200078f10ff */
[----:B------:R-:W-:Y:S01]  /*5a00*/  ULDC UR6, c[0x0][0x808] ;  /* 0x0002020000067ab9 */ /* 0x000fe20000000800 */
[----:B------:R-:W-:Y:S01]  /*5a10*/  LEA.HI R8, R8, R9, RZ, 0x3 ;  /* 0x0000000908087211 */ /* 0x000fe200078f18ff */
[----:B------:R-:W-:Y:S01]  /*5a20*/  UMOV UR4, URZ ;  /* 0x0000003f00047c82 */ /* 0x000fe20008000000 */
[----:B-1----:R-:W-:Y:S01]  /*5a30*/  LOP3.LUT R0, R7, 0x1ffffffc, RZ, 0xc0, !PT ;  /* 0x1ffffffc07007812 */ /* 0x002fe200078ec0ff */
[----:B------:R-:W-:Y:S01]  /*5a40*/  UMOV UR5, URZ ;  /* 0x0000003f00057c82 */ /* 0x000fe20008000000 */
[----:B------:R-:W-:Y:S01]  /*5a50*/  SHF.R.S32.HI R30, RZ, 0x2, R7 ;  /* 0x00000002ff1e7819 */ /* 0x000fe20000011407 */
[----:B--2---:R-:W-:Y:S02]  /*5a60*/  IMAD.SHL.U32 R6, R8, 0x8, RZ ;  /* 0x0000000808067824 */ /* 0x004fe400078e00ff */
[----:B------:R-:W-:Y:S01]  /*5a70*/  IMAD.IADD R0, R9, 0x1, -R0 ;  /* 0x0000000109007824 */ /* 0x000fe200078e0a00 */
[----:B------:R-:W-:-:S02]  /*5a80*/  LEA.HI R8, R7, R30, RZ, 0x1 ;  /* 0x0000001e07087211 */ /* 0x000fc400078f08ff */
[----:B------:R-:W-:Y:S01]  /*5a90*/  LOP3.LUT R7, R6, 0xc0, RZ, 0xc0, !PT ;  /* 0x000000c006077812 */ /* 0x000fe200078ec0ff */
[----:B------:R-:W-:Y:S01]  /*5aa0*/  IMAD.SHL.U32 R40, R0, 0x8, RZ ;  /* 0x0000000800287824 */ /* 0x000fe200078e00ff */
[----:B----4-:R-:W-:Y:S02]  /*5ab0*/  LOP3.LUT R5, R8, 0x3fffffe, RZ, 0xc0, !PT ;  /* 0x03fffffe08057812 */ /* 0x010fe400078ec0ff */
[----:B------:R-:W-:Y:S02]  /*5ac0*/  SHF.R.U32.HI R0, RZ, 0x3, R7 ;  /* 0x00000003ff007819 */ /* 0x000fe40000011607 */
[----:B------:R-:W-:Y:S01]  /*5ad0*/  LOP3.LUT R7, R7, 0x18, R40, 0xf8, !PT ;  /* 0x0000001807077812 */ /* 0x000fe200078ef828 */
[----:B------:R-:W-:-:S03]  /*5ae0*/  IMAD.IADD R5, R30, 0x1, -R5 ;  /* 0x000000011e057824 */ /* 0x000fc600078e0a05 */
[----:B------:R-:W-:Y:S01]  /*5af0*/  LOP3.LUT R0, R7, R0, RZ, 0x3c, !PT ;  /* 0x0000000007007212 */ /* 0x000fe200078e3cff */
[----:B------:R-:W-:-:S04]  /*5b00*/  IMAD R5, R10, 0x8, R5 ;  /* 0x000000080a057824 */ /* 0x000fc800078e0205 */
[----:B------:R-:W-:Y:S01]  /*5b10*/  IMAD.U32 R0, R5, 0x20, R0 ;  /* 0x0000002005007824 */ /* 0x000fe200078e0000 */
[----:B---3--:R-:W-:Y:S02]  /*5b20*/  @P0 R2UR UR8, R11 ;  /* 0x000000000b0802ca */ /* 0x008fe400000e0000 */
[----:B-----5:R-:W-:-:S11]  /*5b30*/  @P1 R2UR UR6, R4 ;  /* 0x00000000040612ca */ /* 0x020fd600000e0000 */
[----:B------:R-:W-:Y:S02]  /*5b40*/  @UP0 USHF.R.S32.HI UR9, URZ, 0x1f, UR8 ;  /* 0x0000001f3f090899 */ /* 0x000fe40008011408 */
[----:B------:R-:W-:-:S05]  /*5b50*/  @UP0 UMOV UR4, UR8 ;  /* 0x0000000800040c82 */ /* 0x000fca0008000000 */
[----:B------:R-:W-:Y:S01]  /*5b60*/  @UP0 UMOV UR5, UR9 ;  /* 0x0000000900050c82 */ /* 0x000fe20008000000 */
[----:B------:R-:W-:Y:S05]  /*5b70*/  @P1 BRA `(.L_x_2702) ;  /* 0x0000000000181947 */ /* 0x000fea0003800000 */
[----:B------:R-:W-:Y:S05]  /*5b80*/  @!P0 BRA `(.L_x_2702) ;  /* 0x0000000000148947 */ /* 0x000fea0003800000 */
[----:B------:R-:W2:Y:S04]  /*5b90*/  LDG.E R5, desc[UR46][R2.64] ;  /* 0x0000002e02057981 */ /* 0x000ea8000c1e1900 */
[----:B------:R-:W3:Y:S01]  /*5ba0*/  LDG.E R4, desc[UR46][R2.64+0x4] ;  /* 0x0000042e02047981 */ /* 0x000ee2000c1e1900 */
[----:B--2---:R-:W-:Y:S02]  /*5bb0*/  R2UR UR8, R5 ;  /* 0x00000000050872ca */ /* 0x004fe400000e0000 */
[----:B---3--:R-:W-:-:S13]  /*5bc0*/  R2UR UR6, R4 ;  /* 0x00000000040672ca */ /* 0x008fda00000e0000 */
[----:B------:R-:W-:-:S12]  /*5bd0*/  UIADD3 UR6, -UR8, UR6, URZ ;  /* 0x0000000608067290 */ /* 0x000fd8000fffe13f */
.L_x_2702:
[----:B------:R-:W-:Y:S01]  /*5be0*/  LEA R0, R0, UR7, 0x1 ;  /* 0x0000000700007c11 */ /* 0x000fe2000f8e08ff */
[----:B------:R-:W-:Y:S01]  /*5bf0*/  UIMAD UR6, UR36, -0x80, UR6 ;  /* 0xffffff80240678a4 */ /* 0x000fe2000f8e0206 */
[----:B------:R-:W-:Y:S01]  /*5c00*/  SHF.R.S32.HI R41, RZ, 0x1f, R40 ;  /* 0x0000001fff297819 */ /* 0x000fe20000011428 */
[----:B------:R-:W-:Y:S01]  /*5c10*/  ULDC.64 UR8, c[0x0][0x850] ;  /* 0x0002140000087ab9 */ /* 0x000fe20000000a00 */
[----:B------:R-:W-:Y:S01]  /*5c20*/  VIADD R28, R30, 0x40 ;  /* 0x000000401e1c7836 */ /* 0x000fe20000000000 */
[----:B------:R1:W2:Y:S01]  /*5c30*/  LDS.128 R16, [R0+0x7000] ;  /* 0x0070000000107984 */ /* 0x0002a20000000c00 */
[----:B------:R-:W-:Y:S02]  /*5c40*/  UIMAD UR7, UR40, UR8, URZ ;  /* 0x00000008280772a4 */ /* 0x000fe4000f8e023f */
[----:B------:R-:W-:Y:S01]  /*5c50*/  IMAD.U32 R3, RZ, RZ, UR8 ;  /* 0x00000008ff037e24 */ /* 0x000fe2000f8e00ff */
[----:B------:R-:W-:Y:S01]  /*5c60*/  UISETP.LT.AND UP1, UPT, UR6, 0x80, UPT ;  /* 0x000000800600788c */ /* 0x000fe2000bf21270 */
[----:B------:R1:W3:Y:S01]  /*5c70*/  LDS.128 R20, [R0+0x9000] ;  /* 0x0090000000147984 */ /* 0x0002e20000000c00 */
[----:B------:R-:W-:-:S02]  /*5c80*/  UIMAD UR7, UR37, UR9, UR7 ;  /* 0x00000009250772a4 */ /* 0x000fc4000f8e0207 */
[----:B------:R-:W-:Y:S01]  /*5c90*/  IMAD.WIDE.U32 R2, R3, UR37, R40 ;  /* 0x0000002503027c25 */ /* 0x000fe2000f8e0028 */
[----:B------:R-:W-:Y:S01]  /*5ca0*/  USEL UR9, UR6, 0x80, UP1 ;  /* 0x0000008006097887 */ /* 0x000fe20008800000 */
[----:B------:R1:W4:Y:S01]  /*5cb0*/  LDS.128 R24, [R0+0xb000] ;  /* 0x00b0000000187984 */ /* 0x0003220000000c00 */
[----:B------:R-:W-:Y:S01]  /*5cc0*/  USHF.R.S32.HI UR6, URZ, 0x1f, UR39 ;  /* 0x0000001f3f067899 */ /* 0x000fe20008011427 */
[----:B------:R-:W-:Y:S01]  /*5cd0*/  IMAD.U32 R45, RZ, RZ, UR36 ;  /* 0x00000024ff2d7e24 */ /* 0x000fe2000f8e00ff */
[----:B------:R-:W-:Y:S01]  /*5ce0*/  USEL UR39, UR39, URZ, !UP0 ;  /* 0x0000003f27277287 */ /* 0x000fe2000c000000 */
[----:B------:R1:W1:Y:S01]  /*5cf0*/  LDS.128 R12, [R0+0x1000] ;  /* 0x00100000000c7984 */ /* 0x0002620000000c00 */
[----:B------:R-:W-:Y:S01]  /*5d00*/  USEL UR8, UR6, URZ, !UP0 ;  /* 0x0000003f06087287 */ /* 0x000fe2000c000000 */
[----:B------:R-:W-:Y:S01]  /*5d10*/  VIADD R29, R3, UR7 ;  /* 0x00000007031d7c36 */ /* 0x000fe20008000000 */
[----:B------:R-:W-:Y:S01]  /*5d20*/  ISETP.GE.AND P0, PT, R28, UR9, PT ;  /* 0x000000091c007c0c */ /* 0x000fe2000bf06270 */
[----:B------:R1:W1:Y:S01]  /*5d30*/  LDS.128 R8, [R0+0x3000] ;  /* 0x0030000000087984 */ /* 0x0002620000000c00 */
[----:B------:R-:W-:Y:S01]  /*5d40*/  IMAD.MOV.U32 R28, RZ, RZ, R2 ;  /* 0x000000ffff1c7224 */ /* 0x000fe200078e0002 */
[----:B------:R-:W-:Y:S01]  /*5d50*/  ULDC.64 UR6, c[0x0][0x858] ;  /* 0x0002160000067ab9 */ /* 0x000fe20000000a00 */
[C---:B------:R-:W-:Y:S01]  /*5d60*/  ISETP.GE.AND P1, PT, R30.reuse, UR9, PT ;  /* 0x000000091e007c0c */ /* 0x040fe2000bf26270 */
[----:B------:R1:W1:Y:S01]  /*5d70*/  LDS.128 R4, [R0+0x5000] ;  /* 0x0050000000047984 */ /* 0x0002620000000c00 */
[----:B------:R-:W-:Y:S01]  /*5d80*/  IADD3 R2, P2, R30, UR4, RZ ;  /* 0x000000041e027c10 */ /* 0x000fe2000ff5e0ff */
[----:B------:R-:W-:-:S02]  /*5d90*/  UIMAD UR4, UR8, UR6, URZ ;  /* 0x00000006080472a4 */ /* 0x000fc4000f8e023f */
[----:B------:R-:W-:Y:S01]  /*5da0*/  IMAD.U32 R47, RZ, RZ, UR6 ;  /* 0x00000006ff2f7e24 */ /* 0x000fe2000f8e00ff */
[----:B------:R-:W-:Y:S01]  /*5db0*/  BSSY B0, `(.L_x_2703) ;  /* 0x000001c000007945 */ /* 0x000fe20003800000 */
[----:B------:R-:W-:Y:S01]  /*5dc0*/  LEA.HI.X.SX32 R3, R30, UR5, 0x1, P2 ;  /* 0x000000051e037c11 */ /* 0x000fe200090f0eff */
[----:B------:R-:W-:Y:S02]  /*5dd0*/  UIMAD UR4, UR39, UR7, UR4 ;  /* 0x00000007270472a4 */ /* 0x000fe4000f8e0204 */
[----:B------:R-:W-:-:S04]  /*5de0*/  IMAD.WIDE.U32 R46, R47, UR39, R28 ;  /* 0x000000272f2e7c25 */ /* 0x000fc8000f8e001c */
[----:B------:R-:W-:-:S04]  /*5df0*/  IMAD.WIDE R44, R45, 0x80, R2 ;  /* 0x000000802d2c7825 */ /* 0x000fc800078e0202 */
[----:B------:R-:W-:Y:S02]  /*5e00*/  VIADD R43, R47, UR4 ;  /* 0x000000042f2b7c36 */ /* 0x000fe40008000000 */
[----:B------:R-:W-:Y:S01]  /*5e10*/  VIADD R50, R40, 0x20 ;  /* 0x0000002028327836 */ /* 0x000fe20000000000 */
[----:B--2---:R-:W-:Y:S06]  /*5e20*/  @P1 BRA `(.L_x_2704) ;  /* 0x0000000000501947 */ /* 0x004fec0003800000 */
[----:B------:R-:W-:Y:S01]  /*5e30*/  ULDC UR4, c[0x0][0x83c] ;  /* 0x00020f0000047ab9 */ /* 0x000fe20000000800 */
[----:B------:R-:W2:Y:S01]  /*5e40*/  LDS.128 R28, [R0+0x8000] ;  /* 0x00800000001c7984 */ /* 0x000ea20000000c00 */
[C---:B------:R-:W-:Y:S01]  /*5e50*/  ISETP.GE.AND P2, PT, R40.reuse, UR4, PT ;  /* 0x0000000428007c0c */ /* 0x040fe2000bf46270 */
[----:B------:R-:W-:Y:S01]  /*5e60*/  ULDC.64 UR6, c[0x0][0x848] ;  /* 0x0002120000067ab9 */ /* 0x000fe20000000a00 */
[----:B------:R-:W-:Y:S01]  /*5e70*/  VIADD R48, R40, 0x40 ;  /* 0x0000004028307836 */ /* 0x000fe20000000000 */
[----:B------:R-:W5:Y:S01]  /*5e80*/  LDS.128 R32, [R0+0xa000] ;  /* 0x00a0000000207984 */ /* 0x000f620000000c00 */
[----:B------:R-:W-:Y:S01]  /*5e90*/  IMAD R49, R45, UR6, RZ ;  /* 0x000000062d317c24 */ /* 0x000fe2000f8e02ff */
[----:B------:R-:W-:Y:S01]  /*5ea0*/  ISETP.GE.AND P3, PT, R50, UR4, PT ;  /* 0x0000000432007c0c */ /* 0x000fe2000bf66270 */
[----:B------:R-:W-:Y:S01]  /*5eb0*/  IMAD.MOV.U32 R42, RZ, RZ, R46 ;  /* 0x000000ffff2a7224 */ /* 0x000fe200078e002e */
[----:B------:R-:W-:Y:S01]  /*5ec0*/  ISETP.GE.AND P4, PT, R48, UR4, PT ;  /* 0x0000000430007c0c */ /* 0x000fe2000bf86270 */
[----:B------:R-:W-:-:S02]  /*5ed0*/  IMAD R49, R44, UR7, R49 ;  /* 0x000000072c317c24 */ /* 0x000fc4000f8e0231 */
[----:B------:R-:W-:Y:S01]  /*5ee0*/  IMAD.WIDE.U32 R2, R44, UR6, R42 ;  /* 0x000000062c027c25 */ /* 0x000fe2000f8e002a */
[----:B------:R-:W-:Y:S02]  /*5ef0*/  ULDC.64 UR6, c[0x0][0x830] ;  /* 0x00020c0000067ab9 */ /* 0x000fe40000000a00 */
[----:B------:R-:W3:Y:S01]  /*5f00*/  @!P2 LDS.128 R36, [R0+0x6000] ;  /* 0x006000000024a984 */ /* 0x000ee20000000c00 */
[----:B------:R-:W-:Y:S01]  /*5f10*/  IMAD.IADD R3, R3, 0x1, R49 ;  /* 0x0000000103037824 */ /* 0x000fe200078e0231 */
[----:B------:R-:W-:-:S04]  /*5f20*/  LEA R48, P5, R2, UR6, 0x1 ;  /* 0x0000000602307c11 */ /* 0x000fc8000f8a08ff */
[----:B------:R-:W-:-:S05]  /*5f30*/  LEA.HI.X R49, R2, UR7, R3, 0x1, P5 ;  /* 0x0000000702317c11 */ /* 0x000fca000a8f0c03 */
[----:B--2---:R2:W-:Y:S04]  /*5f40*/  @!P3 STG.E.128 desc[UR46][R48.64+0x40], R28 ;  /* 0x0000401c3000b986 */ /* 0x0045e8000c101d2e */
[----:B-----5:R2:W-:Y:S04]  /*5f50*/  @!P4 STG.E.128 desc[UR46][R48.64+0x80], R32 ;  /* 0x000080203000c986 */ /* 0x0205e8000c101d2e */
[----:B---3--:R2:W-:Y:S02]  /*5f60*/  @!P2 STG.E.128 desc[UR46][R48.64], R36 ;  /* 0x000000243000a986 */ /* 0x0085e4000c101d2e */
.L_x_2704:
[----:B------:R-:W-:Y:S05]  /*5f70*/  BSYNC B0 ;  /* 0x0000000000007941 */ /* 0x000fea0003800000 */
.L_x_2703:
[----:B------:R-:W-:Y:S04]  /*5f80*/  BSSY B0, `(.L_x_2705) ;  /* 0x0000016000007945 */ /* 0x000fe80003800000 */
[----:B------:R-:W-:Y:S05]  /*5f90*/  @P0 BRA `(.L_x_2706) ;  /* 0x0000000000500947 */ /* 0x000fea0003800000 */
[----:B--2---:R-:W-:Y:S01]  /*5fa0*/  IADD3 R29, P2, R44, 0x40, RZ ;  /* 0x000000402c1d7810 */ /* 0x004fe20007f5e0ff */
[----:B------:R-:W-:Y:S01]  /*5fb0*/  ULDC.64 UR6, c[0x0][0x848] ;  /* 0x0002120000067ab9 */ /* 0x000fe20000000a00 */
[----:B------:R-:W-:Y:S01]  /*5fc0*/  IMAD.MOV.U32 R3, RZ, RZ, R43 ;  /* 0x000000ffff037224 */ /* 0x000fe200078e002b */
[----:B------:R-:W-:Y:S01]  /*5fd0*/  ULDC UR4, c[0x0][0x83c] ;  /* 0x00020f0000047ab9 */ /* 0x000fe20000000800 */
[C---:B------:R-:W-:Y:S01]  /*5fe0*/  VIADD R30, R40.reuse, 0x40 ;  /* 0x00000040281e7836 */ /* 0x040fe20000000000 */
[----:B------:R-:W-:Y:S01]  /*5ff0*/  ISETP.GE.AND P3, PT, R40, UR4, PT ;  /* 0x0000000428007c0c */ /* 0x000fe2000bf66270 */
[----:B------:R-:W-:Y:S01]  /*6000*/  IMAD.X R2, RZ, RZ, R45, P2 ;  /* 0x000000ffff027224 */ /* 0x000fe200010e062d */
[----:B------:R-:W-:Y:S02]  /*6010*/  ISETP.GE.AND P4, PT, R50, UR4, PT ;  /* 0x0000000432007c0c */ /* 0x000fe4000bf86270 */
[----:B------:R-:W-:Y:S01]  /*6020*/  ISETP.GE.AND P5, PT, R30, UR4, PT ;  /* 0x000000041e007c0c */ /* 0x000fe2000bfa6270 */
[----:B------:R-:W-:-:S02]  /*6030*/  IMAD R28, R2, UR6, RZ ;  /* 0x00000006021c7c24 */ /* 0x000fc4000f8e02ff */
[----:B------:R-:W-:-:S04]  /*6040*/  IMAD.MOV.U32 R2, RZ, RZ, R46 ;  /* 0x000000ffff027224 */ /* 0x000fc800078e002e */
[----:B------:R-:W-:-:S04]  /*6050*/  IMAD.WIDE.U32 R2, R29, UR6, R2 ;  /* 0x000000061d027c25 */ /* 0x000fc8000f8e0002 */
[----:B------:R-:W-:Y:S01]  /*6060*/  IMAD R29, R29, UR7, R28 ;  /* 0x000000071d1d7c24 */ /* 0x000fe2000f8e021c */
[----:B------:R-:W-:Y:S02]  /*6070*/  ULDC.64 UR6, c[0x0][0x830] ;  /* 0x00020c0000067ab9 */ /* 0x000fe40000000a00 */
[----:B------:R-:W-:Y:S01]  /*6080*/  LEA R28, P2, R2, UR6, 0x1 ;  /* 0x00000006021c7c11 */ /* 0x000fe2000f8408ff */
[----:B------:R-:W-:-:S05]  /*6090*/  IMAD.IADD R3, R3, 0x1, R29 ;  /* 0x0000000103037824 */ /* 0x000fca00078e021d */
[----:B------:R-:W-:-:S05]  /*60a0*/  LEA.HI.X R29, R2, UR7, R3, 0x1, P2 ;  /* 0x00000007021d7c11 */ /* 0x000fca00090f0c03 */
[----:B------:R2:W-:Y:S04]  /*60b0*/  @!P3 STG.E.128 desc[UR46][R28.64], R16 ;  /* 0x000000101c00b986 */ /* 0x0005e8000c101d2e */
[----:B---3--:R2:W-:Y:S04]  /*60c0*/  @!P4 STG.E.128 desc[UR46][R28.64+0x40], R20 ;  /* 0x000040141c00c986 */ /* 0x0085e8000c101d2e */
[----:B----4-:R2:W-:Y:S02]  /*60d0*/  @!P5 STG.E.128 desc[UR46][R28.64+0x80], R24 ;  /* 0x000080181c00d986 */ /* 0x0105e4000c101d2e */
.L_x_2706:
[----:B------:R-:W-:Y:S05]  /*60e0*/  BSYNC B0 ;  /* 0x0000000000007941 */ /* 0x000fea0003800000 */
.L_x_2705:
[----:B--2---:R2:W1:Y:S01]  /*60f0*/  LDS.128 R16, [R0] ;  /* 0x0000000000107984 */ /* 0x0044620000000c00 */
[----:B------:R-:W-:Y:S01]  /*6100*/  ULDC.64 UR4, c[0x0][0x820] ;  /* 0x0002080000047ab9 */ /* 0x000fe20000000a00 */
[----:B------:R-:W-:Y:S01]  /*6110*/  ULDC.64 UR6, c[0x0][0x828] ;  /* 0x00020a0000067ab9 */ /* 0x000fe20000000a00 */
[----:B------:R-:W-:Y:S01]  /*6120*/  UIMAD UR40, UR40, UR4, URZ ;  /* 0x00000004282872a4 */ /* 0x000fe2000f8e023f */
[----:B---3--:R2:W3:Y:S01]  /*6130*/  LDS.128 R20, [R0+0x2000] ;  /* 0x0020000000147984 */ /* 0x0084e20000000c00 */
[----:B------:R-:W-:Y:S01]  /*6140*/  IMAD.U32 R3, RZ, RZ, UR4 ;  /* 0x00000004ff037e24 */ /* 0x000fe2000f8e00ff */
[----:B------:R-:W-:Y:S02]  /*6150*/  UIMAD UR4, UR8, UR6, URZ ;  /* 0x00000006080472a4 */ /* 0x000fe4000f8e023f */
[----:B------:R-:W-:Y:S01]  /*6160*/  IMAD.U32 R31, RZ, RZ, UR6 ;  /* 0x00000006ff1f7e24 */ /* 0x000fe2000f8e00ff */
[----:B----4-:R2:W4:Y:S01]  /*6170*/  LDS.128 R24, [R0+0x4000] ;  /* 0x0040000000187984 */ /* 0x0105220000000c00 */
[----:B------:R-:W-:-:S02]  /*6180*/  UIMAD UR40, UR37, UR5, UR40 ;  /* 0x00000005252872a4 */ /* 0x000fc4000f8e0228 */
[----:B------:R-:W-:Y:S01]  /*6190*/  IMAD.WIDE.U32 R2, R3, UR37, R40 ;  /* 0x0000002503027c25 */ /* 0x000fe2000f8e0028 */
[----:B------:R-:W-:Y:S01]  /*61a0*/  UIMAD UR4, UR39, UR7, UR4 ;  /* 0x00000007270472a4 */ /* 0x000fe2000f8e0204 */
[----:B------:R-:W-:Y:S02]  /*61b0*/  BSSY B0, `(.L_x_2707) ;  /* 0x0000016000007945 */ /* 0x000fe40003800000 */
[----:B------:R-:W-:Y:S02]  /*61c0*/  VIADD R3, R3, UR40 ;  /* 0x0000002803037c36 */ /* 0x000fe40008000000 */
[----:B------:R-:W-:-:S04]  /*61d0*/  IMAD.WIDE.U32 R30, R31, UR39, R2 ;  /* 0x000000271f1e7c25 */ /* 0x000fc8000f8e0002 */
[----:B------:R-:W-:Y:S01]  /*61e0*/  VIADD R29, R31, UR4 ;  /* 0x000000041f1d7c36 */ /* 0x000fe20008000000 */
[----:B--2---:R-:W-:Y:S06]  /*61f0*/  @P1 BRA `(.L_x_2708) ;  /* 0x0000000000441947 */ /* 0x004fec0003800000 */
[----:B------:R-:W-:Y:S01]  /*6200*/  ULDC.64 UR6, c[0x0][0x818] ;  /* 0x0002060000067ab9 */ /* 0x000fe20000000a00 */
[C---:B-1----:R-:W-:Y:S01]  /*6210*/  VIADD R0, R40.reuse, 0x40 ;  /* 0x0000004028007836 */ /* 0x042fe20000000000 */
        /* <DEDUP_REMOVED lines=12> */
[----:B------:R2:W-:Y:S04]  /*62e0*/  @!P1 STG.E.128 desc[UR46][R32.64], R16 ;  /* 0x0000001020009986 */ /* 0x0005e8000c101d2e */
[----:B---3--:R2:W-:Y:S04]  /*62f0*/  @!P2 STG.E.128 desc[UR46][R32.64+0x40], R20 ;  /* 0x000040142000a986 */ /* 0x0085e8000c101d2e */
[----:B----4-:R2:W-:Y:S02]  /*6300*/  @!P3 STG.E.128 desc[UR46][R32.64+0x80], R24 ;  /* 0x000080182000b986 */ /* 0x0105e4000c101d2e */
.L_x_2708:
[----:B------:R-:W-:Y:S05]  /*6310*/  BSYNC B0 ;  /* 0x0000000000007941 */ /* 0x000fea0003800000 */
.L_x_2707:
[----:B------:R-:W-:Y:S05]  /*6320*/  @P0 BRA `(.L_x_2676) ;  /* 0x0000004c00d00947 */ /* 0x000fea0003800000 */
[----:B-12---:R-:W-:Y:S01]  /*6330*/  IADD3 R17, P0, R44, 0x40, RZ ;  /* 0x000000402c117810 */ /* 0x006fe20007f1e0ff */
        /* <DEDUP_REMOVED lines=17> */
[----:B------:R1:W-:Y:S06]  /*6450*/  @!P2 STG.E.128 desc[UR46][R16.64+0x40], R8 ;  /* 0x000040081000a986 */ /* 0x0003ec000c101d2e */
[----:B------:R-:W-:Y:S05]  /*6460*/  @P0 BRA `(.L_x_2676) ;  /* 0x0000004c00800947 */ /* 0x000fea0003800000 */
[----:B------:R2:W-:Y:S01]  /*6470*/  STG.E.128 desc[UR46][R16.64+0x80], R4 ;  /* 0x0000800410007986 */ /* 0x0005e2000c101d2e */
[----:B------:R-:W-:Y:S05]  /*6480*/  BRA `(.L_x_2676) ;  /* 0x0000004c00787947 */ /* 0x000fea0003800000 */
.L_x_2701:
[----:B------:R-:W-:Y:S01]  /*6490*/  ULDC.64 UR4, c[0x0][0x870] ;  /* 0x00021c0000047ab9 */ /* 0x000fe20000000a00 */
[----:B------:R-:W-:Y:S01]  /*64a0*/  ULDC.64 UR6, c[0x0][0x878] ;  /* 0x00021e0000067ab9 */ /* 0x000fe20000000a00 */
[----:B------:R-:W-:Y:S02]  /*64b0*/  UISETP.NE.U32.AND UP0, UPT, UR4, URZ, UPT ;  /* 0x0000003f0400728c */ /* 0x000fe4000bf05070 */
[----:B------:R-:W-:Y:S02]  /*64c0*/  UISETP.NE.U32.AND UP1, UPT, UR6, URZ, UPT ;  /* 0x0000003f0600728c */ /* 0x000fe4000bf25070 */
[----:B------:R-:W-:Y:S02]  /*64d0*/  UISETP.NE.AND.EX UP0, UPT, UR5, URZ, UPT, UP0 ;  /* 0x0000003f0500728c */ /* 0x000fe4000bf05300 */
[----:B------:R-:W-:Y:S01]  /*64e0*/  UISETP.NE.AND.EX UP1, UPT, UR7, URZ, UPT, UP1 ;  /* 0x0000003f0700728c */ /* 0x000fe2000bf25310 */
[----:B------:R-:W-:-:S03]  /*64f0*/  ULDC.64 UR4, c[0x0][0x870] ;  /* 0x00021c0000047ab9 */ /* 0x000fc60000000a00 */
[----:B------:R-:W-:Y:S01]  /*6500*/  PLOP3.LUT P0, PT, PT, PT, UP0, 0x80, 0x0 ;  /* 0x000000000000781c */ /* 0x000fe20003f0f008 */
[----:B------:R-:W-:-:S06]  /*6510*/  UIMAD.WIDE UR4, UR39, 0x4, UR4 ;  /* 0x00000004270478a5 */ /* 0x000fcc000f8e0204 */
[----:B------:R-:W-:Y:S02]  /*6520*/  IMAD.U32 R2, RZ, RZ, UR4 ;  /* 0x00000004ff027e24 */ /* 0x000fe4000f8e00ff */
[----:B------:R-:W-:Y:S01]  /*6530*/  IMAD.U32 R3, RZ, RZ, UR5 ;  /* 0x00000005ff037e24 */ /* 0x000fe2000f8e00ff */
[----:B------:R-:W-:-:S04]  /*6540*/  @UP1 ULDC.64 UR4, c[0x0][0x878] ;  /* 0x00021e0000041ab9 */ /* 0x000fc80000000a00 */
[----:B------:R-:W2:Y:S01]  /*6550*/  @P0 LDG.E R6, desc[UR46][R2.64] ;  /* 0x0000002e02060981 */ /* 0x000ea2000c1e1900 */
[----:B------:R-:W-:Y:S01]  /*6560*/  PLOP3.LUT P1, PT, PT, PT, UP1, 0x80, 0x0 ;  /* 0x000000000000781c */ /* 0x000fe20003f2f018 */
[----:B------:R-:W-:-:S06]  /*6570*/  @UP1 UIMAD.WIDE UR4, UR39, 0x4, UR4 ;  /* 0x00000004270418a5 */ /* 0x000fcc000f8e0204 */
[----:B-1----:R-:W-:Y:S02]  /*6580*/  IMAD.U32 R4, RZ, RZ, UR4 ;  /* 0x00000004ff047e24 */ /* 0x002fe4000f8e00ff */
[----:B------:R-:W-:-:S05]  /*6590*/  IMAD.U32 R5, RZ, RZ, UR5 ;  /* 0x00000005ff057e24 */ /* 0x000fca000f8e00ff */
[----:B------:R-:W3:Y:S01]  /*65a0*/  @P1 LDG.E R4, desc[UR46][R4.64] ;  /* 0x0000002e04041981 */ /* 0x000ee2000c1e1900 */
[----:B------:R-:W-:Y:S01]  /*65b0*/  ULDC UR6, c[0x0][0x808] ;  /* 0x0002020000067ab9 */ /* 0x000fe20000000800 */
[----:B------:R-:W-:Y:S01]  /*65c0*/  UMOV UR4, URZ ;  /* 0x0000003f00047c82 */ /* 0x000fe20008000000 */
[----:B------:R-:W-:Y:S01]  /*65d0*/  UMOV UR5, URZ ;  /* 0x0000003f00057c82 */ /* 0x000fe20008000000 */
[----:B------:R-:W1:Y:S02]  /*65e0*/  S2R R0, SR_TID.X ;  /* 0x0000000000007919 */ /* 0x000e640000002100 */
[----:B-1----:R-:W-:-:S05]  /*65f0*/  VIADD R0, R0, 0xffffff80 ;  /* 0xffffff8000007836 */ /* 0x002fca0000000000 */
[----:B------:R-:W-:-:S04]  /*6600*/  SHF.R.S32.HI R7, RZ, 0x1f, R0 ;  /* 0x0000001fff077819 */ /* 0x000fc80000011400 */
[----:B------:R-:W-:-:S04]  /*6610*/  LEA.HI R7, R7, R0, RZ, 0x2 ;  /* 0x0000000007077211 */ /* 0x000fc800078f10ff */
[----:B------:R-:W-:Y:S02]  /*6620*/  LOP3.LUT R9, R7, 0x1ffffffc, RZ, 0xc0, !PT ;  /* 0x1ffffffc07097812 */ /* 0x000fe400078ec0ff */
[----:B------:R-:W-:-:S03]  /*6630*/  SHF.R.S32.HI R7, RZ, 0x2, R7 ;  /* 0x00000002ff077819 */ /* 0x000fc60000011407 */
[----:B------:R-:W-:-:S04]  /*6640*/  IMAD.IADD R9, R0, 0x1, -R9 ;  /* 0x0000000100097824 */ /* 0x000fc800078e0a09 */
[----:B------:R-:W-:Y:S01]  /*6650*/  IMAD.SHL.U32 R10, R9, 0x8, RZ ;  /* 0x00000008090a7824 */ /* 0x000fe200078e00ff */
[----:B--2---:R-:W-:-:S13]  /*6660*/  @P0 R2UR UR7, R6 ;  /* 0x00000000060702ca */ /* 0x004fda00000e0000 */
[----:B------:R-:W-:Y:S01]  /*6670*/  @UP0 USHF.R.S32.HI UR8, URZ, 0x1f, UR7 ;  /* 0x0000001f3f080899 */ /* 0x000fe20008011407 */
[----:B---3--:R-:W-:Y:S01]  /*6680*/  @P1 R2UR UR6, R4 ;  /* 0x00000000040612ca */ /* 0x008fe200000e0000 */
[----:B------:R-:W-:-:S05]  /*6690*/  @UP0 UMOV UR4, UR7 ;  /* 0x0000000700040c82 */ /* 0x000fca0008000000 */
[----:B------:R-:W-:Y:S01]  /*66a0*/  @UP0 UMOV UR5, UR8 ;  /* 0x0000000800050c82 */ /* 0x000fe20008000000 */
[----:B------:R-:W-:Y:S08]  /*66b0*/  @P1 BRA `(.L_x_2709) ;  /* 0x0000000000181947 */ /* 0x000ff00003800000 */
[----:B------:R-:W-:Y:S05]  /*66c0*/  @!P0 BRA `(.L_x_2709) ;  /* 0x0000000000148947 */ /* 0x000fea0003800000 */
[----:B------:R-:W2:Y:S04]  /*66d0*/  LDG.E R4, desc[UR46][R2.64] ;  /* 0x0000002e02047981 */ /* 0x000ea8000c1e1900 */
[----:B------:R-:W3:Y:S01]  /*66e0*/  LDG.E R0, desc[UR46][R2.64+0x4] ;  /* 0x0000042e02007981 */ /* 0x000ee2000c1e1900 */
[----:B--2---:R-:W-:Y:S02]  /*66f0*/  R2UR UR7, R4 ;  /* 0x00000000040772ca */ /* 0x004fe400000e0000 */
[----:B---3--:R-:W-:-:S13]  /*6700*/  R2UR UR6, R0 ;  /* 0x00000000000672ca */ /* 0x008fda00000e0000 */
[----:B------:R-:W-:-:S12]  /*6710*/  UIADD3 UR6, -UR7, UR6, URZ ;  /* 0x0000000607067290 */ /* 0x000fd8000fffe13f */
.L_x_2709:
[----:B------:R-:W-:Y:S01]  /*6720*/  ULDC.64 UR8, c[0x0][0x820] ;  /* 0x0002080000087ab9 */ /* 0x000fe20000000a00 */
[----:B------:R-:W-:Y:S01]  /*6730*/  UIMAD UR6, UR36, -0x80, UR6 ;  /* 0xffffff80240678a4 */ /* 0x000fe2000f8e0206 */
[----:B------:R-:W-:Y:S01]  /*6740*/  IMAD.U32 R5, RZ, RZ, UR8 ;  /* 0x00000008ff057e24 */ /* 0x000fe2000f8e00ff */
[----:B------:R-:W-:Y:S01]  /*6750*/  UIMAD UR7, UR40, UR8, URZ ;  /* 0x00000008280772a4 */ /* 0x000fe2000f8e023f */
[--C-:B------:R-:W-:Y:S01]  /*6760*/  SHF.R.S32.HI R11, RZ, 0x1f, R10.reuse ;  /* 0x0000001fff0b7819 */ /* 0x100fe2000001140a */
[----:B------:R-:W-:Y:S01]  /*6770*/  ULDC.64 UR10, c[0x0][0x828] ;  /* 0x00020a00000a7ab9 */ /* 0x000fe20000000a00 */
[C---:B------:R-:W-:Y:S01]  /*6780*/  IADD3 R2, P2, R7.reuse, UR4, RZ ;  /* 0x0000000407027c10 */ /* 0x040fe2000ff5e0ff */
[----:B------:R-:W-:Y:S01]  /*6790*/  UIMAD UR8, UR37, UR9, UR7 ;  /* 0x00000009250872a4 */ /* 0x000fe2000f8e0207 */
[----:B------:R-:W-:Y:S01]  /*67a0*/  ISETP.GE.AND P1, PT, R7, UR6, PT ;  /* 0x0000000607007c0c */ /* 0x000fe2000bf26270 */
[----:B------:R-:W-:Y:S01]  /*67b0*/  USHF.R.S32.HI UR7, URZ, 0x1f, UR39 ;  /* 0x0000001f3f077899 */ /* 0x000fe20008011427 */
[----:B------:R-:W-:Y:S01]  /*67c0*/  IMAD.WIDE.U32 R4, R5, UR37, R10 ;  /* 0x0000002505047c25 */ /* 0x000fe2000f8e000a */
[----:B------:R-:W-:Y:S01]  /*67d0*/  USEL UR39, UR39, URZ, !UP0 ;  /* 0x0000003f27277287 */ /* 0x000fe2000c000000 */
[----:B------:R-:W-:Y:S01]  /*67e0*/  LEA.HI.X.SX32 R3, R7, UR5, 0x1, P2 ;  /* 0x0000000507037c11 */ /* 0x000fe200090f0eff */
[----:B------:R-:W-:Y:S01]  /*67f0*/  USEL UR7, UR7, URZ, !UP0 ;  /* 0x0000003f07077287 */ /* 0x000fe2000c000000 */
[----:B------:R-:W-:Y:S01]  /*6800*/  VIADD R5, R5, UR8 ;  /* 0x0000000805057c36 */ /* 0x000fe20008000000 */
[----:B------:R-:W-:Y:S01]  /*6810*/  BSSY B0, `(.L_x_2710) ;  /* 0x000001d000007945 */ /* 0x000fe20003800000 */
[----:B------:R-:W-:Y:S01]  /*6820*/  IMAD.U32 R9, RZ, RZ, UR10 ;  /* 0x0000000aff097e24 */ /* 0x000fe2000f8e00ff */
[----:B------:R-:W-:Y:S01]  /*6830*/  UIMAD UR4, UR7, UR10, URZ ;  /* 0x0000000a070472a4 */ /* 0x000fe2000f8e023f */
[----:B------:R-:W-:-:S02]  /*6840*/  VIADD R0, R7, 0x40 ;  /* 0x0000004007007836 */ /* 0x000fc40000000000 */
[----:B------:R-:W-:Y:S01]  /*6850*/  IMAD.WIDE.U32 R8, R9, UR39, R4 ;  /* 0x0000002709087c25 */ /* 0x000fe2000f8e0004 */
[----:B------:R-:W-:Y:S02]  /*6860*/  UIMAD UR4, UR39, UR11, UR4 ;  /* 0x0000000b270472a4 */ /* 0x000fe4000f8e0204 */
[----:B------:R-:W-:Y:S01]  /*6870*/  ISETP.GE.AND P0, PT, R0, UR6, PT ;  /* 0x0000000600007c0c */ /* 0x000fe2000bf06270 */
[----:B------:R-:W-:Y:S02]  /*6880*/  IMAD.U32 R7, RZ, RZ, UR36 ;  /* 0x00000024ff077e24 */ /* 0x000fe4000f8e00ff */
[----:B------:R-:W-:Y:S02]  /*6890*/  VIADD R14, R10, 0x20 ;  /* 0x000000200a0e7836 */ /* 0x000fe40000000000 */
[----:B------:R-:W-:Y:S02]  /*68a0*/  VIADD R5, R9, UR4 ;  /* 0x0000000409057c36 */ /* 0x000fe40008000000 */
[----:B------:R-:W-:-:S04]  /*68b0*/  IMAD.WIDE R6, R7, 0x80, R2 ;  /* 0x0000008007067825 */ /* 0x000fc800078e0202 */
        /* <DEDUP_REMOVED lines=18> */
.L_x_2711:
[----:B------:R-:W-:Y:S05]  /*69e0*/  BSYNC B0 ;  /* 0x0000000000007941 */ /* 0x000fea0003800000 */
.L_x_2710:
        /* <DEDUP_REMOVED lines=21> */
.L_x_2713:
[----:B------:R-:W-:Y:S05]  /*6b40*/  BSYNC B0 ;  /* 0x0000000000007941 */ /* 0x000fea0003800000 */
.L_x_2712:
[----:B------:R-:W-:Y:S01]  /*6b50*/  ULDC.64 UR4, c[0x0][0x850] ;  /* 0x0002140000047ab9 */ /* 0x000fe20000000a00 */
[----:B------:R-:W-:Y:S01]  /*6b60*/  ULDC.64 UR8, c[0x0][0x858] ;  /* 0x0002160000087ab9 */ /* 0x000fe20000000a00 */
[----:B------:R-:W-:Y:S02]  /*6b70*/  UIMAD UR40, UR40, UR4, URZ ;  /* 0x00000004282872a4 */ /* 0x000fe4000f8e023f */
[----:B------:R-:W-:Y:S01]  /*6b80*/  IMAD.U32 R3, RZ, RZ, UR4 ;  /* 0x00000004ff037e24 */ /* 0x000fe2000f8e00ff */
[----:B------:R-:W-:Y:S02]  /*6b90*/  UIMAD UR4, UR7, UR8, URZ ;  /* 0x00000008070472a4 */ /* 0x000fe4000f8e023f */
[----:B------:R-:W-:Y:S01]  /*6ba0*/  IMAD.U32 R9, RZ, RZ, UR8 ;  /* 0x00000008ff097e24 */ /* 0x000fe2000f8e00ff */
[----:B------:R-:W-:Y:S02]  /*6bb0*/  UIMAD UR40, UR37, UR5, UR40 ;  /* 0x00000005252872a4 */ /* 0x000fe4000f8e0228 */
[----:B------:R-:W-:Y:S01]  /*6bc0*/  IMAD.WIDE.U32 R2, R3, UR37, R10 ;  /* 0x0000002503027c25 */ /* 0x000fe2000f8e000a */
[----:B------:R-:W-:Y:S01]  /*6bd0*/  UIMAD UR4, UR39, UR9, UR4 ;  /* 0x00000009270472a4 */ /* 0x000fe2000f8e0204 */
[----:B------:R-:W-:Y:S02]  /*6be0*/  BSSY B0, `(.L_x_2714) ;  /* 0x0000015000007945 */ /* 0x000fe40003800000 */
[----:B------:R-:W-:-:S02]  /*6bf0*/  VIADD R3, R3, UR40 ;  /* 0x0000002803037c36 */ /* 0x000fc40008000000 */
[----:B------:R-:W-:-:S04]  /*6c00*/  IMAD.WIDE.U32 R8, R9, UR39, R2 ;  /* 0x0000002709087c25 */ /* 0x000fc8000f8e0002 */
[----:B--2---:R-:W-:Y:S01]  /*6c10*/  VIADD R5, R9, UR4 ;  /* 0x0000000409057c36 */ /* 0x004fe20008000000 */
[----:B------:R-:W-:Y:S06]  /*6c20*/  @P1 BRA `(.L_x_2715) ;  /* 0x0000000000401947 */ /* 0x000fec0003800000 */
[----:B------:R-:W-:Y:S01]  /*6c30*/  ULDC.64 UR6, c[0x0][0x848] ;  /* 0x0002120000067ab9 */ /* 0x000fe20000000a00 */
[----:B------:R-:W-:Y:S01]  /*6c40*/  IMAD.MOV.U32 R4, RZ, RZ, R8 ;  /* 0x000000ffff047224 */ /* 0x000fe200078e0008 */
[----:B------:R-:W-:Y:S01]  /*6c50*/  ULDC UR4, c[0x0][0x83c] ;  /* 0x00020f0000047ab9 */ /* 0x000fe20000000800 */
[----:B-1----:R-:W-:Y:S01]  /*6c60*/  IMAD R13, R7, UR6, RZ ;  /* 0x00000006070d7c24 */ /* 0x002fe2000f8e02ff */
        /* <DEDUP_REMOVED lines=12> */
.L_x_2715:
[----:B------:R-:W-:Y:S05]  /*6d30*/  BSYNC B0 ;  /* 0x0000000000007941 */ /* 0x000fea0003800000 */
.L_x_2714:
        /* <DEDUP_REMOVED lines=22> */
.L_x_2669:
        /* <DEDUP_REMOVED lines=29> */
.L_x_2717:
[----:B------:R-:W-:Y:S01]  /*7070*/  ULDC UR9, c[0x0][0x8c4] ;  /* 0x0002310000097ab9 */ /* 0x000fe20000000800 */
[----:B------:R-:W-:Y:S01]  /*7080*/  UMOV UR7, UR8 ;  /* 0x0000000800077c82 */ /* 0x000fe20008000000 */
[----:B------:R-:W-:-:S11]  /*7090*/  UISETP.NE.AND UP0, UPT, UR9, 0x1, UPT ;  /* 0x000000010900788c */ /* 0x000fd6000bf05270 */
[----:B------:R-:W-:Y:S02]  /*70a0*/  @UP0 ULDC.64 UR10, c[0x0][0x8c8] ;  /* 0x00023200000a0ab9 */ /* 0x000fe40000000a00 */
[----:B------:R-:W-:-:S04]  /*70b0*/  UIMAD.WIDE.U32 UR4, UR8, UR10, URZ ;  /* 0x0000000a080472a5 */ /* 0x000fc8000f8e003f */
[----:B------:R-:W-:-:S04]  /*70c0*/  @UP0 USHF.R.U32.HI UR7, URZ, UR11, UR5 ;  /* 0x0000000b3f070299 */ /* 0x000fc80008011605 */
[----:B------:R-:W-:-:S12]  /*70d0*/  UIMAD UR4, UR7, UR9, URZ ;  /* 0x00000009070472a4 */ /* 0x000fd8000f8e023f */
.L_x_2718:
        /* <DEDUP_REMOVED lines=10> */
[----:B------:R-:W-:Y:S01]  /*7180*/  ULDC.64 UR4, c[0x0][0x8f8] ;  /* 0x00023e0000047ab9 */ /* 0x000fe20000000a00 */
[----:B------:R-:W-:Y:S01]  /*7190*/  UIADD3 UR6, -UR13, URZ, URZ ;  /* 0x0000003f0d067290 */ /* 0x000fe2000fffe13f */
[----:B------:R-:W-:-:S03]  /*71a0*/  ISETP.NE.U32.AND P0, PT, RZ, UR4, PT ;  /* 0x00000004ff007c0c */ /* 0x000fc6000bf05070 */
[----:B------:R-:W-:Y:S01]  /*71b0*/  UIMAD UR6, UR9, UR6, UR8 ;  /* 0x00000006090672a4 */ /* 0x000fe2000f8e0208 */
        /* <DEDUP_REMOVED lines=9> */
.L_x_2719:
        /* <DEDUP_REMOVED lines=11> */
[----:B------:R-:W-:Y:S01]  /*7300*/  R2UR UR4, R0 ;  /* 0x00000000000472ca */ /* 0x000fe200000e0000 */
[----:B------:R-:W-:-:S14]  /*7310*/  BRA `(.L_x_2720) ;  /* 0x0000000000047947 */ /* 0x000fdc0003800000 */
.L_x_2721:
[----:B------:R-:W-:-:S05]  /*7320*/  ULDC UR4, c[0x0][0x8ec] ;  /* 0x00023b0000047ab9 */ /* 0x000fca0000000800 */
.L_x_2720:
        /* <DEDUP_REMOVED lines=8> */
[----:B------:R-:W-:Y:S01]  /*73b0*/  ULDC.64 UR4, c[0x0][0x770] ;  /* 0x0001dc0000047ab9 */ /* 0x000fe20000000a00 */
[----:B------:R-:W-:Y:S01]  /*73c0*/  ULDC.64 UR14, c[0x0][0x788] ;  /* 0x0001e200000e7ab9 */ /* 0x000fe20000000a00 */
        /* <DEDUP_REMOVED lines=19> */
[----:B------:R-:W-:-:S11]  /*7500*/  USHF.R.S32.HI UR11, URZ, 0x1f, UR6 ;  /* 0x0000001f3f0b7899 */ /* 0x000fd60008011406 */
        /* <DEDUP_REMOVED lines=16> */
.L_x_2722:
        /* <DEDUP_REMOVED lines=13> */
.L_x_2723:
        /* <DEDUP_REMOVED lines=12> */
.L_x_2724:
[----:B------:R-:W-:Y:S01]  /*77a0*/  ULEA UR7, UR7, UR10, 0x7 ;  /* 0x0000000a07077291 */ /* 0x000fe2000f8e383f */
[----:B------:R-:W-:Y:S01]  /*77b0*/  ULDC UR9, c[0x0][0x74c] ;  /* 0x0001d30000097ab9 */ /* 0x000fe20000000800 */
[----:B------:R-:W-:Y:S02]  /*77c0*/  UIADD3 UR10, UR10, 0x3f, URZ ;  /* 0x0000003f0a0a7890 */ /* 0x000fe4000fffe03f */
[----:B------:R-:W-:-:S04]  /*77d0*/  UIADD3 UR7, UR7, -UR9, -UR8 ;  /* 0x8000000907077290 */ /* 0x000fc8000fffe808 */
        /* <DEDUP_REMOVED lines=11> */
[----:B------:R-:W-:Y:S01]  /*7890*/  ULDC.64 UR14, c[0x0][0x2d8] ;  /* 0x0000b600000e7ab9 */ /* 0x000fe20000000a00 */
[----:B------:R-:W-:Y:S01]  /*78a0*/  ULDC.64 UR28, c[0x0][0x2e0] ;  /* 0x0000b800001c7ab9 */ /* 0x000fe20000000a00 */
[----:B------:R-:W-:Y:S02]  /*78b0*/  UIMAD UR10, UR11, UR14, URZ ;  /* 0x0000000e0b0a72a4 */ /* 0x000fe4000f8e023f */
[----:B------:R-:W-:Y:S02]  /*78c0*/  UIMAD.WIDE.U32 UR8, UR6, UR14, URZ ;  /* 0x0000000e060872a5 */ /* 0x000fe4000f8e003f */
[----:B------:R-:W-:Y:S02]  /*78d0*/  UIMAD UR15, UR6, UR15, UR10 ;  /* 0x0000000f060f72a4 */ /* 0x000fe4000f8e020a */
[----:B------:R-:W-:Y:S02]  /*78e0*/  UIADD3 UR6, UR7, -UR12, URZ ;  /* 0x8000000c07067290 */ /* 0x000fe4000fffe03f */
[----:B------:R-:W-:-:S02]  /*78f0*/  USHF.R.S32.HI UR11, URZ, 0x1f, UR13 ;  /* 0x0000001f3f0b7899 */ /* 0x000fc4000801140d */
        /* <DEDUP_REMOVED lines=32> */
.L_x_2727:
[----:B------:R-:W-:Y:S05]  /*7b00*/  BSYNC B0 ;  /* 0x0000000000007941 */ /* 0x000fea0003800000 */
.L_x_2726:
        /* <DEDUP_REMOVED lines=19> */
.L_x_2729:
[----:B------:R-:W-:Y:S05]  /*7c40*/  BSYNC B0 ;  /* 0x0000000000007941 */ /* 0x000fea0003800000 */
.L_x_2728:
[----:B------:R-:W-:Y:S06]  /*7c50*/  BAR.ARV 0xa, 0xa0 ;  /* 0x0282800000007b1d */ /* 0x000fec0000002000 */
[----:B------:R-:W-:Y:S04]  /*7c60*/  BSSY B0, `(.L_x_2730) ;  /* 0x0000003000007945 */ /* 0x000fe80003800000 */
[----:B------:R-:W-:Y:S05]  /*7c70*/  @!P0 BRA `(.L_x_2731) ;  /* 0x0000000000048947 */ /* 0x000fea0003800000 */
[----:B------:R-:W-:-:S04]  /*7c80*/  DEPBAR.LE SB0, 0x0 ;  /* 0x000080000000791a */ /* 0x000fc80000000000 */
.L_x_2731:
[----:B------:R-:W-:Y:S05]  /*7c90*/  BSYNC B0 ;  /* 0x0000000000007941 */ /* 0x000fea0003800000 */
.L_x_2730:
[----:B------:R-:W-:Y:S06]  /*7ca0*/  BAR.ARV 0xb, 0xa0 ;  /* 0x02c2800000007b1d */ /* 0x000fec0000002000 */
[----:B------:R-:W-:Y:S01]  /*7cb0*/  UIADD3 UR18, UR12, 0x1, URZ ;  /* 0x000000010c127890 */ /* 0x000fe2000fffe03f */
[----:B------:R-:W-:Y:S11]  /*7cc0*/  BRA `(.L_x_2732) ;  /* 0x0000000000047947 */ /* 0x000ff60003800000 */
.L_x_2725:
[----:B------:R-:W-:-:S05]  /*7cd0*/  UMOV UR18, UR12 ;  /* 0x0000000c00127c82 */ /* 0x000fca0008000000 */
.L_x_2732:
        /* <DEDUP_REMOVED lines=22> */
.L_x_2745:
        /* <DEDUP_REMOVED lines=20> */
.L_x_2734:
[----:B------:R-:W-:Y:S05]  /*7f80*/  BSYNC B0 ;  /* 0x0000000000007941 */ /* 0x000fea0003800000 */
.L_x_2733:
        /* <DEDUP_REMOVED lines=13> */
.L_x_2736:
[----:B------:R-:W-:Y:S05]  /*8060*/  BSYNC B0 ;  /* 0x0000000000007941 */ /* 0x000fea0003800000 */
.L_x_2735:
[----:B------:R-:W-:Y:S06]  /*8070*/  BAR.ARV 0xa, 0xa0 ;  /* 0x0282800000007b1d */ /* 0x000fec0000002000 */
[----:B------:R-:W-:Y:S04]  /*8080*/  BSSY B0, `(.L_x_2737) ;  /* 0x0000003000007945 */ /* 0x000fe80003800000 */
[----:B------:R-:W-:Y:S05]  /*8090*/  @!P0 BRA `(.L_x_2738) ;  /* 0x0000000000048947 */ /* 0x000fea0003800000 */
[----:B------:R-:W-:-:S04]  /*80a0*/  DEPBAR.LE SB0, 0x0 ;  /* 0x000080000000791a */ /* 0x000fc80000000000 */
.L_x_2738:
[----:B------:R-:W-:Y:S05]  /*80b0*/  BSYNC B0 ;  /* 0x0000000000007941 */ /* 0x000fea0003800000 */
.L_x_2737:
        /* <DEDUP_REMOVED lines=13> */
.L_x_2740:
[----:B------:R-:W-:Y:S05]  /*8190*/  BSYNC B0 ;  /* 0x0000000000007941 */ /* 0x000fea0003800000 */
.L_x_2739:
        /* <DEDUP_REMOVED lines=13> */
.L_x_2742:
[----:B------:R-:W-:Y:S05]  /*8270*/  BSYNC B0 ;  /* 0x0000000000007941 */ /* 0x000fea0003800000 */
.L_x_2741:
[----:B------:R-:W-:Y:S01]  /*8280*/  UIADD3 UR18, UR18, 0x2, URZ ;  /* 0x0000000212127890 */ /* 0x000fe2000fffe03f */
[----:B------:R-:W-:Y:S06]  /*8290*/  BAR.ARV 0xa, 0xa0 ;  /* 0x0282800000007b1d */ /* 0x000fec0000002000 */
[----:B------:R-:W-:Y:S01]  /*82a0*/  UISETP.GE.AND UP0, UPT, UR18, UR7, UPT ;  /* 0x000000071200728c */ /* 0x000fe2000bf06270 */
[----:B------:R-:W-:Y:S04]  /*82b0*/  BSSY B0, `(.L_x_2743) ;  /* 0x0000003000007945 */ /* 0x000fe80003800000 */
[----:B------:R-:W-:Y:S06]  /*82c0*/  @!P0 BRA `(.L_x_2744) ;  /* 0x0000000000048947 */ /* 0x000fec0003800000 */
[----:B------:R-:W-:-:S04]  /*82d0*/  DEPBAR.LE SB0, 0x0 ;  /* 0x000080000000791a */ /* 0x000fc80000000000 */
.L_x_2744:
[----:B------:R-:W-:Y:S05]  /*82e0*/  BSYNC B0 ;  /* 0x0000000000007941 */ /* 0x000fea0003800000 */
.L_x_2743:
[----:B------:R-:W-:Y:S06]  /*82f0*/  BAR.ARV 0xb, 0xa0 ;  /* 0x02c2800000007b1d */ /* 0x000fec0000002000 */
[----:B------:R-:W-:Y:S01]  /*8300*/  PLOP3.LUT P1, PT, PT, PT, UP0, 0x80, 0x0 ;  /* 0x000000000000781c */ /* 0x000fe20003f2f008 */
[----:B------:R-:W-:Y:S02]  /*8310*/  UIADD3 UR26, UR26, 0x3000, URZ ;  /* 0x000030001a1a7890 */ /* 0x000fe4000fffe03f */
[----:B------:R-:W-:-:S10]  /*8320*/  UIADD3 UR6, UR6, 0x3000, URZ ;  /* 0x0000300006067890 */ /* 0x000fd4000fffe03f */
[----:B------:R-:W-:Y:S05]  /*8330*/  @!P1 BRA `(.L_x_2745) ;  /* 0xfffffff800c09947 */ /* 0x000fea000383ffff */
[----:B------:R-:W-:Y:S05]  /*8340*/  BRA `(.L_x_2676) ;  /* 0x0000002c00c87947 */ /* 0x000fea0003800000 */
.L_x_2716:
[----:B------:R-:W1:Y:S01]  /*8350*/  S2UR UR7, SR_CTAID.X ;  /* 0x00000000000779c3 */ /* 0x000e620000002500 */
[----:B------:R-:W-:Y:S02]  /*8360*/  ULDC UR8, c[0x0][0x8d0] ;  /* 0x0002340000087ab9 */ /* 0x000fe40000000800 */
[----:B------:R-:W-:-:S11]  /*8370*/  UISETP.NE.AND UP0, UPT, UR8, 0x1, UPT ;  /* 0x000000010800788c */ /* 0x000fd6000bf05270 */
[----:B------:R-:W-:Y:S01]  /*8380*/  @UP0 ULDC UR4, c[0x0][0x8d4] ;  /* 0x0002350000040ab9 */ /* 0x000fe20000000800 */
[----:B------:R-:W-:Y:S01]  /*8390*/  @UP0 ULDC UR9, c[0x0][0x8d8] ;  /* 0x0002360000090ab9 */ /* 0x000fe20000000800 */
[----:B-1----:R-:W-:Y:S02]  /*83a0*/  UIMAD.WIDE.U32 UR4, UR7, UR4, URZ ;  /* 0x00000004070472a5 */ /* 0x002fe4000f8e003f */
[----:B------:R-:W-:Y:S02]  /*83b0*/  UMOV UR6, UR7 ;  /* 0x0000000700067c82 */ /* 0x000fe40008000000 */
[----:B------:R-:W-:-:S03]  /*83c0*/  @UP0 USHF.R.U32.HI UR6, URZ, UR9, UR5 ;  /* 0x000000093f060299 */ /* 0x000fc60008011605 */
[----:B------:R-:W-:Y:S02]  /*83d0*/  ULDC UR4, c[0x0][0x8e8] ;  /* 0x00023a0000047ab9 */ /* 0x000fe40000000800 */
[----:B------:R-:W-:Y:S02]  /*83e0*/  UISETP.GE.AND UP0, UPT, UR6, UR4, UPT ;  /* 0x000000040600728c */ /* 0x000fe4000bf06270 */
[----:B------:R-:W-:-:S04]  /*83f0*/  UIADD3 UR4, -UR6, URZ, URZ ;  /* 0x0000003f06047290 */ /* 0x000fc8000fffe13f */
[----:B------:R-:W-:Y:S01]  /*8400*/  PLOP3.LUT P0, PT, PT, PT, UP0, 0x80, 0x0 ;  /* 0x000000000000781c */ /* 0x000fe20003f0f008 */
[----:B------:R-:W-:-:S12]  /*8410*/  UIMAD UR8, UR8, UR4, UR7 ;  /* 0x00000004080872a4 */ /* 0x000fd8000f8e0207 */
        /* <DEDUP_REMOVED lines=9> */
.L_x_2746:
[----:B------:R-:W-:Y:S01]  /*84b0*/  ULDC UR9, c[0x0][0x8c4] ;  /* 0x0002310000097ab9 */ /* 0x000fe20000000800 */
[----:B------:R-:W-:Y:S01]  /*84c0*/  UMOV UR7, UR8 ;  /* 0x0000000800077c82 */ /* 0x000fe20008000000 */
[----:B------:R-:W-:-:S11]  /*84d0*/  UISETP.NE.AND UP0, UPT, UR9, 0x1, UPT ;  /* 0x000000010900788c */ /* 0x000fd6000bf05270 */
[----:B------:R-:W-:Y:S02]  /*84e0*/  @UP0 ULDC.64 UR10, c[0x0][0x8c8] ;  /* 0x00023200000a0ab9 */ /* 0x000fe40000000a00 */
[----:B------:R-:W-:-:S04]  /*84f0*/  UIMAD.WIDE.U32 UR4, UR8, UR10, URZ ;  /* 0x0000000a080472a5 */ /* 0x000fc8000f8e003f */
[----:B------:R-:W-:-:S04]  /*8500*/  @UP0 USHF.R.U32.HI UR7, URZ, UR11, UR5 ;  /* 0x0000000b3f070299 */ /* 0x000fc80008011605 */
[----:B------:R-:W-:-:S12]  /*8510*/  UIMAD UR4, UR7, UR9, URZ ;  /* 0x00000009070472a4 */ /* 0x000fd8000f8e023f */
.L_x_2747:
        /* <DEDUP_REMOVED lines=23> */
.L_x_2748:
        /* <DEDUP_REMOVED lines=14> */
.L_x_2750:
[----:B------:R-:W-:-:S05]  /*8770*/  ULDC UR4, c[0x0][0x8ec] ;  /* 0x00023b0000047ab9 */ /* 0x000fca0000000800 */
.L_x_2749:
[----:B------:R-:W-:Y:S01]  /*8780*/  UIADD3 UR4, UR4, 0x7f, URZ ;  /* 0x0000007f04047890 */ /* 0x000fe2000fffe03f */
[----:B------:R-:W-:Y:S02]  /*8790*/  IMAD.MOV.U32 R10, RZ, RZ, 0x1 ;  /* 0x00000001ff0a7424 */ /* 0x000fe400078e00ff */
[----:B------:R-:W-:Y:S01]  /*87a0*/  IMAD.MOV.U32 R2, RZ, RZ, RZ ;  /* 0x000000ffff027224 */ /* 0x000fe200078e00ff */
        /* <DEDUP_REMOVED lines=13> */
[----:B------:R-:W1:Y:S02]  /*8880*/  LDC R0, c[0x0][0x280] ;  /* 0x0000a000ff007b82 */ /* 0x000e640000000800 */
[----:B------:R-:W-:Y:S01]  /*8890*/  IMAD.U32 R2, RZ, RZ, UR8 ;  /* 0x00000008ff027e24 */ /* 0x000fe2000f8e00ff */
[----:B------:R-:W-:Y:S01]  /*88a0*/  UISETP.NE.U32.AND UP0, UPT, UR4, URZ, UPT ;  /* 0x0000003f0400728c */ /* 0x000fe2000bf05070 */
[----:B------:R-:W-:Y:S01]  /*88b0*/  PLOP3.LUT P1, PT, PT, PT, UP1, 0x80, 0x0 ;  /* 0x000000000000781c */ /* 0x000fe20003f2f018 */
[----:B------:R-:W-:Y:S01]  /*88c0*/  IMAD.U32 R3, RZ, RZ, UR9 ;  /* 0x00000009ff037e24 */ /* 0x000fe2000f8e00ff */
[----:B------:R-:W-:Y:S01]  /*88d0*/  ULDC.64 UR14, c[0x0][0x778] ;  /* 0x0001de00000e7ab9 */ /* 0x000fe20000000a00 */
[----:B------:R-:W-:Y:S01]  /*88e0*/  UISETP.NE.AND.EX UP0, UPT, UR5, URZ, UPT, UP0 ;  /* 0x0000003f0500728c */ /* 0x000fe2000bf05300 */
[----:B------:R-:W-:-:S02]  /*88f0*/  ULDC.64 UR18, c[0x0][0x788] ;  /* 0x0001e20000127ab9 */ /* 0x000fc40000000a00 */
[----:B------:R-:W-:-:S07]  /*8900*/  ULDC.64 UR4, c[0x0][0x780] ;  /* 0x0001e00000047ab9 */ /* 0x000fce0000000a00 */
[----:B------:R-:W2:Y:S01]  /*8910*/  @P1 LDG.E R6, desc[UR46][R2.64] ;  /* 0x0000002e02061981 */ /* 0x000ea2000c1e1900 */
[----:B------:R-:W-:Y:S01]  /*8920*/  UISETP.NE.U32.AND UP2, UPT, UR4, URZ, UPT ;  /* 0x0000003f0400728c */ /* 0x000fe2000bf45070 */
[----:B------:R-:W-:Y:S01]  /*8930*/  PLOP3.LUT P2, PT, PT, PT, UP0, 0x80, 0x0 ;  /* 0x000000000000781c */ /* 0x000fe20003f4f008 */
[----:B------:R-:W-:Y:S01]  /*8940*/  UIMAD.WIDE UR14, UR13, 0x4, UR14 ;  /* 0x000000040d0e78a5 */ /* 0x000fe2000f8e020e */
[----:B------:R3:W4:Y:S01]  /*8950*/  @P1 LDG.E R4, desc[UR46][R2.64] ;  /* 0x0000002e02041981 */ /* 0x000722000c1e1900 */
[----:B------:R-:W-:-:S06]  /*8960*/  UISETP.NE.AND.EX UP2, UPT, UR5, URZ, UPT, UP2 ;  /* 0x0000003f0500728c */ /* 0x000fcc000bf45320 */
[----:B------:R-:W-:Y:S01]  /*8970*/  PLOP3.LUT P3, PT, PT, PT, UP2, 0x80, 0x0 ;  /* 0x000000000000781c */ /* 0x000fe20003f6f028 */
[----:B---3--:R-:W-:-:S04]  /*8980*/  IMAD.U32 R2, RZ, RZ, UR14 ;  /* 0x0000000eff027e24 */ /* 0x008fc8000f8e00ff */
[----:B------:R-:W-:Y:S01]  /*8990*/  @UP2 ULDC.64 UR4, c[0x0][0x780] ;  /* 0x0001e00000042ab9 */ /* 0x000fe20000000a00 */
[----:B------:R-:W-:Y:S01]  /*89a0*/  IMAD.U32 R3, RZ, RZ, UR15 ;  /* 0x0000000fff037e24 */ /* 0x000fe2000f8e00ff */
[----:B------:R-:W-:-:S04]  /*89b0*/  @UP2 UIMAD.WIDE UR4, UR13, 0x4, UR4 ;  /* 0x000000040d0428a5 */ /* 0x000fc8000f8e0204 */
[----:B------:R3:W4:Y:S02]  /*89c0*/  @P2 LDG.E R5, desc[UR46][R2.64] ;  /* 0x0000002e02052981 */ /* 0x000724000c1e1900 */
[----:B---3--:R-:W-:Y:S02]  /*89d0*/  IMAD.U32 R2, RZ, RZ, UR4 ;  /* 0x00000004ff027e24 */ /* 0x008fe4000f8e00ff */
[----:B------:R-:W-:-:S05]  /*89e0*/  IMAD.U32 R3, RZ, RZ, UR5 ;  /* 0x00000005ff037e24 */ /* 0x000fca000f8e00ff */
[----:B-1----:R1:W5:Y:S01]  /*89f0*/  @P3 LDG.E R0, desc[UR46][R2.64] ;  /* 0x0000002e02003981 */ /* 0x002362000c1e1900 */
        /* <DEDUP_REMOVED lines=10> */
[----:B------:R-:W-:-:S03]  /*8aa0*/  @P2 R2UR UR11, R5 ;  /* 0x00000000050b22ca */ /* 0x000fc600000e0000 */
[----:B------:R-:W-:-:S04]  /*8ab0*/  @UP1 ULOP3.LUT UR10, UR5, 0xffffffc0, URZ, 0xc0, !UPT ;  /* 0xffffffc0050a1892 */ /* 0x000fc8000f8ec03f */
[----:B------:R-:W-:Y:S01]  /*8ac0*/  @UP1 USHF.R.S32.HI UR12, URZ, 0x1f, UR10 ;  /* 0x0000001f3f0c1899 */ /* 0x000fe2000801140a */
[----:B-1----:R-:W-:Y:S11]  /*8ad0*/  @P3 BRA `(.L_x_2752) ;  /* 0x0000000000183947 */ /* 0x002ff60003800000 */
[----:B------:R-:W-:Y:S05]  /*8ae0*/  @!P1 BRA `(.L_x_2752) ;  /* 0x0000000000149947 */ /* 0x000fea0003800000 */
[----:B------:R-:W-:Y:S02]  /*8af0*/  IMAD.U32 R2, RZ, RZ, UR8 ;  /* 0x00000008ff027e24 */ /* 0x000fe4000f8e00ff */
[----:B------:R-:W-:-:S05]  /*8b00*/  IMAD.U32 R3, RZ, RZ, UR9 ;  /* 0x00000009ff037e24 */ /* 0x000fca000f8e00ff */
[----:B------:R-:W2:Y:S04]  /*8b10*/  LDG.E R5, desc[UR46][R2.64] ;  /* 0x0000002e02057981 */ /* 0x000ea8000c1e1900 */
[----:B-----5:R-:W2:Y:S02]  /*8b20*/  LDG.E R0, desc[UR46][R2.64+0x4] ;  /* 0x0000042e02007981 */ /* 0x020ea4000c1e1900 */
[----:B--2---:R-:W-:-:S07]  /*8b30*/  IMAD.IADD R0, R0, 0x1, -R5 ;  /* 0x0000000100007824 */ /* 0x004fce00078e0a05 */
.L_x_2752:
[----:B------:R-:W-:Y:S01]  /*8b40*/  UMOV UR4, URZ ;  /* 0x0000003f00047c82 */ /* 0x000fe20008000000 */
[----:B------:R-:W-:Y:S01]  /*8b50*/  UMOV UR5, URZ ;  /* 0x0000003f00057c82 */ /* 0x000fe20008000000 */
[----:B------:R-:W-:Y:S01]  /*8b60*/  IMAD.U32 R4, RZ, RZ, UR18 ;  /* 0x00000012ff047e24 */ /* 0x000fe2000f8e00ff */
[----:B------:R-:W-:Y:S01]  /*8b70*/  @UP1 UMOV UR4, UR10 ;  /* 0x0000000a00041c82 */ /* 0x000fe20008000000 */
[----:B------:R-:W-:Y:S01]  /*8b80*/  @UP1 UMOV UR5, UR12 ;  /* 0x0000000c00051c82 */ /* 0x000fe20008000000 */
[----:B------:R-:W-:Y:S05]  /*8b90*/  @!P0 BRA `(.L_x_2753) ;  /* 0x0000000000188947 */ /* 0x000fea0003800000 */
[----:B------:R-:W-:Y:S02]  /*8ba0*/  ULDC.64 UR8, c[0x0][0x788] ;  /* 0x0001e20000087ab9 */ /* 0x000fe40000000a00 */
[----:B------:R-:W-:-:S06]  /*8bb0*/  UIMAD.WIDE UR8, UR13, 0x4, UR8 ;  /* 0x000000040d0878a5 */ /* 0x000fcc000f8e0208 */
[----:B------:R-:W-:Y:S02]  /*8bc0*/  IMAD.U32 R2, RZ, RZ, UR8 ;  /* 0x00000008ff027e24 */ /* 0x000fe4000f8e00ff */
[----:B------:R-:W-:-:S05]  /*8bd0*/  IMAD.U32 R3, RZ, RZ, UR9 ;  /* 0x00000009ff037e24 */ /* 0x000fca000f8e00ff */
[----:B------:R1:W5:Y:S01]  /*8be0*/  LDG.E R4, desc[UR46][R2.64] ;  /* 0x0000002e02047981 */ /* 0x000362000c1e1900 */
[----:B------:R-:W-:Y:S05]  /*8bf0*/  BRA `(.L_x_2754) ;  /* 0x0000000000187947 */ /* 0x000fea0003800000 */
.L_x_2753:
[----:B------:R-:W-:Y:S05]  /*8c00*/  @!P2 BRA `(.L_x_2754) ;  /* 0x000000000014a947 */ /* 0x000fea0003800000 */
[----:B------:R-:W-:Y:S02]  /*8c10*/  IMAD.U32 R2, RZ, RZ, UR14 ;  /* 0x0000000eff027e24 */ /* 0x000fe4000f8e00ff */
[----:B------:R-:W-:-:S05]  /*8c20*/  IMAD.U32 R3, RZ, RZ, UR15 ;  /* 0x0000000fff037e24 */ /* 0x000fca000f8e00ff */
[----:B------:R-:W2:Y:S04]  /*8c30*/  LDG.E R5, desc[UR46][R2.64] ;  /* 0x0000002e02057981 */ /* 0x000ea8000c1e1900 */
[----:B------:R-:W2:Y:S02]  /*8c40*/  LDG.E R4, desc[UR46][R2.64+0x4] ;  /* 0x0000042e02047981 */ /* 0x000ea4000c1e1900 */
[----:B--2---:R-:W-:-:S07]  /*8c50*/  IMAD.IADD R4, R4, 0x1, -R5 ;  /* 0x0000000104047824 */ /* 0x004fce00078e0a05 */
.L_x_2754:
[----:B-1----:R-:W-:Y:S01]  /*8c60*/  IMAD.U32 R3, RZ, RZ, UR7 ;  /* 0x00000007ff037e24 */ /* 0x002fe2000f8e00ff */
[----:B------:R-:W-:-:S03]  /*8c70*/  ULDC UR8, c[0x0][0x74c] ;  /* 0x0001d30000087ab9 */ /* 0x000fc60000000800 */
[----:B-----5:R-:W-:Y:S02]  /*8c80*/  IMAD R3, R3, 0x80, R0 ;  /* 0x0000008003037824 */ /* 0x020fe400078e0200 */
[----:B------:R-:W-:-:S03]  /*8c90*/  VIADD R0, R0, 0x3f ;  /* 0x0000003f00007836 */ /* 0x000fc60000000000 */
[----:B------:R-:W-:-:S04]  /*8ca0*/  IADD3 R3, R3, -UR8, -R4 ;  /* 0x8000000803037c10 */ /* 0x000fc8000fffe804 */
[----:B------:R-:W-:-:S04]  /*8cb0*/  SHF.R.S32.HI R2, RZ, 0x1f, R3 ;  /* 0x0000001fff027819 */ /* 0x000fc80000011403 */
[----:B------:R-:W-:Y:S02]  /*8cc0*/  LEA.HI R2, R2, R3, RZ, 0x6 ;  /* 0x0000000302027211 */ /* 0x000fe400078f30ff */
[----:B------:R-:W-:Y:S02]  /*8cd0*/  SHF.R.S32.HI R3, RZ, 0x1f, R0 ;  /* 0x0000001fff037819 */ /* 0x000fe40000011400 */
[----:B------:R-:W-:Y:S02]  /*8ce0*/  SHF.R.S32.HI R2, RZ, 0x6, R2 ;  /* 0x00000006ff027819 */ /* 0x000fe40000011402 */
[----:B------:R-:W-:Y:S02]  /*8cf0*/  LEA.HI R0, R3, R0, RZ, 0x6 ;  /* 0x0000000003007211 */ /* 0x000fe400078f30ff */
[----:B------:R-:W-:Y:S01]  /*8d00*/  VIMNMX R4, RZ, R2, !PT ;  /* 0x00000002ff047248 */ /* 0x000fe20007fe0100 */
[----:B------:R-:W-:Y:S01]  /*8d10*/  IMAD.MOV.U32 R2, RZ, RZ, RZ ;  /* 0x000000ffff027224 */ /* 0x000fe200078e00ff */
[----:B------:R-:W-:-:S04]  /*8d20*/  SHF.R.S32.HI R0, RZ, 0x6, R0 ;  /* 0x00000006ff007819 */ /* 0x000fc80000011400 */
[----:B------:R-:W-:-:S13]  /*8d30*/  ISETP.GT.AND P0, PT, R0, R4, PT ;  /* 0x000000040000720c */ /* 0x000fda0003f04270 */
[----:B------:R-:W-:Y:S05]  /*8d40*/  @!P0 BRA `(.L_x_2751) ;  /* 0x0000002000b48947 */ /* 0x000fea0003800000 */
[----:B------:R-:W-:Y:S01]  /*8d50*/  USHF.R.S32.HI UR10, URZ, 0x1f, UR20 ;  /* 0x0000001f3f0a7899 */ /* 0x000fe20008011414 */
[----:B------:R-:W-:Y:S01]  /*8d60*/  BSSY B0, `(.L_x_2751) ;  /* 0x000022b000007945 */ /* 0x000fe20003800000 */
[----:B------:R-:W-:Y:S01]  /*8d70*/  UISETP.NE.U32.AND UP1, UPT, UR16, URZ, UPT ;  /* 0x0000003f1000728c */ /* 0x000fe2000bf25070 */
[----:B------:R-:W-:Y:S01]  /*8d80*/  IMAD.MOV.U32 R2, RZ, RZ, RZ ;  /* 0x000000ffff027224 */ /* 0x000fe200078e00ff */
[----:B------:R-:W-:Y:S01]  /*8d90*/  ULDC.64 UR14, c[0x0][0x718] ;  /* 0x0001c600000e7ab9 */ /* 0x000fe20000000a00 */
[----:B------:R-:W-:Y:S01]  /*8da0*/  UMOV UR8, UR4 ;  /* 0x0000000400087c82 */ /* 0x000fe20008000000 */
[----:B------:R-:W-:Y:S02]  /*8db0*/  UIMAD UR12, UR10, UR14, URZ ;  /* 0x0000000e0a0c72a4 */ /* 0x000fe4000f8e023f */
[----:B------:R-:W-:Y:S02]  /*8dc0*/  UISETP.NE.AND.EX UP1, UPT, UR17, URZ, UPT, UP1 ;  /* 0x0000003f1100728c */ /* 0x000fe4000bf25310 */
[----:B------:R-:W-:Y:S01]  /*8dd0*/  UIMAD UR12, UR20, UR15, UR12 ;  /* 0x0000000f140c72a4 */ /* 0x000fe2000f8e020c */
[----:B------:R-:W-:-:S02]  /*8de0*/  ULDC.64 UR16, c[0x0][0x730] ;  /* 0x0001cc0000107ab9 */ /* 0x000fc40000000a00 */
[----:B------:R-:W-:Y:S01]  /*8df0*/  ULDC UR15, c[0x0][0x2e8] ;  /* 0x0000ba00000f7ab9 */ /* 0x000fe20000000800 */
[----:B------:R-:W-:Y:S01]  /*8e00*/  UIMAD UR10, UR10, UR16, URZ ;  /* 0x000000100a0a72a4 */ /* 0x000fe2000f8e023f */
[----:B------:R-:W-:Y:S01]  /*8e10*/  UMOV UR9, UR5 ;  /* 0x0000000500097c82 */ /* 0x000fe20008000000 */
[----:B------:R-:W-:Y:S02]  /*8e20*/  UISETP.NE.AND UP2, UPT, UR15, 0x1, UPT ;  /* 0x000000010f00788c */ /* 0x000fe4000bf45270 */
[----:B------:R-:W-:Y:S02]  /*8e30*/  UIMAD.WIDE.U32 UR4, UR20, UR14, UR8 ;  /* 0x0000000e140472a5 */ /* 0x000fe4000f8e0008 */
[----:B------:R-:W-:Y:S02]  /*8e40*/  UIMAD.WIDE.U32 UR8, UR20, UR16, UR8 ;  /* 0x00000010140872a5 */ /* 0x000fe4000f8e0008 */
[----:B------:R-:W-:Y:S02]  /*8e50*/  UIMAD UR14, UR20, UR17, UR10 ;  /* 0x00000011140e72a4 */ /* 0x000fe4000f8e020a */
[----:B------:R-:W-:Y:S01]  /*8e60*/  USHF.R.S32.HI UR10, URZ, 0x1f, UR13 ;  /* 0x0000001f3f0a7899 */ /* 0x000fe2000801140d */
[----:B------:R-:W-:Y:S01]  /*8e70*/  ELECT P0, URZ, PT ;  /* 0x00000000003f782f */ /* 0x000fe20003800000 */
[----:B------:R-:W-:-:S02]  /*8e80*/  USEL UR21, UR13, URZ, !UP1 ;  /* 0x0000003f0d157287 */ /* 0x000fc4000c800000 */
[----:B------:R-:W-:Y:S01]  /*8e90*/  UIADD3 UR9, UR9, UR14, URZ ;  /* 0x0000000e09097290 */ /* 0x000fe2000fffe03f */
[----:B------:R-:W-:Y:S01]  /*8ea0*/  ULDC.64 UR18, c[0x0][0x738] ;  /* 0x0001ce0000127ab9 */ /* 0x000fe20000000a00 */
[----:B------:R-:W-:Y:S01]  /*8eb0*/  USEL UR10, UR10, URZ, !UP1 ;  /* 0x0000003f0a0a7287 */ /* 0x000fe2000c800000 */
[----:B------:R-:W-:Y:S01]  /*8ec0*/  ULDC.64 UR16, c[0x0][0x720] ;  /* 0x0001c80000107ab9 */ /* 0x000fe20000000a00 */
[----:B------:R-:W-:Y:S02]  /*8ed0*/  UIMAD.WIDE.U32 UR14, UR18, UR21, UR8 ;  /* 0x00000015120e72a5 */ /* 0x000fe4000f8e0008 */
[----:B------:R-:W-:Y:S01]  /*8ee0*/  UIADD3 UR23, UR5, UR12, URZ ;  /* 0x0000000c05177290 */ /* 0x000fe2000fffe03f */
[----:B------:R-:W-:Y:S01]  /*8ef0*/  @UP2 ULDC UR8, c[0x0][0x2ec] ;  /* 0x0000bb0000082ab9 */ /* 0x000fe20000000800 */
[----:B------:R-:W-:Y:S02]  /*8f00*/  UIMAD UR5, UR10, UR16, URZ ;  /* 0x000000100a0572a4 */ /* 0x000fe4000f8e023f */
[----:B------:R-:W-:-:S02]  /*8f10*/  UIMAD UR10, UR10, UR18, URZ ;  /* 0x000000120a0a72a4 */ /* 0x000fc4000f8e023f */
[----:B------:R-:W-:Y:S02]  /*8f20*/  UIMAD.WIDE.U32 UR8, UR20, UR8, URZ ;  /* 0x00000008140872a5 */ /* 0x000fe4000f8e003f */
[----:B------:R-:W-:Y:S01]  /*8f30*/  ULEA UR11, UR7, UR11, 0x7 ;  /* 0x0000000b070b7291 */ /* 0x000fe2000f8e383f */
[----:B------:R-:W-:Y:S02]  /*8f40*/  UMOV UR22, UR4 ;  /* 0x0000000400167c82 */ /* 0x000fe40008000000 */
[----:B------:R-:W-:Y:S01]  /*8f50*/  @UP2 ULDC UR7, c[0x0][0x2f0] ;  /* 0x0000bc0000072ab9 */ /* 0x000fe20000000800 */
[----:B------:R-:W-:Y:S01]  /*8f60*/  UMOV UR12, UR20 ;  /* 0x00000014000c7c82 */ /* 0x000fe20008000000 */
[----:B------:R-:W-:Y:S02]  /*8f70*/  UIMAD UR5, UR17, UR21, UR5 ;  /* 0x00000015110572a4 */ /* 0x000fe4000f8e0205 */
[----:B------:R-:W-:Y:S02]  /*8f80*/  UIMAD.WIDE.U32 UR22, UR16, UR21, UR22 ;  /* 0x00000015101672a5 */ /* 0x000fe4000f8e0016 */
[----:B------:R-:W-:-:S02]  /*8f90*/  UIMAD UR4, UR19, UR21, UR10 ;  /* 0x00000015130472a4 */ /* 0x000fc4000f8e020a */
        /* <DEDUP_REMOVED lines=10> */
.L_x_2784:
        /* <DEDUP_REMOVED lines=15> */
.L_x_2757:
[----:B------:R-:W-:Y:S01]  /*9130*/  R2UR UR19, R4 ;  /* 0x00000000041372ca */ /* 0x000fe200000e0000 */
[----:B------:R-:W2:Y:S01]  /*9140*/  LDC.64 R12, c[0x0][0x198] ;  /* 0x00006600ff0c7b82 */ /* 0x000ea20000000a00 */
[----:B------:R-:W-:Y:S01]  /*9150*/  ULDC.64 UR8, c[0x0][0x700] ;  /* 0x0001c00000087ab9 */ /* 0x000fe20000000a00 */
[----:B------:R-:W-:Y:S01]  /*9160*/  UMOV UR50, 0x0 ;  /* 0x0000000000327882 */ /* 0x000fe20000000000 */
[----:B------:R-:W-:Y:S01]  /*9170*/  IMAD.U32 R9, RZ, RZ, UR8 ;  /* 0x00000008ff097e24 */ /* 0x000fe2000f8e00ff */
[----:B------:R-:W-:Y:S01]  /*9180*/  R2UR UR8, R15 ;  /* 0x000000000f0872ca */ /* 0x000fe200000e0000 */
[----:B------:R-:W-:Y:S01]  /*9190*/  IMAD.U32 R8, RZ, RZ, UR9 ;  /* 0x00000009ff087e24 */ /* 0x000fe2000f8e00ff */
[----:B------:R-:W-:Y:S01]  /*91a0*/  UMOV UR51, 0x14f00000 ;  /* 0x14f0000000337882 */ /* 0x000fe20000000000 */
[----:B------:R-:W-:Y:S01]  /*91b0*/  UMOV UR18, URZ ;  /* 0x0000003f00127c82 */ /* 0x000fe20008000000 */
[----:B------:R-:W-:Y:S01]  /*91c0*/  UMOV UR42, 0x20 ;  /* 0x00000020002a7882 */ /* 0x000fe20000000000 */
[----:B------:R-:W-:Y:S01]  /*91d0*/  UMOV UR44, UR20 ;  /* 0x00000014002c7c82 */ /* 0x000fe20008000000 */
[----:B------:R-:W-:Y:S01]  /*91e0*/  UMOV UR45, UR21 ;  /* 0x00000015002d7c82 */ /* 0x000fe20008000000 */
[----:B------:R-:W-:Y:S01]  /*91f0*/  UMOV UR34, 0x40 ;  /* 0x0000004000227882 */ /* 0x000fe20000000000 */
[----:B------:R-:W-:Y:S01]  /*9200*/  USHF.L.U32 UR19, UR19, 0x6, URZ ;  /* 0x0000000613137899 */ /* 0x000fe2000800063f */
[----:B------:R-:W-:Y:S01]  /*9210*/  IMAD.MOV.U32 R16, RZ, RZ, RZ ;  /* 0x000000ffff107224 */ /* 0x000fe200078e00ff */
[----:B------:R-:W-:Y:S01]  /*9220*/  UMOV UR36, UR20 ;  /* 0x0000001400247c82 */ /* 0x000fe20008000000 */
[----:B------:R-:W-:Y:S01]  /*9230*/  UMOV UR37, UR21 ;  /* 0x0000001500257c82 */ /* 0x000fe20008000000 */
[----:B------:R-:W-:-:S02]  /*9240*/  UIADD3 UR7, UP0, UR19, UR22, URZ ;  /* 0x0000001613077290 */ /* 0x000fc4000ff1e03f */
[----:B------:R-:W-:Y:S01]  /*9250*/  IMAD.U32 R3, RZ, RZ, UR19 ;  /* 0x00000013ff037e24 */ /* 0x000fe2000f8e00ff */
[----:B------:R-:W-:Y:S02]  /*9260*/  UIADD3 UR16, UR8, 0x12000, URZ ;  /* 0x0001200008107890 */ /* 0x000fe4000fffe03f */
[----:B------:R-:W-:Y:S01]  /*9270*/  UIADD3 UR17, UR8, 0x26810, URZ ;  /* 0x0002681008117890 */ /* 0x000fe2000fffe03f */
[----:B------:R-:W-:Y:S01]  /*9280*/  PLOP3.LUT P1, PT, PT, PT, UP0, 0x80, 0x0 ;  /* 0x000000000000781c */ /* 0x000fe20003f2f008 */
[----:B-1----:R-:W-:Y:S01]  /*9290*/  IMAD.U32 R2, RZ, RZ, UR7 ;  /* 0x00000007ff027e24 */ /* 0x002fe2000f8e00ff */
[----:B------:R-:W-:Y:S01]  /*92a0*/  UIADD3 UR19, UR19, UR6, URZ ;  /* 0x0000000613137290 */ /* 0x000fe2000fffe03f */
[----:B--2---:R-:W-:Y:S01]  /*92b0*/  IMAD.MOV.U32 R7, RZ, RZ, R12 ;  /* 0x000000ffff077224 */ /* 0x004fe200078e000c */
[----:B------:R-:W-:Y:S01]  /*92c0*/  LEA.HI.X.SX32 R3, R3, R14, 0x1, P1 ;  /* 0x0000000e03037211 */ /* 0x000fe200008f0eff */
[----:B------:R-:W-:Y:S01]  /*92d0*/  IMAD.MOV.U32 R6, RZ, RZ, R13 ;  /* 0x000000ffff067224 */ /* 0x000fe200078e000d */
[C---:B------:R-:W-:Y:S01]  /*92e0*/  LEA R5, P1, R2.reuse, R9, 0x2 ;  /* 0x0000000902057211 */ /* 0x040fe200078210ff */
[----:B------:R-:W-:Y:S01]  /*92f0*/  UIADD3 UR40, UR8, 0x13000, URZ ;  /* 0x0001300008287890 */ /* 0x000fe2000fffe03f */
[----:B------:R-:W-:Y:S01]  /*9300*/  IMAD.MOV.U32 R12, RZ, RZ, 0xc000 ;  /* 0x0000c000ff0c7424 */ /* 0x000fe200078e00ff */
[----:B------:R-:W-:Y:S01]  /*9310*/  UIADD3 UR32, UR8, 0x14000, URZ ;  /* 0x0001400008207890 */ /* 0x000fe2000fffe03f */
[----:B------:R-:W-:Y:S01]  /*9320*/  LEA.HI.X R2, R2, R8, R3, 0x2, P1 ;  /* 0x0000000802027211 */ /* 0x000fe200008f1403 */
[----:B------:R-:W-:Y:S01]  /*9330*/  UIADD3 UR52, UR8, 0x1e000, URZ ;  /* 0x0001e00008347890 */ /* 0x000fe2000fffe03f */
[----:B------:R-:W-:Y:S01]  /*9340*/  R2UR UR24, R5 ;  /* 0x00000000051872ca */ /* 0x000fe200000e0000 */
[----:B------:R-:W-:Y:S01]  /*9350*/  UMOV UR41, UR17 ;  /* 0x0000001100297c82 */ /* 0x000fe20008000000 */
[----:B------:R-:W-:Y:S01]  /*9360*/  R2UR UR25, R2 ;  /* 0x00000000021972ca */ /* 0x000fe200000e0000 */
[----:B------:R-:W-:Y:S01]  /*9370*/  UMOV UR43, UR19 ;  /* 0x00000013002b7c82 */ /* 0x000fe20008000000 */
[C---:B------:R-:W-:Y:S01]  /*9380*/  IADD3 R2, P1, R7.reuse, 0x2f0, RZ ;  /* 0x000002f007027810 */ /* 0x040fe20007f3e0ff */
[----:B------:R-:W-:Y:S01]  /*9390*/  UMOV UR33, UR17 ;  /* 0x0000001100217c82 */ /* 0x000fe20008000000 */
[----:B------:R-:W-:Y:S01]  /*93a0*/  UMOV UR35, UR19 ;  /* 0x0000001300237c82 */ /* 0x000fe20008000000 */
[----:B------:R-:W-:Y:S01]  /*93b0*/  UMOV UR7, 0x10 ;  /* 0x0000001000077882 */ /* 0x000fe20000000000 */
[----:B------:R-:W-:Y:S01]  /*93c0*/  R2UR UR54, R2 ;  /* 0x00000000023672ca */ /* 0x000fe200000e0000 */
[----:B------:R-:W-:Y:S01]  /*93d0*/  UMOV UR53, UR17 ;  /* 0x0000001100357c82 */ /* 0x000fe20008000000 */
[----:B------:R-:W-:Y:S01]  /*93e0*/  IADD3 R2, P2, R7, 0x3f0, RZ ;  /* 0x000003f007027810 */ /* 0x000fe20007f5e0ff */
[----:B------:R-:W-:Y:S01]  /*93f0*/  UIADD3 UR9, UR8, 0x26800, URZ ;  /* 0x0002680008097890 */ /* 0x000fe2000fffe03f */
[----:B------:R-:W-:Y:S01]  /*9400*/  VIADD R5, R0, 0xffffffff ;  /* 0xffffffff00057836 */ /* 0x000fe20000000000 */
[----:B------:R-:W-:Y:S01]  /*9410*/  UMOV UR10, UR18 ;  /* 0x00000012000a7c82 */ /* 0x000fe20008000000 */
[----:B------:R-:W-:Y:S01]  /*9420*/  R2UR UR30, R2 ;  /* 0x00000000021e72ca */ /* 0x000fe200000e0000 */
[--C-:B------:R-:W-:Y:S01]  /*9430*/  IMAD.X R2, RZ, RZ, R6.reuse, P1 ;  /* 0x000000ffff027224 */ /* 0x100fe200008e0606 */
[----:B------:R-:W-:Y:S01]  /*9440*/  UMOV UR26, 0x10 ;  /* 0x00000010001a7882 */ /* 0x000fe20000000000 */
[----:B------:R1:W-:Y:S01]  /*9450*/  STL [R1], R5 ;  /* 0x0000000501007387 */ /* 0x0003e20000100800 */
[----:B------:R-:W-:Y:S01]  /*9460*/  UMOV UR27, UR11 ;  /* 0x0000000b001b7c82 */ /* 0x000fe20008000000 */
[----:B------:R-:W-:Y:S01]  /*9470*/  UMOV UR28, UR12 ;  /* 0x0000000c001c7c82 */ /* 0x000fe20008000000 */
[----:B------:R-:W-:Y:S01]  /*9480*/  R2UR UR55, R2 ;  /* 0x00000000023772ca */ /* 0x000fe200000e0000 */
[----:B------:R-:W-:Y:S01]  /*9490*/  IMAD.X R2, RZ, RZ, R6, P2 ;  /* 0x000000ffff027224 */ /* 0x000fe200010e0606 */
[----:B------:R-:W-:Y:S01]  /*94a0*/  UMOV UR29, UR13 ;  /* 0x0000000d001d7c82 */ /* 0x000fe20008000000 */
[----:B------:R-:W-:Y:S01]  /*94b0*/  UIADD3 UR56, UR8, 0x3000, URZ ;  /* 0x0000300008387890 */ /* 0x000fe2000fffe03f */
[----:B------:R-:W-:-:S02]  /*94c0*/  UMOV UR58, 0x30 ;  /* 0x00000030003a7882 */ /* 0x000fc40000000000 */
        /* <DEDUP_REMOVED lines=8> */
[----:B------:R-:W-:-:S04]  /*9550*/  ISETP.GE.AND P1, PT, R4, R5, PT ;  /* 0x000000050400720c */ /* 0x000fc80003f26270 */
[----:B------:R-:W-:-:S13]  /*9560*/  R2UR UR49, R3 ;  /* 0x00000000033172ca */ /* 0x000fda00000e0000 */
[----:B------:R2:W-:Y:S01]  /*9570*/  UTMALDG.4D [UR16], [UR48], desc[UR50] ;  /* 0x00003210300075b4 */ /* 0x0005e20008019000 */
[----:B------:R3:W-:Y:S01]  /*9580*/  UTMALDG.4D [UR40], [UR48], desc[UR50] ;  /* 0x00003228300075b4 */ /* 0x0007e20008019000 */
[----:B------:R-:W-:Y:S01]  /*9590*/  UTMALDG.4D [UR32], [UR48], desc[UR50] ;  /* 0x00003220300075b4 */ /* 0x000fe20008019000 */
[----:B------:R4:W-:Y:S01]  /*95a0*/  UBLKCP.S.G [UR52], [UR24], UR7 ;  /* 0x00000034180073ba */ /* 0x0009e20008000207 */
[----:B------:R1:W-:Y:S01]  /*95b0*/  SYNCS.ARRIVE.TRANS64 RZ, [R15+URZ+0x26800], R12 ;  /* 0x0268000c0fff79a7 */ /* 0x0003e2000800003f */
[----:B--2---:R-:W-:Y:S01]  /*95c0*/  UMOV UR16, 0x0 ;  /* 0x0000000000107882 */ /* 0x004fe20000000000 */
[----:B------:R-:W-:Y:S02]  /*95d0*/  UMOV UR17, 0x10000000 ;  /* 0x1000000000117882 */ /* 0x000fe40000000000 */
[----:B------:R2:W-:Y:S01]  /*95e0*/  UTMALDG.4D [UR8], [UR54], desc[UR16] ;  /* 0x00001008360075b4 */ /* 0x0005e20008019000 */
[----:B---3--:R-:W-:Y:S01]  /*95f0*/  UIADD3 UR40, UR8, 0x5000, URZ ;  /* 0x0000500008287890 */ /* 0x008fe2000fffe03f */
[----:B------:R-:W-:Y:S01]  /*9600*/  UMOV UR42, 0x50 ;  /* 0x00000050002a7882 */ /* 0x000fe20000000000 */
[----:B------:R-:W-:Y:S01]  /*9610*/  UMOV UR43, UR11 ;  /* 0x0000000b002b7c82 */ /* 0x000fe20008000000 */
[----:B------:R-:W-:Y:S01]  /*9620*/  UMOV UR44, UR12 ;  /* 0x0000000c002c7c82 */ /* 0x000fe20008000000 */
[----:B------:R-:W-:Y:S01]  /*9630*/  UMOV UR45, UR13 ;  /* 0x0000000d002d7c82 */ /* 0x000fe20008000000 */
[----:B----4-:R-:W-:-:S02]  /*9640*/  UIADD3 UR24, UR8, 0x1000, URZ ;  /* 0x0000100008187890 */ /* 0x010fc4000fffe03f */
[----:B------:R-:W-:Y:S01]  /*9650*/  UIADD3 UR32, UR8, 0x2000, URZ ;  /* 0x0000200008207890 */ /* 0x000fe2000fffe03f */
[----:B------:R-:W-:Y:S01]  /*9660*/  UMOV UR25, UR9 ;  /* 0x0000000900197c82 */ /* 0x000fe20008000000 */
[----:B------:R-:W-:Y:S01]  /*9670*/  UMOV UR34, 0x20 ;  /* 0x0000002000227882 */ /* 0x000fe20000000000 */
[----:B------:R-:W-:Y:S01]  /*9680*/  UMOV UR35, UR11 ;  /* 0x0000000b00237c82 */ /* 0x000fe20008000000 */
        /* <DEDUP_REMOVED lines=10> */
[----:B------:R-:W-:Y:S01]  /*9730*/  UMOV UR41, UR9 ;  /* 0x0000000900297c82 */ /* 0x000fe20008000000 */
[----:B--2---:R-:W-:Y:S01]  /*9740*/  UMOV UR10, 0x40 ;  /* 0x00000040000a7882 */ /* 0x004fe20000000000 */
[----:B------:R2:W-:Y:S01]  /*9750*/  UTMALDG.4D [UR32], [UR54], desc[UR16] ;  /* 0x00001020360075b4 */ /* 0x0005e20008019000 */
[----:B------:R1:W-:Y:S01]  /*9760*/  UTMALDG.4D [UR56], [UR54], desc[UR16] ;  /* 0x00001038360075b4 */ /* 0x0003e20008019000 */
[----:B------:R1:W-:Y:S01]  /*9770*/  UTMALDG.4D [UR48], [UR54], desc[UR16] ;  /* 0x00001030360075b4 */ /* 0x0003e20008019000 */
[----:B---3--:R-:W-:Y:S01]  /*9780*/  UIADD3 UR24, UR8, 0x6000, URZ ;  /* 0x0000600008187890 */ /* 0x008fe2000fffe03f */
[----:B------:R-:W-:Y:S01]  /*9790*/  UMOV UR26, UR18 ;  /* 0x00000012001a7c82 */ /* 0x000fe20008000000 */
[----:B------:R1:W-:Y:S01]  /*97a0*/  UTMALDG.4D [UR40], [UR54], desc[UR16] ;  /* 0x00001028360075b4 */ /* 0x0003e20008019000 */
[----:B--2---:R-:W-:-:S02]  /*97b0*/  UIADD3 UR32, UR8, 0x8000, URZ ;  /* 0x0000800008207890 */ /* 0x004fc4000fffe03f */
[----:B------:R-:W-:-:S04]  /*97c0*/  UIADD3 UR8, UR8, 0xa000, URZ ;  /* 0x0000a00008087890 */ /* 0x000fc8000fffe03f */
[----:B------:R1:W-:Y:S03]  /*97d0*/  UTMALDG.4D [UR24], [UR30], desc[UR16] ;  /* 0x000010181e0075b4 */ /* 0x0003e60008019000 */
[----:B------:R1:W-:Y:S02]  /*97e0*/  UTMALDG.4D [UR32], [UR30], desc[UR16] ;  /* 0x000010201e0075b4 */ /* 0x0003e40008019000 */
[----:B------:R1:W-:Y:S02]  /*97f0*/  UTMALDG.4D [UR8], [UR30], desc[UR16] ;  /* 0x000010081e0075b4 */ /* 0x0003e40008019000 */
[----:B-1----:R-:W-:Y:S05]  /*9800*/  @P1 BRA `(.L_x_2758) ;  /* 0x0000001400081947 */ /* 0x002fea0003800000 */
[-C--:B------:R-:W-:Y:S01]  /*9810*/  LOP3.LUT R17, RZ, R4.reuse, RZ, 0x33, !PT ;  /* 0x00000004ff117212 */ /* 0x080fe200078e33ff */
[C---:B------:R-:W-:Y:S02]  /*9820*/  VIADD R5, R0.reuse, 0xfffffffe ;  /* 0xfffffffe00057836 */ /* 0x040fe40000000000 */
[----:B------:R-:W-:Y:S02]  /*9830*/  IMAD.MOV.U32 R10, RZ, RZ, 0x1 ;  /* 0x00000001ff0a7424 */ /* 0x000fe400078e00ff */
[----:B------:R-:W-:Y:S01]  /*9840*/  IMAD.IADD R17, R0, 0x1, R17 ;  /* 0x0000000100117824 */ /* 0x000fe200078e0211 */
[----:B------:R-:W-:Y:S01]  /*9850*/  ISETP.NE.AND P1, PT, R5, R4, PT ;  /* 0x000000040500720c */ /* 0x000fe20003f25270 */
[----:B------:R-:W-:-:S03]  /*9860*/  IMAD.MOV.U32 R0, RZ, RZ, R4 ;  /* 0x000000ffff007224 */ /* 0x000fc600078e0004 */
[----:B------:R-:W-:-:S05]  /*9870*/  LOP3.LUT R5, R17, 0x1, RZ, 0xc0, !PT ;  /* 0x0000000111057812 */ /* 0x000fca00078ec0ff */
[----:B------:R1:W-:Y:S04]  /*9880*/  STL [R1+0x4], R5 ;  /* 0x0000040501007387 */ /* 0x0003e80000100800 */
[----:B------:R-:W-:Y:S05]  /*9890*/  @!P1 BRA `(.L_x_2759) ;  /* 0x0000000c00409947 */ /* 0x000fea0003800000 */
[----:B------:R-:W-:Y:S02]  /*98a0*/  IMAD.IADD R17, R17, 0x1, -R5 ;  /* 0x0000000111117824 */ /* 0x000fe400078e0a05 */
[----:B------:R-:W-:Y:S02]  /*98b0*/  IMAD.MOV.U32 R0, RZ, RZ, R4 ;  /* 0x000000ffff007224 */ /* 0x000fe400078e0004 */
[----:B------:R-:W-:-:S07]  /*98c0*/  IMAD.MOV.U32 R10, RZ, RZ, 0x1 ;  /* 0x00000001ff0a7424 */ /* 0x000fce00078e00ff */
.L_x_2768:
[----:B-123--:R-:W-:-:S04]  /*98d0*/  SHF.L.U32 R18, R10, 0x1f, RZ ;  /* 0x0000001f0a127819 */ /* 0x00efc800000006ff */
[----:B------:R-:W2:Y:S02]  /*98e0*/  SYNCS.PHASECHK.TRANS64.TRYWAIT P1, [R15+URZ+0x26840], R18 ;  /* 0x026840120f0075a7 */ /* 0x000ea4000802017f */
[----:B--2---:R-:W-:Y:S05]  /*98f0*/  @!P1 BRA `(.L_x_2760) ;  /* 0x0000001800dc9947 */ /* 0x004fea0003800000 */
.L_x_2785:
        /* <DEDUP_REMOVED lines=8> */
.L_x_2761:
        /* <DEDUP_REMOVED lines=44> */
.L_x_2786:
        /* <DEDUP_REMOVED lines=8> */
.L_x_2763:
        /* <DEDUP_REMOVED lines=44> */
.L_x_2787:
        /* <DEDUP_REMOVED lines=8> */
.L_x_2765:
        /* <DEDUP_REMOVED lines=38> */
.L_x_2789:
        /* <DEDUP_REMOVED lines=8> */
.L_x_2767:
        /* <DEDUP_REMOVED lines=44> */
.L_x_2759:
[----:B------:R-:W4:Y:S02]  /*a5a0*/  LDL.LU R4, [R1+0x4] ;  /* 0x0000040001047983 */ /* 0x000f240000300800 */
[----:B----4-:R-:W-:Y:S02]  /*a5b0*/  ISETP.NE.AND P1, PT, R4, RZ, PT ;  /* 0x000000ff0400720c */ /* 0x010fe40003f25270 */
[----:B------:R4:W5:Y:S11]  /*a5c0*/  LDL R4, [R1] ;  /* 0x0000000001047983 */ /* 0x0009760000100800 */
[----:B----4-:R-:W-:Y:S05]  /*a5d0*/  @!P1 BRA `(.L_x_2758) ;  /* 0x0000000400949947 */ /* 0x010fea0003800000 */
[----:B------:R-:W-:-:S04]  /*a5e0*/  SHF.L.U32 R12, R10, 0x1f, RZ ;  /* 0x0000001f0a0c7819 */ /* 0x000fc800000006ff */
[----:B------:R-:W4:Y:S02]  /*a5f0*/  SYNCS.PHASECHK.TRANS64.TRYWAIT P1, [R15+URZ+0x26840], R12 ;  /* 0x0268400c0f0075a7 */ /* 0x000f24000802017f */
[----:B----4-:R-:W-:Y:S05]  /*a600*/  @!P1 BRA `(.L_x_2769) ;  /* 0x0000000c00ec9947 */ /* 0x010fea0003800000 */
.L_x_2790:
        /* <DEDUP_REMOVED lines=8> */
.L_x_2770:
        /* <DEDUP_REMOVED lines=41> */
.L_x_2791:
        /* <DEDUP_REMOVED lines=8> */
.L_x_2772:
[----:B------:R2:W5:Y:S01]  /*a9a0*/  LDL.LU R4, [R1] ;  /* 0x0000000001047983 */ /* 0x0005620000300800 */
        /* <DEDUP_REMOVED lines=40> */
.L_x_2758:
[----:B------:R-:W1:Y:S01]  /*ac30*/  S2R R0, SR_TID.X ;  /* 0x0000000000007919 */ /* 0x000e620000002100 */
[----:B------:R-:W-:Y:S01]  /*ac40*/  IMAD R3, R16, 0x8, R15 ;  /* 0x0000000810037824 */ /* 0x000fe200078e020f */
[----:B-1----:R-:W-:Y:S02]  /*ac50*/  LOP3.LUT R2, R0, 0x7f, RZ, 0xc0, !PT ;  /* 0x0000007f00027812 */ /* 0x002fe400078ec0ff */
[----:B------:R-:W-:Y:S02]  /*ac60*/  SHF.L.U32 R0, R10, 0x1f, RZ ;  /* 0x0000001f0a007819 */ /* 0x000fe400000006ff */
[----:B------:R-:W-:Y:S02]  /*ac70*/  ISETP.NE.AND P1, PT, R2, RZ, PT ;  /* 0x000000ff0200720c */ /* 0x000fe40003f25270 */
[----:B------:R-:W1:Y:S02]  /*ac80*/  SYNCS.PHASECHK.TRANS64.TRYWAIT P0, [R3+URZ+0x26840], R0 ;  /* 0x02684000030075a7 */ /* 0x000e64000800017f */
[----:B-1----:R-:W-:Y:S09]  /*ac90*/  @!P0 BRA `(.L_x_2773) ;  /* 0x0000000800708947 */ /* 0x002ff20003800000 */
.L_x_2792:
[----:B------:R-:W-:Y:S05]  /*aca0*/  @P1 BRA `(.L_x_2774) ;  /* 0x0000000000181947 */ /* 0x000fea0003800000 */
[----:B------:R-:W1:Y:S01]  /*acb0*/  S2R R2, SR_TID.X ;  /* 0x0000000000027919 */ /* 0x000e620000002100 */
[----:B------:R-:W-:-:S04]  /*acc0*/  IMAD.MOV.U32 R0, RZ, RZ, 0x3100 ;  /* 0x00003100ff007424 */ /* 0x000fc800078e00ff */
[----:B------:R1:W-:Y:S02]  /*acd0*/  SYNCS.ARRIVE.TRANS64 RZ, [R3+URZ+0x26830], R0 ;  /* 0x0268300003ff79a7 */ /* 0x0003e4000800003f */
[----:B-1----:R-:W-:-:S13]  /*ace0*/  LOP3.LUT P0, RZ, R2, 0x1f, RZ, 0xc0, !PT ;  /* 0x0000001f02ff7812 */ /* 0x002fda000780c0ff */
[----:B------:R-:W-:Y:S05]  /*acf0*/  @!P0 BRA `(.L_x_2774) ;  /* 0x0000000000048947 */ /* 0x000fea0003800000 */
[----:B------:R-:W-:Y:S01]  /*ad00*/  BPT.TRAP 0x1 ;  /* 0x000000040000795c */ /* 0x000fe20000300000 */
.L_x_2774:
        /* <DEDUP_REMOVED lines=48> */
.L_x_2755:
[----:B------:R-:W-:Y:S05]  /*b010*/  BSYNC B0 ;  /* 0x0000000000007941 */ /* 0x000fea0003800000 */
.L_x_2751:
[----:B------:R-:W-:-:S03]  /*b020*/  UMOV UR7, 0xffffffff ;  /* 0xffffffff00077882 */ /* 0x000fc60000000000 */
[----:B------:R-:W-:Y:S05]  /*b030*/  BRA.DIV UR7, `(.L_x_2775) ;  /* 0x00000006079c7947 */ /* 0x000fea000b800000 */
[----:B------:R-:W-:-:S13]  /*b040*/  ELECT P6, URZ, PT ;  /* 0x00000000003f782f */ /* 0x000fda00038c0000 */
.L_x_2795:
[----:B------:R-:W-:Y:S05]  /*b050*/  @!P6 BRA `(.L_x_2676) ;  /* 0x000000000084e947 */ /* 0x000fea0003800000 */
[----:B------:R-:W-:-:S06]  /*b060*/  ULOP3.LUT UR7, UR38, 0x2, URZ, 0xfc, !UPT ;  /* 0x0000000226077892 */ /* 0x000fcc000f8efc3f */
[----:B------:R-:W-:-:S05]  /*b070*/  IMAD.U32 R0, RZ, RZ, UR7 ;  /* 0x00000007ff007e24 */ /* 0x000fca000f8e00ff */
[----:B------:R-:W-:-:S13]  /*b080*/  ISETP.NE.AND P2, PT, R0, 0x3, PT ;  /* 0x000000030000780c */ /* 0x000fda0003f45270 */
[----:B------:R-:W-:Y:S05]  /*b090*/  @!P2 BRA `(.L_x_2776) ;  /* 0x000000000004a947 */ /* 0x000fea0003800000 */
[----:B------:R-:W-:Y:S01]  /*b0a0*/  BPT.TRAP 0x1 ;  /* 0x000000040000795c */ /* 0x000fe20000300000 */
.L_x_2776:
        /* <DEDUP_REMOVED lines=15> */
.L_x_2796:
[----:B------:R-:W2:Y:S02]  /*b1a0*/  SYNCS.PHASECHK.TRANS64.TRYWAIT P0, [R3+URZ], R0 ;  /* 0x00000000030075a7 */ /* 0x000ea4000800017f */
[----:B--2---:R-:W-:Y:S05]  /*b1b0*/  @!P0 BRA `(.L_x_2778) ;  /* 0x0000000400708947 */ /* 0x004fea0003800000 */
.L_x_2797:
[----:B------:R-:W-:Y:S05]  /*b1c0*/  @!P2 BRA `(.L_x_2779) ;  /* 0x000000000004a947 */ /* 0x000fea0003800000 */
[----:B------:R-:W-:Y:S01]  /*b1d0*/  BPT.TRAP 0x1 ;  /* 0x000000040000795c */ /* 0x000fe20000300000 */
.L_x_2779:
[----:B--2---:R-:W-:-:S04]  /*b1e0*/  VIADD R3, R8, 0x26840 ;  /* 0x0002684008037836 */ /* 0x004fc80000000000 */
[----:B------:R-:W-:-:S04]  /*b1f0*/  IMAD R5, R2, 0x8, R3 ;  /* 0x0000000802057824 */ /* 0x000fc800078e0203 */
[----:B------:R-:W2:Y:S02]  /*b200*/  SYNCS.PHASECHK.TRANS64.TRYWAIT P0, [R5+URZ], R4 ;  /* 0x00000004050075a7 */ /* 0x000ea4000800017f */
[----:B--2---:R-:W-:Y:S05]  /*b210*/  @!P0 BRA `(.L_x_2780) ;  /* 0x00000004006c8947 */ /* 0x004fea0003800000 */
.L_x_2798:
[----:B------:R-:W-:-:S07]  /*b220*/  IMAD R3, R6, 0x8, R3 ;  /* 0x0000000806037824 */ /* 0x000fce00078e0203 */
.L_x_2781:
[----:B---3--:R3:W4:Y:S02]  /*b230*/  SYNCS.PHASECHK.TRANS64.TRYWAIT P0, [R3+URZ], R0 ;  /* 0x00000000030075a7 */ /* 0x008724000800017f */
[----:B----4-:R-:W-:Y:S05]  /*b240*/  @!P0 NANOSLEEP.SYNCS 0x989680 ;  /* 0x009896800000895d */ /* 0x010fea0003900000 */
[----:B------:R-:W4:Y:S02]  /*b250*/  @!P0 SYNCS.PHASECHK.TRANS64 P0, [R3+URZ], R0 ;  /* 0x00000000030085a7 */ /* 0x000f24000800007f */
[----:B----4-:R-:W-:Y:S05]  /*b260*/  @!P0 BRA `(.L_x_2781) ;  /* 0xfffffffc00f08947 */ /* 0x010fea000383ffff */
.L_x_2676:
[----:B------:R-:W-:Y:S05]  /*b270*/  BSYNC B6 ;  /* 0x0000000000067941 */ /* 0x000fea0003800000 */
.L_x_2668:
[----:B------:R-:W-:Y:S05]  /*b280*/  EXIT ;  /* 0x000000000000794d */ /* 0x000fea0003800000 */
.L_x_2686:
[----:B------:R-:W-:Y:S02]  /*b290*/  IMAD.MOV.U32 R13, RZ, RZ, R17 ;  /* 0x000000ffff0d7224 */ /* 0x000fe400078e0011 */
[----:B------:R-:W-:Y:S02]  /*b2a0*/  IMAD.MOV.U32 R12, RZ, RZ, RZ ;  /* 0x000000ffff0c7224 */ /* 0x000fe400078e00ff */
[----:B------:R-:W-:Y:S02]  /*b2b0*/  IMAD.MOV.U32 R11, RZ, RZ, 0x1f ;  /* 0x0000001fff0b7424 */ /* 0x000fe400078e00ff */
[----:B------:R-:W-:-:S07]  /*b2c0*/  IMAD.MOV.U32 R15, RZ, RZ, -0x1 ;  /* 0xffffffffff0f7424 */ /* 0x000fce00078e00ff */
[----:B------:R-:W-:Y:S05]  /*b2d0*/  WARPSYNC.COLLECTIVE R15, `(.L_x_2782) ;  /* 0x000000000f087348 */ /* 0x000fea0003c00000 */
[----:B------:R1:W2:Y:S02]  /*b2e0*/  SHFL.IDX P6, R14, R13, R12, R11 ;  /* 0x0000000c0d0e7389 */ /* 0x0002a400000c000b */
[----:B-12---:R-:W-:Y:S01]  /*b2f0*/  ENDCOLLECTIVE ;  /* 0x000000000000791b */ /* 0x006fe20003800000 */
.L_x_2782:
[----:B------:R-:W-:Y:S05]  /*b300*/  BRA `(.L_x_2783) ;  /* 0xffffff6400047947 */ /* 0x000fea000383ffff */
.L_x_2688:
[----:B--2---:R2:W3:Y:S02]  /*b310*/  SYNCS.PHASECHK.TRANS64.TRYWAIT P0, [R235+URZ+0x26800], R4 ;  /* 0x02680004eb0075a7 */ /* 0x0044e4000800017f */
[----:B---3--:R-:W-:Y:S05]  /*b320*/  @!P0 NANOSLEEP.SYNCS 0x989680 ;  /* 0x009896800000895d */ /* 0x008fea0003900000 */
[----:B------:R-:W3:Y:S02]  /*b330*/  @!P0 SYNCS.PHASECHK.TRANS64 P0, [R235+URZ+0x26800], R4 ;  /* 0x02680004eb0085a7 */ /* 0x000ee4000800007f */
[----:B---3--:R-:W-:Y:S05]  /*b340*/  @!P0 BRA `(.L_x_2688) ;  /* 0xfffffffc00f08947 */ /* 0x008fea000383ffff */
[----:B------:R-:W-:Y:S05]  /*b350*/  BRA `(.L_x_2687) ;  /* 0xffffff64002c7947 */ /* 0x000fea000383ffff */
.L_x_2693:
[----:B--2---:R-:W-:-:S04]  /*b360*/  IMAD.U32 R5, RZ, RZ, UR7 ;  /* 0x00000007ff057e24 */ /* 0x004fc8000f8e00ff */
[----:B------:R2:W3:Y:S03]  /*b370*/  SYNCS.PHASECHK.TRANS64.TRYWAIT P1, [R5+URZ+0x26810], R120 ;  /* 0x02681078050075a7 */ /* 0x0004e6000802017f */
[----:B---3--:R-:W-:Y:S05]  /*b380*/  @!P1 NANOSLEEP.SYNCS 0x989680 ;  /* 0x009896800000995d */ /* 0x008fea0003900000 */
[----:B------:R-:W3:Y:S02]  /*b390*/  @!P1 SYNCS.PHASECHK.TRANS64 P1, [R5+URZ+0x26810], R120 ;  /* 0x02681078050095a7 */ /* 0x000ee4000802007f */
[----:B---3--:R-:W-:Y:S05]  /*b3a0*/  @!P1 BRA `(.L_x_2693) ;  /* 0xfffffffc00ec9947 */ /* 0x008fea000383ffff */
[----:B------:R-:W-:Y:S05]  /*b3b0*/  BRA `(.L_x_2692) ;  /* 0xffffff6c00807947 */ /* 0x000fea000383ffff */
.L_x_2697:
[----:B------:R-:W-:-:S04]  /*b3c0*/  IMAD.U32 R121, RZ, RZ, UR7 ;  /* 0x00000007ff797e24 */ /* 0x000fc8000f8e00ff */
[----:B------:R1:W1:Y:S03]  /*b3d0*/  SYNCS.PHASECHK.TRANS64.TRYWAIT P1, [R121+URZ+0x26830], R120 ;  /* 0x02683078790075a7 */ /* 0x000266000802017f */
[----:B-1----:R-:W-:Y:S05]  /*b3e0*/  @!P1 NANOSLEEP.SYNCS 0x989680 ;  /* 0x009896800000995d */ /* 0x002fea0003900000 */
[----:B------:R-:W1:Y:S02]  /*b3f0*/  @!P1 SYNCS.PHASECHK.TRANS64 P1, [R121+URZ+0x26830], R120 ;  /* 0x02683078790095a7 */ /* 0x000e64000802007f */
[----:B-1----:R-:W-:Y:S05]  /*b400*/  @!P1 BRA `(.L_x_2697) ;  /* 0xfffffffc00ec9947 */ /* 0x002fea000383ffff */
[----:B------:R-:W-:Y:S05]  /*b410*/  BRA `(.L_x_2696) ;  /* 0xffffff7400447947 */ /* 0x000fea000383ffff */
.L_x_2756:
[----:B-1----:R1:W2:Y:S02]  /*b420*/  SYNCS.PHASECHK.TRANS64.TRYWAIT P0, [R15+URZ+0x26820], R2 ;  /* 0x026820020f0075a7 */ /* 0x0022a4000800017f */
[----:B--2---:R-:W-:Y:S05]  /*b430*/  @!P0 NANOSLEEP.SYNCS 0x989680 ;  /* 0x009896800000895d */ /* 0x004fea0003900000 */
[----:B------:R-:W2:Y:S02]  /*b440*/  @!P0 SYNCS.PHASECHK.TRANS64 P0, [R15+URZ+0x26820], R2 ;  /* 0x026820020f0085a7 */ /* 0x000ea4000800007f */
[----:B--2---:R-:W-:Y:S05]  /*b450*/  @!P0 BRA `(.L_x_2756) ;  /* 0xfffffffc00f08947 */ /* 0x004fea000383ffff */
[----:B------:R-:W-:Y:S05]  /*b460*/  BRA `(.L_x_2784) ;  /* 0xffffffd800f47947 */ /* 0x000fea000383ffff */
.L_x_2760:
[----:B--2---:R2:W3:Y:S02]  /*b470*/  SYNCS.PHASECHK.TRANS64.TRYWAIT P1, [R15+URZ+0x26840], R18 ;  /* 0x026840120f0075a7 */ /* 0x0044e4000802017f */
[----:B---3--:R-:W-:Y:S05]  /*b480*/  @!P1 NANOSLEEP.SYNCS 0x989680 ;  /* 0x009896800000995d */ /* 0x008fea0003900000 */
[----:B------:R-:W3:Y:S02]  /*b490*/  @!P1 SYNCS.PHASECHK.TRANS64 P1, [R15+URZ+0x26840], R18 ;  /* 0x026840120f0095a7 */ /* 0x000ee4000802007f */
[----:B---3--:R-:W-:Y:S05]  /*b4a0*/  @!P1 BRA `(.L_x_2760) ;  /* 0xfffffffc00f09947 */ /* 0x008fea000383ffff */
[----:B------:R-:W-:Y:S05]  /*b4b0*/  BRA `(.L_x_2785) ;  /* 0xffffffe400107947 */ /* 0x000fea000383ffff */
.L_x_2762:
[----:B-1----:R1:W3:Y:S02]  /*b4c0*/  SYNCS.PHASECHK.TRANS64.TRYWAIT P1, [R15+URZ+0x26828], R18 ;  /* 0x026828120f0075a7 */ /* 0x0022e4000802017f */
[----:B---3--:R-:W-:Y:S05]  /*b4d0*/  @!P1 NANOSLEEP.SYNCS 0x989680 ;  /* 0x009896800000995d */ /* 0x008fea0003900000 */
[----:B------:R-:W3:Y:S02]  /*b4e0*/  @!P1 SYNCS.PHASECHK.TRANS64 P1, [R15+URZ+0x26828], R18 ;  /* 0x026828120f0095a7 */ /* 0x000ee4000802007f */
[----:B---3--:R-:W-:Y:S05]  /*b4f0*/  @!P1 BRA `(.L_x_2762) ;  /* 0xfffffffc00f09947 */ /* 0x008fea000383ffff */
[----:B------:R-:W-:Y:S05]  /*b500*/  BRA `(.L_x_2786) ;  /* 0xffffffe400cc7947 */ /* 0x000fea000383ffff */
.L_x_2764:
[----:B---3--:R3:W4:Y:S02]  /*b510*/  SYNCS.PHASECHK.TRANS64.TRYWAIT P1, [R15+URZ+0x26848], R18 ;  /* 0x026848120f0075a7 */ /* 0x008724000802017f */
[----:B----4-:R-:W-:Y:S05]  /*b520*/  @!P1 NANOSLEEP.SYNCS 0x989680 ;  /* 0x009896800000995d */ /* 0x010fea0003900000 */
[----:B------:R-:W4:Y:S02]  /*b530*/  @!P1 SYNCS.PHASECHK.TRANS64 P1, [R15+URZ+0x26848], R18 ;  /* 0x026848120f0095a7 */ /* 0x000f24000802007f */
[----:B----4-:R-:W-:Y:S05]  /*b540*/  @!P1 BRA `(.L_x_2764) ;  /* 0xfffffffc00f09947 */ /* 0x010fea000383ffff */
[----:B------:R-:W-:Y:S05]  /*b550*/  BRA `(.L_x_2787) ;  /* 0xffffffe800887947 */ /* 0x000fea000383ffff */
.L_x_2766:
[----:B------:R-:W-:-:S07]  /*b560*/  SHF.L.U32 R4, R10, 0x1f, RZ ;  /* 0x0000001f0a047819 */ /* 0x000fce00000006ff */
.L_x_2788:
[----:B----4-:R4:W1:Y:S02]  /*b570*/  SYNCS.PHASECHK.TRANS64.TRYWAIT P1, [R15+URZ+0x26820], R4 ;  /* 0x026820040f0075a7 */ /* 0x010864000802017f */
[----:B-1----:R-:W-:Y:S05]  /*b580*/  @!P1 NANOSLEEP.SYNCS 0x989680 ;  /* 0x009896800000995d */ /* 0x002fea0003900000 */
[----:B------:R-:W1:Y:S02]  /*b590*/  @!P1 SYNCS.PHASECHK.TRANS64 P1, [R15+URZ+0x26820], R4 ;  /* 0x026820040f0095a7 */ /* 0x000e64000802007f */
[----:B-1----:R-:W-:Y:S05]  /*b5a0*/  @!P1 BRA `(.L_x_2788) ;  /* 0xfffffffc00f09947 */ /* 0x002fea000383ffff */
[----:B------:R-:W-:Y:S05]  /*b5b0*/  BRA `(.L_x_2789) ;  /* 0xffffffec00287947 */ /* 0x000fea000383ffff */
.L_x_2769:
[----:B----4-:R4:W1:Y:S02]  /*b5c0*/  SYNCS.PHASECHK.TRANS64.TRYWAIT P1, [R15+URZ+0x26840], R12 ;  /* 0x0268400c0f0075a7 */ /* 0x010864000802017f */
[----:B-1----:R-:W-:Y:S05]  /*b5d0*/  @!P1 NANOSLEEP.SYNCS 0x989680 ;  /* 0x009896800000995d */ /* 0x002fea0003900000 */
[----:B------:R-:W1:Y:S02]  /*b5e0*/  @!P1 SYNCS.PHASECHK.TRANS64 P1, [R15+URZ+0x26840], R12 ;  /* 0x0268400c0f0095a7 */ /* 0x000e64000802007f */
[----:B-1----:R-:W-:Y:S05]  /*b5f0*/  @!P1 BRA `(.L_x_2769) ;  /* 0xfffffffc00f09947 */ /* 0x002fea000383ffff */
[----:B------:R-:W-:Y:S05]  /*b600*/  BRA `(.L_x_2790) ;  /* 0xfffffff000007947 */ /* 0x000fea000383ffff */
.L_x_2771:
[----:B-1----:R1:W2:Y:S02]  /*b610*/  SYNCS.PHASECHK.TRANS64.TRYWAIT P1, [R15+URZ+0x26828], R12 ;  /* 0x0268280c0f0075a7 */ /* 0x0022a4000802017f */
[----:B--2---:R-:W-:Y:S05]  /*b620*/  @!P1 NANOSLEEP.SYNCS 0x989680 ;  /* 0x009896800000995d */ /* 0x004fea0003900000 */
[----:B------:R-:W2:Y:S02]  /*b630*/  @!P1 SYNCS.PHASECHK.TRANS64 P1, [R15+URZ+0x26828], R12 ;  /* 0x0268280c0f0095a7 */ /* 0x000ea4000802007f */
[----:B--2---:R-:W-:Y:S05]  /*b640*/  @!P1 BRA `(.L_x_2771) ;  /* 0xfffffffc00f09947 */ /* 0x004fea000383ffff */
[----:B------:R-:W-:Y:S05]  /*b650*/  BRA `(.L_x_2791) ;  /* 0xfffffff000b07947 */ /* 0x000fea000383ffff */
.L_x_2773:
[----:B------:R1:W1:Y:S02]  /*b660*/  SYNCS.PHASECHK.TRANS64.TRYWAIT P0, [R3+URZ+0x26840], R0 ;  /* 0x02684000030075a7 */ /* 0x000264000800017f */
[----:B-1----:R-:W-:Y:S05]  /*b670*/  @!P0 NANOSLEEP.SYNCS 0x989680 ;  /* 0x009896800000895d */ /* 0x002fea0003900000 */
[----:B------:R-:W1:Y:S02]  /*b680*/  @!P0 SYNCS.PHASECHK.TRANS64 P0, [R3+URZ+0x26840], R0 ;  /* 0x02684000030085a7 */ /* 0x000e64000800007f */
[----:B-1----:R-:W-:Y:S05]  /*b690*/  @!P0 BRA `(.L_x_2773) ;  /* 0xfffffffc00f08947 */ /* 0x002fea000383ffff */
[----:B------:R-:W-:Y:S05]  /*b6a0*/  BRA `(.L_x_2792) ;  /* 0xfffffff4007c7947 */ /* 0x000fea000383ffff */
.L_x_2775:
[----:B------:R-:W-:Y:S01]  /*b6b0*/  BSSY B0, `(.L_x_2793) ;  /* 0x0000006000007945 */ /* 0x000fe20003800000 */
[----:B------:R-:W-:-:S07]  /*b6c0*/  IMAD.MOV.U32 R15, RZ, RZ, -0x1 ;  /* 0xffffffffff0f7424 */ /* 0x000fce00078e00ff */
[----:B------:R-:W-:Y:S05]  /*b6d0*/  WARPSYNC.COLLECTIVE R15, `(.L_x_2794) ;  /* 0x000000000f0c7348 */ /* 0x000fea0003c00000 */
[----:B------:R-:W-:Y:S02]  /*b6e0*/  ELECT P6, UR62, PT ;  /* 0x00000000003e782f */ /* 0x000fe400038c0000 */
[----:B------:R-:W-:Y:S01]  /*b6f0*/  MOV R14, UR62 ;  /* 0x0000003e000e7c02 */ /* 0x000fe20008000f00 */
[----:B------:R-:W-:Y:S10]  /*b700*/  ENDCOLLECTIVE ;  /* 0x000000000000791b */ /* 0x000ff40003800000 */
.L_x_2794:
[----:B------:R-:W-:Y:S05]  /*b710*/  BSYNC B0 ;  /* 0x0000000000007941 */ /* 0x000fea0003800000 */
.L_x_2793:
[----:B------:R-:W-:Y:S05]  /*b720*/  BRA `(.L_x_2795) ;  /* 0xfffffff800487947 */ /* 0x000fea000383ffff */
.L_x_2777:
[----:B-1----:R1:W2:Y:S02]  /*b730*/  SYNCS.PHASECHK.TRANS64.TRYWAIT P0, [R7+URZ], R4 ;  /* 0x00000004070075a7 */ /* 0x0022a4000800017f */
[----:B--2---:R-:W-:Y:S05]  /*b740*/  @!P0 NANOSLEEP.SYNCS 0x989680 ;  /* 0x009896800000895d */ /* 0x004fea0003900000 */
[----:B------:R-:W2:Y:S02]  /*b750*/  @!P0 SYNCS.PHASECHK.TRANS64 P0, [R7+URZ], R4 ;  /* 0x00000004070085a7 */ /* 0x000ea4000800007f */
[----:B--2---:R-:W-:Y:S05]  /*b760*/  @!P0 BRA `(.L_x_2777) ;  /* 0xfffffffc00f08947 */ /* 0x004fea000383ffff */
[----:B------:R-:W-:Y:S05]  /*b770*/  BRA `(.L_x_2796) ;  /* 0xfffffff800887947 */ /* 0x000fea000383ffff */
.L_x_2778:
[----:B--2---:R2:W3:Y:S02]  /*b780*/  SYNCS.PHASECHK.TRANS64.TRYWAIT P0, [R3+URZ], R0 ;  /* 0x00000000030075a7 */ /* 0x0044e4000800017f */
[----:B---3--:R-:W-:Y:S05]  /*b790*/  @!P0 NANOSLEEP.SYNCS 0x989680 ;  /* 0x009896800000895d */ /* 0x008fea0003900000 */
[----:B------:R-:W3:Y:S02]  /*b7a0*/  @!P0 SYNCS.PHASECHK.TRANS64 P0, [R3+URZ], R0 ;  /* 0x00000000030085a7 */ /* 0x000ee4000800007f */
[----:B---3--:R-:W-:Y:S05]  /*b7b0*/  @!P0 BRA `(.L_x_2778) ;  /* 0xfffffffc00f08947 */ /* 0x008fea000383ffff */
[----:B------:R-:W-:Y:S05]  /*b7c0*/  BRA `(.L_x_2797) ;  /* 0xfffffff8007c7947 */ /* 0x000fea000383ffff */
.L_x_2780:
[----:B--2---:R2:W3:Y:S02]  /*b7d0*/  SYNCS.PHASECHK.TRANS64.TRYWAIT P0, [R5+URZ], R4 ;  /* 0x00000004050075a7 */ /* 0x0044e4000800017f */
[----:B---3--:R-:W-:Y:S05]  /*b7e0*/  @!P0 NANOSLEEP.SYNCS 0x989680 ;  /* 0x009896800000895d */ /* 0x008fea0003900000 */
[----:B------:R-:W3:Y:S02]  /*b7f0*/  @!P0 SYNCS.PHASECHK.TRANS64 P0, [R5+URZ], R4 ;  /* 0x00000004050085a7 */ /* 0x000ee4000800007f */
[----:B---3--:R-:W-:Y:S05]  /*b800*/  @!P0 BRA `(.L_x_2780) ;  /* 0xfffffffc00f08947 */ /* 0x008fea000383ffff */
[----:B------:R-:W-:Y:S05]  /*b810*/  BRA `(.L_x_2798) ;  /* 0xfffffff800807947 */ /* 0x000fea000383ffff */
.L_x_2799:
        /* <DEDUP_REMOVED lines=14> */
.L_x_6573:


//--------------------- .text._ZN7cutlass13device_kernelIN5flash11enable_sm90INS1_16FlashAttnBwdSm90INS1_25CollectiveMainloopBwdSm90ILi2ELi2ELi2EN4cute5tupleIJNS5_1CILi1EEES8_S8_EEENS6_IJNS7_ILi64EEENS7_ILi128EEENS7_ILi96EEEEEENS_6half_tEfNS_4arch4Sm90ELb1ELb0ELb1ELb1ELb1ELb1ELb0ELb0ELi2ELi1ELi2ELi1ELb1EEENS1_21CollectiveEpilogueBwdISD_SE_SG_Li256ELb1ELb0ELi1EEENS1_25SingleTileBwdLPTSchedulerILb1ELi128ELb1EEEEEEEEEvNT_6ParamsE --------------------------
	.section	.text._ZN7cutlass13device_kernelIN5flash11enable_sm90INS1_16FlashAttnBwdSm90INS1_25CollectiveMainloopBwdSm90ILi2ELi2ELi2EN4cute5tupleIJNS5_1CILi1EEES8_S8_EEENS6_IJNS7_ILi64EEENS7_ILi128EEENS7_ILi96EEEEEENS_6half_tEfNS_4arch4Sm90ELb1ELb0ELb1ELb1ELb1ELb1ELb0ELb0ELi2ELi1ELi2ELi1ELb1EEENS1_21CollectiveEpilogueBwdISD_SE_SG_Li256ELb1ELb0ELi1EEENS1_25SingleTileBwdLPTSchedulerILb1ELi128ELb1EEEEEEEEEvNT_6ParamsE,"ax",@progbits
	.align	128
.text._ZN7cutlass13device_kernelIN5flash11enable_sm90INS1_16FlashAttnBwdSm90INS1_25CollectiveMainloopBwdSm90ILi2ELi2ELi2EN4cute5tupleIJNS5_1CILi1EEES8_S8_EEENS6_IJNS7_ILi64EEENS7_ILi128EEENS7_ILi96EEEEEENS_6half_tEfNS_4arch4Sm90ELb1ELb0ELb1ELb1ELb1ELb1ELb0ELb0ELi2ELi1ELi2ELi1ELb1EEENS1_21CollectiveEpilogueBwdISD_SE_SG_Li256ELb1ELb0ELi1EEENS1_25SingleTileBwdLPTSchedulerILb1ELi128ELb1EEEEEEEEEvNT_6ParamsE:
        .type           _ZN7cutlass13device_kernelIN5flash11enable_sm90INS1_16FlashAttnBwdSm90INS1_25CollectiveMainloopBwdSm90ILi2ELi2ELi2EN4cute5tupleIJNS5_1CILi1EEES8_S8_EEENS6_IJNS7_ILi64EEENS7_ILi128EEENS7_ILi96EEEEEENS_6half_tEfNS_4arch4Sm90ELb1ELb0ELb1ELb1ELb1ELb1ELb0ELb0ELi2ELi1ELi2ELi1ELb1EEENS1_21CollectiveEpilogueBwdISD_SE_SG_Li256ELb1ELb0ELi1EEENS1_25SingleTileBwdLPTSchedulerILb1ELi128ELb1EEEEEEEEEvNT_6ParamsE,@function
        .size           _ZN7cutlass13device_kernelIN5flash11enable_sm90INS1_16FlashAttnBwdSm90INS1_25CollectiveMainloopBwdSm90ILi2ELi2ELi2EN4cute5tupleIJNS5_1CILi1EEES8_S8_EEENS6_IJNS7_ILi64EEENS7_ILi128EEENS7_ILi96EEEEEENS_6half_tEfNS_4arch4Sm90ELb1ELb0ELb1ELb1ELb1ELb1ELb0ELb0ELi2ELi1ELi2ELi1ELb1EEENS1_21CollectiveEpilogueBwdISD_SE_SG_Li256ELb1ELb0ELi1EEENS1_25SingleTileBwdLPTSchedulerILb1ELi128ELb1EEEEEEEEEvNT_6ParamsE,(.L_x_6574 - _ZN7cutlass13device_kernelIN5flash11enable_sm90INS1_16FlashAttnBwdSm90INS1_25CollectiveMainloopBwdSm90ILi2ELi2ELi2EN4cute5tupleIJNS5_1CILi1EEES8_S8_EEENS6_IJNS7_ILi64EEENS7_ILi128EEENS7_ILi96EEEEEENS_6half_tEfNS_4arch4Sm90ELb1ELb0ELb1ELb1ELb1ELb1ELb0ELb0ELi2ELi1ELi2ELi1ELb1EEENS1_21CollectiveEpilogueBwdISD_SE_SG_Li256ELb1ELb0ELi1EEENS1_25SingleTileBwdLPTSchedulerILb1ELi128ELb1EEEEEEEEEvNT_6ParamsE)
        .other          _ZN7cutlass13device_kernelIN5flash11enable_sm90INS1_16FlashAttnBwdSm90INS1_25CollectiveMainloopBwdSm90ILi2ELi2ELi2EN4cute5tupleIJNS5_1CILi1EEES8_S8_EEENS6_IJNS7_ILi64EEENS7_ILi128EEENS7_ILi96EEEEEENS_6half_tEfNS_4arch4Sm90ELb1ELb0ELb1ELb1ELb1ELb1ELb0ELb0ELi2ELi1ELi2ELi1ELb1EEENS1_21CollectiveEpilogueBwdISD_SE_SG_Li256ELb1ELb0ELi1EEENS1_25SingleTileBwdLPTSchedulerILb1ELi128ELb1EEEEEEEEEvNT_6ParamsE,@"STO_CUDA_ENTRY STV_DEFAULT"
_ZN7cutlass13device_kernelIN5flash11enable_sm90INS1_16FlashAttnBwdSm90INS1_25CollectiveMainloopBwdSm90ILi2ELi2ELi2EN4cute5tupleIJNS5_1CILi1EEES8_S8_EEENS6_IJNS7_ILi64EEENS7_ILi128EEENS7_ILi96EEEEEENS_6half_tEfNS_4arch4Sm90ELb1ELb0ELb1ELb1ELb1ELb1ELb0ELb0ELi2ELi1ELi2ELi1ELb1EEENS1_21CollectiveEpilogueBwdISD_SE_SG_Li256ELb1ELb0ELi1EEENS1_25SingleTileBwdLPTSchedulerILb1ELi128ELb1EEEEEEEEEvNT_6ParamsE:
        /* <DEDUP_REMOVED lines=24> */
.L_x_2801:
[----:B------:R-:W-:Y:S05]  /*0180*/  BSYNC B0 ;  /* 0x0000000000007941 */ /* 0x000fea0003800000 */
.L_x_2800:
        /* <DEDUP_REMOVED lines=37> */
.L_x_2802:
        /* <DEDUP_REMOVED lines=22> */
.L_x_2803:
[----:B------:R-:W-:Y:S01]  /*0540*/  PLOP3.LUT P0, PT, PT, PT, UP0, 0x80, 0x0 ;  /* 0x000000000000781c */ /* 0x000fe20003f0f008 */
[----:B------:R-:W-:Y:S01]  /*0550*/  NOP ;  /* 0x0000000000007918 */ /* 0x000fe20000000000 */
[----:B------:R-:W-:Y:S01]  /*0560*/  ULDC.64 UR46, c[0x0][0x208] ;  /* 0x00008200002e7ab9 */ /* 0x000fe20000000a00 */
[----:B------:R-:W-:Y:S01]  /*0570*/  BSSY B6, `(.L_x_2804) ;  /* 0x0000b61000067945 */ /* 0x000fe20003800000 */
[----:B-12-4-:R-:W-:Y:S09]  /*0580*/  BAR.SYNC.DEFER_BLOCKING 0x0 ;  /* 0x0000000000007b1d */ /* 0x016ff20000010000 */
[----:B------:R-:W-:Y:S05]  /*0590*/  @!P0 BRA `(.L_x_2805) ;  /* 0x0000006800488947 */ /* 0x000fea0003800000 */
.L_x_2806:
        /* <DEDUP_REMOVED lines=32> */
.L_x_2807:
[----:B------:R-:W-:Y:S01]  /*07a0*/  ULDC UR8, c[0x0][0x8c4] ;  /* 0x0002310000087ab9 */ /* 0x000fe20000000800 */
[----:B------:R-:W-:Y:S01]  /*07b0*/  UMOV UR7, UR9 ;  /* 0x0000000900077c82 */ /* 0x000fe20008000000 */
[----:B------:R-:W-:-:S11]  /*07c0*/  UISETP.NE.AND UP0, UPT, UR8, 0x1, UPT ;  /* 0x000000010800788c */ /* 0x000fd6000bf05270 */
[----:B------:R-:W-:Y:S02]  /*07d0*/  @UP0 ULDC.64 UR10, c[0x0][0x8c8] ;  /* 0x00023200000a0ab9 */ /* 0x000fe40000000a00 */
[----:B------:R-:W-:-:S04]  /*07e0*/  UIMAD.WIDE.U32 UR4, UR9, UR10, URZ ;  /* 0x0000000a090472a5 */ /* 0x000fc8000f8e003f */
[----:B------:R-:W-:-:S04]  /*07f0*/  @UP0 USHF.R.U32.HI UR7, URZ, UR11, UR5 ;  /* 0x0000000b3f070299 */ /* 0x000fc80008011605 */
[----:B------:R-:W-:-:S12]  /*0800*/  UIMAD UR4, UR7, UR8, URZ ;  /* 0x00000008070472a4 */ /* 0x000fd8000f8e023f */
.L_x_2808:
        /* <DEDUP_REMOVED lines=23> */
.L_x_2809:
        /* <DEDUP_REMOVED lines=14> */
.L_x_2811:
[----:B------:R-:W-:-:S05]  /*0a60*/  ULDC UR4, c[0x0][0x8ec] ;  /* 0x00023b0000047ab9 */ /* 0x000fca0000000800 */
.L_x_2810:
[----:B------:R-:W-:Y:S02]  /*0a70*/  UIADD3 UR4, UR4, 0x7f, URZ ;  /* 0x0000007f04047890 */ /* 0x000fe4000fffe03f */
[----:B------:R-:W-:Y:S02]  /*0a80*/  ULOP3.LUT UR39, URZ, UR7, URZ, 0x33, !UPT ;  /* 0x000000073f277292 */ /* 0x000fe4000f8e333f */
[----:B------:R-:W-:-:S04]  /*0a90*/  USHF.R.S32.HI UR5, URZ, 0x1f, UR4 ;  /* 0x0000001f3f057899 */ /* 0x000fc80008011404 */
[----:B------:R-:W-:-:S04]  /*0aa0*/  ULEA.HI UR5, UR5, UR4, URZ, 0x7 ;  /* 0x0000000405057291 */ /* 0x000fc8000f8f383f */
[----:B------:R-:W-:-:S04]  /*0ab0*/  USHF.R.S32.HI UR5, URZ, 0x7, UR5 ;  /* 0x000000073f057899 */ /* 0x000fc80008011405 */
[----:B------:R-:W-:Y:S02]  /*0ac0*/  UISETP.GT.AND UP0, UPT, UR5, UR7, UPT ;  /* 0x000000070500728c */ /* 0x000fe4000bf04270 */
[----:B------:R-:W-:Y:S02]  /*0ad0*/  UIADD3 UR39, UR5, UR39, URZ ;  /* 0x0000002705277290 */ /* 0x000fe4000fffe03f */
[----:B------:R-:W-:-:S06]  /*0ae0*/  USEL UR37, UR37, 0xffffffff, UP0 ;  /* 0xffffffff25257887 */ /* 0x000fcc0008000000 */
        /* <DEDUP_REMOVED lines=17> */
.L_x_2813:
        /* <DEDUP_REMOVED lines=14> */
.L_x_2814:
        /* <DEDUP_REMOVED lines=11> */
.L_x_2815:
        /* <DEDUP_REMOVED lines=13> */
.L_x_2816:
        /* <DEDUP_REMOVED lines=84> */
.L_x_2819:
        /* <DEDUP_REMOVED lines=15> */
.L_x_2818:
        /* <DEDUP_REMOVED lines=22> */
.L_x_2821:
        /* <DEDUP_REMOVED lines=15> */
.L_x_2820:
[----:B------:R-:W-:Y:S01]  /*16e0*/  SHF.R.S32.HI R19, RZ, 0x1f, R18 ;  /* 0x0000001fff137819 */ /* 0x000fe20000011412 */
[----:B------:R-:W-:-:S03]  /*16f0*/  UMOV UR4, 0xffffffff ;  /* 0xffffffff00047882 */ /* 0x000fc60000000000 */
[----:B------:R-:W-:-:S04]  /*1700*/  LEA.HI R0, R19, R18, RZ, 0x7 ;  /* 0x0000001213007211 */ /* 0x000fc800078f38ff */
[----:B------:R-:W-:Y:S01]  /*1710*/  SHF.R.S32.HI R17, RZ, 0x7, R0 ;  /* 0x00000007ff117819 */ /* 0x000fe20000011400 */
[----:B------:R-:W-:Y:S06]  /*1720*/  BRA.DIV UR4, `(.L_x_2822) ;  /* 0x000000a6041c7947 */ /* 0x000fec000b800000 */
[----:B------:R1:W2:Y:S02]  /*1730*/  SHFL.IDX PT, R14, R17, RZ, 0x1f ;  /* 0x00001fff110e7589 */ /* 0x0002a400000e0000 */
.L_x_2937:
        /* <DEDUP_REMOVED lines=15> */
.L_x_2823:
        /* <DEDUP_REMOVED lines=19> */
.L_x_2825:
        /* <DEDUP_REMOVED lines=122> */
.L_x_2836:
[----:B------:R-:W-:-:S06]  /*2100*/  UISETP.NE.AND UP0, UPT, UR13, 0x3, UPT ;  /* 0x000000030d00788c */ /* 0x000fcc000bf05270 */
[----:B------:R-:W-:-:S13]  /*2110*/  PLOP3.LUT P0, PT, PT, PT, UP0, 0x80, 0x0 ;  /* 0x000000000000781c */ /* 0x000fda0003f0f008 */
[----:B-1----:R-:W-:Y:S05]  /*2120*/  @!P0 BRA `(.L_x_2826) ;  /* 0x0000000000048947 */ /* 0x002fea0003800000 */
[----:B------:R-:W-:Y:S01]  /*2130*/  BPT.TRAP 0x1 ;  /* 0x000000040000795c */ /* 0x000fe20000300000 */
.L_x_2826:
[----:B------:R-:W-:Y:S01]  /*2140*/  R2UR UR7, R235 ;  /* 0x00000000eb0772ca */ /* 0x000fe200000e0000 */
[----:B------:R-:W-:-:S05]  /*2150*/  IMAD.U32 R120, RZ, RZ, UR12 ;  /* 0x0000000cff787e24 */ /* 0x000fca000f8e00ff */
[----:B------:R-:W-:-:S07]  /*2160*/  SHF.L.U32 R120, R120, 0x1f, RZ ;  /* 0x0000001f78787819 */ /* 0x000fce00000006ff */
[----:B------:R-:W-:-:S09]  /*2170*/  ULEA UR7, UR4, UR7, 0x3 ;  /* 0x0000000704077291 */ /* 0x000fd2000f8e183f */
[----:B------:R1:W2:Y:S01]  /*2180*/  SYNCS.PHASECHK.TRANS64.TRYWAIT P1, [UR7+0x26810], R120 ;  /* 0x02681078ff0075a7 */ /* 0x0002a20008020147 */
[----:B------:R-:W-:Y:S05]  /*2190*/  @!P0 BRA `(.L_x_2827) ;  /* 0x0000000000048947 */ /* 0x000fea0003800000 */
[----:B------:R-:W-:Y:S01]  /*21a0*/  BPT.TRAP 0x1 ;  /* 0x000000040000795c */ /* 0x000fe20000300000 */
.L_x_2827:
[----:B--2---:R-:W-:Y:S05]  /*21b0*/  @P1 BRA `(.L_x_2828) ;  /* 0x0000000000081947 */ /* 0x004fea0003800000 */
[----:B------:R-:W2:Y:S02]  /*21c0*/  SYNCS.PHASECHK.TRANS64.TRYWAIT P1, [UR7+0x26810], R120 ;  /* 0x02681078ff0075a7 */ /* 0x000ea40008020147 */
[----:B--2---:R-:W-:Y:S05]  /*21d0*/  @!P1 BRA `(.L_x_2829) ;  /* 0x0000009800a49947 */ /* 0x004fea0003800000 */
.L_x_2828:
        /* <DEDUP_REMOVED lines=66> */
.L_x_2830:
[----:B------:R1:W1:Y:S01]  /*2600*/  SYNCS.PHASECHK.TRANS64.TRYWAIT P1, [UR7+0x26830], R120 ;  /* 0x02683078ff0075a7 */ /* 0x0002620008020147 */
[----:B------:R-:W-:Y:S05]  /*2610*/  @!P0 BRA `(.L_x_2831) ;  /* 0x0000000000048947 */ /* 0x000fea0003800000 */
[----:B------:R-:W-:Y:S01]  /*2620*/  BPT.TRAP 0x1 ;  /* 0x000000040000795c */ /* 0x000fe20000300000 */
.L_x_2831:
        /* <DEDUP_REMOVED lines=50> */
.L_x_2832:
        /* <DEDUP_REMOVED lines=555> */
.L_x_2834:
        /* <DEDUP_REMOVED lines=45> */
.L_x_2835:
        /* <DEDUP_REMOVED lines=62> */
.L_x_2817:
        /* <DEDUP_REMOVED lines=149> */
.L_x_2838:
        /* <DEDUP_REMOVED lines=57> */
.L_x_2840:
[----:B------:R-:W-:Y:S05]  /*5f90*/  BSYNC B0 ;  /* 0x0000000000007941 */ /* 0x000fea0003800000 */
.L_x_2839:
        /* <DEDUP_REMOVED lines=22> */
.L_x_2842:
[----:B------:R-:W-:Y:S05]  /*6100*/  BSYNC B0 ;  /* 0x0000000000007941 */ /* 0x000fea0003800000 */
.L_x_2841:
        /* <DEDUP_REMOVED lines=34> */
.L_x_2844:
[----:B------:R-:W-:Y:S05]  /*6330*/  BSYNC B0 ;  /* 0x0000000000007941 */ /* 0x000fea0003800000 */
.L_x_2843:
        /* <DEDUP_REMOVED lines=23> */
.L_x_2837:
        /* <DEDUP_REMOVED lines=41> */
.L_x_2845:
        /* <DEDUP_REMOVED lines=44> */
.L_x_2847:
[----:B------:R-:W-:Y:S05]  /*6a00*/  BSYNC B0 ;  /* 0x0000000000007941 */ /* 0x000fea0003800000 */
.L_x_2846:
        /* <DEDUP_REMOVED lines=21> */
.L_x_2849:
[----:B------:R-:W-:Y:S05]  /*6b60*/  BSYNC B0 ;  /* 0x0000000000007941 */ /* 0x000fea0003800000 */
.L_x_2848:
        /* <DEDUP_REMOVED lines=30> */
.L_x_2851:
[----:B------:R-:W-:Y:S05]  /*6d50*/  BSYNC B0 ;  /* 0x0000000000007941 */ /* 0x000fea0003800000 */
.L_x_2850:
        /* <DEDUP_REMOVED lines=22> */
.L_x_2805:
        /* <DEDUP_REMOVED lines=29> */
.L_x_2853:
[----:B------:R-:W-:Y:S01]  /*7090*/  ULDC UR9, c[0x0][0x8c4] ;  /* 0x0002310000097ab9 */ /* 0x000fe20000000800 */
[----:B------:R-:W-:Y:S01]  /*70a0*/  UMOV UR7, UR8 ;  /* 0x0000000800077c82 */ /* 0x000fe20008000000 */
[----:B------:R-:W-:-:S11]  /*70b0*/  UISETP.NE.AND UP0, UPT, UR9, 0x1, UPT ;  /* 0x000000010900788c */ /* 0x000fd6000bf05270 */
[----:B------:R-:W-:Y:S02]  /*70c0*/  @UP0 ULDC.64 UR10, c[0x0][0x8c8] ;  /* 0x00023200000a0ab9 */ /* 0x000fe40000000a00 */
[----:B------:R-:W-:-:S04]  /*70d0*/  UIMAD.WIDE.U32 UR4, UR8, UR10, URZ ;  /* 0x0000000a080472a5 */ /* 0x000fc8000f8e003f */
[----:B------:R-:W-:-:S04]  /*70e0*/  @UP0 USHF.R.U32.HI UR7, URZ, UR11, UR5 ;  /* 0x0000000b3f070299 */ /* 0x000fc80008011605 */
[----:B------:R-:W-:-:S12]  /*70f0*/  UIMAD UR4, UR7, UR9, URZ ;  /* 0x00000009070472a4 */ /* 0x000fd8000f8e023f */
.L_x_2854:
        /* <DEDUP_REMOVED lines=23> */
.L_x_2855:
        /* <DEDUP_REMOVED lines=13> */
.L_x_2857:
[----:B------:R-:W-:-:S05]  /*7340*/  ULDC UR4, c[0x0][0x8ec] ;  /* 0x00023b0000047ab9 */ /* 0x000fca0000000800 */
.L_x_2856:
[----:B------:R-:W-:-:S04]  /*7350*/  UIADD3 UR4, UR4, 0x7f, URZ ;  /* 0x0000007f04047890 */ /* 0x000fc8000fffe03f */
[----:B------:R-:W-:-:S04]  /*7360*/  USHF.R.S32.HI UR5, URZ, 0x1f, UR4 ;  /* 0x0000001f3f057899 */ /* 0x000fc80008011404 */
[----:B------:R-:W-:-:S04]  /*7370*/  ULEA.HI UR5, UR5, UR4, URZ, 0x7 ;  /* 0x0000000405057291 */ /* 0x000fc8000f8f383f */
[----:B------:R-:W-:-:S04]  /*7380*/  USHF.R.S32.HI UR5, URZ, 0x7, UR5 ;  /* 0x000000073f057899 */ /* 0x000fc80008011405 */
[----:B------:R-:W-:Y:S02]  /*7390*/  UISETP.GT.AND UP0, UPT, UR5, UR7, UPT ;  /* 0x000000070500728c */ /* 0x000fe4000bf04270 */
[----:B------:R-:W-:Y:S02]  /*73a0*/  ULOP3.LUT UR7, URZ, UR7, URZ, 0x33, !UPT ;  /* 0x000000073f077292 */ /* 0x000fe4000f8e333f */
[----:B------:R-:W-:Y:S02]  /*73b0*/  USEL UR10, UR10, 0xffffffff, UP0 ;  /* 0xffffffff0a0a7887 */ /* 0x000fe40008000000 */
[----:B------:R-:W-:-:S04]  /*73c0*/  UIADD3 UR7, UR5, UR7, URZ ;  /* 0x0000000705077290 */ /* 0x000fc8000fffe03f */
        /* <DEDUP_REMOVED lines=40> */
.L_x_2858:
        /* <DEDUP_REMOVED lines=13> */
.L_x_2859:
        /* <DEDUP_REMOVED lines=12> */
.L_x_2860:
[----:B------:R-:W-:Y:S01]  /*77e0*/  ULEA UR8, UR7, UR14, 0x7 ;  /* 0x0000000e07087291 */ /* 0x000fe2000f8e383f */
[----:B------:R-:W-:-:S03]  /*77f0*/  ULDC UR9, c[0x0][0x74c] ;  /* 0x0001d30000097ab9 */ /* 0x000fc60000000800 */
[----:B------:R-:W-:Y:S02]  /*7800*/  UIADD3 UR9, UR8, -UR9, -UR11 ;  /* 0x8000000908097290 */ /* 0x000fe4000fffe80b */
        /* <DEDUP_REMOVED lines=13> */
[----:B------:R-:W1:Y:S01]  /*78e0*/  S2R R0, SR_TID.X ;  /* 0x0000000000007919 */ /* 0x000e620000002100 */
[----:B------:R-:W-:Y:S01]  /*78f0*/  UIMAD UR16, UR20, UR18, URZ ;  /* 0x00000012141072a4 */ /* 0x000fe2000f8e023f */
[----:B------:R-:W-:Y:S01]  /*7900*/  LOP3.LUT R8, RZ, UR7, RZ, 0x33, !PT ;  /* 0x00000007ff087c12 */ /* 0x000fe2000f8e33ff */
[----:B------:R-:W-:Y:S02]  /*7910*/  USHF.R.S32.HI UR15, URZ, 0x1f, UR10 ;  /* 0x0000001f3f0f7899 */ /* 0x000fe4000801140a */
[----:B------:R-:W-:Y:S02]  /*7920*/  UIMAD UR17, UR6, UR19, UR16 ;  /* 0x00000013061172a4 */ /* 0x000fe4000f8e0210 */
[----:B------:R-:W-:Y:S02]  /*7930*/  UIADD3 UR19, UR11, 0x7f, URZ ;  /* 0x0000007f0b137890 */ /* 0x000fe4000fffe03f */
[----:B------:R-:W-:Y:S01]  /*7940*/  UIMAD.WIDE.U32 UR8, UR6, UR18, URZ ;  /* 0x00000012060872a5 */ /* 0x000fe2000f8e003f */
[----:B------:R-:W-:Y:S01]  /*7950*/  ULDC UR21, c[0x0][0x288] ;  /* 0x0000a20000157ab9 */ /* 0x000fe20000000800 */
[----:B------:R-:W-:-:S02]  /*7960*/  UIADD3 UR16, UR12, -UR13, URZ ;  /* 0x8000000d0c107290 */ /* 0x000fc4000fffe03f */
[----:B------:R-:W-:Y:S01]  /*7970*/  UIADD3 UR14, UR11, 0xbf, -UR14 ;  /* 0x000000bf0b0e7890 */ /* 0x000fe2000fffe80e */
[----:B------:R-:W-:Y:S01]  /*7980*/  ULDC UR22, c[0x0][0x760] ;  /* 0x0001d80000167ab9 */ /* 0x000fe20000000800 */
[----:B------:R-:W-:Y:S02]  /*7990*/  USEL UR29, UR10, URZ, !UP0 ;  /* 0x0000003f0a1d7287 */ /* 0x000fe4000c000000 */
[----:B------:R-:W-:Y:S02]  /*79a0*/  USEL UR23, UR15, URZ, !UP0 ;  /* 0x0000003f0f177287 */ /* 0x000fe4000c000000 */
[----:B------:R-:W-:Y:S02]  /*79b0*/  UIMAD UR18, UR10, UR21, URZ ;  /* 0x000000150a1272a4 */ /* 0x000fe4000f8e023f */
[----:B------:R-:W-:Y:S02]  /*79c0*/  USHF.R.S32.HI UR11, URZ, 0x1f, UR19 ;  /* 0x0000001f3f0b7899 */ /* 0x000fe40008011413 */
[----:B------:R-:W-:-:S02]  /*79d0*/  UIMAD UR15, UR21, UR22, URZ ;  /* 0x00000016150f72a4 */ /* 0x000fc4000f8e023f */
[----:B------:R-:W-:Y:S02]  /*79e0*/  UIADD3 UR10, UP0, UR4, UR8, URZ ;  /* 0x00000008040a7290 */ /* 0x000fe4000ff1e03f */
[----:B------:R-:W-:Y:S02]  /*79f0*/  UIADD3 UR17, UR9, UR17, URZ ;  /* 0x0000001109117290 */ /* 0x000fe4000fffe03f */
[----:B------:R-:W-:Y:S01]  /*7a00*/  ULOP3.LUT UR21, UR16, 0x1, URZ, 0xc0, !UPT ;  /* 0x0000000110157892 */ /* 0x000fe2000f8ec03f */
[----:B-1----:R-:W-:Y:S01]  /*7a10*/  LOP3.LUT R0, R0, 0x1f, RZ, 0xc0, !PT ;  /* 0x0000001f00007812 */ /* 0x002fe200078ec0ff */
[----:B------:R-:W-:Y:S02]  /*7a20*/  ULEA.HI UR22, UR11, UR19, URZ, 0x7 ;  /* 0x000000130b167291 */ /* 0x000fe4000f8f383f */
[----:B------:R-:W-:Y:S02]  /*7a30*/  UIADD3.X UR11, UR5, UR17, URZ, UP0, !UPT ;  /* 0x00000011050b7290 */ /* 0x000fe400087fe43f */
[----:B------:R-:W-:Y:S01]  /*7a40*/  UISETP.NE.U32.AND UP0, UPT, UR21, 0x1, UPT ;  /* 0x000000011500788c */ /* 0x000fe2000bf05070 */
[----:B------:R-:W-:Y:S01]  /*7a50*/  ULDC.64 UR30, c[0x0][0x2e0] ;  /* 0x0000b800001e7ab9 */ /* 0x000fe20000000a00 */
[----:B------:R-:W-:-:S02]  /*7a60*/  UIADD3 UR16, UP1, UR6, UR18, URZ ;  /* 0x0000001206107290 */ /* 0x000fc4000ff3e03f */
[----:B------:R-:W-:Y:S02]  /*7a70*/  UIMAD UR6, UR23, UR30, URZ ;  /* 0x0000001e170672a4 */ /* 0x000fe4000f8e023f */
[----:B------:R-:W-:Y:S01]  /*7a80*/  PLOP3.LUT P1, PT, PT, PT, UP0, 0x80, 0x0 ;  /* 0x000000000000781c */ /* 0x000fe20003f2f008 */
[----:B------:R-:W-:Y:S02]  /*7a90*/  UIMAD.WIDE.U32 UR10, UR29, UR30, UR10 ;  /* 0x0000001e1d0a72a5 */ /* 0x000fe4000f8e000a */
[----:B------:R-:W-:Y:S01]  /*7aa0*/  UIMAD UR21, UR29, UR31, UR6 ;  /* 0x0000001f1d1572a4 */ /* 0x000fe2000f8e0206 */
[----:B------:R-:W-:Y:S01]  /*7ab0*/  ELECT P0, URZ, PT ;  /* 0x00000000003f782f */ /* 0x000fe20003800000 */
[----:B------:R-:W-:Y:S02]  /*7ac0*/  ULEA.HI.X.SX32 UR20, UR18, UR20, 0x1, UP1 ;  /* 0x0000001412147291 */ /* 0x000fe400088f0e3f */
[----:B------:R-:W-:Y:S02]  /*7ad0*/  USHF.R.S32.HI UR22, URZ, 0x7, UR22 ;  /* 0x000000073f167899 */ /* 0x000fe40008011416 */
[----:B------:R-:W-:-:S04]  /*7ae0*/  UIADD3 UR32, UR11, UR21, URZ ;  /* 0x000000150b207290 */ /* 0x000fc8000fffe03f */
[----:B------:R-:W-:Y:S08]  /*7af0*/  @P1 BRA `(.L_x_2861) ;  /* 0x0000000400881947 */ /* 0x000ff00003800000 */
        /* <DEDUP_REMOVED lines=18> */
.L_x_2864:
[----:B------:R-:W2:Y:S04]  /*7c20*/  LDG.E.STRONG.GPU R4, desc[UR46][R2.64] ;  /* 0x0000002e02047981 */ /* 0x000ea8000c1ef900 */
[----:B--2---:R-:W-:Y:S01]  /*7c30*/  CCTL.IVALL ;  /* 0x00000000ff00798f */ /* 0x004fe20002000000 */
[----:B------:R-:W-:Y:S05]  /*7c40*/  YIELD ;  /* 0x0000000000007946 */ /* 0x000fea0003800000 */
[----:B------:R-:W-:-:S13]  /*7c50*/  ISETP.NE.AND P1, PT, R4, R5, PT ;  /* 0x000000050400720c */ /* 0x000fda0003f25270 */
[----:B------:R-:W-:Y:S05]  /*7c60*/  @P1 BRA `(.L_x_2864) ;  /* 0xfffffffc00ec1947 */ /* 0x000fea000383ffff */
.L_x_2863:
[----:B------:R-:W-:Y:S05]  /*7c70*/  BSYNC B0 ;  /* 0x0000000000007941 */ /* 0x000fea0003800000 */
.L_x_2862:
[----:B------:R-:W-:-:S03]  /*7c80*/  UMOV UR6, 0xffffffff ;  /* 0xffffffff00067882 */ /* 0x000fc60000000000 */
[----:B------:R-:W-:Y:S05]  /*7c90*/  BRA.DIV UR6, `(.L_x_2865) ;  /* 0x0000004206247947 */ /* 0x000fea000b800000 */
[----:B------:R-:W-:Y:S01]  /*7ca0*/  NOP ;  /* 0x0000000000007918 */ /* 0x000fe20000000000 */
.L_x_2940:
        /* <DEDUP_REMOVED lines=22> */
.L_x_2867:
[----:B------:R-:W-:Y:S05]  /*7e10*/  BSYNC B0 ;  /* 0x0000000000007941 */ /* 0x000fea0003800000 */
.L_x_2866:
        /* <DEDUP_REMOVED lines=9> */
[----:B------:R-:W-:Y:S02]  /*7eb0*/  UIADD3 UR24, UP0, UR6, UR10, URZ ;  /* 0x0000000a06187290 */ /* 0x000fe4000ff1e03f */
[----:B-1----:R-:W-:Y:S02]  /*7ec0*/  ULEA UR23, UR23, UR7, 0x18 ;  /* 0x0000000717177291 */ /* 0x002fe4000f8ec03f */
[----:B------:R-:W-:Y:S02]  /*7ed0*/  ULEA.HI.X.SX32 UR7, UR6, UR32, 0x1, UP0 ;  /* 0x0000002006077291 */ /* 0x000fe400080f0e3f */
        /* <DEDUP_REMOVED lines=8> */
.L_x_2869:
[----:B------:R-:W-:Y:S05]  /*7f60*/  BSYNC B0 ;  /* 0x0000000000007941 */ /* 0x000fea0003800000 */
.L_x_2868:
[----:B------:R-:W-:Y:S06]  /*7f70*/  BAR.ARV 0xa, 0xa0 ;  /* 0x0282800000007b1d */ /* 0x000fec0000002000 */
[----:B------:R-:W-:Y:S04]  /*7f80*/  BSSY B0, `(.L_x_2870) ;  /* 0x0000003000007945 */ /* 0x000fe80003800000 */
[----:B------:R-:W-:Y:S05]  /*7f90*/  @!P0 BRA `(.L_x_2871) ;  /* 0x0000000000048947 */ /* 0x000fea0003800000 */
[----:B------:R-:W-:-:S04]  /*7fa0*/  DEPBAR.LE SB0, 0x0 ;  /* 0x000080000000791a */ /* 0x000fc80000000000 */
.L_x_2871:
[----:B------:R-:W-:Y:S05]  /*7fb0*/  BSYNC B0 ;  /* 0x0000000000007941 */ /* 0x000fea0003800000 */
.L_x_2870:
        /* <DEDUP_REMOVED lines=19> */
.L_x_2873:
[----:B------:R-:W-:Y:S05]  /*80f0*/  BSYNC B0 ;  /* 0x0000000000007941 */ /* 0x000fea0003800000 */
.L_x_2872:
[----:B------:R-:W-:Y:S01]  /*8100*/  UIADD3 UR7, UR13, 0x1, URZ ;  /* 0x000000010d077890 */ /* 0x000fe2000fffe03f */
[----:B------:R-:W-:Y:S11]  /*8110*/  BRA `(.L_x_2874) ;  /* 0x0000000000047947 */ /* 0x000ff60003800000 */
.L_x_2861:
[----:B------:R-:W-:-:S05]  /*8120*/  UMOV UR7, UR13 ;  /* 0x0000000d00077c82 */ /* 0x000fca0008000000 */
.L_x_2874:
[----:B------:R-:W-:-:S04]  /*8130*/  UIADD3 UR6, UR13, 0x1, URZ ;  /* 0x000000010d067890 */ /* 0x000fc8000fffe03f */
[----:B------:R-:W-:-:S06]  /*8140*/  UISETP.NE.AND UP0, UPT, UR12, UR6, UPT ;  /* 0x000000060c00728c */ /* 0x000fcc000bf05270 */
[----:B------:R-:W-:-:S13]  /*8150*/  PLOP3.LUT P1, PT, PT, PT, UP0, 0x80, 0x0 ;  /* 0x000000000000781c */ /* 0x000fda0003f2f008 */
[----:B------:R-:W-:Y:S05]  /*8160*/  @!P1 BRA `(.L_x_2812) ;  /* 0x0000003800849947 */ /* 0x000fea0003800000 */
[----:B------:R-:W-:Y:S01]  /*8170*/  UMOV UR18, UR8 ;  /* 0x0000000800127c82 */ /* 0x000fe20008000000 */
[----:B------:R-:W-:Y:S01]  /*8180*/  UMOV UR19, UR17 ;  /* 0x0000001100137c82 */ /* 0x000fe20008000000 */
[----:B------:R-:W-:Y:S01]  /*8190*/  ULDC.64 UR24, c[0x0][0x2c0] ;  /* 0x0000b00000187ab9 */ /* 0x000fe20000000a00 */
[----:B------:R-:W-:Y:S01]  /*81a0*/  UIMAD.WIDE.U32 UR18, UR29, UR30, UR18 ;  /* 0x0000001e1d1272a5 */ /* 0x000fe2000f8e0012 */
[----:B------:R-:W-:Y:S01]  /*81b0*/  UMOV UR23, UR7 ;  /* 0x0000000700177c82 */ /* 0x000fe20008000000 */
[----:B------:R-:W-:Y:S02]  /*81c0*/  UMOV UR6, URZ ;  /* 0x0000003f00067c82 */ /* 0x000fe40008000000 */
[----:B------:R-:W-:-:S04]  /*81d0*/  UIADD3 UR27, UP0, UR4, UR18, URZ ;  /* 0x00000012041b7290 */ /* 0x000fc8000ff1e03f */
[----:B------:R-:W-:Y:S02]  /*81e0*/  UIADD3.X UR18, UR5, UR21, UR19, UP0, !UPT ;  /* 0x0000001505127290 */ /* 0x000fe400087fe413 */
[----:B------:R-:W-:-:S04]  /*81f0*/  ULEA UR26, UP0, UR27, UR24, 0x2 ;  /* 0x000000181b1a7291 */ /* 0x000fc8000f80103f */
[----:B------:R-:W-:Y:S02]  /*8200*/  ULEA.HI.X UR27, UR27, UR25, UR18, 0x2, UP0 ;  /* 0x000000191b1b7291 */ /* 0x000fe400080f1412 */
[----:B------:R-:W-:-:S04]  /*8210*/  UIADD3 UR26, UP0, UR26, 0x3000, URZ ;  /* 0x000030001a1a7890 */ /* 0x000fc8000ff1e03f */
[----:B------:R-:W-:-:S12]  /*8220*/  UIADD3.X UR27, URZ, UR27, URZ, UP0, !UPT ;  /* 0x0000001b3f1b7290 */ /* 0x000fd800087fe43f */
.L_x_2899:
        /* <DEDUP_REMOVED lines=18> */
.L_x_2877:
[----:B------:R-:W2:Y:S04]  /*8350*/  LDG.E.STRONG.GPU R4, desc[UR46][R2.64] ;  /* 0x0000002e02047981 */ /* 0x000ea8000c1ef900 */
[----:B--2---:R-:W-:Y:S01]  /*8360*/  CCTL.IVALL ;  /* 0x00000000ff00798f */ /* 0x004fe20002000000 */
[----:B------:R-:W-:Y:S05]  /*8370*/  YIELD ;  /* 0x0000000000007946 */ /* 0x000fea0003800000 */
[----:B------:R-:W-:-:S13]  /*8380*/  ISETP.NE.AND P1, PT, R4, R5, PT ;  /* 0x000000050400720c */ /* 0x000fda0003f25270 */
[----:B------:R-:W-:Y:S05]  /*8390*/  @P1 BRA `(.L_x_2877) ;  /* 0xfffffffc00ec1947 */ /* 0x000fea000383ffff */
.L_x_2876:
[----:B------:R-:W-:Y:S05]  /*83a0*/  BSYNC B0 ;  /* 0x0000000000007941 */ /* 0x000fea0003800000 */
.L_x_2875:
[----:B------:R-:W-:-:S03]  /*83b0*/  UMOV UR24, 0xffffffff ;  /* 0xffffffff00187882 */ /* 0x000fc60000000000 */
[----:B------:R-:W-:Y:S05]  /*83c0*/  BRA.DIV UR24, `(.L_x_2878) ;  /* 0x0000003a18747947 */ /* 0x000fea000b800000 */
[----:B------:R-:W-:Y:S01]  /*83d0*/  NOP ;  /* 0x0000000000007918 */ /* 0x000fe20000000000 */
.L_x_2943:
        /* <DEDUP_REMOVED lines=19> */
.L_x_2880:
[----:B------:R-:W-:Y:S05]  /*8510*/  BSYNC B0 ;  /* 0x0000000000007941 */ /* 0x000fea0003800000 */
.L_x_2879:
        /* <DEDUP_REMOVED lines=15> */
.L_x_2882:
[----:B------:R-:W-:Y:S05]  /*8610*/  BSYNC B0 ;  /* 0x0000000000007941 */ /* 0x000fea0003800000 */
.L_x_2881:
[----:B------:R-:W-:Y:S06]  /*8620*/  BAR.ARV 0xa, 0xa0 ;  /* 0x0282800000007b1d */ /* 0x000fec0000002000 */
[----:B------:R-:W-:Y:S04]  /*8630*/  BSSY B0, `(.L_x_2883) ;  /* 0x0000003000007945 */ /* 0x000fe80003800000 */
[----:B------:R-:W-:Y:S05]  /*8640*/  @!P0 BRA `(.L_x_2884) ;  /* 0x0000000000048947 */ /* 0x000fea0003800000 */
[----:B------:R-:W-:-:S04]  /*8650*/  DEPBAR.LE SB0, 0x0 ;  /* 0x000080000000791a */ /* 0x000fc80000000000 */
.L_x_2884:
[----:B------:R-:W-:Y:S05]  /*8660*/  BSYNC B0 ;  /* 0x0000000000007941 */ /* 0x000fea0003800000 */
.L_x_2883:
        /* <DEDUP_REMOVED lines=19> */
.L_x_2886:
[----:B------:R-:W-:Y:S05]  /*87a0*/  BSYNC B0 ;  /* 0x0000000000007941 */ /* 0x000fea0003800000 */
.L_x_2885:
        /* <DEDUP_REMOVED lines=16> */
.L_x_2889:
[----:B------:R-:W2:Y:S04]  /*88b0*/  LDG.E.STRONG.GPU R4, desc[UR46][R2.64] ;  /* 0x0000002e02047981 */ /* 0x000ea8000c1ef900 */
[----:B--2---:R-:W-:Y:S01]  /*88c0*/  CCTL.IVALL ;  /* 0x00000000ff00798f */ /* 0x004fe20002000000 */
[----:B------:R-:W-:Y:S05]  /*88d0*/  YIELD ;  /* 0x0000000000007946 */ /* 0x000fea0003800000 */
[----:B------:R-:W-:-:S13]  /*88e0*/  ISETP.NE.AND P1, PT, R4, R5, PT ;  /* 0x000000050400720c */ /* 0x000fda0003f25270 */
[----:B------:R-:W-:Y:S05]  /*88f0*/  @P1 BRA `(.L_x_2889) ;  /* 0xfffffffc00ec1947 */ /* 0x000fea000383ffff */
.L_x_2888:
[----:B------:R-:W-:Y:S05]  /*8900*/  BSYNC B0 ;  /* 0x0000000000007941 */ /* 0x000fea0003800000 */
.L_x_2887:
[----:B------:R-:W-:-:S03]  /*8910*/  UMOV UR18, 0xffffffff ;  /* 0xffffffff00127882 */ /* 0x000fc60000000000 */
[----:B------:R-:W-:Y:S05]  /*8920*/  BRA.DIV UR18, `(.L_x_2890) ;  /* 0x0000003612387947 */ /* 0x000fea000b800000 */
[----:B------:R-:W-:Y:S01]  /*8930*/  NOP ;  /* 0x0000000000007918 */ /* 0x000fe20000000000 */
.L_x_2946:
        /* <DEDUP_REMOVED lines=15> */
.L_x_2892:
[----:B------:R-:W-:Y:S05]  /*8a30*/  BSYNC B0 ;  /* 0x0000000000007941 */ /* 0x000fea0003800000 */
.L_x_2891:
        /* <DEDUP_REMOVED lines=15> */
.L_x_2894:
[----:B------:R-:W-:Y:S05]  /*8b30*/  BSYNC B0 ;  /* 0x0000000000007941 */ /* 0x000fea0003800000 */
.L_x_2893:
[----:B------:R-:W-:Y:S06]  /*8b40*/  BAR.ARV 0xa, 0xa0 ;  /* 0x0282800000007b1d */ /* 0x000fec0000002000 */
[----:B------:R-:W-:Y:S04]  /*8b50*/  BSSY B0, `(.L_x_2895) ;  /* 0x0000003000007945 */ /* 0x000fe80003800000 */
[----:B------:R-:W-:Y:S05]  /*8b60*/  @!P0 BRA `(.L_x_2896) ;  /* 0x0000000000048947 */ /* 0x000fea0003800000 */
[----:B------:R-:W-:-:S04]  /*8b70*/  DEPBAR.LE SB0, 0x0 ;  /* 0x000080000000791a */ /* 0x000fc80000000000 */
.L_x_2896:
[----:B------:R-:W-:Y:S05]  /*8b80*/  BSYNC B0 ;  /* 0x0000000000007941 */ /* 0x000fea0003800000 */
.L_x_2895:
        /* <DEDUP_REMOVED lines=19> */
.L_x_2898:
[----:B------:R-:W-:Y:S05]  /*8cc0*/  BSYNC B0 ;  /* 0x0000000000007941 */ /* 0x000fea0003800000 */
.L_x_2897:
[----:B------:R-:W-:Y:S02]  /*8cd0*/  UIADD3 UR7, UR7, 0x2, URZ ;  /* 0x0000000207077890 */ /* 0x000fe4000fffe03f */
[----:B------:R-:W-:Y:S02]  /*8ce0*/  UIADD3 UR6, UR6, 0x3000, URZ ;  /* 0x0000300006067890 */ /* 0x000fe4000fffe03f */
[----:B------:R-:W-:-:S06]  /*8cf0*/  UISETP.GE.AND UP0, UPT, UR7, UR12, UPT ;  /* 0x0000000c0700728c */ /* 0x000fcc000bf06270 */
[----:B------:R-:W-:-:S13]  /*8d00*/  PLOP3.LUT P1, PT, PT, PT, UP0, 0x80, 0x0 ;  /* 0x000000000000781c */ /* 0x000fda0003f2f008 */
[----:B------:R-:W-:Y:S05]  /*8d10*/  @!P1 BRA `(.L_x_2899) ;  /* 0xfffffff400449947 */ /* 0x000fea000383ffff */
[----:B------:R-:W-:Y:S05]  /*8d20*/  BRA `(.L_x_2812) ;  /* 0x0000002c00947947 */ /* 0x000fea0003800000 */
.L_x_2852:
[----:B------:R-:W1:Y:S01]  /*8d30*/  LDC R5, c[0x0][0x8d0] ;  /* 0x00023400ff057b82 */ /* 0x000e620000000800 */
[----:B------:R-:W2:Y:S01]  /*8d40*/  S2R R3, SR_CTAID.X ;  /* 0x0000000000037919 */ /* 0x000ea20000002500 */
[----:B------:R-:W-:Y:S01]  /*8d50*/  ULDC UR4, c[0x0][0x8e8] ;  /* 0x00023a0000047ab9 */ /* 0x000fe20000000800 */
[----:B-1----:R-:W-:Y:S01]  /*8d60*/  ISETP.NE.AND P0, PT, R5, 0x1, PT ;  /* 0x000000010500780c */ /* 0x002fe20003f05270 */
[----:B--2---:R-:W-:-:S12]  /*8d70*/  IMAD.MOV.U32 R2, RZ, RZ, R3 ;  /* 0x000000ffff027224 */ /* 0x004fd800078e0003 */
[----:B------:R-:W1:Y:S08]  /*8d80*/  @P0 LDC R0, c[0x0][0x8d4] ;  /* 0x00023500ff000b82 */ /* 0x000e700000000800 */
[----:B------:R-:W2:Y:S01]  /*8d90*/  @P0 LDC R7, c[0x0][0x8d8] ;  /* 0x00023600ff070b82 */ /* 0x000ea20000000800 */
[----:B-1----:R-:W-:-:S05]  /*8da0*/  @P0 IMAD.HI.U32 R0, R3, R0, RZ ;  /* 0x0000000003000227 */ /* 0x002fca00078e00ff */
[----:B--2---:R-:W-:-:S04]  /*8db0*/  @P0 SHF.R.U32.HI R2, RZ, R7, R0 ;  /* 0x00000007ff020219 */ /* 0x004fc80000011600 */
[----:B------:R-:W-:Y:S01]  /*8dc0*/  ISETP.GE.AND P0, PT, R2, UR4, PT ;  /* 0x0000000402007c0c */ /* 0x000fe2000bf06270 */
[----:B------:R-:W-:-:S04]  /*8dd0*/  IMAD.MOV R0, RZ, RZ, -R2 ;  /* 0x000000ffff007224 */ /* 0x000fc800078e0a02 */
[----:B------:R-:W-:-:S08]  /*8de0*/  IMAD R5, R5, R0, R3 ;  /* 0x0000000005057224 */ /* 0x000fd000078e0203 */
[----:B------:R-:W-:Y:S05]  /*8df0*/  @!P0 BRA `(.L_x_2900) ;  /* 0x0000000000208947 */ /* 0x000fea0003800000 */
[----:B------:R-:W1:Y:S01]  /*8e00*/  LDC R3, c[0x0][0x8dc] ;  /* 0x00023700ff037b82 */ /* 0x000e620000000800 */
[----:B------:R-:W-:Y:S01]  /*8e10*/  IMAD.MOV.U32 R0, RZ, RZ, R5 ;  /* 0x000000ffff007224 */ /* 0x000fe200078e0005 */
[----:B-1----:R-:W-:-:S13]  /*8e20*/  ISETP.NE.AND P0, PT, R3, 0x1, PT ;  /* 0x000000010300780c */ /* 0x002fda0003f05270 */
[----:B------:R-:W1:Y:S02]  /*8e30*/  @P0 LDC.64 R6, c[0x0][0x8e0] ;  /* 0x00023800ff060b82 */ /* 0x000e640000000a00 */
[----:B-1----:R-:W-:-:S05]  /*8e40*/  @P0 IMAD.HI.U32 R4, R5, R6, RZ ;  /* 0x0000000605040227 */ /* 0x002fca00078e00ff */
[----:B------:R-:W-:-:S05]  /*8e50*/  @P0 SHF.R.U32.HI R0, RZ, R7, R4 ;  /* 0x00000007ff000219 */ /* 0x000fca0000011604 */
[----:B------:R-:W-:Y:S01]  /*8e60*/  IMAD R3, R0, R3, RZ ;  /* 0x0000000300037224 */ /* 0x000fe200078e02ff */
[----:B------:R-:W-:Y:S06]  /*8e70*/  BRA `(.L_x_2901) ;  /* 0x00000000001c7947 */ /* 0x000fec0003800000 */
.L_x_2900:
[----:B------:R-:W1:Y:S01]  /*8e80*/  LDC R3, c[0x0][0x8c4] ;  /* 0x00023100ff037b82 */ /* 0x000e620000000800 */
[----:B------:R-:W-:Y:S01]  /*8e90*/  IMAD.MOV.U32 R0, RZ, RZ, R5 ;  /* 0x000000ffff007224 */ /* 0x000fe200078e0005 */
[----:B-1----:R-:W-:-:S13]  /*8ea0*/  ISETP.NE.AND P0, PT, R3, 0x1, PT ;  /* 0x000000010300780c */ /* 0x002fda0003f05270 */
[----:B------:R-:W1:Y:S02]  /*8eb0*/  @P0 LDC.64 R6, c[0x0][0x8c8] ;  /* 0x00023200ff060b82 */ /* 0x000e640000000a00 */
[----:B-1----:R-:W-:-:S05]  /*8ec0*/  @P0 IMAD.HI.U32 R4, R5, R6, RZ ;  /* 0x0000000605040227 */ /* 0x002fca00078e00ff */
[----:B------:R-:W-:-:S05]  /*8ed0*/  @P0 SHF.R.U32.HI R0, RZ, R7, R4 ;  /* 0x00000007ff000219 */ /* 0x000fca0000011604 */
[----:B------:R-:W-:-:S07]  /*8ee0*/  IMAD R3, R0, R3, RZ ;  /* 0x0000000300037224 */ /* 0x000fce00078e02ff */
.L_x_2901:
[----:B------:R-:W1:Y:S01]  /*8ef0*/  LDC R8, c[0x0][0x8b8] ;  /* 0x00022e00ff087b82 */ /* 0x000e620000000800 */
[----:B------:R-:W-:Y:S01]  /*8f00*/  IMAD.IADD R3, R5, 0x1, -R3 ;  /* 0x0000000105037824 */ /* 0x000fe200078e0a03 */
[----:B------:R-:W-:-:S06]  /*8f10*/  ULDC.64 UR6, c[0x0][0x8f8] ;  /* 0x00023e0000067ab9 */ /* 0x000fcc0000000a00 */
[----:B------:R-:W2:Y:S01]  /*8f20*/  LDC R4, c[0x0][0x8c4] ;  /* 0x00023100ff047b82 */ /* 0x000ea20000000800 */
[C---:B-1----:R-:W-:Y:S02]  /*8f30*/  ISETP.NE.AND P0, PT, R8.reuse, 0x1, PT ;  /* 0x000000010800780c */ /* 0x042fe40003f05270 */
[----:B------:R-:W-:Y:S01]  /*8f40*/  R2UR UR20, R8 ;  /* 0x00000000081472ca */ /* 0x000fe200000e0000 */
[----:B--2---:R-:W-:-:S04]  /*8f50*/  IMAD R3, R2, R4, R3 ;  /* 0x0000000402037224 */ /* 0x004fc800078e0203 */
[----:B------:R-:W-:-:S06]  /*8f60*/  IMAD.MOV.U32 R11, RZ, RZ, R3 ;  /* 0x000000ffff0b7224 */ /* 0x000fcc00078e0003 */
[----:B------:R-:W1:Y:S01]  /*8f70*/  @P0 LDC R6, c[0x0][0x8bc] ;  /* 0x00022f00ff060b82 */ /* 0x000e620000000800 */
[----:B------:R-:W-:-:S07]  /*8f80*/  R2UR UR5, R3 ;  /* 0x00000000030572ca */ /* 0x000fce00000e0000 */
[----:B------:R-:W2:Y:S01]  /*8f90*/  @P0 LDC R7, c[0x0][0x8c0] ;  /* 0x00023000ff070b82 */ /* 0x000ea20000000800 */
[----:B-1----:R-:W-:-:S05]  /*8fa0*/  @P0 IMAD.HI.U32 R2, R3, R6, RZ ;  /* 0x0000000603020227 */ /* 0x002fca00078e00ff */
[----:B--2---:R-:W-:Y:S02]  /*8fb0*/  @P0 SHF.R.U32.HI R11, RZ, R7, R2 ;  /* 0x00000007ff0b0219 */ /* 0x004fe40000011602 */
[----:B------:R-:W-:-:S03]  /*8fc0*/  ISETP.NE.U32.AND P0, PT, RZ, UR6, PT ;  /* 0x00000006ff007c0c */ /* 0x000fc6000bf05070 */
[----:B------:R-:W-:Y:S01]  /*8fd0*/  IMAD.MOV R2, RZ, RZ, -R11 ;  /* 0x000000ffff027224 */ /* 0x000fe200078e0a0b */
[----:B------:R-:W-:-:S04]  /*8fe0*/  ISETP.NE.AND.EX P0, PT, RZ, UR7, PT, P0 ;  /* 0x00000007ff007c0c */ /* 0x000fc8000bf05300 */
[----:B------:R-:W-:-:S13]  /*8ff0*/  R2UR UR4, R2 ;  /* 0x00000000020472ca */ /* 0x000fda00000e0000 */
[----:B------:R-:W-:Y:S01]  /*9000*/  UIMAD UR20, UR20, UR4, UR5 ;  /* 0x00000004141472a4 */ /* 0x000fe2000f8e0205 */
[----:B------:R-:W-:Y:S11]  /*9010*/  @!P0 BRA `(.L_x_2902) ;  /* 0x0000000000108947 */ /* 0x000ff60003800000 */
[----:B------:R-:W1:Y:S02]  /*9020*/  LDC.64 R2, c[0x0][0x8f8] ;  /* 0x00023e00ff027b82 */ /* 0x000e640000000a00 */
[----:B-1----:R-:W-:-:S05]  /*9030*/  IMAD.WIDE R2, R11, 0x4, R2 ;  /* 0x000000040b027825 */ /* 0x002fca00078e0202 */
[----:B------:R2:W5:Y:S01]  /*9040*/  LDG.E R4, desc[UR46][R2.64] ;  /* 0x0000002e02047981 */ /* 0x000562000c1e1900 */
[----:B------:R-:W-:Y:S05]  /*9050*/  BRA `(.L_x_2903) ;  /* 0x00000000002c7947 */ /* 0x000fea0003800000 */
.L_x_2902:
[----:B------:R-:W-:Y:S02]  /*9060*/  ULDC.64 UR4, c[0x0][0x8f0] ;  /* 0x00023c0000047ab9 */ /* 0x000fe40000000a00 */
[----:B------:R-:W-:-:S04]  /*9070*/  ISETP.NE.U32.AND P0, PT, RZ, UR4, PT ;  /* 0x00000004ff007c0c */ /* 0x000fc8000bf05070 */
[----:B------:R-:W-:-:S13]  /*9080*/  ISETP.NE.AND.EX P0, PT, RZ, UR5, PT, P0 ;  /* 0x00000005ff007c0c */ /* 0x000fda000bf05300 */
[----:B------:R-:W-:Y:S05]  /*9090*/  @!P0 BRA `(.L_x_2904) ;  /* 0x0000000000188947 */ /* 0x000fea0003800000 */
[----:B------:R-:W1:Y:S02]  /*90a0*/  LDC.64 R2, c[0x0][0x8f0] ;  /* 0x00023c00ff027b82 */ /* 0x000e640000000a00 */
[----:B-1----:R-:W-:-:S05]  /*90b0*/  IMAD.WIDE R2, R11, 0x4, R2 ;  /* 0x000000040b027825 */ /* 0x002fca00078e0202 */
[----:B------:R-:W2:Y:S04]  /*90c0*/  LDG.E R4, desc[UR46][R2.64] ;  /* 0x0000002e02047981 */ /* 0x000ea8000c1e1900 */
[----:B------:R-:W2:Y:S02]  /*90d0*/  LDG.E R5, desc[UR46][R2.64+0x4] ;  /* 0x0000042e02057981 */ /* 0x000ea4000c1e1900 */
[----:B--2---:R-:W-:Y:S01]  /*90e0*/  IMAD.IADD R4, R5, 0x1, -R4 ;  /* 0x0000000105047824 */ /* 0x004fe200078e0a04 */
[----:B------:R-:W-:Y:S06]  /*90f0*/  BRA `(.L_x_2903) ;  /* 0x0000000000047947 */ /* 0x000fec0003800000 */
.L_x_2904:
[----:B------:R-:W1:Y:S02]  /*9100*/  LDC R4, c[0x0][0x8ec] ;  /* 0x00023b00ff047b82 */ /* 0x000e640000000800 */
.L_x_2903:
[----:B-1---5:R-:W-:Y:S01]  /*9110*/  VIADD R4, R4, 0x7f ;  /* 0x0000007f04047836 */ /* 0x022fe20000000000 */
[----:B------:R-:W-:Y:S01]  /*9120*/  LOP3.LUT R12, R0, 0x1ffffff, RZ, 0x3c, !PT ;  /* 0x01ffffff000c7812 */ /* 0x000fe200078e3cff */
[----:B------:R-:W-:Y:S02]  /*9130*/  IMAD.MOV.U32 R10, RZ, RZ, 0x1 ;  /* 0x00000001ff0a7424 */ /* 0x000fe400078e00ff */
[----:B--2---:R-:W-:Y:S01]  /*9140*/  IMAD.MOV.U32 R2, RZ, RZ, RZ ;  /* 0x000000ffff027224 */ /* 0x004fe200078e00ff */
[----:B------:R-:W-:-:S04]  /*9150*/  SHF.R.S32.HI R3, RZ, 0x1f, R4 ;  /* 0x0000001fff037819 */ /* 0x000fc80000011404 */
[----:B------:R-:W-:-:S04]  /*9160*/  LEA.HI R3, R3, R4, RZ, 0x7 ;  /* 0x0000000403037211 */ /* 0x000fc800078f38ff */
[----:B------:R-:W-:-:S04]  /*9170*/  SHF.R.S32.HI R3, RZ, 0x7, R3 ;  /* 0x00000007ff037819 */ /* 0x000fc80000011403 */
[C---:B------:R-:W-:Y:S01]  /*9180*/  ISETP.GT.AND P0, PT, R3.reuse, R0, PT ;  /* 0x000000000300720c */ /* 0x040fe20003f04270 */
[----:B------:R-:W-:-:S03]  /*9190*/  IMAD.IADD R12, R3, 0x1, R12 ;  /* 0x00000001030c7824 */ /* 0x000fc600078e020c */
[----:B------:R-:W-:-:S04]  /*91a0*/  SEL R11, R11, 0xffffffff, P0 ;  /* 0xffffffff0b0b7807 */ /* 0x000fc80000000000 */
[----:B------:R-:W-:-:S13]  /*91b0*/  ISETP.GE.AND P0, PT, R11, RZ, PT ;  /* 0x000000ff0b00720c */ /* 0x000fda0003f06270 */
[----:B------:R-:W-:Y:S05]  /*91c0*/  @!P0 BRA `(.L_x_2905) ;  /* 0x0000002400d88947 */ /* 0x000fea0003800000 */
[----:B------:R-:W1:Y:S08]  /*91d0*/  LDC.64 R8, c[0x0][0x770] ;  /* 0x0001dc00ff087b82 */ /* 0x000e700000000a00 */
[----:B------:R-:W2:Y:S08]  /*91e0*/  LDC.64 R2, c[0x0][0x780] ;  /* 0x0001e000ff027b82 */ /* 0x000eb00000000a00 */
[----:B------:R-:W3:Y:S01]  /*91f0*/  LDC.64 R6, c[0x0][0x778] ;  /* 0x0001de00ff067b82 */ /* 0x000ee20000000a00 */
[----:B-1----:R-:W-:-:S07]  /*9200*/  ISETP.NE.U32.AND P0, PT, R8, RZ, PT ;  /* 0x000000ff0800720c */ /* 0x002fce0003f05070 */
[----:B------:R-:W1:Y:S01]  /*9210*/  LDC.64 R14, c[0x0][0x778] ;  /* 0x0001de00ff0e7b82 */ /* 0x000e620000000a00 */
[----:B------:R-:W-:Y:S02]  /*9220*/  ISETP.NE.AND.EX P0, PT, R9, RZ, PT, P0 ;  /* 0x000000ff0900720c */ /* 0x000fe40003f05300 */
[----:B--2---:R-:W-:-:S05]  /*9230*/  ISETP.NE.U32.AND P1, PT, R2, RZ, PT ;  /* 0x000000ff0200720c */ /* 0x004fca0003f25070 */
[----:B------:R-:W2:Y:S01]  /*9240*/  LDC.64 R4, c[0x0][0x770] ;  /* 0x0001dc00ff047b82 */ /* 0x000ea20000000a00 */
[----:B------:R-:W-:-:S05]  /*9250*/  ISETP.NE.AND.EX P1, PT, R3, RZ, PT, P1 ;  /* 0x000000ff0300720c */ /* 0x000fca0003f25310 */
[----:B------:R-:W-:Y:S01]  /*9260*/  VOTEU.ANY UP0, P0 ;  /* 0x00000000003f7886 */ /* 0x000fe20000000100 */
[----:B---3--:R-:W-:Y:S02]  /*9270*/  ISETP.NE.U32.AND P0, PT, R6, RZ, PT ;  /* 0x000000ff0600720c */ /* 0x008fe40003f05070 */
[----:B------:R-:W-:Y:S02]  /*9280*/  PLOP3.LUT P2, PT, PT, PT, UP0, 0x80, 0x0 ;  /* 0x000000000000781c */ /* 0x000fe40003f4f008 */
[----:B------:R-:W-:-:S03]  /*9290*/  ISETP.NE.AND.EX P0, PT, R7, RZ, PT, P0 ;  /* 0x000000ff0700720c */ /* 0x000fc60003f05300 */
[----:B------:R-:W3:Y:S01]  /*92a0*/  @P1 LDC.64 R6, c[0x0][0x780] ;  /* 0x0001e000ff061b82 */ /* 0x000ee20000000a00 */
[----:B-1----:R-:W-:-:S07]  /*92b0*/  IMAD.WIDE R2, R11, 0x4, R14 ;  /* 0x000000040b027825 */ /* 0x002fce00078e020e */
[----:B------:R-:W1:Y:S01]  /*92c0*/  LDC R15, c[0x0][0x280] ;  /* 0x0000a000ff0f7b82 */ /* 0x000e620000000800 */
[----:B--2---:R-:W-:-:S05]  /*92d0*/  IMAD.WIDE R4, R11, 0x4, R4 ;  /* 0x000000040b047825 */ /* 0x004fca00078e0204 */
[----:B------:R-:W2:Y:S01]  /*92e0*/  @P2 LDG.E R16, desc[UR46][R4.64] ;  /* 0x0000002e04102981 */ /* 0x000ea2000c1e1900 */
[----:B------:R-:W-:-:S03]  /*92f0*/  IMAD.MOV.U32 R13, RZ, RZ, RZ ;  /* 0x000000ffff0d7224 */ /* 0x000fc600078e00ff */
[----:B------:R4:W5:Y:S04]  /*9300*/  @P2 LDG.E R0, desc[UR46][R4.64] ;  /* 0x0000002e04002981 */ /* 0x000968000c1e1900 */
[----:B------:R4:W5:Y:S01]  /*9310*/  @P0 LDG.E R13, desc[UR46][R2.64] ;  /* 0x0000002e020d0981 */ /* 0x000962000c1e1900 */
[----:B---3--:R-:W-:-:S05]  /*9320*/  @P1 IMAD.WIDE R6, R11, 0x4, R6 ;  /* 0x000000040b061825 */ /* 0x008fca00078e0206 */
[----:B-1----:R4:W5:Y:S01]  /*9330*/  @P1 LDG.E R15, desc[UR46][R6.64] ;  /* 0x0000002e060f1981 */ /* 0x002962000c1e1900 */
[----:B--2---:R-:W-:-:S05]  /*9340*/  @P2 IMAD R16, R11, 0x40, R16 ;  /* 0x000000400b102824 */ /* 0x004fca00078e0210 */
[----:B------:R-:W-:Y:S01]  /*9350*/  @P2 R2UR UR4, R16 ;  /* 0x00000000100422ca */ /* 0x000fe200000e0000 */
[----:B----4-:R-:W-:-:S14]  /*9360*/  @P1 BRA `(.L_x_2906) ;  /* 0x0000000000101947 */ /* 0x010fdc0003800000 */
[----:B------:R-:W-:Y:S05]  /*9370*/  @!P2 BRA `(.L_x_2906) ;  /* 0x00000000000ca947 */ /* 0x000fea0003800000 */
[----:B------:R-:W2:Y:S04]  /*9380*/  LDG.E R6, desc[UR46][R4.64] ;  /* 0x0000002e04067981 */ /* 0x000ea8000c1e1900 */
[----:B-----5:R-:W2:Y:S02]  /*9390*/  LDG.E R15, desc[UR46][R4.64+0x4] ;  /* 0x0000042e040f7981 */ /* 0x020ea4000c1e1900 */
[----:B--2---:R-:W-:-:S07]  /*93a0*/  IMAD.IADD R15, R15, 0x1, -R6 ;  /* 0x000000010f0f7824 */ /* 0x004fce00078e0a06 */
.L_x_2906:
[----:B------:R-:W-:Y:S01]  /*93b0*/  @UP0 USHF.R.S32.HI UR5, URZ, 0x1f, UR4 ;  /* 0x0000001f3f050899 */ /* 0x000fe20008011404 */
[----:B------:R-:W-:Y:S01]  /*93c0*/  ULDC.64 UR8, c[0x0][0x788] ;  /* 0x0001e20000087ab9 */ /* 0x000fe20000000a00 */
[----:B------:R-:W-:Y:S01]  /*93d0*/  UMOV UR6, URZ ;  /* 0x0000003f00067c82 */ /* 0x000fe20008000000 */
[----:B------:R-:W-:Y:S01]  /*93e0*/  ISETP.NE.U32.AND P1, PT, RZ, UR8, PT ;  /* 0x00000008ff007c0c */ /* 0x000fe2000bf25070 */
[----:B------:R-:W-:Y:S01]  /*93f0*/  @UP0 ULEA.HI UR5, UR5, UR4, URZ, 0x6 ;  /* 0x0000000405050291 */ /* 0x000fe2000f8f303f */
[----:B-----5:R-:W-:Y:S02]  /*9400*/  @P2 R2UR UR6, R0 ;  /* 0x00000000000622ca */ /* 0x020fe400000e0000 */
[----:B------:R-:W-:Y:S01]  /*9410*/  ISETP.NE.AND.EX P1, PT, RZ, UR9, PT, P1 ;  /* 0x00000009ff007c0c */ /* 0x000fe2000bf25310 */
[----:B------:R-:W-:Y:S01]  /*9420*/  @UP0 ULOP3.LUT UR7, UR5, 0xffffffc0, URZ, 0xc0, !UPT ;  /* 0xffffffc005070892 */ /* 0x000fe2000f8ec03f */
[----:B------:R-:W-:Y:S01]  /*9430*/  ULDC UR9, c[0x0][0x290] ;  /* 0x0000a40000097ab9 */ /* 0x000fe20000000800 */
[----:B------:R-:W-:-:S02]  /*9440*/  UMOV UR4, URZ ;  /* 0x0000003f00047c82 */ /* 0x000fc40008000000 */
[----:B------:R-:W-:Y:S01]  /*9450*/  @UP0 USHF.R.S32.HI UR8, URZ, 0x1f, UR7 ;  /* 0x0000001f3f080899 */ /* 0x000fe20008011407 */
[----:B------:R-:W-:Y:S01]  /*9460*/  IMAD.U32 R0, RZ, RZ, UR9 ;  /* 0x00000009ff007e24 */ /* 0x000fe2000f8e00ff */
[----:B------:R-:W-:Y:S01]  /*9470*/  UMOV UR5, URZ ;  /* 0x0000003f00057c82 */ /* 0x000fe20008000000 */
[----:B------:R-:W-:-:S04]  /*9480*/  @UP0 UMOV UR4, UR7 ;  /* 0x0000000700040c82 */ /* 0x000fc80008000000 */
[----:B------:R-:W-:Y:S01]  /*9490*/  @UP0 UMOV UR5, UR8 ;  /* 0x0000000800050c82 */ /* 0x000fe20008000000 */
[----:B------:R-:W-:Y:S05]  /*94a0*/  @!P1 BRA `(.L_x_2907) ;  /* 0x0000000000109947 */ /* 0x000fea0003800000 */
[----:B------:R-:W1:Y:S02]  /*94b0*/  LDC.64 R2, c[0x0][0x788] ;  /* 0x0001e200ff027b82 */ /* 0x000e640000000a00 */
[----:B-1----:R-:W-:-:S05]  /*94c0*/  IMAD.WIDE R2, R11, 0x4, R2 ;  /* 0x000000040b027825 */ /* 0x002fca00078e0202 */
[----:B------:R1:W5:Y:S01]  /*94d0*/  LDG.E R0, desc[UR46][R2.64] ;  /* 0x0000002e02007981 */ /* 0x000362000c1e1900 */
[----:B------:R-:W-:Y:S05]  /*94e0*/  BRA `(.L_x_2908) ;  /* 0x0000000000107947 */ /* 0x000fea0003800000 */
.L_x_2907:
[----:B------:R-:W-:Y:S05]  /*94f0*/  @!P0 BRA `(.L_x_2908) ;  /* 0x00000000000c8947 */ /* 0x000fea0003800000 */
[----:B------:R-:W2:Y:S04]  /*9500*/  LDG.E R5, desc[UR46][R2.64] ;  /* 0x0000002e02057981 */ /* 0x000ea8000c1e1900 */
[----:B------:R-:W2:Y:S02]  /*9510*/  LDG.E R0, desc[UR46][R2.64+0x4] ;  /* 0x0000042e02007981 */ /* 0x000ea4000c1e1900 */
[----:B--2---:R-:W-:-:S07]  /*9520*/  IMAD.IADD R0, R0, 0x1, -R5 ;  /* 0x0000000100007824 */ /* 0x004fce00078e0a05 */
.L_x_2908:
[----:B-1----:R-:W-:Y:S01]  /*9530*/  IMAD R3, R12, 0x80, R15 ;  /* 0x000000800c037824 */ /* 0x002fe200078e020f */
[----:B------:R-:W-:Y:S01]  /*9540*/  ULDC UR7, c[0x0][0x74c] ;  /* 0x0001d30000077ab9 */ /* 0x000fe20000000800 */
[----:B------:R-:W-:Y:S02]  /*9550*/  VIADD R15, R15, 0x3f ;  /* 0x0000003f0f0f7836 */ /* 0x000fe40000000000 */
[----:B------:R-:W-:Y:S01]  /*9560*/  IMAD.MOV.U32 R2, RZ, RZ, RZ ;  /* 0x000000ffff027224 */ /* 0x000fe200078e00ff */
[----:B-----5:R-:W-:-:S04]  /*9570*/  IADD3 R0, R3, -UR7, -R0 ;  /* 0x8000000703007c10 */ /* 0x020fc8000fffe800 */
[----:B------:R-:W-:-:S04]  /*9580*/  SHF.R.S32.HI R3, RZ, 0x1f, R0 ;  /* 0x0000001fff037819 */ /* 0x000fc80000011400 */
[----:B------:R-:W-:Y:S02]  /*9590*/  LEA.HI R3, R3, R0, RZ, 0x6 ;  /* 0x0000000003037211 */ /* 0x000fe400078f30ff */
[----:B------:R-:W-:Y:S02]  /*95a0*/  SHF.R.S32.HI R0, RZ, 0x1f, R15 ;  /* 0x0000001fff007819 */ /* 0x000fe4000001140f */
[----:B------:R-:W-:Y:S02]  /*95b0*/  SHF.R.S32.HI R3, RZ, 0x6, R3 ;  /* 0x00000006ff037819 */ /* 0x000fe40000011403 */
[----:B------:R-:W-:Y:S02]  /*95c0*/  LEA.HI R0, R0, R15, RZ, 0x6 ;  /* 0x0000000f00007211 */ /* 0x000fe400078f30ff */
[----:B------:R-:W-:Y:S02]  /*95d0*/  VIMNMX R4, RZ, R3, !PT ;  /* 0x00000003ff047248 */ /* 0x000fe40007fe0100 */
[----:B------:R-:W-:-:S04]  /*95e0*/  SHF.R.S32.HI R0, RZ, 0x6, R0 ;  /* 0x00000006ff007819 */ /* 0x000fc80000011400 */
[----:B------:R-:W-:-:S13]  /*95f0*/  ISETP.GT.AND P1, PT, R0, R4, PT ;  /* 0x000000040000720c */ /* 0x000fda0003f24270 */
[----:B------:R-:W-:Y:S05]  /*9600*/  @!P1 BRA `(.L_x_2905) ;  /* 0x0000002000c89947 */ /* 0x000fea0003800000 */
[----:B------:R-:W-:Y:S01]  /*9610*/  ISETP.NE.U32.AND P1, PT, R8, RZ, PT ;  /* 0x000000ff0800720c */ /* 0x000fe20003f25070 */
[----:B------:R-:W-:Y:S01]  /*9620*/  USHF.R.S32.HI UR7, URZ, 0x1f, UR20 ;  /* 0x0000001f3f077899 */ /* 0x000fe20008011414 */
[----:B------:R-:W-:Y:S01]  /*9630*/  SHF.R.S32.HI R2, RZ, 0x1f, R11 ;  /* 0x0000001fff027819 */ /* 0x000fe2000001140b */
[----:B------:R-:W-:Y:S01]  /*9640*/  ULDC.64 UR10, c[0x0][0x718] ;  /* 0x0001c600000a7ab9 */ /* 0x000fe20000000a00 */
[----:B------:R-:W-:Y:S01]  /*9650*/  ISETP.NE.AND.EX P1, PT, R9, RZ, PT, P1 ;  /* 0x000000ff0900720c */ /* 0x000fe20003f25310 */
[----:B------:R-:W-:Y:S01]  /*9660*/  UMOV UR8, UR4 ;  /* 0x0000000400087c82 */ /* 0x000fe20008000000 */
[----:B------:R-:W-:Y:S01]  /*9670*/  UMOV UR9, UR5 ;  /* 0x0000000500097c82 */ /* 0x000fe20008000000 */
[----:B------:R-:W-:Y:S01]  /*9680*/  R2UR UR21, R11 ;  /* 0x000000000b1572ca */ /* 0x000fe200000e0000 */
[----:B------:R-:W-:Y:S01]  /*9690*/  UIMAD.WIDE.U32 UR4, UR20, UR10, UR8 ;  /* 0x0000000a140472a5 */ /* 0x000fe2000f8e0008 */
[----:B------:R-:W-:Y:S01]  /*96a0*/  SEL R2, R2, RZ, !P1 ;  /* 0x000000ff02027207 */ /* 0x000fe20004800000 */
[----:B------:R-:W-:Y:S01]  /*96b0*/  UIMAD UR10, UR7, UR10, URZ ;  /* 0x0000000a070a72a4 */ /* 0x000fe2000f8e023f */
[----:B------:R-:W-:Y:S01]  /*96c0*/  R2UR UR18, R12 ;  /* 0x000000000c1272ca */ /* 0x000fe200000e0000 */
[----:B------:R-:W-:Y:S01]  /*96d0*/  ULDC.64 UR14, c[0x0][0x730] ;  /* 0x0001cc00000e7ab9 */ /* 0x000fe20000000a00 */
[----:B------:R-:W-:Y:S01]  /*96e0*/  R2UR UR12, R2 ;  /* 0x00000000020c72ca */ /* 0x000fe200000e0000 */
[----:B------:R-:W-:Y:S01]  /*96f0*/  UIMAD UR7, UR7, UR14, URZ ;  /* 0x0000000e070772a4 */ /* 0x000fe2000f8e023f */
[----:B------:R-:W-:Y:S01]  /*9700*/  R2UR UR19, R13 ;  /* 0x000000000d1372ca */ /* 0x000fe200000e0000 */
[----:B------:R-:W-:Y:S01]  /*9710*/  UIMAD UR10, UR20, UR11, UR10 ;  /* 0x0000000b140a72a4 */ /* 0x000fe2000f8e020a */
[----:B------:R-:W-:Y:S01]  /*9720*/  SEL R11, R11, RZ, !P0 ;  /* 0x000000ff0b0b7207 */ /* 0x000fe20004000000 */
[----:B------:R-:W-:Y:S01]  /*9730*/  UIMAD.WIDE.U32 UR8, UR20, UR14, UR8 ;  /* 0x0000000e140872a5 */ /* 0x000fe2000f8e0008 */
[----:B------:R-:W-:Y:S01]  /*9740*/  BSSY B0, `(.L_x_2905) ;  /* 0x000021e000007945 */ /* 0x000fe20003800000 */
[----:B------:R-:W-:Y:S01]  /*9750*/  ULDC UR11, c[0x0][0x2e8] ;  /* 0x0000ba00000b7ab9 */ /* 0x000fe20000000800 */
[----:B------:R-:W-:Y:S01]  /*9760*/  UIMAD UR7, UR20, UR15, UR7 ;  /* 0x0000000f140772a4 */ /* 0x000fe2000f8e0207 */
[----:B------:R-:W-:Y:S01]  /*9770*/  R2UR UR13, R11 ;  /* 0x000000000b0d72ca */ /* 0x000fe200000e0000 */
[----:B------:R-:W-:Y:S01]  /*9780*/  UISETP.NE.AND UP0, UPT, UR11, 0x1, UPT ;  /* 0x000000010b00788c */ /* 0x000fe2000bf05270 */
[----:B------:R-:W-:Y:S01]  /*9790*/  IMAD.MOV.U32 R2, RZ, RZ, RZ ;  /* 0x000000ffff027224 */ /* 0x000fe200078e00ff */
[----:B------:R-:W-:Y:S01]  /*97a0*/  ULDC.64 UR14, c[0x0][0x720] ;  /* 0x0001c800000e7ab9 */ /* 0x000fe20000000a00 */
[----:B------:R-:W-:Y:S01]  /*97b0*/  VOTEU.ANY UP1, P1 ;  /* 0x00000000003f7886 */ /* 0x000fe20000820100 */
[----:B------:R-:W-:-:S02]  /*97c0*/  UIADD3 UR5, UR5, UR10, URZ ;  /* 0x0000000a05057290 */ /* 0x000fc4000fffe03f */
[----:B------:R-:W-:Y:S02]  /*97d0*/  UIADD3 UR9, UR9, UR7, URZ ;  /* 0x0000000709097290 */ /* 0x000fe4000fffe03f */
[----:B------:R-:W-:Y:S02]  /*97e0*/  USEL UR21, UR21, URZ, !UP1 ;  /* 0x0000003f15157287 */ /* 0x000fe4000c800000 */
[----:B------:R-:W-:Y:S01]  /*97f0*/  UIMAD UR7, UR12, UR14, URZ ;  /* 0x0000000e0c0772a4 */ /* 0x000fe2000f8e023f */
[----:B------:R-:W-:Y:S01]  /*9800*/  ELECT P0, URZ, PT ;  /* 0x00000000003f782f */ /* 0x000fe20003800000 */
[----:B------:R-:W-:Y:S01]  /*9810*/  ULDC.64 UR16, c[0x0][0x738] ;  /* 0x0001ce0000107ab9 */ /* 0x000fe20000000a00 */
[----:B------:R-:W-:Y:S02]  /*9820*/  UIMAD.WIDE.U32 UR22, UR14, UR21, UR4 ;  /* 0x000000150e1672a5 */ /* 0x000fe4000f8e0004 */
[----:B------:R-:W-:Y:S02]  /*9830*/  UIMAD UR5, UR15, UR21, UR7 ;  /* 0x000000150f0572a4 */ /* 0x000fe4000f8e0207 */
[----:B------:R-:W-:-:S02]  /*9840*/  UIMAD.WIDE.U32 UR14, UR16, UR21, UR8 ;  /* 0x00000015100e72a5 */ /* 0x000fc4000f8e0008 */
[----:B------:R-:W-:Y:S01]  /*9850*/  UIMAD UR10, UR12, UR16, URZ ;  /* 0x000000100c0a72a4 */ /* 0x000fe2000f8e023f */
[----:B------:R-:W-:Y:S01]  /*9860*/  @UP0 ULDC UR8, c[0x0][0x2ec] ;  /* 0x0000bb0000080ab9 */ /* 0x000fe20000000800 */
[----:B------:R-:W-:Y:S01]  /*9870*/  @UP0 ULDC UR7, c[0x0][0x2f0] ;  /* 0x0000bc0000070ab9 */ /* 0x000fe20000000800 */
[----:B------:R-:W-:Y:S02]  /*9880*/  UIMAD.WIDE.U32 UR8, UR20, UR8, URZ ;  /* 0x00000008140872a5 */ /* 0x000fe4000f8e003f */
[----:B------:R-:W-:Y:S01]  /*9890*/  UMOV UR12, UR20 ;  /* 0x00000014000c7c82 */ /* 0x000fe20008000000 */
[----:B------:R-:W-:Y:S02]  /*98a0*/  UIMAD UR4, UR17, UR21, UR10 ;  /* 0x00000015110472a4 */ /* 0x000fe4000f8e020a */
[----:B------:R-:W-:Y:S02]  /*98b0*/  ULEA UR11, UR18, UR19, 0x7 ;  /* 0x00000013120b7291 */ /* 0x000fe4000f8e383f */
        /* <DEDUP_REMOVED lines=9> */
.L_x_2947:
        /* <DEDUP_REMOVED lines=15> */
.L_x_2911:
        /* <DEDUP_REMOVED lines=122> */
.L_x_2922:
[----:B-123--:R-:W-:-:S04]  /*a1e0*/  SHF.L.U32 R18, R10, 0x1f, RZ ;  /* 0x0000001f0a127819 */ /* 0x00efc800000006ff */
[----:B------:R-:W2:Y:S02]  /*a1f0*/  SYNCS.PHASECHK.TRANS64.TRYWAIT P1, [R15+URZ+0x26840], R18 ;  /* 0x026840120f0075a7 */ /* 0x000ea4000802017f */
[----:B--2---:R-:W-:Y:S05]  /*a200*/  @!P1 BRA `(.L_x_2914) ;  /* 0x0000001c00309947 */ /* 0x004fea0003800000 */
.L_x_2948:
        /* <DEDUP_REMOVED lines=8> */
.L_x_2915:
        /* <DEDUP_REMOVED lines=44> */
.L_x_2949:
        /* <DEDUP_REMOVED lines=8> */
.L_x_2917:
        /* <DEDUP_REMOVED lines=44> */
.L_x_2950:
        /* <DEDUP_REMOVED lines=8> */
.L_x_2919:
        /* <DEDUP_REMOVED lines=38> */
.L_x_2952:
        /* <DEDUP_REMOVED lines=8> */
.L_x_2921:
        /* <DEDUP_REMOVED lines=44> */
.L_x_2913:
[----:B------:R-:W4:Y:S02]  /*aeb0*/  LDL.LU R4, [R1+0x4] ;  /* 0x0000040001047983 */ /* 0x000f240000300800 */
[----:B----4-:R-:W-:Y:S02]  /*aec0*/  ISETP.NE.AND P1, PT, R4, RZ, PT ;  /* 0x000000ff0400720c */ /* 0x010fe40003f25270 */
[----:B------:R4:W5:Y:S11]  /*aed0*/  LDL R4, [R1] ;  /* 0x0000000001047983 */ /* 0x0009760000100800 */
[----:B----4-:R-:W-:Y:S05]  /*aee0*/  @!P1 BRA `(.L_x_2912) ;  /* 0x0000000400949947 */ /* 0x010fea0003800000 */
[----:B------:R-:W-:-:S04]  /*aef0*/  SHF.L.U32 R12, R10, 0x1f, RZ ;  /* 0x0000001f0a0c7819 */ /* 0x000fc800000006ff */
[----:B------:R-:W4:Y:S02]  /*af00*/  SYNCS.PHASECHK.TRANS64.TRYWAIT P1, [R15+URZ+0x26840], R12 ;  /* 0x0268400c0f0075a7 */ /* 0x000f24000802017f */
[----:B----4-:R-:W-:Y:S05]  /*af10*/  @!P1 BRA `(.L_x_2923) ;  /* 0x0000001000409947 */ /* 0x010fea0003800000 */
.L_x_2953:
        /* <DEDUP_REMOVED lines=8> */
.L_x_2924:
        /* <DEDUP_REMOVED lines=41> */
.L_x_2954:
        /* <DEDUP_REMOVED lines=8> */
.L_x_2926:
        /* <DEDUP_REMOVED lines=41> */
.L_x_2912:
[----:B------:R-:W1:Y:S01]  /*b540*/  S2R R0, SR_TID.X ;  /* 0x0000000000007919 */ /* 0x000e620000002100 */
[----:B------:R-:W-:Y:S01]  /*b550*/  IMAD R3, R16, 0x8, R15 ;  /* 0x0000000810037824 */ /* 0x000fe200078e020f */
[----:B-1----:R-:W-:Y:S02]  /*b560*/  LOP3.LUT R2, R0, 0x7f, RZ, 0xc0, !PT ;  /* 0x0000007f00027812 */ /* 0x002fe400078ec0ff */
[----:B------:R-:W-:Y:S02]  /*b570*/  SHF.L.U32 R0, R10, 0x1f, RZ ;  /* 0x0000001f0a007819 */ /* 0x000fe400000006ff */
[----:B------:R-:W-:Y:S02]  /*b580*/  ISETP.NE.AND P1, PT, R2, RZ, PT ;  /* 0x000000ff0200720c */ /* 0x000fe40003f25270 */
[----:B------:R-:W1:Y:S02]  /*b590*/  SYNCS.PHASECHK.TRANS64.TRYWAIT P0, [R3+URZ+0x26840], R0 ;  /* 0x02684000030075a7 */ /* 0x000e64000800017f */
[----:B-1----:R-:W-:Y:S09]  /*b5a0*/  @!P0 BRA `(.L_x_2927) ;  /* 0x0000000800c48947 */ /* 0x002ff20003800000 */
.L_x_2955:
[----:B------:R-:W-:Y:S05]  /*b5b0*/  @P1 BRA `(.L_x_2928) ;  /* 0x0000000000181947 */ /* 0x000fea0003800000 */
[----:B------:R-:W1:Y:S01]  /*b5c0*/  S2R R2, SR_TID.X ;  /* 0x0000000000027919 */ /* 0x000e620000002100 */
[----:B------:R-:W-:-:S04]  /*b5d0*/  IMAD.MOV.U32 R0, RZ, RZ, 0x3100 ;  /* 0x00003100ff007424 */ /* 0x000fc800078e00ff */
[----:B------:R1:W-:Y:S02]  /*b5e0*/  SYNCS.ARRIVE.TRANS64 RZ, [R3+URZ+0x26830], R0 ;  /* 0x0268300003ff79a7 */ /* 0x0003e4000800003f */
[----:B-1----:R-:W-:-:S13]  /*b5f0*/  LOP3.LUT P0, RZ, R2, 0x1f, RZ, 0xc0, !PT ;  /* 0x0000001f02ff7812 */ /* 0x002fda000780c0ff */
[----:B------:R-:W-:Y:S05]  /*b600*/  @!P0 BRA `(.L_x_2928) ;  /* 0x0000000000048947 */ /* 0x000fea0003800000 */
[----:B------:R-:W-:Y:S01]  /*b610*/  BPT.TRAP 0x1 ;  /* 0x000000040000795c */ /* 0x000fe20000300000 */
.L_x_2928:
        /* <DEDUP_REMOVED lines=48> */
.L_x_2909:
[----:B------:R-:W-:Y:S05]  /*b920*/  BSYNC B0 ;  /* 0x0000000000007941 */ /* 0x000fea0003800000 */
.L_x_2905:
[----:B------:R-:W-:-:S03]  /*b930*/  UMOV UR7, 0xffffffff ;  /* 0xffffffff00077882 */ /* 0x000fc60000000000 */
[----:B------:R-:W-:Y:S05]  /*b940*/  BRA.DIV UR7, `(.L_x_2929) ;  /* 0x0000000607f07947 */ /* 0x000fea000b800000 */
[----:B------:R-:W-:-:S13]  /*b950*/  ELECT P6, URZ, PT ;  /* 0x00000000003f782f */ /* 0x000fda00038c0000 */
.L_x_2958:
[----:B------:R-:W-:Y:S05]  /*b960*/  @!P6 BRA `(.L_x_2812) ;  /* 0x000000000084e947 */ /* 0x000fea0003800000 */
[----:B------:R-:W-:-:S06]  /*b970*/  ULOP3.LUT UR7, UR38, 0x2, URZ, 0xfc, !UPT ;  /* 0x0000000226077892 */ /* 0x000fcc000f8efc3f */
[----:B------:R-:W-:-:S05]  /*b980*/  IMAD.U32 R0, RZ, RZ, UR7 ;  /* 0x00000007ff007e24 */ /* 0x000fca000f8e00ff */
[----:B------:R-:W-:-:S13]  /*b990*/  ISETP.NE.AND P2, PT, R0, 0x3, PT ;  /* 0x000000030000780c */ /* 0x000fda0003f45270 */
[----:B------:R-:W-:Y:S05]  /*b9a0*/  @!P2 BRA `(.L_x_2930) ;  /* 0x000000000004a947 */ /* 0x000fea0003800000 */
[----:B------:R-:W-:Y:S01]  /*b9b0*/  BPT.TRAP 0x1 ;  /* 0x000000040000795c */ /* 0x000fe20000300000 */
.L_x_2930:
        /* <DEDUP_REMOVED lines=15> */
.L_x_2959:
[----:B------:R-:W2:Y:S02]  /*bab0*/  SYNCS.PHASECHK.TRANS64.TRYWAIT P0, [R3+URZ], R0 ;  /* 0x00000000030075a7 */ /* 0x000ea4000800017f */
[----:B--2---:R-:W-:Y:S05]  /*bac0*/  @!P0 BRA `(.L_x_2932) ;  /* 0x0000000400c48947 */ /* 0x004fea0003800000 */
.L_x_2960:
[----:B------:R-:W-:Y:S05]  /*bad0*/  @!P2 BRA `(.L_x_2933) ;  /* 0x000000000004a947 */ /* 0x000fea0003800000 */
[----:B------:R-:W-:Y:S01]  /*bae0*/  BPT.TRAP 0x1 ;  /* 0x000000040000795c */ /* 0x000fe20000300000 */
.L_x_2933:
[----:B--2---:R-:W-:-:S04]  /*baf0*/  VIADD R3, R8, 0x26840 ;  /* 0x0002684008037836 */ /* 0x004fc80000000000 */
[----:B------:R-:W-:-:S04]  /*bb00*/  IMAD R5, R2, 0x8, R3 ;  /* 0x0000000802057824 */ /* 0x000fc800078e0203 */
[----:B------:R-:W2:Y:S02]  /*bb10*/  SYNCS.PHASECHK.TRANS64.TRYWAIT P0, [R5+URZ], R4 ;  /* 0x00000004050075a7 */ /* 0x000ea4000800017f */
[----:B--2---:R-:W-:Y:S05]  /*bb20*/  @!P0 BRA `(.L_x_2934) ;  /* 0x0000000400c08947 */ /* 0x004fea0003800000 */
.L_x_2961:
[----:B------:R-:W-:-:S07]  /*bb30*/  IMAD R3, R6, 0x8, R3 ;  /* 0x0000000806037824 */ /* 0x000fce00078e0203 */
.L_x_2935:
[----:B---3--:R3:W4:Y:S02]  /*bb40*/  SYNCS.PHASECHK.TRANS64.TRYWAIT P0, [R3+URZ], R0 ;  /* 0x00000000030075a7 */ /* 0x008724000800017f */
[----:B----4-:R-:W-:Y:S05]  /*bb50*/  @!P0 NANOSLEEP.SYNCS 0x989680 ;  /* 0x009896800000895d */ /* 0x010fea0003900000 */
[----:B------:R-:W4:Y:S02]  /*bb60*/  @!P0 SYNCS.PHASECHK.TRANS64 P0, [R3+URZ], R0 ;  /* 0x00000000030085a7 */ /* 0x000f24000800007f */
[----:B----4-:R-:W-:Y:S05]  /*bb70*/  @!P0 BRA `(.L_x_2935) ;  /* 0xfffffffc00f08947 */ /* 0x010fea000383ffff */
.L_x_2812:
[----:B------:R-:W-:Y:S05]  /*bb80*/  BSYNC B6 ;  /* 0x0000000000067941 */ /* 0x000fea0003800000 */
.L_x_2804:
[----:B------:R-:W-:Y:S05]  /*bb90*/  EXIT ;  /* 0x000000000000794d */ /* 0x000fea0003800000 */
.L_x_2822:
[----:B------:R-:W-:Y:S02]  /*bba0*/  IMAD.MOV.U32 R13, RZ, RZ, R17 ;  /* 0x000000ffff0d7224 */ /* 0x000fe400078e0011 */
[----:B------:R-:W-:Y:S02]  /*bbb0*/  IMAD.MOV.U32 R12, RZ, RZ, RZ ;  /* 0x000000ffff0c7224 */ /* 0x000fe400078e00ff */
[----:B------:R-:W-:Y:S02]  /*bbc0*/  IMAD.MOV.U32 R11, RZ, RZ, 0x1f ;  /* 0x0000001fff0b7424 */ /* 0x000fe400078e00ff */
[----:B------:R-:W-:-:S07]  /*bbd0*/  IMAD.MOV.U32 R15, RZ, RZ, -0x1 ;  /* 0xffffffffff0f7424 */ /* 0x000fce00078e00ff */
[----:B------:R-:W-:Y:S05]  /*bbe0*/  WARPSYNC.COLLECTIVE R15, `(.L_x_2936) ;  /* 0x000000000f087348 */ /* 0x000fea0003c00000 */
[----:B------:R1:W2:Y:S02]  /*bbf0*/  SHFL.IDX P6, R14, R13, R12, R11 ;  /* 0x0000000c0d0e7389 */ /* 0x0002a400000c000b */
[----:B-12---:R-:W-:Y:S01]  /*bc00*/  ENDCOLLECTIVE ;  /* 0x000000000000791b */ /* 0x006fe20003800000 */
.L_x_2936:
[----:B------:R-:W-:Y:S05]  /*bc10*/  BRA `(.L_x_2937) ;  /* 0xffffff5800c87947 */ /* 0x000fea000383ffff */
.L_x_2824:
[----:B--2---:R2:W3:Y:S02]  /*bc20*/  SYNCS.PHASECHK.TRANS64.TRYWAIT P0, [R235+URZ+0x26800], R4 ;  /* 0x02680004eb0075a7 */ /* 0x0044e4000800017f */
[----:B---3--:R-:W-:Y:S05]  /*bc30*/  @!P0 NANOSLEEP.SYNCS 0x989680 ;  /* 0x009896800000895d */ /* 0x008fea0003900000 */
[----:B------:R-:W3:Y:S02]  /*bc40*/  @!P0 SYNCS.PHASECHK.TRANS64 P0, [R235+URZ+0x26800], R4 ;  /* 0x02680004eb0085a7 */ /* 0x000ee4000800007f */
[----:B---3--:R-:W-:Y:S05]  /*bc50*/  @!P0 BRA `(.L_x_2824) ;  /* 0xfffffffc00f08947 */ /* 0x008fea000383ffff */
[----:B------:R-:W-:Y:S05]  /*bc60*/  BRA `(.L_x_2823) ;  /* 0xffffff5800f07947 */ /* 0x000fea000383ffff */
.L_x_2829:
[----:B--2---:R-:W-:-:S04]  /*bc70*/  IMAD.U32 R5, RZ, RZ, UR7 ;  /* 0x00000007ff057e24 */ /* 0x004fc8000f8e00ff */
[----:B------:R2:W3:Y:S03]  /*bc80*/  SYNCS.PHASECHK.TRANS64.TRYWAIT P1, [R5+URZ+0x26810], R120 ;  /* 0x02681078050075a7 */ /* 0x0004e6000802017f */
[----:B---3--:R-:W-:Y:S05]  /*bc90*/  @!P1 NANOSLEEP.SYNCS 0x989680 ;  /* 0x009896800000995d */ /* 0x008fea0003900000 */
[----:B------:R-:W3:Y:S02]  /*bca0*/  @!P1 SYNCS.PHASECHK.TRANS64 P1, [R5+URZ+0x26810], R120 ;  /* 0x02681078050095a7 */ /* 0x000ee4000802007f */
[----:B---3--:R-:W-:Y:S05]  /*bcb0*/  @!P1 BRA `(.L_x_2829) ;  /* 0xfffffffc00ec9947 */ /* 0x008fea000383ffff */
[----:B------:R-:W-:Y:S05]  /*bcc0*/  BRA `(.L_x_2828) ;  /* 0xffffff6400447947 */ /* 0x000fea000383ffff */
.L_x_2833:
[----:B------:R-:W-:-:S04]  /*bcd0*/  IMAD.U32 R121, RZ, RZ, UR7 ;  /* 0x00000007ff797e24 */ /* 0x000fc8000f8e00ff */
[----:B------:R1:W1:Y:S03]  /*bce0*/  SYNCS.PHASECHK.TRANS64.TRYWAIT P1, [R121+URZ+0x26830], R120 ;  /* 0x02683078790075a7 */ /* 0x000266000802017f */
[----:B-1----:R-:W-:Y:S05]  /*bcf0*/  @!P1 NANOSLEEP.SYNCS 0x989680 ;  /* 0x009896800000995d */ /* 0x002fea0003900000 */
[----:B------:R-:W1:Y:S02]  /*bd00*/  @!P1 SYNCS.PHASECHK.TRANS64 P1, [R121+URZ+0x26830], R120 ;  /* 0x02683078790095a7 */ /* 0x000e64000802007f */
[----:B-1----:R-:W-:Y:S05]  /*bd10*/  @!P1 BRA `(.L_x_2833) ;  /* 0xfffffffc00ec9947 */ /* 0x002fea000383ffff */
[----:B------:R-:W-:Y:S05]  /*bd20*/  BRA `(.L_x_2832) ;  /* 0xffffff6c00087947 */ /* 0x000fea000383ffff */
.L_x_2865:
[----:B------:R-:W-:Y:S01]  /*bd30*/  BSSY B0, `(.L_x_2938) ;  /* 0x0000005000007945 */ /* 0x000fe20003800000 */
[----:B------:R-:W-:-:S07]  /*bd40*/  IMAD.MOV.U32 R15, RZ, RZ, -0x1 ;  /* 0xffffffffff0f7424 */ /* 0x000fce00078e00ff */
[----:B------:R-:W-:Y:S05]  /*bd50*/  WARPSYNC.COLLECTIVE R15, `(.L_x_2939) ;  /* 0x000000000f087348 */ /* 0x000fea0003c00000 */
[----:B------:R-:W-:Y:S01]  /*bd60*/  NOP ;  /* 0x0000000000007918 */ /* 0x000fe20000000000 */
[----:B------:R-:W-:Y:S01]  /*bd70*/  ENDCOLLECTIVE ;  /* 0x000000000000791b */ /* 0x000fe20003800000 */
.L_x_2939:
[----:B------:R-:W-:Y:S05]  /*bd80*/  BSYNC B0 ;  /* 0x0000000000007941 */ /* 0x000fea0003800000 */
.L_x_2938:
[----:B------:R-:W-:Y:S05]  /*bd90*/  BRA `(.L_x_2940) ;  /* 0xffffffbc00c47947 */ /* 0x000fea000383ffff */
.L_x_2878:
[----:B------:R-:W-:Y:S01]  /*bda0*/  BSSY B0, `(.L_x_2941) ;  /* 0x0000005000007945 */ /* 0x000fe20003800000 */
[----:B------:R-:W-:-:S07]  /*bdb0*/  IMAD.MOV.U32 R15, RZ, RZ, -0x1 ;  /* 0xffffffffff0f7424 */ /* 0x000fce00078e00ff */
[----:B------:R-:W-:Y:S05]  /*bdc0*/  WARPSYNC.COLLECTIVE R15, `(.L_x_2942) ;  /* 0x000000000f087348 */ /* 0x000fea0003c00000 */
[----:B------:R-:W-:Y:S01]  /*bdd0*/  NOP ;  /* 0x0000000000007918 */ /* 0x000fe20000000000 */
[----:B------:R-:W-:Y:S01]  /*bde0*/  ENDCOLLECTIVE ;  /* 0x000000000000791b */ /* 0x000fe20003800000 */
.L_x_2942:
[----:B------:R-:W-:Y:S05]  /*bdf0*/  BSYNC B0 ;  /* 0x0000000000007941 */ /* 0x000fea0003800000 */
.L_x_2941:
[----:B------:R-:W-:Y:S05]  /*be00*/  BRA `(.L_x_2943) ;  /* 0xffffffc400747947 */ /* 0x000fea000383ffff */
.L_x_2890:
[----:B------:R-:W-:Y:S01]  /*be10*/  BSSY B0, `(.L_x_2944) ;  /* 0x0000005000007945 */ /* 0x000fe20003800000 */
[----:B------:R-:W-:-:S07]  /*be20*/  IMAD.MOV.U32 R15, RZ, RZ, -0x1 ;  /* 0xffffffffff0f7424 */ /* 0x000fce00078e00ff */
[----:B------:R-:W-:Y:S05]  /*be30*/  WARPSYNC.COLLECTIVE R15, `(.L_x_2945) ;  /* 0x000000000f087348 */ /* 0x000fea0003c00000 */
[----:B------:R-:W-:Y:S01]  /*be40*/  NOP ;  /* 0x0000000000007918 */ /* 0x000fe20000000000 */
[----:B------:R-:W-:Y:S01]  /*be50*/  ENDCOLLECTIVE ;  /* 0x000000000000791b */ /* 0x000fe20003800000 */
.L_x_2945:
[----:B------:R-:W-:Y:S05]  /*be60*/  BSYNC B0 ;  /* 0x0000000000007941 */ /* 0x000fea0003800000 */
.L_x_2944:
[----:B------:R-:W-:Y:S05]  /*be70*/  BRA `(.L_x_2946) ;  /* 0xffffffc800b07947 */ /* 0x000fea000383ffff */
.L_x_2910:
[----:B-1----:R1:W2:Y:S02]  /*be80*/  SYNCS.PHASECHK.TRANS64.TRYWAIT P0, [R15+URZ+0x26820], R2 ;  /* 0x026820020f0075a7 */ /* 0x0022a4000800017f */
[----:B--2---:R-:W-:Y:S05]  /*be90*/  @!P0 NANOSLEEP.SYNCS 0x989680 ;  /* 0x009896800000895d */ /* 0x004fea0003900000 */
[----:B------:R-:W2:Y:S02]  /*bea0*/  @!P0 SYNCS.PHASECHK.TRANS64 P0, [R15+URZ+0x26820], R2 ;  /* 0x026820020f0085a7 */ /* 0x000ea4000800007f */
[----:B--2---:R-:W-:Y:S05]  /*beb0*/  @!P0 BRA `(.L_x_2910) ;  /* 0xfffffffc00f08947 */ /* 0x004fea000383ffff */
[----:B------:R-:W-:Y:S05]  /*bec0*/  BRA `(.L_x_2947) ;  /* 0xffffffd800a07947 */ /* 0x000fea000383ffff */
.L_x_2914:
[----:B--2---:R2:W3:Y:S02]  /*bed0*/  SYNCS.PHASECHK.TRANS64.TRYWAIT P1, [R15+URZ+0x26840], R18 ;  /* 0x026840120f0075a7 */ /* 0x0044e4000802017f */
[----:B---3--:R-:W-:Y:S05]  /*bee0*/  @!P1 NANOSLEEP.SYNCS 0x989680 ;  /* 0x009896800000995d */ /* 0x008fea0003900000 */
[----:B------:R-:W3:Y:S02]  /*bef0*/  @!P1 SYNCS.PHASECHK.TRANS64 P1, [R15+URZ+0x26840], R18 ;  /* 0x026840120f0095a7 */ /* 0x000ee4000802007f */
[----:B---3--:R-:W-:Y:S05]  /*bf00*/  @!P1 BRA `(.L_x_2914) ;  /* 0xfffffffc00f09947 */ /* 0x008fea000383ffff */
[----:B------:R-:W-:Y:S05]  /*bf10*/  BRA `(.L_x_2948) ;  /* 0xffffffe000bc7947 */ /* 0x000fea000383ffff */
.L_x_2916:
[----:B-1----:R1:W3:Y:S02]  /*bf20*/  SYNCS.PHASECHK.TRANS64.TRYWAIT P1, [R15+URZ+0x26828], R18 ;  /* 0x026828120f0075a7 */ /* 0x0022e4000802017f */
[----:B---3--:R-:W-:Y:S05]  /*bf30*/  @!P1 NANOSLEEP.SYNCS 0x989680 ;  /* 0x009896800000995d */ /* 0x008fea0003900000 */
[----:B------:R-:W3:Y:S02]  /*bf40*/  @!P1 SYNCS.PHASECHK.TRANS64 P1, [R15+URZ+0x26828], R18 ;  /* 0x026828120f0095a7 */ /* 0x000ee4000802007f */
[----:B---3--:R-:W-:Y:S05]  /*bf50*/  @!P1 BRA `(.L_x_2916) ;  /* 0xfffffffc00f09947 */ /* 0x008fea000383ffff */
[----:B------:R-:W-:Y:S05]  /*bf60*/  BRA `(.L_x_2949) ;  /* 0xffffffe400787947 */ /* 0x000fea000383ffff */
.L_x_2918:
[----:B---3--:R3:W4:Y:S02]  /*bf70*/  SYNCS.PHASECHK.TRANS64.TRYWAIT P1, [R15+URZ+0x26848], R18 ;  /* 0x026848120f0075a7 */ /* 0x008724000802017f */
[----:B----4-:R-:W-:Y:S05]  /*bf80*/  @!P1 NANOSLEEP.SYNCS 0x989680 ;  /* 0x009896800000995d */ /* 0x010fea0003900000 */
[----:B------:R-:W4:Y:S02]  /*bf90*/  @!P1 SYNCS.PHASECHK.TRANS64 P1, [R15+URZ+0x26848], R18 ;  /* 0x026848120f0095a7 */ /* 0x000f24000802007f */
[----:B----4-:R-:W-:Y:S05]  /*bfa0*/  @!P1 BRA `(.L_x_2918) ;  /* 0xfffffffc00f09947 */ /* 0x010fea000383ffff */
[----:B------:R-:W-:Y:S05]  /*bfb0*/  BRA `(.L_x_2950) ;  /* 0xffffffe800347947 */ /* 0x000fea000383ffff */
.L_x_2920:
[----:B------:R-:W-:-:S07]  /*bfc0*/  SHF.L.U32 R4, R10, 0x1f, RZ ;  /* 0x0000001f0a047819 */ /* 0x000fce00000006ff */
.L_x_2951:
[----:B----4-:R4:W1:Y:S02]  /*bfd0*/  SYNCS.PHASECHK.TRANS64.TRYWAIT P1, [R15+URZ+0x26820], R4 ;  /* 0x026820040f0075a7 */ /* 0x010864000802017f */
[----:B-1----:R-:W-:Y:S05]  /*bfe0*/  @!P1 NANOSLEEP.SYNCS 0x989680 ;  /* 0x009896800000995d */ /* 0x002fea0003900000 */
[----:B------:R-:W1:Y:S02]  /*bff0*/  @!P1 SYNCS.PHASECHK.TRANS64 P1, [R15+URZ+0x26820], R4 ;  /* 0x026820040f0095a7 */ /* 0x000e64000802007f */
[----:B-1----:R-:W-:Y:S05]  /*c000*/  @!P1 BRA `(.L_x_2951) ;  /* 0xfffffffc00f09947 */ /* 0x002fea000383ffff */
[----:B------:R-:W-:Y:S05]  /*c010*/  BRA `(.L_x_2952) ;  /* 0xffffffe800d47947 */ /* 0x000fea000383ffff */
.L_x_2923:
[----:B----4-:R4:W1:Y:S02]  /*c020*/  SYNCS.PHASECHK.TRANS64.TRYWAIT P1, [R15+URZ+0x26840], R12 ;  /* 0x0268400c0f0075a7 */ /* 0x010864000802017f */
[----:B-1----:R-:W-:Y:S05]  /*c030*/  @!P1 NANOSLEEP.SYNCS 0x989680 ;  /* 0x009896800000995d */ /* 0x002fea0003900000 */
[----:B------:R-:W1:Y:S02]  /*c040*/  @!P1 SYNCS.PHASECHK.TRANS64 P1, [R15+URZ+0x26840], R12 ;  /* 0x0268400c0f0095a7 */ /* 0x000e64000802007f */
[----:B-1----:R-:W-:Y:S05]  /*c050*/  @!P1 BRA `(.L_x_2923) ;  /* 0xfffffffc00f09947 */ /* 0x002fea000383ffff */
[----:B------:R-:W-:Y:S05]  /*c060*/  BRA `(.L_x_2953) ;  /* 0xffffffec00ac7947 */ /* 0x000fea000383ffff */
.L_x_2925:
[----:B-1----:R1:W2:Y:S02]  /*c070*/  SYNCS.PHASECHK.TRANS64.TRYWAIT P1, [R15+URZ+0x26828], R12 ;  /* 0x0268280c0f0075a7 */ /* 0x0022a4000802017f */
[----:B--2---:R-:W-:Y:S05]  /*c080*/  @!P1 NANOSLEEP.SYNCS 0x989680 ;  /* 0x009896800000995d */ /* 0x004fea0003900000 */
[----:B------:R-:W2:Y:S02]  /*c090*/  @!P1 SYNCS.PHASECHK.TRANS64 P1, [R15+URZ+0x26828], R12 ;  /* 0x0268280c0f0095a7 */ /* 0x000ea4000802007f */
[----:B--2---:R-:W-:Y:S05]  /*c0a0*/  @!P1 BRA `(.L_x_2925) ;  /* 0xfffffffc00f09947 */ /* 0x004fea000383ffff */
[----:B------:R-:W-:Y:S05]  /*c0b0*/  BRA `(.L_x_2954) ;  /* 0xfffffff0005c7947 */ /* 0x000fea000383ffff */
.L_x_2927:
[----:B------:R1:W1:Y:S02]  /*c0c0*/  SYNCS.PHASECHK.TRANS64.TRYWAIT P0, [R3+URZ+0x26840], R0 ;  /* 0x02684000030075a7 */ /* 0x000264000800017f */
[----:B-1----:R-:W-:Y:S05]  /*c0d0*/  @!P0 NANOSLEEP.SYNCS 0x989680 ;  /* 0x009896800000895d */ /* 0x002fea0003900000 */
[----:B------:R-:W1:Y:S02]  /*c0e0*/  @!P0 SYNCS.PHASECHK.TRANS64 P0, [R3+URZ+0x26840], R0 ;  /* 0x02684000030085a7 */ /* 0x000e64000800007f */
[----:B-1----:R-:W-:Y:S05]  /*c0f0*/  @!P0 BRA `(.L_x_2927) ;  /* 0xfffffffc00f08947 */ /* 0x002fea000383ffff */
[----:B------:R-:W-:Y:S05]  /*c100*/  BRA `(.L_x_2955) ;  /* 0xfffffff400287947 */ /* 0x000fea000383ffff */
.L_x_2929:
[----:B------:R-:W-:Y:S01]  /*c110*/  BSSY B0, `(.L_x_2956) ;  /* 0x0000006000007945 */ /* 0x000fe20003800000 */
[----:B------:R-:W-:-:S07]  /*c120*/  IMAD.MOV.U32 R15, RZ, RZ, -0x1 ;  /* 0xffffffffff0f7424 */ /* 0x000fce00078e00ff */
[----:B------:R-:W-:Y:S05]  /*c130*/  WARPSYNC.COLLECTIVE R15, `(.L_x_2957) ;  /* 0x000000000f0c7348 */ /* 0x000fea0003c00000 */
[----:B------:R-:W-:Y:S02]  /*c140*/  ELECT P6, UR62, PT ;  /* 0x00000000003e782f */ /* 0x000fe400038c0000 */
[----:B------:R-:W-:Y:S01]  /*c150*/  MOV R14, UR62 ;  /* 0x0000003e000e7c02 */ /* 0x000fe20008000f00 */
[----:B------:R-:W-:Y:S10]  /*c160*/  ENDCOLLECTIVE ;  /* 0x000000000000791b */ /* 0x000ff40003800000 */
.L_x_2957:
[----:B------:R-:W-:Y:S05]  /*c170*/  BSYNC B0 ;  /* 0x0000000000007941 */ /* 0x000fea0003800000 */
.L_x_2956:
[----:B------:R-:W-:Y:S05]  /*c180*/  BRA `(.L_x_2958) ;  /* 0xfffffff400f47947 */ /* 0x000fea000383ffff */
.L_x_2931:
[----:B-1----:R1:W2:Y:S02]  /*c190*/  SYNCS.PHASECHK.TRANS64.TRYWAIT P0, [R7+URZ], R4 ;  /* 0x00000004070075a7 */ /* 0x0022a4000800017f */
[----:B--2---:R-:W-:Y:S05]  /*c1a0*/  @!P0 NANOSLEEP.SYNCS 0x989680 ;  /* 0x009896800000895d */ /* 0x004fea0003900000 */
[----:B------:R-:W2:Y:S02]  /*c1b0*/  @!P0 SYNCS.PHASECHK.TRANS64 P0, [R7+URZ], R4 ;  /* 0x00000004070085a7 */ /* 0x000ea4000800007f */
[----:B--2---:R-:W-:Y:S05]  /*c1c0*/  @!P0 BRA `(.L_x_2931) ;  /* 0xfffffffc00f08947 */ /* 0x004fea000383ffff */
[----:B------:R-:W-:Y:S05]  /*c1d0*/  BRA `(.L_x_2959) ;  /* 0xfffffff800347947 */ /* 0x000fea000383ffff */
.L_x_2932:
[----:B--2---:R2:W3:Y:S02]  /*c1e0*/  SYNCS.PHASECHK.TRANS64.TRYWAIT P0, [R3+URZ], R0 ;  /* 0x00000000030075a7 */ /* 0x0044e4000800017f */
[----:B---3--:R-:W-:Y:S05]  /*c1f0*/  @!P0 NANOSLEEP.SYNCS 0x989680 ;  /* 0x009896800000895d */ /* 0x008fea0003900000 */
[----:B------:R-:W3:Y:S02]  /*c200*/  @!P0 SYNCS.PHASECHK.TRANS64 P0, [R3+URZ], R0 ;  /* 0x00000000030085a7 */ /* 0x000ee4000800007f */
[----:B---3--:R-:W-:Y:S05]  /*c210*/  @!P0 BRA `(.L_x_2932) ;  /* 0xfffffffc00f08947 */ /* 0x008fea000383ffff */
[----:B------:R-:W-:Y:S05]  /*c220*/  BRA `(.L_x_2960) ;  /* 0xfffffff800287947 */ /* 0x000fea000383ffff */
.L_x_2934:
[----:B--2---:R2:W3:Y:S02]  /*c230*/  SYNCS.PHASECHK.TRANS64.TRYWAIT P0, [R5+URZ], R4 ;  /* 0x00000004050075a7 */ /* 0x0044e4000800017f */
[----:B---3--:R-:W-:Y:S05]  /*c240*/  @!P0 NANOSLEEP.SYNCS 0x989680 ;  /* 0x009896800000895d */ /* 0x008fea0003900000 */
[----:B------:R-:W3:Y:S02]  /*c250*/  @!P0 SYNCS.PHASECHK.TRANS64 P0, [R5+URZ], R4 ;  /* 0x00000004050085a7 */ /* 0x000ee4000800007f */
[----:B---3--:R-:W-:Y:S05]  /*c260*/  @!P0 BRA `(.L_x_2934) ;  /* 0xfffffffc00f08947 */ /* 0x008fea000383ffff */
[----:B------:R-:W-:Y:S05]  /*c270*/  BRA `(.L_x_2961) ;  /* 0xfffffff8002c7947 */ /* 0x000fea000383ffff */
.L_x_2962:
        /* <DEDUP_REMOVED lines=16> */
.L_x_6574:


//--------------------- .text._ZN7cutlass13device_kernelIN5flash11enable_sm90INS1_16FlashAttnBwdSm90INS1_25CollectiveMainloopBwdSm90ILi2ELi2ELi2EN4cute5tupleIJNS5_1CILi1EEES8_S8_EEENS6_IJNS7_ILi64EEENS7_ILi128EEENS7_ILi96EEEEEENS_6half_tEfNS_4arch4Sm90ELb1ELb0ELb1ELb1ELb0ELb1ELb0ELb0ELi2ELi1ELi2ELi1ELb1EEENS1_24CollectiveEpilogueBwdGQAISD_fSG_Li256ELb1ELb0EEENS1_25SingleTileBwdLPTSchedulerILb1ELi128ELb0EEEEEEEEEvNT_6ParamsE --------------------------
	.section	.text._ZN7cutlass13device_kernelIN5flash11enable_sm90INS1_16FlashAttnBwdSm90INS1_25CollectiveMainloopBwdSm90ILi2ELi2ELi2EN4cute5tupleIJNS5_1CILi1EEES8_S8_EEENS6_IJNS7_ILi64EEENS7_ILi128EEENS7_ILi96EEEEEENS_6half_tEfNS_4arch4Sm90ELb1ELb0ELb1ELb1ELb0ELb1ELb0ELb0ELi2ELi1ELi2ELi1ELb1EEENS1_24CollectiveEpilogueBwdGQAISD_fSG_Li256ELb1ELb0EEENS1_25SingleTileBwdLPTSchedulerILb1ELi128ELb0EEEEEEEEEvNT_6ParamsE,"ax",@progbits
	.align	128
.text._ZN7cutlass13device_kernelIN5flash11enable_sm90INS1_16FlashAttnBwdSm90INS1_25CollectiveMainloopBwdSm90ILi2ELi2ELi2EN4cute5tupleIJNS5_1CILi1EEES8_S8_EEENS6_IJNS7_ILi64EEENS7_ILi128EEENS7_ILi96EEEEEENS_6half_tEfNS_4arch4Sm90ELb1ELb0ELb1ELb1ELb0ELb1ELb0ELb0ELi2ELi1ELi2ELi1ELb1EEENS1_24CollectiveEpilogueBwdGQAISD_fSG_Li256ELb1ELb0EEENS1_25SingleTileBwdLPTSchedulerILb1ELi128ELb0EEEEEEEEEvNT_6ParamsE:
        .type           _ZN7cutlass13device_kernelIN5flash11enable_sm90INS1_16FlashAttnBwdSm90INS1_25CollectiveMainloopBwdSm90ILi2ELi2ELi2EN4cute5tupleIJNS5_1CILi1EEES8_S8_EEENS6_IJNS7_ILi64EEENS7_ILi128EEENS7_ILi96EEEEEENS_6half_tEfNS_4arch4Sm90ELb1ELb0ELb1ELb1ELb0ELb1ELb0ELb0ELi2ELi1ELi2ELi1ELb1EEENS1_24CollectiveEpilogueBwdGQAISD_fSG_Li256ELb1ELb0EEENS1_25SingleTileBwdLPTSchedulerILb1ELi128ELb0EEEEEEEEEvNT_6ParamsE,@function
        .size           _ZN7cutlass13device_kernelIN5flash11enable_sm90INS1_16FlashAttnBwdSm90INS1_25CollectiveMainloopBwdSm90ILi2ELi2ELi2EN4cute5tupleIJNS5_1CILi1EEES8_S8_EEENS6_IJNS7_ILi64EEENS7_ILi128EEENS7_ILi96EEEEEENS_6half_tEfNS_4arch4Sm90ELb1ELb0ELb1ELb1ELb0ELb1ELb0ELb0ELi2ELi1ELi2ELi1ELb1EEENS1_24CollectiveEpilogueBwdGQAISD_fSG_Li256ELb1ELb0EEENS1_25SingleTileBwdLPTSchedulerILb1ELi128ELb0EEEEEEEEEvNT_6ParamsE,(.L_x_6575 - _ZN7cutlass13device_kernelIN5flash11enable_sm90INS1_16FlashAttnBwdSm90INS1_25CollectiveMainloopBwdSm90ILi2ELi2ELi2EN4cute5tupleIJNS5_1CILi1EEES8_S8_EEENS6_IJNS7_ILi64EEENS7_ILi128EEENS7_ILi96EEEEEENS_6half_tEfNS_4arch4Sm90ELb1ELb0ELb1ELb1ELb0ELb1ELb0ELb0ELi2ELi1ELi2ELi1ELb1EEENS1_24CollectiveEpilogueBwdGQAISD_fSG_Li256ELb1ELb0EEENS1_25SingleTileBwdLPTSchedulerILb1ELi128ELb0EEEEEEEEEvNT_6ParamsE)
        .other          _ZN7cutlass13device_kernelIN5flash11enable_sm90INS1_16FlashAttnBwdSm90INS1_25CollectiveMainloopBwdSm90ILi2ELi2ELi2EN4cute5tupleIJNS5_1CILi1EEES8_S8_EEENS6_IJNS7_ILi64EEENS7_ILi128EEENS7_ILi96EEEEEENS_6half_tEfNS_4arch4Sm90ELb1ELb0ELb1ELb1ELb0ELb1ELb0ELb0ELi2ELi1ELi2ELi1ELb1EEENS1_24CollectiveEpilogueBwdGQAISD_fSG_Li256ELb1ELb0EEENS1_25SingleTileBwdLPTSchedulerILb1ELi128ELb0EEEEEEEEEvNT_6ParamsE,@"STO_CUDA_ENTRY STV_DEFAULT"
_ZN7cutlass13device_kernelIN5flash11enable_sm90INS1_16FlashAttnBwdSm90INS1_25CollectiveMainloopBwdSm90ILi2ELi2ELi2EN4cute5tupleIJNS5_1CILi1EEES8_S8_EEENS6_IJNS7_ILi64EEENS7_ILi128EEENS7_ILi96EEEEEENS_6half_tEfNS_4arch4Sm90ELb1ELb0ELb1ELb1ELb0ELb1ELb0ELb0ELi2ELi1ELi2ELi1ELb1EEENS1_24CollectiveEpilogueBwdGQAISD_fSG_Li256ELb1ELb0EEENS1_25SingleTileBwdLPTSchedulerILb1ELi128ELb0EEEEEEEEEvNT_6ParamsE:
        /* <DEDUP_REMOVED lines=24> */
.L_x_2964:
[----:B------:R-:W-:Y:S05]  /*0180*/  BSYNC B0 ;  /* 0x0000000000007941 */ /* 0x000fea0003800000 */
.L_x_2963:
        /* <DEDUP_REMOVED lines=37> */
.L_x_2965:
        /* <DEDUP_REMOVED lines=22> */
.L_x_2966:
[----:B------:R-:W-:Y:S01]  /*0540*/  PLOP3.LUT P0, PT, PT, PT, UP0, 0x80, 0x0 ;  /* 0x000000000000781c */ /* 0x000fe20003f0f008 */
[----:B------:R-:W-:Y:S01]  /*0550*/  NOP ;  /* 0x0000000000007918 */ /* 0x000fe20000000000 */
[----:B------:R-:W-:Y:S01]  /*0560*/  ULDC.64 UR46, c[0x0][0x208] ;  /* 0x00008200002e7ab9 */ /* 0x000fe20000000a00 */
[----:B------:R-:W-:Y:S01]  /*0570*/  BSSY B6, `(.L_x_2967) ;  /* 0x000099d000067945 */ /* 0x000fe20003800000 */
[----:B-12-4-:R-:W-:Y:S09]  /*0580*/  BAR.SYNC.DEFER_BLOCKING 0x0 ;  /* 0x0000000000007b1d */ /* 0x016ff20000010000 */
[----:B------:R-:W-:Y:S05]  /*0590*/  @!P0 BRA `(.L_x_2968) ;  /* 0x0000005400748947 */ /* 0x000fea0003800000 */
.L_x_2969:
        /* <DEDUP_REMOVED lines=32> */
.L_x_2970:
[----:B------:R-:W-:Y:S01]  /*07a0*/  ULDC UR7, c[0x0][0x8cc] ;  /* 0x0002330000077ab9 */ /* 0x000fe20000000800 */
[----:B------:R-:W-:Y:S01]  /*07b0*/  UMOV UR36, UR10 ;  /* 0x0000000a00247c82 */ /* 0x000fe20008000000 */
[----:B------:R-:W-:-:S11]  /*07c0*/  UISETP.NE.AND UP0, UPT, UR7, 0x1, UPT ;  /* 0x000000010700788c */ /* 0x000fd6000bf05270 */
[----:B------:R-:W-:Y:S02]  /*07d0*/  @UP0 ULDC.64 UR8, c[0x0][0x8d0] ;  /* 0x0002340000080ab9 */ /* 0x000fe40000000a00 */
[----:B------:R-:W-:-:S04]  /*07e0*/  UIMAD.WIDE.U32 UR4, UR10, UR8, URZ ;  /* 0x000000080a0472a5 */ /* 0x000fc8000f8e003f */
[----:B------:R-:W-:-:S04]  /*07f0*/  @UP0 USHF.R.U32.HI UR36, URZ, UR9, UR5 ;  /* 0x000000093f240299 */ /* 0x000fc80008011605 */
[----:B------:R-:W-:-:S12]  /*0800*/  UIMAD UR4, UR36, UR7, URZ ;  /* 0x00000007240472a4 */ /* 0x000fd8000f8e023f */
.L_x_2971:
        /* <DEDUP_REMOVED lines=23> */
.L_x_2972:
        /* <DEDUP_REMOVED lines=14> */
.L_x_2974:
[----:B------:R-:W-:-:S05]  /*0a60*/  ULDC UR4, c[0x0][0x8f4] ;  /* 0x00023d0000047ab9 */ /* 0x000fca0000000800 */
.L_x_2973:
        /* <DEDUP_REMOVED lines=22> */
.L_x_2976:
        /* <DEDUP_REMOVED lines=14> */
.L_x_2977:
        /* <DEDUP_REMOVED lines=11> */
.L_x_2978:
        /* <DEDUP_REMOVED lines=13> */
.L_x_2979:
        /* <DEDUP_REMOVED lines=84> */
.L_x_2982:
        /* <DEDUP_REMOVED lines=15> */
.L_x_2981:
        /* <DEDUP_REMOVED lines=22> */
.L_x_2984:
        /* <DEDUP_REMOVED lines=15> */
.L_x_2983:
[----:B------:R-:W-:Y:S01]  /*16b0*/  SHF.R.S32.HI R19, RZ, 0x1f, R18 ;  /* 0x0000001fff137819 */ /* 0x000fe20000011412 */
[----:B------:R-:W-:-:S03]  /*16c0*/  UMOV UR4, 0xffffffff ;  /* 0xffffffff00047882 */ /* 0x000fc60000000000 */
[----:B------:R-:W-:-:S04]  /*16d0*/  LEA.HI R0, R19, R18, RZ, 0x7 ;  /* 0x0000001213007211 */ /* 0x000fc800078f38ff */
[----:B------:R-:W-:Y:S01]  /*16e0*/  SHF.R.S32.HI R17, RZ, 0x7, R0 ;  /* 0x00000007ff117819 */ /* 0x000fe20000011400 */
[----:B------:R-:W-:Y:S06]  /*16f0*/  BRA.DIV UR4, `(.L_x_2985) ;  /* 0x0000008a04187947 */ /* 0x000fec000b800000 */
[----:B------:R1:W2:Y:S02]  /*1700*/  SHFL.IDX PT, R14, R17, RZ, 0x1f ;  /* 0x00001fff110e7589 */ /* 0x0002a400000e0000 */
.L_x_3071:
        /* <DEDUP_REMOVED lines=15> */
.L_x_2986:
        /* <DEDUP_REMOVED lines=19> */
.L_x_2988:
        /* <DEDUP_REMOVED lines=122> */
.L_x_2999:
[----:B------:R-:W-:-:S06]  /*20d0*/  UISETP.NE.AND UP0, UPT, UR9, 0x3, UPT ;  /* 0x000000030900788c */ /* 0x000fcc000bf05270 */
[----:B------:R-:W-:-:S13]  /*20e0*/  PLOP3.LUT P0, PT, PT, PT, UP0, 0x80, 0x0 ;  /* 0x000000000000781c */ /* 0x000fda0003f0f008 */
[----:B-1----:R-:W-:Y:S05]  /*20f0*/  @!P0 BRA `(.L_x_2989) ;  /* 0x0000000000048947 */ /* 0x002fea0003800000 */
[----:B------:R-:W-:Y:S01]  /*2100*/  BPT.TRAP 0x1 ;  /* 0x000000040000795c */ /* 0x000fe20000300000 */
.L_x_2989:
[----:B------:R-:W-:Y:S01]  /*2110*/  R2UR UR8, R235 ;  /* 0x00000000eb0872ca */ /* 0x000fe200000e0000 */
[----:B------:R-:W-:-:S05]  /*2120*/  IMAD.U32 R120, RZ, RZ, UR4 ;  /* 0x00000004ff787e24 */ /* 0x000fca000f8e00ff */
[----:B------:R-:W-:-:S07]  /*2130*/  SHF.L.U32 R120, R120, 0x1f, RZ ;  /* 0x0000001f78787819 */ /* 0x000fce00000006ff */
[----:B------:R-:W-:-:S09]  /*2140*/  ULEA UR8, UR5, UR8, 0x3 ;  /* 0x0000000805087291 */ /* 0x000fd2000f8e183f */
[----:B------:R1:W2:Y:S01]  /*2150*/  SYNCS.PHASECHK.TRANS64.TRYWAIT P1, [UR8+0x26810], R120 ;  /* 0x02681078ff0075a7 */ /* 0x0002a20008020148 */
[----:B------:R-:W-:Y:S05]  /*2160*/  @!P0 BRA `(.L_x_2990) ;  /* 0x0000000000048947 */ /* 0x000fea0003800000 */
[----:B------:R-:W-:Y:S01]  /*2170*/  BPT.TRAP 0x1 ;  /* 0x000000040000795c */ /* 0x000fe20000300000 */
.L_x_2990:
[----:B--2---:R-:W-:Y:S05]  /*2180*/  @P1 BRA `(.L_x_2991) ;  /* 0x0000000000081947 */ /* 0x004fea0003800000 */
[----:B------:R-:W2:Y:S02]  /*2190*/  SYNCS.PHASECHK.TRANS64.TRYWAIT P1, [UR8+0x26810], R120 ;  /* 0x02681078ff0075a7 */ /* 0x000ea40008020148 */
[----:B--2---:R-:W-:Y:S05]  /*21a0*/  @!P1 BRA `(.L_x_2992) ;  /* 0x0000007c00a09947 */ /* 0x004fea0003800000 */
.L_x_2991:
        /* <DEDUP_REMOVED lines=66> */
.L_x_2993:
[----:B------:R1:W1:Y:S01]  /*25d0*/  SYNCS.PHASECHK.TRANS64.TRYWAIT P1, [UR8+0x26830], R120 ;  /* 0x02683078ff0075a7 */ /* 0x0002620008020148 */
[----:B------:R-:W-:Y:S05]  /*25e0*/  @!P0 BRA `(.L_x_2994) ;  /* 0x0000000000048947 */ /* 0x000fea0003800000 */
[----:B------:R-:W-:Y:S01]  /*25f0*/  BPT.TRAP 0x1 ;  /* 0x000000040000795c */ /* 0x000fe20000300000 */
.L_x_2994:
        /* <DEDUP_REMOVED lines=50> */
.L_x_2995:
        /* <DEDUP_REMOVED lines=555> */
.L_x_2997:
        /* <DEDUP_REMOVED lines=45> */
.L_x_2998:
        /* <DEDUP_REMOVED lines=62> */
.L_x_2980:
[----:B------:R-:W-:Y:S05]  /*5280*/  @P0 BRA `(.L_x_2975) ;  /* 0x0000004c002c0947 */ /* 0x000fea0003800000 */
[----:B------:R-:W-:Y:S01]  /*5290*/  ULDC.64 UR4, c[0x0][0x878] ;  /* 0x00021e0000047ab9 */ /* 0x000fe20000000a00 */
[----:B-1----:R-:W1:Y:S01]  /*52a0*/  S2R R4, SR_TID.X ;  /* 0x0000000000047919 */ /* 0x002e620000002100 */
[----:B------:R-:W-:Y:S01]  /*52b0*/  UISETP.NE.U32.AND UP0, UPT, UR4, URZ, UPT ;  /* 0x0000003f0400728c */ /* 0x000fe2000bf05070 */
[----:B------:R-:W2:Y:S01]  /*52c0*/  S2UR UR9, SR_CgaCtaId ;  /* 0x00000000000979c3 */ /* 0x000ea20000008800 */
[----:B------:R-:W-:Y:S01]  /*52d0*/  UMOV UR8, 0x400 ;  /* 0x0000040000087882 */ /* 0x000fe20000000000 */
[----:B------:R-:W-:Y:S02]  /*52e0*/  UIMAD UR36, UR36, 0x3000, URZ ;  /* 0x00003000242478a4 */ /* 0x000fe4000f8e023f */
[----:B------:R-:W-:Y:S01]  /*52f0*/  UISETP.NE.AND.EX UP0, UPT, UR5, URZ, UPT, UP0 ;  /* 0x0000003f0500728c */ /* 0x000fe2000bf05300 */
[----:B------:R-:W-:Y:S01]  /*5300*/  ULDC.64 UR12, c[0x0][0x818] ;  /* 0x00020600000c7ab9 */ /* 0x000fe20000000a00 */
[----:B------:R-:W-:Y:S01]  /*5310*/  ULDC.64 UR14, c[0x0][0x840] ;  /* 0x00021000000e7ab9 */ /* 0x000fe20000000a00 */
[----:B------:R-:W-:-:S03]  /*5320*/  ULDC.64 UR16, c[0x0][0x848] ;  /* 0x0002120000107ab9 */ /* 0x000fc60000000a00 */
[----:B------:R-:W-:-:S05]  /*5330*/  PLOP3.LUT P0, PT, PT, PT, UP0, 0x80, 0x0 ;  /* 0x000000000000781c */ /* 0x000fca0003f0f008 */
[----:B------:R-:W-:Y:S02]  /*5340*/  @UP0 ULDC.64 UR4, c[0x0][0x878] ;  /* 0x00021e0000040ab9 */ /* 0x000fe40000000a00 */
[----:B------:R-:W-:-:S06]  /*5350*/  @UP0 UIMAD.WIDE UR4, UR39, 0x4, UR4 ;  /* 0x00000004270408a5 */ /* 0x000fcc000f8e0204 */
[----:B------:R-:W-:Y:S02]  /*5360*/  IMAD.U32 R2, RZ, RZ, UR4 ;  /* 0x00000004ff027e24 */ /* 0x000fe4000f8e00ff */
[----:B------:R-:W-:Y:S01]  /*5370*/  IMAD.U32 R3, RZ, RZ, UR5 ;  /* 0x00000005ff037e24 */ /* 0x000fe2000f8e00ff */
[----:B------:R-:W-:-:S04]  /*5380*/  ULDC UR5, c[0x0][0x850] ;  /* 0x0002140000057ab9 */ /* 0x000fc80000000800 */
[----:B------:R-:W3:Y:S01]  /*5390*/  @P0 LDG.E R2, desc[UR46][R2.64] ;  /* 0x0000002e02020981 */ /* 0x000ee2000c1e1900 */
[----:B-1----:R-:W-:Y:S01]  /*53a0*/  VIADD R5, R4, 0xffffff80 ;  /* 0xffffff8004057836 */ /* 0x002fe20000000000 */
[----:B------:R-:W-:Y:S01]  /*53b0*/  UISETP.NE.AND UP1, UPT, UR5, 0x1, UPT ;  /* 0x000000010500788c */ /* 0x000fe2000bf25270 */
[----:B------:R-:W-:Y:S03]  /*53c0*/  BSSY B0, `(.L_x_3000) ;  /* 0x0000056000007945 */ /* 0x000fe60003800000 */
[----:B------:R-:W-:-:S07]  /*53d0*/  SHF.R.S32.HI R0, RZ, 0x1f, R5 ;  /* 0x0000001fff007819 */ /* 0x000fce0000011405 */
[----:B------:R-:W-:Y:S01]  /*53e0*/  @UP1 ULDC UR10, c[0x0][0x858] ;  /* 0x00021600000a1ab9 */ /* 0x000fe20000000800 */
[----:B------:R-:W-:Y:S01]  /*53f0*/  BAR.SYNC.DEFER_BLOCKING 0x1, 0x100 ;  /* 0x0044000000007b1d */ /* 0x000fe20000010000 */
[----:B---3--:R-:W-:Y:S02]  /*5400*/  @P0 R2UR UR4, R2 ;  /* 0x00000000020402ca */ /* 0x008fe400000e0000 */
        /* <DEDUP_REMOVED lines=9> */
[----:B------:R-:W-:-:S03]  /*54a0*/  @UP0 ULEA.HI UR5, UR5, UR4, URZ, 0x7 ;  /* 0x0000000405050291 */ /* 0x000fc6000f8f383f */
[----:B------:R-:W-:Y:S01]  /*54b0*/  @UP1 ULDC UR4, c[0x0][0x854] ;  /* 0x0002150000041ab9 */ /* 0x000fe20000000800 */
[----:B------:R-:W-:Y:S02]  /*54c0*/  @UP0 USHF.R.S32.HI UR6, URZ, 0x7, UR5 ;  /* 0x000000073f060899 */ /* 0x000fe40008011405 */
[----:B------:R-:W-:Y:S02]  /*54d0*/  UIMAD.WIDE.U32 UR4, UR37, UR4, URZ ;  /* 0x00000004250472a5 */ /* 0x000fe4000f8e003f */
[----:B------:R-:W-:Y:S02]  /*54e0*/  @UP0 UIMAD UR6, UR6, 0x3000, URZ ;  /* 0x00003000060608a4 */ /* 0x000fe4000f8e023f */
[----:B------:R-:W-:Y:S02]  /*54f0*/  @UP1 USHF.R.U32.HI UR37, URZ, UR10, UR5 ;  /* 0x0000000a3f251299 */ /* 0x000fe40008011605 */
[----:B------:R-:W-:Y:S02]  /*5500*/  @UP0 USHF.R.S32.HI UR7, URZ, 0x1f, UR6 ;  /* 0x0000001f3f070899 */ /* 0x000fe40008011406 */
[----:B--2---:R-:W-:Y:S01]  /*5510*/  ULEA UR4, UR9, UR8, 0x18 ;  /* 0x0000000809047291 */ /* 0x004fe2000f8ec03f */
[----:B------:R-:W-:Y:S01]  /*5520*/  @!UP0 UMOV UR6, URZ ;  /* 0x0000003f00068c82 */ /* 0x000fe20008000000 */
[----:B------:R-:W-:-:S02]  /*5530*/  USHF.R.S32.HI UR5, URZ, 0x1f, UR37 ;  /* 0x0000001f3f057899 */ /* 0x000fc40008011425 */
[----:B------:R-:W-:Y:S02]  /*5540*/  UIADD3 UR8, UP1, UR36, UR6, URZ ;  /* 0x0000000624087290 */ /* 0x000fe4000ff3e03f */
[----:B------:R-:W-:Y:S01]  /*5550*/  LEA R0, R0, UR4, 0x2 ;  /* 0x0000000400007c11 */ /* 0x000fe2000f8e10ff */
[----:B------:R-:W-:Y:S01]  /*5560*/  @!UP0 UMOV UR7, URZ ;  /* 0x0000003f00078c82 */ /* 0x000fe20008000000 */
[----:B------:R-:W-:Y:S02]  /*5570*/  UIMAD UR6, UR5, UR12, URZ ;  /* 0x0000000c050672a4 */ /* 0x000fe4000f8e023f */
[----:B------:R-:W-:Y:S01]  /*5580*/  ULEA.HI.X.SX32 UR9, UR36, UR7, 0x1, UP1 ;  /* 0x0000000724097291 */ /* 0x000fe200088f0e3f */
[----:B------:R1:W-:Y:S01]  /*5590*/  STS.128 [R0], R24 ;  /* 0x0000001800007388 */ /* 0x0003e20000000c00 */
[----:B------:R-:W-:Y:S02]  /*55a0*/  UIMAD UR5, UR5, UR14, URZ ;  /* 0x0000000e050572a4 */ /* 0x000fe4000f8e023f */
[----:B------:R-:W-:Y:S01]  /*55b0*/  UIMAD UR10, UR37, UR13, UR6 ;  /* 0x0000000d250a72a4 */ /* 0x000fe2000f8e0206 */
[----:B------:R1:W-:Y:S01]  /*55c0*/  STS.128 [R0+0x800], R28 ;  /* 0x0008001c00007388 */ /* 0x0003e20000000c00 */
[----:B------:R-:W-:-:S02]  /*55d0*/  UIMAD.WIDE.U32 UR6, UR37, UR12, UR8 ;  /* 0x0000000c250672a5 */ /* 0x000fc4000f8e0008 */
[----:B------:R-:W-:Y:S01]  /*55e0*/  UIMAD UR12, UR37, UR15, UR5 ;  /* 0x0000000f250c72a4 */ /* 0x000fe2000f8e0205 */
[----:B------:R1:W-:Y:S01]  /*55f0*/  STS.128 [R0+0x1000], R32 ;  /* 0x0010002000007388 */ /* 0x0003e20000000c00 */
[----:B------:R-:W-:Y:S02]  /*5600*/  USHF.R.S32.HI UR5, URZ, 0x1f, UR39 ;  /* 0x0000001f3f057899 */ /* 0x000fe40008011427 */
[----:B------:R-:W-:Y:S01]  /*5610*/  UIMAD.WIDE.U32 UR8, UR37, UR14, UR8 ;  /* 0x0000000e250872a5 */ /* 0x000fe2000f8e0008 */
[----:B------:R1:W-:Y:S01]  /*5620*/  STS.128 [R0+0x1800], R36 ;  /* 0x0018002400007388 */ /* 0x0003e20000000c00 */
[----:B------:R-:W-:Y:S01]  /*5630*/  USEL UR5, UR5, URZ, !UP0 ;  /* 0x0000003f05057287 */ /* 0x000fe2000c000000 */
[----:B------:R-:W-:Y:S02]  /*5640*/  ULDC.64 UR14, c[0x0][0x820] ;  /* 0x00020800000e7ab9 */ /* 0x000fe40000000a00 */
[----:B------:R1:W-:Y:S01]  /*5650*/  STS.128 [R0+0x2000], R40 ;  /* 0x0020002800007388 */ /* 0x0003e20000000c00 */
[----:B------:R-:W-:-:S02]  /*5660*/  USEL UR39, UR39, URZ, !UP0 ;  /* 0x0000003f27277287 */ /* 0x000fc4000c000000 */
[----:B------:R-:W-:Y:S01]  /*5670*/  UIMAD UR11, UR5, UR14, URZ ;  /* 0x0000000e050b72a4 */ /* 0x000fe2000f8e023f */
[----:B------:R1:W-:Y:S01]  /*5680*/  STS.128 [R0+0x2800], R44 ;  /* 0x0028002c00007388 */ /* 0x0003e20000000c00 */
[----:B------:R-:W-:Y:S02]  /*5690*/  UIADD3 UR7, UR7, UR10, URZ ;  /* 0x0000000a07077290 */ /* 0x000fe4000fffe03f */
[----:B------:R-:W-:Y:S01]  /*56a0*/  UIMAD UR5, UR5, UR16, URZ ;  /* 0x00000010050572a4 */ /* 0x000fe2000f8e023f */
[----:B------:R1:W-:Y:S01]  /*56b0*/  STS.128 [R0+0x3000], R48 ;  /* 0x0030003000007388 */ /* 0x0003e20000000c00 */
[----:B------:R-:W-:Y:S02]  /*56c0*/  UIADD3 UR9, UR9, UR12, URZ ;  /* 0x0000000c09097290 */ /* 0x000fe4000fffe03f */
        /* <DEDUP_REMOVED lines=16> */
[----:B------:R-:W-:Y:S01]  /*57d0*/  @!PT LDS RZ, [RZ] ;  /* 0x00000000fffff984 */ /* 0x000fe20000000800 */
[----:B------:R-:W-:Y:S01]  /*57e0*/  @!PT LDS RZ, [RZ] ;  /* 0x00000000fffff984 */ /* 0x000fe20000000800 */
[----:B------:R-:W-:Y:S01]  /*57f0*/  @!PT LDS RZ, [RZ] ;  /* 0x00000000fffff984 */ /* 0x000fe20000000800 */
[----:B------:R-:W-:Y:S01]  /*5800*/  @!PT LDS RZ, [RZ] ;  /* 0x00000000fffff984 */ /* 0x000fe20000000800 */
[----:B------:R2:W-:Y:S06]  /*5810*/  MEMBAR.ALL.CTA ;  /* 0x0000000000007992 */ /* 0x0005ec0000008000 */
[----:B--2---:R-:W2:Y:S01]  /*5820*/  FENCE.VIEW.ASYNC.S ;  /* 0x00000000000073c6 */ /* 0x004ea20000000000 */
        /* <DEDUP_REMOVED lines=8> */
.L_x_3002:
[----:B------:R-:W-:Y:S01]  /*58b0*/  @P0 ELECT P1, URZ, PT ;  /* 0x00000000003f082f */ /* 0x000fe20003820000 */
[----:B------:R2:W-:-:S12]  /*58c0*/  UBLKRED.G.S.ADD.F32.RN [UR6], [UR4], UR5, desc[UR8] ;  /* 0x00000806040073bb */ /* 0x0005d800080a1405 */
[----:B------:R-:W-:Y:S02]  /*58d0*/  @P1 PLOP3.LUT P0, PT, P1, PT, PT, 0x8, 0x0 ;  /* 0x000000000000181c */ /* 0x000fe40000f0e170 */
[----:B------:R-:W-:-:S11]  /*58e0*/  PLOP3.LUT P1, PT, PT, PT, PT, 0x8, 0x0 ;  /* 0x000000000000781c */ /* 0x000fd60003f2e170 */
[----:B--2---:R-:W-:Y:S05]  /*58f0*/  @P0 BRA.U.ANY `(.L_x_3002) ;  /* 0xfffffffd00ec0947 */ /* 0x004fea000393ffff */
[----:B------:R0:W-:Y:S01]  /*5900*/  UTMACMDFLUSH ;  /* 0x00000000000079b7 */ /* 0x0001e20000000000 */
[----:B------:R-:W-:-:S04]  /*5910*/  DEPBAR.LE SB0, 0x0 ;  /* 0x000080000000791a */ /* 0x000fc80000000000 */
.L_x_3001:
[----:B------:R-:W-:Y:S05]  /*5920*/  BSYNC B0 ;  /* 0x0000000000007941 */ /* 0x000fea0003800000 */
.L_x_3000:
        /* <DEDUP_REMOVED lines=28> */
.L_x_3003:
        /* <DEDUP_REMOVED lines=8> */
.L_x_2968:
        /* <DEDUP_REMOVED lines=29> */
.L_x_3005:
[----:B------:R-:W-:Y:S01]  /*5d40*/  ULDC UR9, c[0x0][0x8cc] ;  /* 0x0002330000097ab9 */ /* 0x000fe20000000800 */
[----:B------:R-:W-:Y:S01]  /*5d50*/  UMOV UR7, UR8 ;  /* 0x0000000800077c82 */ /* 0x000fe20008000000 */
[----:B------:R-:W-:-:S11]  /*5d60*/  UISETP.NE.AND UP0, UPT, UR9, 0x1, UPT ;  /* 0x000000010900788c */ /* 0x000fd6000bf05270 */
[----:B------:R-:W-:Y:S02]  /*5d70*/  @UP0 ULDC.64 UR10, c[0x0][0x8d0] ;  /* 0x00023400000a0ab9 */ /* 0x000fe40000000a00 */
[----:B------:R-:W-:-:S04]  /*5d80*/  UIMAD.WIDE.U32 UR4, UR8, UR10, URZ ;  /* 0x0000000a080472a5 */ /* 0x000fc8000f8e003f */
[----:B------:R-:W-:-:S04]  /*5d90*/  @UP0 USHF.R.U32.HI UR7, URZ, UR11, UR5 ;  /* 0x0000000b3f070299 */ /* 0x000fc80008011605 */
[----:B------:R-:W-:-:S12]  /*5da0*/  UIMAD UR4, UR7, UR9, URZ ;  /* 0x00000009070472a4 */ /* 0x000fd8000f8e023f */
.L_x_3006:
        /* <DEDUP_REMOVED lines=23> */
.L_x_3007:
        /* <DEDUP_REMOVED lines=13> */
.L_x_3009:
[----:B------:R-:W-:-:S05]  /*5ff0*/  ULDC UR4, c[0x0][0x8f4] ;  /* 0x00023d0000047ab9 */ /* 0x000fca0000000800 */
.L_x_3008:
        /* <DEDUP_REMOVED lines=46> */
.L_x_3010:
        /* <DEDUP_REMOVED lines=13> */
.L_x_3011:
        /* <DEDUP_REMOVED lines=12> */
.L_x_3012:
        /* <DEDUP_REMOVED lines=54> */
.L_x_3015:
[----:B------:R-:W-:Y:S05]  /*67d0*/  BSYNC B0 ;  /* 0x0000000000007941 */ /* 0x000fea0003800000 */
.L_x_3014:
        /* <DEDUP_REMOVED lines=19> */
.L_x_3017:
[----:B------:R-:W-:Y:S05]  /*6910*/  BSYNC B0 ;  /* 0x0000000000007941 */ /* 0x000fea0003800000 */
.L_x_3016:
[----:B------:R-:W-:Y:S06]  /*6920*/  BAR.ARV 0xa, 0xa0 ;  /* 0x0282800000007b1d */ /* 0x000fec0000002000 */
[----:B------:R-:W-:Y:S04]  /*6930*/  BSSY B0, `(.L_x_3018) ;  /* 0x0000003000007945 */ /* 0x000fe80003800000 */
[----:B------:R-:W-:Y:S05]  /*6940*/  @!P0 BRA `(.L_x_3019) ;  /* 0x0000000000048947 */ /* 0x000fea0003800000 */
[----:B------:R-:W-:-:S04]  /*6950*/  DEPBAR.LE SB0, 0x0 ;  /* 0x000080000000791a */ /* 0x000fc80000000000 */
.L_x_3019:
[----:B------:R-:W-:Y:S05]  /*6960*/  BSYNC B0 ;  /* 0x0000000000007941 */ /* 0x000fea0003800000 */
.L_x_3018:
[----:B------:R-:W-:Y:S06]  /*6970*/  BAR.ARV 0xb, 0xa0 ;  /* 0x02c2800000007b1d */ /* 0x000fec0000002000 */
[----:B------:R-:W-:Y:S01]  /*6980*/  UIADD3 UR18, UR12, 0x1, URZ ;  /* 0x000000010c127890 */ /* 0x000fe2000fffe03f */
[----:B------:R-:W-:Y:S11]  /*6990*/  BRA `(.L_x_3020) ;  /* 0x0000000000047947 */ /* 0x000ff60003800000 */
.L_x_3013:
[----:B------:R-:W-:-:S05]  /*69a0*/  UMOV UR18, UR12 ;  /* 0x0000000c00127c82 */ /* 0x000fca0008000000 */
.L_x_3020:
        /* <DEDUP_REMOVED lines=22> */
.L_x_3033:
        /* <DEDUP_REMOVED lines=20> */
.L_x_3022:
[----:B------:R-:W-:Y:S05]  /*6c50*/  BSYNC B0 ;  /* 0x0000000000007941 */ /* 0x000fea0003800000 */
.L_x_3021:
        /* <DEDUP_REMOVED lines=13> */
.L_x_3024:
[----:B------:R-:W-:Y:S05]  /*6d30*/  BSYNC B0 ;  /* 0x0000000000007941 */ /* 0x000fea0003800000 */
.L_x_3023:
[----:B------:R-:W-:Y:S06]  /*6d40*/  BAR.ARV 0xa, 0xa0 ;  /* 0x0282800000007b1d */ /* 0x000fec0000002000 */
[----:B------:R-:W-:Y:S04]  /*6d50*/  BSSY B0, `(.L_x_3025) ;  /* 0x0000003000007945 */ /* 0x000fe80003800000 */
[----:B------:R-:W-:Y:S05]  /*6d60*/  @!P0 BRA `(.L_x_3026) ;  /* 0x0000000000048947 */ /* 0x000fea0003800000 */
[----:B------:R-:W-:-:S04]  /*6d70*/  DEPBAR.LE SB0, 0x0 ;  /* 0x000080000000791a */ /* 0x000fc80000000000 */
.L_x_3026:
[----:B------:R-:W-:Y:S05]  /*6d80*/  BSYNC B0 ;  /* 0x0000000000007941 */ /* 0x000fea0003800000 */
.L_x_3025:
        /* <DEDUP_REMOVED lines=13> */
.L_x_3028:
[----:B------:R-:W-:Y:S05]  /*6e60*/  BSYNC B0 ;  /* 0x0000000000007941 */ /* 0x000fea0003800000 */
.L_x_3027:
        /* <DEDUP_REMOVED lines=13> */
.L_x_3030:
[----:B------:R-:W-:Y:S05]  /*6f40*/  BSYNC B0 ;  /* 0x0000000000007941 */ /* 0x000fea0003800000 */
.L_x_3029:
[----:B------:R-:W-:Y:S01]  /*6f50*/  UIADD3 UR18, UR18, 0x2, URZ ;  /* 0x0000000212127890 */ /* 0x000fe2000fffe03f */
[----:B------:R-:W-:Y:S06]  /*6f60*/  BAR.ARV 0xa, 0xa0 ;  /* 0x0282800000007b1d */ /* 0x000fec0000002000 */
[----:B------:R-:W-:Y:S01]  /*6f70*/  UISETP.GE.AND UP0, UPT, UR18, UR7, UPT ;  /* 0x000000071200728c */ /* 0x000fe2000bf06270 */
[----:B------:R-:W-:Y:S04]  /*6f80*/  BSSY B0, `(.L_x_3031) ;  /* 0x0000003000007945 */ /* 0x000fe80003800000 */
[----:B------:R-:W-:Y:S06]  /*6f90*/  @!P0 BRA `(.L_x_3032) ;  /* 0x0000000000048947 */ /* 0x000fec0003800000 */
[----:B------:R-:W-:-:S04]  /*6fa0*/  DEPBAR.LE SB0, 0x0 ;  /* 0x000080000000791a */ /* 0x000fc80000000000 */
.L_x_3032:
[----:B------:R-:W-:Y:S05]  /*6fb0*/  BSYNC B0 ;  /* 0x0000000000007941 */ /* 0x000fea0003800000 */
.L_x_3031:
[----:B------:R-:W-:Y:S06]  /*6fc0*/  BAR.ARV 0xb, 0xa0 ;  /* 0x02c2800000007b1d */ /* 0x000fec0000002000 */
[----:B------:R-:W-:Y:S01]  /*6fd0*/  PLOP3.LUT P1, PT, PT, PT, UP0, 0x80, 0x0 ;  /* 0x000000000000781c */ /* 0x000fe20003f2f008 */
[----:B------:R-:W-:Y:S02]  /*6fe0*/  UIADD3 UR26, UR26, 0x3000, URZ ;  /* 0x000030001a1a7890 */ /* 0x000fe4000fffe03f */
[----:B------:R-:W-:-:S10]  /*6ff0*/  UIADD3 UR6, UR6, 0x3000, URZ ;  /* 0x0000300006067890 */ /* 0x000fd4000fffe03f */
[----:B------:R-:W-:Y:S05]  /*7000*/  @!P1 BRA `(.L_x_3033) ;  /* 0xfffffff800c09947 */ /* 0x000fea000383ffff */
[----:B------:R-:W-:Y:S05]  /*7010*/  BRA `(.L_x_2975) ;  /* 0x0000002c00c87947 */ /* 0x000fea0003800000 */
.L_x_3004:
        /* <DEDUP_REMOVED lines=22> */
.L_x_3034:
[----:B------:R-:W-:Y:S01]  /*7180*/  ULDC UR9, c[0x0][0x8cc] ;  /* 0x0002330000097ab9 */ /* 0x000fe20000000800 */
[----:B------:R-:W-:Y:S01]  /*7190*/  UMOV UR7, UR8 ;  /* 0x0000000800077c82 */ /* 0x000fe20008000000 */
[----:B------:R-:W-:-:S11]  /*71a0*/  UISETP.NE.AND UP0, UPT, UR9, 0x1, UPT ;  /* 0x000000010900788c */ /* 0x000fd6000bf05270 */
[----:B------:R-:W-:Y:S02]  /*71b0*/  @UP0 ULDC.64 UR10, c[0x0][0x8d0] ;  /* 0x00023400000a0ab9 */ /* 0x000fe40000000a00 */
[----:B------:R-:W-:-:S04]  /*71c0*/  UIMAD.WIDE.U32 UR4, UR8, UR10, URZ ;  /* 0x0000000a080472a5 */ /* 0x000fc8000f8e003f */
[----:B------:R-:W-:-:S04]  /*71d0*/  @UP0 USHF.R.U32.HI UR7, URZ, UR11, UR5 ;  /* 0x0000000b3f070299 */ /* 0x000fc80008011605 */
[----:B------:R-:W-:-:S12]  /*71e0*/  UIMAD UR4, UR7, UR9, URZ ;  /* 0x00000009070472a4 */ /* 0x000fd8000f8e023f */
.L_x_3035:
        /* <DEDUP_REMOVED lines=23> */
.L_x_3036:
        /* <DEDUP_REMOVED lines=14> */
.L_x_3038:
[----:B------:R-:W-:-:S05]  /*7440*/  ULDC UR4, c[0x0][0x8f4] ;  /* 0x00023d0000047ab9 */ /* 0x000fca0000000800 */
.L_x_3037:
        /* <DEDUP_REMOVED lines=60> */
.L_x_3040:
        /* <DEDUP_REMOVED lines=12> */
.L_x_3041:
[----:B------:R-:W-:Y:S05]  /*78d0*/  @!P2 BRA `(.L_x_3042) ;  /* 0x000000000014a947 */ /* 0x000fea0003800000 */
[----:B------:R-:W-:Y:S02]  /*78e0*/  IMAD.U32 R2, RZ, RZ, UR14 ;  /* 0x0000000eff027e24 */ /* 0x000fe4000f8e00ff */
[----:B------:R-:W-:-:S05]  /*78f0*/  IMAD.U32 R3, RZ, RZ, UR15 ;  /* 0x0000000fff037e24 */ /* 0x000fca000f8e00ff */
[----:B------:R-:W2:Y:S04]  /*7900*/  LDG.E R5, desc[UR46][R2.64] ;  /* 0x0000002e02057981 */ /* 0x000ea8000c1e1900 */
[----:B------:R-:W2:Y:S02]  /*7910*/  LDG.E R4, desc[UR46][R2.64+0x4] ;  /* 0x0000042e02047981 */ /* 0x000ea4000c1e1900 */
[----:B--2---:R-:W-:-:S07]  /*7920*/  IMAD.IADD R4, R4, 0x1, -R5 ;  /* 0x0000000104047824 */ /* 0x004fce00078e0a05 */
.L_x_3042:
        /* <DEDUP_REMOVED lines=62> */
.L_x_3072:
        /* <DEDUP_REMOVED lines=15> */
.L_x_3045:
        /* <DEDUP_REMOVED lines=122> */
.L_x_3056:
[----:B-123--:R-:W-:-:S04]  /*85a0*/  SHF.L.U32 R18, R10, 0x1f, RZ ;  /* 0x0000001f0a127819 */ /* 0x00efc800000006ff */
[----:B------:R-:W2:Y:S02]  /*85b0*/  SYNCS.PHASECHK.TRANS64.TRYWAIT P1, [R15+URZ+0x26840], R18 ;  /* 0x026840120f0075a7 */ /* 0x000ea4000802017f */
[----:B--2---:R-:W-:Y:S05]  /*85c0*/  @!P1 BRA `(.L_x_3048) ;  /* 0x0000001800dc9947 */ /* 0x004fea0003800000 */
.L_x_3073:
        /* <DEDUP_REMOVED lines=8> */
.L_x_3049:
        /* <DEDUP_REMOVED lines=44> */
.L_x_3074:
        /* <DEDUP_REMOVED lines=8> */
.L_x_3051:
        /* <DEDUP_REMOVED lines=44> */
.L_x_3075:
        /* <DEDUP_REMOVED lines=8> */
.L_x_3053:
        /* <DEDUP_REMOVED lines=38> */
.L_x_3077:
        /* <DEDUP_REMOVED lines=8> */
.L_x_3055:
        /* <DEDUP_REMOVED lines=44> */
.L_x_3047:
[----:B------:R-:W4:Y:S02]  /*9270*/  LDL.LU R4, [R1+0x4] ;  /* 0x0000040001047983 */ /* 0x000f240000300800 */
[----:B----4-:R-:W-:Y:S02]  /*9280*/  ISETP.NE.AND P1, PT, R4, RZ, PT ;  /* 0x000000ff0400720c */ /* 0x010fe40003f25270 */
[----:B------:R4:W5:Y:S11]  /*9290*/  LDL R4, [R1] ;  /* 0x0000000001047983 */ /* 0x0009760000100800 */
[----:B----4-:R-:W-:Y:S05]  /*92a0*/  @!P1 BRA `(.L_x_3046) ;  /* 0x0000000400949947 */ /* 0x010fea0003800000 */
[----:B------:R-:W-:-:S04]  /*92b0*/  SHF.L.U32 R12, R10, 0x1f, RZ ;  /* 0x0000001f0a0c7819 */ /* 0x000fc800000006ff */
[----:B------:R-:W4:Y:S02]  /*92c0*/  SYNCS.PHASECHK.TRANS64.TRYWAIT P1, [R15+URZ+0x26840], R12 ;  /* 0x0268400c0f0075a7 */ /* 0x000f24000802017f */
[----:B----4-:R-:W-:Y:S05]  /*92d0*/  @!P1 BRA `(.L_x_3057) ;  /* 0x0000000c00ec9947 */ /* 0x010fea0003800000 */
.L_x_3078:
        /* <DEDUP_REMOVED lines=8> */
.L_x_3058:
        /* <DEDUP_REMOVED lines=41> */
.L_x_3079:
        /* <DEDUP_REMOVED lines=8> */
.L_x_3060:
        /* <DEDUP_REMOVED lines=41> */
.L_x_3046:
[----:B------:R-:W1:Y:S01]  /*9900*/  S2R R0, SR_TID.X ;  /* 0x0000000000007919 */ /* 0x000e620000002100 */
[----:B------:R-:W-:Y:S01]  /*9910*/  IMAD R3, R16, 0x8, R15 ;  /* 0x0000000810037824 */ /* 0x000fe200078e020f */
[----:B-1----:R-:W-:Y:S02]  /*9920*/  LOP3.LUT R2, R0, 0x7f, RZ, 0xc0, !PT ;  /* 0x0000007f00027812 */ /* 0x002fe400078ec0ff */
[----:B------:R-:W-:Y:S02]  /*9930*/  SHF.L.U32 R0, R10, 0x1f, RZ ;  /* 0x0000001f0a007819 */ /* 0x000fe400000006ff */
[----:B------:R-:W-:Y:S02]  /*9940*/  ISETP.NE.AND P1, PT, R2, RZ, PT ;  /* 0x000000ff0200720c */ /* 0x000fe40003f25270 */
[----:B------:R-:W1:Y:S02]  /*9950*/  SYNCS.PHASECHK.TRANS64.TRYWAIT P0, [R3+URZ+0x26840], R0 ;  /* 0x02684000030075a7 */ /* 0x000e64000800017f */
[----:B-1----:R-:W-:Y:S09]  /*9960*/  @!P0 BRA `(.L_x_3061) ;  /* 0x0000000800708947 */ /* 0x002ff20003800000 */
.L_x_3080:
[----:B------:R-:W-:Y:S05]  /*9970*/  @P1 BRA `(.L_x_3062) ;  /* 0x0000000000181947 */ /* 0x000fea0003800000 */
[----:B------:R-:W1:Y:S01]  /*9980*/  S2R R2, SR_TID.X ;  /* 0x0000000000027919 */ /* 0x000e620000002100 */
[----:B------:R-:W-:-:S04]  /*9990*/  IMAD.MOV.U32 R0, RZ, RZ, 0x3100 ;  /* 0x00003100ff007424 */ /* 0x000fc800078e00ff */
[----:B------:R1:W-:Y:S02]  /*99a0*/  SYNCS.ARRIVE.TRANS64 RZ, [R3+URZ+0x26830], R0 ;  /* 0x0268300003ff79a7 */ /* 0x0003e4000800003f */
[----:B-1----:R-:W-:-:S13]  /*99b0*/  LOP3.LUT P0, RZ, R2, 0x1f, RZ, 0xc0, !PT ;  /* 0x0000001f02ff7812 */ /* 0x002fda000780c0ff */
[----:B------:R-:W-:Y:S05]  /*99c0*/  @!P0 BRA `(.L_x_3062) ;  /* 0x0000000000048947 */ /* 0x000fea0003800000 */
[----:B------:R-:W-:Y:S01]  /*99d0*/  BPT.TRAP 0x1 ;  /* 0x000000040000795c */ /* 0x000fe20000300000 */
.L_x_3062:
        /* <DEDUP_REMOVED lines=48> */
.L_x_3043:
[----:B------:R-:W-:Y:S05]  /*9ce0*/  BSYNC B0 ;  /* 0x0000000000007941 */ /* 0x000fea0003800000 */
.L_x_3039:
[----:B------:R-:W-:-:S03]  /*9cf0*/  UMOV UR7, 0xffffffff ;  /* 0xffffffff00077882 */ /* 0x000fc60000000000 */
[----:B------:R-:W-:Y:S05]  /*9d00*/  BRA.DIV UR7, `(.L_x_3063) ;  /* 0x00000006079c7947 */ /* 0x000fea000b800000 */
[----:B------:R-:W-:-:S13]  /*9d10*/  ELECT P6, URZ, PT ;  /* 0x00000000003f782f */ /* 0x000fda00038c0000 */
.L_x_3083:
[----:B------:R-:W-:Y:S05]  /*9d20*/  @!P6 BRA `(.L_x_2975) ;  /* 0x000000000084e947 */ /* 0x000fea0003800000 */
[----:B------:R-:W-:-:S06]  /*9d30*/  ULOP3.LUT UR7, UR38, 0x2, URZ, 0xfc, !UPT ;  /* 0x0000000226077892 */ /* 0x000fcc000f8efc3f */
[----:B------:R-:W-:-:S05]  /*9d40*/  IMAD.U32 R0, RZ, RZ, UR7 ;  /* 0x00000007ff007e24 */ /* 0x000fca000f8e00ff */
[----:B------:R-:W-:-:S13]  /*9d50*/  ISETP.NE.AND P2, PT, R0, 0x3, PT ;  /* 0x000000030000780c */ /* 0x000fda0003f45270 */
[----:B------:R-:W-:Y:S05]  /*9d60*/  @!P2 BRA `(.L_x_3064) ;  /* 0x000000000004a947 */ /* 0x000fea0003800000 */
[----:B------:R-:W-:Y:S01]  /*9d70*/  BPT.TRAP 0x1 ;  /* 0x000000040000795c */ /* 0x000fe20000300000 */
.L_x_3064:
        /* <DEDUP_REMOVED lines=15> */
.L_x_3084:
[----:B------:R-:W2:Y:S02]  /*9e70*/  SYNCS.PHASECHK.TRANS64.TRYWAIT P0, [R3+URZ], R0 ;  /* 0x00000000030075a7 */ /* 0x000ea4000800017f */
[----:B--2---:R-:W-:Y:S05]  /*9e80*/  @!P0 BRA `(.L_x_3066) ;  /* 0x0000000400708947 */ /* 0x004fea0003800000 */
.L_x_3085:
[----:B------:R-:W-:Y:S05]  /*9e90*/  @!P2 BRA `(.L_x_3067) ;  /* 0x000000000004a947 */ /* 0x000fea0003800000 */
[----:B------:R-:W-:Y:S01]  /*9ea0*/  BPT.TRAP 0x1 ;  /* 0x000000040000795c */ /* 0x000fe20000300000 */
.L_x_3067:
[----:B--2---:R-:W-:-:S04]  /*9eb0*/  VIADD R3, R8, 0x26840 ;  /* 0x0002684008037836 */ /* 0x004fc80000000000 */
[----:B------:R-:W-:-:S04]  /*9ec0*/  IMAD R5, R2, 0x8, R3 ;  /* 0x0000000802057824 */ /* 0x000fc800078e0203 */
[----:B------:R-:W2:Y:S02]  /*9ed0*/  SYNCS.PHASECHK.TRANS64.TRYWAIT P0, [R5+URZ], R4 ;  /* 0x00000004050075a7 */ /* 0x000ea4000800017f */
[----:B--2---:R-:W-:Y:S05]  /*9ee0*/  @!P0 BRA `(.L_x_3068) ;  /* 0x00000004006c8947 */ /* 0x004fea0003800000 */
.L_x_3086:
[----:B------:R-:W-:-:S07]  /*9ef0*/  IMAD R3, R6, 0x8, R3 ;  /* 0x0000000806037824 */ /* 0x000fce00078e0203 */
.L_x_3069:
[----:B---3--:R3:W4:Y:S02]  /*9f00*/  SYNCS.PHASECHK.TRANS64.TRYWAIT P0, [R3+URZ], R0 ;  /* 0x00000000030075a7 */ /* 0x008724000800017f */
[----:B----4-:R-:W-:Y:S05]  /*9f10*/  @!P0 NANOSLEEP.SYNCS 0x989680 ;  /* 0x009896800000895d */ /* 0x010fea0003900000 */
[----:B------:R-:W4:Y:S02]  /*9f20*/  @!P0 SYNCS.PHASECHK.TRANS64 P0, [R3+URZ], R0 ;  /* 0x00000000030085a7 */ /* 0x000f24000800007f */
[----:B----4-:R-:W-:Y:S05]  /*9f30*/  @!P0 BRA `(.L_x_3069) ;  /* 0xfffffffc00f08947 */ /* 0x010fea000383ffff */
.L_x_2975:
[----:B------:R-:W-:Y:S05]  /*9f40*/  BSYNC B6 ;  /* 0x0000000000067941 */ /* 0x000fea0003800000 */
.L_x_2967:
[----:B------:R-:W-:Y:S05]  /*9f50*/  EXIT ;  /* 0x000000000000794d */ /* 0x000fea0003800000 */
.L_x_2985:
[----:B------:R-:W-:Y:S02]  /*9f60*/  IMAD.MOV.U32 R13, RZ, RZ, R17 ;  /* 0x000000ffff0d7224 */ /* 0x000fe400078e0011 */
[----:B------:R-:W-:Y:S02]  /*9f70*/  IMAD.MOV.U32 R12, RZ, RZ, RZ ;  /* 0x000000ffff0c7224 */ /* 0x000fe400078e00ff */
[----:B------:R-:W-:Y:S02]  /*9f80*/  IMAD.MOV.U32 R11, RZ, RZ, 0x1f ;  /* 0x0000001fff0b7424 */ /* 0x000fe400078e00ff */
[----:B------:R-:W-:-:S07]  /*9f90*/  IMAD.MOV.U32 R15, RZ, RZ, -0x1 ;  /* 0xffffffffff0f7424 */ /* 0x000fce00078e00ff */
[----:B------:R-:W-:Y:S05]  /*9fa0*/  WARPSYNC.COLLECTIVE R15, `(.L_x_3070) ;  /* 0x000000000f087348 */ /* 0x000fea0003c00000 */
[----:B------:R1:W2:Y:S02]  /*9fb0*/  SHFL.IDX P6, R14, R13, R12, R11 ;  /* 0x0000000c0d0e7389 */ /* 0x0002a400000c000b */
[----:B-12---:R-:W-:Y:S01]  /*9fc0*/  ENDCOLLECTIVE ;  /* 0x000000000000791b */ /* 0x006fe20003800000 */
.L_x_3070:
[----:B------:R-:W-:Y:S05]  /*9fd0*/  BRA `(.L_x_3071) ;  /* 0xffffff7400cc7947 */ /* 0x000fea000383ffff */
.L_x_2987:
[----:B--2---:R2:W3:Y:S02]  /*9fe0*/  SYNCS.PHASECHK.TRANS64.TRYWAIT P0, [R235+URZ+0x26800], R4 ;  /* 0x02680004eb0075a7 */ /* 0x0044e4000800017f */
[----:B---3--:R-:W-:Y:S05]  /*9ff0*/  @!P0 NANOSLEEP.SYNCS 0x989680 ;  /* 0x009896800000895d */ /* 0x008fea0003900000 */
[----:B------:R-:W3:Y:S02]  /*a000*/  @!P0 SYNCS.PHASECHK.TRANS64 P0, [R235+URZ+0x26800], R4 ;  /* 0x02680004eb0085a7 */ /* 0x000ee4000800007f */
[----:B---3--:R-:W-:Y:S05]  /*a010*/  @!P0 BRA `(.L_x_2987) ;  /* 0xfffffffc00f08947 */ /* 0x008fea000383ffff */
[----:B------:R-:W-:Y:S05]  /*a020*/  BRA `(.L_x_2986) ;  /* 0xffffff7400f47947 */ /* 0x000fea000383ffff */
.L_x_2992:
[----:B--2---:R-:W-:-:S04]  /*a030*/  IMAD.U32 R5, RZ, RZ, UR8 ;  /* 0x00000008ff057e24 */ /* 0x004fc8000f8e00ff */
[----:B------:R2:W3:Y:S03]  /*a040*/  SYNCS.PHASECHK.TRANS64.TRYWAIT P1, [R5+URZ+0x26810], R120 ;  /* 0x02681078050075a7 */ /* 0x0004e6000802017f */
[----:B---3--:R-:W-:Y:S05]  /*a050*/  @!P1 NANOSLEEP.SYNCS 0x989680 ;  /* 0x009896800000995d */ /* 0x008fea0003900000 */
[----:B------:R-:W3:Y:S02]  /*a060*/  @!P1 SYNCS.PHASECHK.TRANS64 P1, [R5+URZ+0x26810], R120 ;  /* 0x02681078050095a7 */ /* 0x000ee4000802007f */
[----:B---3--:R-:W-:Y:S05]  /*a070*/  @!P1 BRA `(.L_x_2992) ;  /* 0xfffffffc00ec9947 */ /* 0x008fea000383ffff */
[----:B------:R-:W-:Y:S05]  /*a080*/  BRA `(.L_x_2991) ;  /* 0xffffff8000487947 */ /* 0x000fea000383ffff */
.L_x_2996:
[----:B------:R-:W-:-:S04]  /*a090*/  IMAD.U32 R121, RZ, RZ, UR8 ;  /* 0x00000008ff797e24 */ /* 0x000fc8000f8e00ff */
[----:B------:R1:W1:Y:S03]  /*a0a0*/  SYNCS.PHASECHK.TRANS64.TRYWAIT P1, [R121+URZ+0x26830], R120 ;  /* 0x02683078790075a7 */ /* 0x000266000802017f */
[----:B-1----:R-:W-:Y:S05]  /*a0b0*/  @!P1 NANOSLEEP.SYNCS 0x989680 ;  /* 0x009896800000995d */ /* 0x002fea0003900000 */
[----:B------:R-:W1:Y:S02]  /*a0c0*/  @!P1 SYNCS.PHASECHK.TRANS64 P1, [R121+URZ+0x26830], R120 ;  /* 0x02683078790095a7 */ /* 0x000e64000802007f */
[----:B-1----:R-:W-:Y:S05]  /*a0d0*/  @!P1 BRA `(.L_x_2996) ;  /* 0xfffffffc00ec9947 */ /* 0x002fea000383ffff */
[----:B------:R-:W-:Y:S05]  /*a0e0*/  BRA `(.L_x_2995) ;  /* 0xffffff88000c7947 */ /* 0x000fea000383ffff */
.L_x_3044:
[----:B-1----:R1:W2:Y:S02]  /*a0f0*/  SYNCS.PHASECHK.TRANS64.TRYWAIT P0, [R15+URZ+0x26820], R2 ;  /* 0x026820020f0075a7 */ /* 0x0022a4000800017f */
[----:B--2---:R-:W-:Y:S05]  /*a100*/  @!P0 NANOSLEEP.SYNCS 0x989680 ;  /* 0x009896800000895d */ /* 0x004fea0003900000 */
[----:B------:R-:W2:Y:S02]  /*a110*/  @!P0 SYNCS.PHASECHK.TRANS64 P0, [R15+URZ+0x26820], R2 ;  /* 0x026820020f0085a7 */ /* 0x000ea4000800007f */
[----:B--2---:R-:W-:Y:S05]  /*a120*/  @!P0 BRA `(.L_x_3044) ;  /* 0xfffffffc00f08947 */ /* 0x004fea000383ffff */
[----:B------:R-:W-:Y:S05]  /*a130*/  BRA `(.L_x_3072) ;  /* 0xffffffd800f47947 */ /* 0x000fea000383ffff */
.L_x_3048:
[----:B--2---:R2:W3:Y:S02]  /*a140*/  SYNCS.PHASECHK.TRANS64.TRYWAIT P1, [R15+URZ+0x26840], R18 ;  /* 0x026840120f0075a7 */ /* 0x0044e4000802017f */
[----:B---3--:R-:W-:Y:S05]  /*a150*/  @!P1 NANOSLEEP.SYNCS 0x989680 ;  /* 0x009896800000995d */ /* 0x008fea0003900000 */
[----:B------:R-:W3:Y:S02]  /*a160*/  @!P1 SYNCS.PHASECHK.TRANS64 P1, [R15+URZ+0x26840], R18 ;  /* 0x026840120f0095a7 */ /* 0x000ee4000802007f */
[----:B---3--:R-:W-:Y:S05]  /*a170*/  @!P1 BRA `(.L_x_3048) ;  /* 0xfffffffc00f09947 */ /* 0x008fea000383ffff */
[----:B------:R-:W-:Y:S05]  /*a180*/  BRA `(.L_x_3073) ;  /* 0xffffffe400107947 */ /* 0x000fea000383ffff */
.L_x_3050:
[----:B-1----:R1:W3:Y:S02]  /*a190*/  SYNCS.PHASECHK.TRANS64.TRYWAIT P1, [R15+URZ+0x26828], R18 ;  /* 0x026828120f0075a7 */ /* 0x0022e4000802017f */
[----:B---3--:R-:W-:Y:S05]  /*a1a0*/  @!P1 NANOSLEEP.SYNCS 0x989680 ;  /* 0x009896800000995d */ /* 0x008fea0003900000 */
[----:B------:R-:W3:Y:S02]  /*a1b0*/  @!P1 SYNCS.PHASECHK.TRANS64 P1, [R15+URZ+0x26828], R18 ;  /* 0x026828120f0095a7 */ /* 0x000ee4000802007f */
[----:B---3--:R-:W-:Y:S05]  /*a1c0*/  @!P1 BRA `(.L_x_3050) ;  /* 0xfffffffc00f09947 */ /* 0x008fea000383ffff */
[----:B------:R-:W-:Y:S05]  /*a1d0*/  BRA `(.L_x_3074) ;  /* 0xffffffe400cc7947 */ /* 0x000fea000383ffff */
.L_x_3052:
[----:B---3--:R3:W4:Y:S02]  /*a1e0*/  SYNCS.PHASECHK.TRANS64.TRYWAIT P1, [R15+URZ+0x26848], R18 ;  /* 0x026848120f0075a7 */ /* 0x008724000802017f */
[----:B----4-:R-:W-:Y:S05]  /*a1f0*/  @!P1 NANOSLEEP.SYNCS 0x989680 ;  /* 0x009896800000995d */ /* 0x010fea0003900000 */
[----:B------:R-:W4:Y:S02]  /*a200*/  @!P1 SYNCS.PHASECHK.TRANS64 P1, [R15+URZ+0x26848], R18 ;  /* 0x026848120f0095a7 */ /* 0x000f24000802007f */
[----:B----4-:R-:W-:Y:S05]  /*a210*/  @!P1 BRA `(.L_x_3052) ;  /* 0xfffffffc00f09947 */ /* 0x010fea000383ffff */
[----:B------:R-:W-:Y:S05]  /*a220*/  BRA `(.L_x_3075) ;  /* 0xffffffe800887947 */ /* 0x000fea000383ffff */
.L_x_3054:
[----:B------:R-:W-:-:S07]  /*a230*/  SHF.L.U32 R4, R10, 0x1f, RZ ;  /* 0x0000001f0a047819 */ /* 0x000fce00000006ff */
.L_x_3076:
[----:B----4-:R4:W1:Y:S02]  /*a240*/  SYNCS.PHASECHK.TRANS64.TRYWAIT P1, [R15+URZ+0x26820], R4 ;  /* 0x026820040f0075a7 */ /* 0x010864000802017f */
[----:B-1----:R-:W-:Y:S05]  /*a250*/  @!P1 NANOSLEEP.SYNCS 0x989680 ;  /* 0x009896800000995d */ /* 0x002fea0003900000 */
[----:B------:R-:W1:Y:S02]  /*a260*/  @!P1 SYNCS.PHASECHK.TRANS64 P1, [R15+URZ+0x26820], R4 ;  /* 0x026820040f0095a7 */ /* 0x000e64000802007f */
[----:B-1----:R-:W-:Y:S05]  /*a270*/  @!P1 BRA `(.L_x_3076) ;  /* 0xfffffffc00f09947 */ /* 0x002fea000383ffff */
[----:B------:R-:W-:Y:S05]  /*a280*/  BRA `(.L_x_3077) ;  /* 0xffffffec00287947 */ /* 0x000fea000383ffff */
.L_x_3057:
[----:B----4-:R4:W1:Y:S02]  /*a290*/  SYNCS.PHASECHK.TRANS64.TRYWAIT P1, [R15+URZ+0x26840], R12 ;  /* 0x0268400c0f0075a7 */ /* 0x010864000802017f */
[----:B-1----:R-:W-:Y:S05]  /*a2a0*/  @!P1 NANOSLEEP.SYNCS 0x989680 ;  /* 0x009896800000995d */ /* 0x002fea0003900000 */
[----:B------:R-:W1:Y:S02]  /*a2b0*/  @!P1 SYNCS.PHASECHK.TRANS64 P1, [R15+URZ+0x26840], R12 ;  /* 0x0268400c0f0095a7 */ /* 0x000e64000802007f */
[----:B-1----:R-:W-:Y:S05]  /*a2c0*/  @!P1 BRA `(.L_x_3057) ;  /* 0xfffffffc00f09947 */ /* 0x002fea000383ffff */
[----:B------:R-:W-:Y:S05]  /*a2d0*/  BRA `(.L_x_3078) ;  /* 0xfffffff000007947 */ /* 0x000fea000383ffff */
.L_x_3059:
[----:B-1----:R1:W2:Y:S02]  /*a2e0*/  SYNCS.PHASECHK.TRANS64.TRYWAIT P1, [R15+URZ+0x26828], R12 ;  /* 0x0268280c0f0075a7 */ /* 0x0022a4000802017f */
[----:B--2---:R-:W-:Y:S05]  /*a2f0*/  @!P1 NANOSLEEP.SYNCS 0x989680 ;  /* 0x009896800000995d */ /* 0x004fea0003900000 */
[----:B------:R-:W2:Y:S02]  /*a300*/  @!P1 SYNCS.PHASECHK.TRANS64 P1, [R15+URZ+0x26828], R12 ;  /* 0x0268280c0f0095a7 */ /* 0x000ea4000802007f */
[----:B--2---:R-:W-:Y:S05]  /*a310*/  @!P1 BRA `(.L_x_3059) ;  /* 0xfffffffc00f09947 */ /* 0x004fea000383ffff */
[----:B------:R-:W-:Y:S05]  /*a320*/  BRA `(.L_x_3079) ;  /* 0xfffffff000b07947 */ /* 0x000fea000383ffff */
.L_x_3061:
[----:B------:R1:W1:Y:S02]  /*a330*/  SYNCS.PHASECHK.TRANS64.TRYWAIT P0, [R3+URZ+0x26840], R0 ;  /* 0x02684000030075a7 */ /* 0x000264000800017f */
[----:B-1----:R-:W-:Y:S05]  /*a340*/  @!P0 NANOSLEEP.SYNCS 0x989680 ;  /* 0x009896800000895d */ /* 0x002fea0003900000 */
[----:B------:R-:W1:Y:S02]  /*a350*/  @!P0 SYNCS.PHASECHK.TRANS64 P0, [R3+URZ+0x26840], R0 ;  /* 0x02684000030085a7 */ /* 0x000e64000800007f */
[----:B-1----:R-:W-:Y:S05]  /*a360*/  @!P0 BRA `(.L_x_3061) ;  /* 0xfffffffc00f08947 */ /* 0x002fea000383ffff */
[----:B------:R-:W-:Y:S05]  /*a370*/  BRA `(.L_x_3080) ;  /* 0xfffffff4007c7947 */ /* 0x000fea000383ffff */
.L_x_3063:
[----:B------:R-:W-:Y:S01]  /*a380*/  BSSY B0, `(.L_x_3081) ;  /* 0x0000006000007945 */ /* 0x000fe20003800000 */
[----:B------:R-:W-:-:S07]  /*a390*/  IMAD.MOV.U32 R15, RZ, RZ, -0x1 ;  /* 0xffffffffff0f7424 */ /* 0x000fce00078e00ff */
[----:B------:R-:W-:Y:S05]  /*a3a0*/  WARPSYNC.COLLECTIVE R15, `(.L_x_3082) ;  /* 0x000000000f0c7348 */ /* 0x000fea0003c00000 */
[----:B------:R-:W-:Y:S02]  /*a3b0*/  ELECT P6, UR62, PT ;  /* 0x00000000003e782f */ /* 0x000fe400038c0000 */
[----:B------:R-:W-:Y:S01]  /*a3c0*/  MOV R14, UR62 ;  /* 0x0000003e000e7c02 */ /* 0x000fe20008000f00 */
[----:B------:R-:W-:Y:S10]  /*a3d0*/  ENDCOLLECTIVE ;  /* 0x000000000000791b */ /* 0x000ff40003800000 */
.L_x_3082:
[----:B------:R-:W-:Y:S05]  /*a3e0*/  BSYNC B0 ;  /* 0x0000000000007941 */ /* 0x000fea0003800000 */
.L_x_3081:
[----:B------:R-:W-:Y:S05]  /*a3f0*/  BRA `(.L_x_3083) ;  /* 0xfffffff800487947 */ /* 0x000fea000383ffff */
.L_x_3065:
[----:B-1----:R1:W2:Y:S02]  /*a400*/  SYNCS.PHASECHK.TRANS64.TRYWAIT P0, [R7+URZ], R4 ;  /* 0x00000004070075a7 */ /* 0x0022a4000800017f */
[----:B--2---:R-:W-:Y:S05]  /*a410*/  @!P0 NANOSLEEP.SYNCS 0x989680 ;  /* 0x009896800000895d */ /* 0x004fea0003900000 */
[----:B------:R-:W2:Y:S02]  /*a420*/  @!P0 SYNCS.PHASECHK.TRANS64 P0, [R7+URZ], R4 ;  /* 0x00000004070085a7 */ /* 0x000ea4000800007f */
[----:B--2---:R-:W-:Y:S05]  /*a430*/  @!P0 BRA `(.L_x_3065) ;  /* 0xfffffffc00f08947 */ /* 0x004fea000383ffff */
[----:B------:R-:W-:Y:S05]  /*a440*/  BRA `(.L_x_3084) ;  /* 0xfffffff800887947 */ /* 0x000fea000383ffff */
.L_x_3066:
[----:B--2---:R2:W3:Y:S02]  /*a450*/  SYNCS.PHASECHK.TRANS64.TRYWAIT P0, [R3+URZ], R0 ;  /* 0x00000000030075a7 */ /* 0x0044e4000800017f */
[----:B---3--:R-:W-:Y:S05]  /*a460*/  @!P0 NANOSLEEP.SYNCS 0x989680 ;  /* 0x009896800000895d */ /* 0x008fea0003900000 */
[----:B------:R-:W3:Y:S02]  /*a470*/  @!P0 SYNCS.PHASECHK.TRANS64 P0, [R3+URZ], R0 ;  /* 0x00000000030085a7 */ /* 0x000ee4000800007f */
[----:B---3--:R-:W-:Y:S05]  /*a480*/  @!P0 BRA `(.L_x_3066) ;  /* 0xfffffffc00f08947 */ /* 0x008fea000383ffff */
[----:B------:R-:W-:Y:S05]  /*a490*/  BRA `(.L_x_3085) ;  /* 0xfffffff8007c7947 */ /* 0x000fea000383ffff */
.L_x_3068:
[----:B--2---:R2:W3:Y:S02]  /*a4a0*/  SYNCS.PHASECHK.TRANS64.TRYWAIT P0, [R5+URZ], R4 ;  /* 0x00000004050075a7 */ /* 0x0044e4000800017f */
[----:B---3--:R-:W-:Y:S05]  /*a4b0*/  @!P0 NANOSLEEP.SYNCS 0x989680 ;  /* 0x009896800000895d */ /* 0x008fea0003900000 */
[----:B------:R-:W3:Y:S02]  /*a4c0*/  @!P0 SYNCS.PHASECHK.TRANS64 P0, [R5+URZ], R4 ;  /* 0x00000004050085a7 */ /* 0x000ee4000800007f */
[----:B---3--:R-:W-:Y:S05]  /*a4d0*/  @!P0 BRA `(.L_x_3068) ;  /* 0xfffffffc00f08947 */ /* 0x008fea000383ffff */
[----:B------:R-:W-:Y:S05]  /*a4e0*/  BRA `(.L_x_3086) ;  /* 0xfffffff800807947 */ /* 0x000fea000383ffff */
.L_x_3087:
        /* <DEDUP_REMOVED lines=9> */
.L_x_6575:


//--------------------- .text._ZN7cutlass13device_kernelIN5flash11enable_sm90INS1_16FlashAttnBwdSm90INS1_25CollectiveMainloopBwdSm90ILi2ELi2ELi2EN4cute5tupleIJNS5_1CILi1EEES8_S8_EEENS6_IJNS7_ILi64EEENS7_ILi128EEENS7_ILi96EEEEEENS_6half_tEfNS_4arch4Sm90ELb1ELb0ELb1ELb1ELb1ELb1ELb0ELb0ELi2ELi1ELi2ELi1ELb1EEENS1_24CollectiveEpilogueBwdGQAISD_fSG_Li256ELb1ELb1EEENS1_25SingleTileBwdLPTSchedulerILb1ELi128ELb1EEEEEEEEEvNT_6ParamsE --------------------------
	.section	.text._ZN7cutlass13device_kernelIN5flash11enable_sm90INS1_16FlashAttnBwdSm90INS1_25CollectiveMainloopBwdSm90ILi2ELi2ELi2EN4cute5tupleIJNS5_1CILi1EEES8_S8_EEENS6_IJNS7_ILi64EEENS7_ILi128EEENS7_ILi96EEEEEENS_6half_tEfNS_4arch4Sm90ELb1ELb0ELb1ELb1ELb1ELb1ELb0ELb0ELi2ELi1ELi2ELi1ELb1EEENS1_24CollectiveEpilogueBwdGQAISD_fSG_Li256ELb1ELb1EEENS1_25SingleTileBwdLPTSchedulerILb1ELi128ELb1EEEEEEEEEvNT_6ParamsE,"ax",@progbits
	.align	128
.text._ZN7cutlass13device_kernelIN5flash11enable_sm90INS1_16FlashAttnBwdSm90INS1_25CollectiveMainloopBwdSm90ILi2ELi2ELi2EN4cute5tupleIJNS5_1CILi1EEES8_S8_EEENS6_IJNS7_ILi64EEENS7_ILi128EEENS7_ILi96EEEEEENS_6half_tEfNS_4arch4Sm90ELb1ELb0ELb1ELb1ELb1ELb1ELb0ELb0ELi2ELi1ELi2ELi1ELb1EEENS1_24CollectiveEpilogueBwdGQAISD_fSG_Li256ELb1ELb1EEENS1_25SingleTileBwdLPTSchedulerILb1ELi128ELb1EEEEEEEEEvNT_6ParamsE:
        .type           _ZN7cutlass13device_kernelIN5flash11enable_sm90INS1_16FlashAttnBwdSm90INS1_25CollectiveMainloopBwdSm90ILi2ELi2ELi2EN4cute5tupleIJNS5_1CILi1EEES8_S8_EEENS6_IJNS7_ILi64EEENS7_ILi128EEENS7_ILi96EEEEEENS_6half_tEfNS_4arch4Sm90ELb1ELb0ELb1ELb1ELb1ELb1ELb0ELb0ELi2ELi1ELi2ELi1ELb1EEENS1_24CollectiveEpilogueBwdGQAISD_fSG_Li256ELb1ELb1EEENS1_25SingleTileBwdLPTSchedulerILb1ELi128ELb1EEEEEEEEEvNT_6ParamsE,@function
        .size           _ZN7cutlass13device_kernelIN5flash11enable_sm90INS1_16FlashAttnBwdSm90INS1_25CollectiveMainloopBwdSm90ILi2ELi2ELi2EN4cute5tupleIJNS5_1CILi1EEES8_S8_EEENS6_IJNS7_ILi64EEENS7_ILi128EEENS7_ILi96EEEEEENS_6half_tEfNS_4arch4Sm90ELb1ELb0ELb1ELb1ELb1ELb1ELb0ELb0ELi2ELi1ELi2ELi1ELb1EEENS1_24CollectiveEpilogueBwdGQAISD_fSG_Li256ELb1ELb1EEENS1_25SingleTileBwdLPTSchedulerILb1ELi128ELb1EEEEEEEEEvNT_6ParamsE,(.L_x_6576 - _ZN7cutlass13device_kernelIN5flash11enable_sm90INS1_16FlashAttnBwdSm90INS1_25CollectiveMainloopBwdSm90ILi2ELi2ELi2EN4cute5tupleIJNS5_1CILi1EEES8_S8_EEENS6_IJNS7_ILi64EEENS7_ILi128EEENS7_ILi96EEEEEENS_6half_tEfNS_4arch4Sm90ELb1ELb0ELb1ELb1ELb1ELb1ELb0ELb0ELi2ELi1ELi2ELi1ELb1EEENS1_24CollectiveEpilogueBwdGQAISD_fSG_Li256ELb1ELb1EEENS1_25SingleTileBwdLPTSchedulerILb1ELi128ELb1EEEEEEEEEvNT_6ParamsE)
        .other          _ZN7cutlass13device_kernelIN5flash11enable_sm90INS1_16FlashAttnBwdSm90INS1_25CollectiveMainloopBwdSm90ILi2ELi2ELi2EN4cute5tupleIJNS5_1CILi1EEES8_S8_EEENS6_IJNS7_ILi64EEENS7_ILi128EEENS7_ILi96EEEEEENS_6half_tEfNS_4arch4Sm90ELb1ELb0ELb1ELb1ELb1ELb1ELb0ELb0ELi2ELi1ELi2ELi1ELb1EEENS1_24CollectiveEpilogueBwdGQAISD_fSG_Li256ELb1ELb1EEENS1_25SingleTileBwdLPTSchedulerILb1ELi128ELb1EEEEEEEEEvNT_6ParamsE,@"STO_CUDA_ENTRY STV_DEFAULT"
_ZN7cutlass13device_kernelIN5flash11enable_sm90INS1_16FlashAttnBwdSm90INS1_25CollectiveMainloopBwdSm90ILi2ELi2ELi2EN4cute5tupleIJNS5_1CILi1EEES8_S8_EEENS6_IJNS7_ILi64EEENS7_ILi128EEENS7_ILi96EEEEEENS_6half_tEfNS_4arch4Sm90ELb1ELb0ELb1ELb1ELb1ELb1ELb0ELb0ELi2ELi1ELi2ELi1ELb1EEENS1_24CollectiveEpilogueBwdGQAISD_fSG_Li256ELb1ELb1EEENS1_25SingleTileBwdLPTSchedulerILb1ELi128ELb1EEEEEEEEEvNT_6ParamsE:
        /* <DEDUP_REMOVED lines=24> */
.L_x_3089:
[----:B------:R-:W-:Y:S05]  /*0180*/  BSYNC B0 ;  /* 0x0000000000007941 */ /* 0x000fea0003800000 */
.L_x_3088:
        /* <DEDUP_REMOVED lines=37> */
.L_x_3090:
        /* <DEDUP_REMOVED lines=22> */
.L_x_3091:
[----:B------:R-:W-:Y:S01]  /*0540*/  PLOP3.LUT P0, PT, PT, PT, UP0, 0x80, 0x0 ;  /* 0x000000000000781c */ /* 0x000fe20003f0f008 */
[----:B------:R-:W-:Y:S01]  /*0550*/  NOP ;  /* 0x0000000000007918 */ /* 0x000fe20000000000 */
[----:B------:R-:W-:Y:S01]  /*0560*/  ULDC.64 UR46, c[0x0][0x208] ;  /* 0x00008200002e7ab9 */ /* 0x000fe20000000a00 */
[----:B------:R-:W-:Y:S01]  /*0570*/  BSSY B6, `(.L_x_3092) ;  /* 0x0000a7c000067945 */ /* 0x000fe20003800000 */
[----:B-12-4-:R-:W-:Y:S09]  /*0580*/  BAR.SYNC.DEFER_BLOCKING 0x0 ;  /* 0x0000000000007b1d */ /* 0x016ff20000010000 */
[----:B------:R-:W-:Y:S05]  /*0590*/  @!P0 BRA `(.L_x_3093) ;  /* 0x0000005800b48947 */ /* 0x000fea0003800000 */
.L_x_3094:
        /* <DEDUP_REMOVED lines=32> */
.L_x_3095:
[----:B------:R-:W-:Y:S01]  /*07a0*/  ULDC UR8, c[0x0][0x8cc] ;  /* 0x0002330000087ab9 */ /* 0x000fe20000000800 */
[----:B------:R-:W-:Y:S01]  /*07b0*/  UMOV UR7, UR9 ;  /* 0x0000000900077c82 */ /* 0x000fe20008000000 */
[----:B------:R-:W-:-:S11]  /*07c0*/  UISETP.NE.AND UP0, UPT, UR8, 0x1, UPT ;  /* 0x000000010800788c */ /* 0x000fd6000bf05270 */
[----:B------:R-:W-:Y:S02]  /*07d0*/  @UP0 ULDC.64 UR10, c[0x0][0x8d0] ;  /* 0x00023400000a0ab9 */ /* 0x000fe40000000a00 */
[----:B------:R-:W-:-:S04]  /*07e0*/  UIMAD.WIDE.U32 UR4, UR9, UR10, URZ ;  /* 0x0000000a090472a5 */ /* 0x000fc8000f8e003f */
[----:B------:R-:W-:-:S04]  /*07f0*/  @UP0 USHF.R.U32.HI UR7, URZ, UR11, UR5 ;  /* 0x0000000b3f070299 */ /* 0x000fc80008011605 */
[----:B------:R-:W-:-:S12]  /*0800*/  UIMAD UR4, UR7, UR8, URZ ;  /* 0x00000008070472a4 */ /* 0x000fd8000f8e023f */
.L_x_3096:
        /* <DEDUP_REMOVED lines=23> */
.L_x_3097:
        /* <DEDUP_REMOVED lines=14> */
.L_x_3099:
[----:B------:R-:W-:-:S05]  /*0a60*/  ULDC UR4, c[0x0][0x8f4] ;  /* 0x00023d0000047ab9 */ /* 0x000fca0000000800 */
.L_x_3098:
        /* <DEDUP_REMOVED lines=24> */
.L_x_3101:
        /* <DEDUP_REMOVED lines=14> */
.L_x_3102:
        /* <DEDUP_REMOVED lines=11> */
.L_x_3103:
        /* <DEDUP_REMOVED lines=13> */
.L_x_3104:
        /* <DEDUP_REMOVED lines=84> */
.L_x_3107:
        /* <DEDUP_REMOVED lines=15> */
.L_x_3106:
        /* <DEDUP_REMOVED lines=22> */
.L_x_3109:
        /* <DEDUP_REMOVED lines=15> */
.L_x_3108:
[----:B------:R-:W-:Y:S01]  /*16d0*/  SHF.R.S32.HI R19, RZ, 0x1f, R18 ;  /* 0x0000001fff137819 */ /* 0x000fe20000011412 */
[----:B------:R-:W-:-:S03]  /*16e0*/  UMOV UR4, 0xffffffff ;  /* 0xffffffff00047882 */ /* 0x000fc60000000000 */
[----:B------:R-:W-:-:S04]  /*16f0*/  LEA.HI R0, R19, R18, RZ, 0x7 ;  /* 0x0000001213007211 */ /* 0x000fc800078f38ff */
[----:B------:R-:W-:Y:S01]  /*1700*/  SHF.R.S32.HI R17, RZ, 0x7, R0 ;  /* 0x00000007ff117819 */ /* 0x000fe20000011400 */
[----:B------:R-:W-:Y:S06]  /*1710*/  BRA.DIV UR4, `(.L_x_3110) ;  /* 0x00000096048c7947 */ /* 0x000fec000b800000 */
[----:B------:R1:W2:Y:S02]  /*1720*/  SHFL.IDX PT, R14, R17, RZ, 0x1f ;  /* 0x00001fff110e7589 */ /* 0x0002a400000e0000 */
.L_x_3226:
        /* <DEDUP_REMOVED lines=15> */
.L_x_3111:
        /* <DEDUP_REMOVED lines=19> */
.L_x_3113:
        /* <DEDUP_REMOVED lines=122> */
.L_x_3124:
[----:B------:R-:W-:-:S06]  /*20f0*/  UISETP.NE.AND UP0, UPT, UR9, 0x3, UPT ;  /* 0x000000030900788c */ /* 0x000fcc000bf05270 */
[----:B------:R-:W-:-:S13]  /*2100*/  PLOP3.LUT P0, PT, PT, PT, UP0, 0x80, 0x0 ;  /* 0x000000000000781c */ /* 0x000fda0003f0f008 */
[----:B-1----:R-:W-:Y:S05]  /*2110*/  @!P0 BRA `(.L_x_3114) ;  /* 0x0000000000048947 */ /* 0x002fea0003800000 */
[----:B------:R-:W-:Y:S01]  /*2120*/  BPT.TRAP 0x1 ;  /* 0x000000040000795c */ /* 0x000fe20000300000 */
.L_x_3114:
[----:B------:R-:W-:Y:S01]  /*2130*/  R2UR UR8, R235 ;  /* 0x00000000eb0872ca */ /* 0x000fe200000e0000 */
[----:B------:R-:W-:-:S05]  /*2140*/  IMAD.U32 R120, RZ, RZ, UR4 ;  /* 0x00000004ff787e24 */ /* 0x000fca000f8e00ff */
[----:B------:R-:W-:-:S07]  /*2150*/  SHF.L.U32 R120, R120, 0x1f, RZ ;  /* 0x0000001f78787819 */ /* 0x000fce00000006ff */
[----:B------:R-:W-:-:S09]  /*2160*/  ULEA UR8, UR5, UR8, 0x3 ;  /* 0x0000000805087291 */ /* 0x000fd2000f8e183f */
[----:B------:R1:W2:Y:S01]  /*2170*/  SYNCS.PHASECHK.TRANS64.TRYWAIT P1, [UR8+0x26810], R120 ;  /* 0x02681078ff0075a7 */ /* 0x0002a20008020148 */
[----:B------:R-:W-:Y:S05]  /*2180*/  @!P0 BRA `(.L_x_3115) ;  /* 0x0000000000048947 */ /* 0x000fea0003800000 */
[----:B------:R-:W-:Y:S01]  /*2190*/  BPT.TRAP 0x1 ;  /* 0x000000040000795c */ /* 0x000fe20000300000 */
.L_x_3115:
[----:B--2---:R-:W-:Y:S05]  /*21a0*/  @P1 BRA `(.L_x_3116) ;  /* 0x0000000000081947 */ /* 0x004fea0003800000 */
[----:B------:R-:W2:Y:S02]  /*21b0*/  SYNCS.PHASECHK.TRANS64.TRYWAIT P1, [UR8+0x26810], R120 ;  /* 0x02681078ff0075a7 */ /* 0x000ea40008020148 */
[----:B--2---:R-:W-:Y:S05]  /*21c0*/  @!P1 BRA `(.L_x_3117) ;  /* 0x0000008c00149947 */ /* 0x004fea0003800000 */
.L_x_3116:
        /* <DEDUP_REMOVED lines=66> */
.L_x_3118:
[----:B------:R1:W1:Y:S01]  /*25f0*/  SYNCS.PHASECHK.TRANS64.TRYWAIT P1, [UR8+0x26830], R120 ;  /* 0x02683078ff0075a7 */ /* 0x0002620008020148 */
[----:B------:R-:W-:Y:S05]  /*2600*/  @!P0 BRA `(.L_x_3119) ;  /* 0x0000000000048947 */ /* 0x000fea0003800000 */
[----:B------:R-:W-:Y:S01]  /*2610*/  BPT.TRAP 0x1 ;  /* 0x000000040000795c */ /* 0x000fe20000300000 */
.L_x_3119:
        /* <DEDUP_REMOVED lines=50> */
.L_x_3120:
        /* <DEDUP_REMOVED lines=555> */
.L_x_3122:
        /* <DEDUP_REMOVED lines=45> */
.L_x_3123:
        /* <DEDUP_REMOVED lines=62> */
.L_x_3105:
[----:B------:R-:W-:Y:S05]  /*52a0*/  @P0 BRA `(.L_x_3100) ;  /* 0x0000005800a00947 */ /* 0x000fea0003800000 */
[----:B------:R-:W-:Y:S01]  /*52b0*/  ULDC.64 UR4, c[0x0][0x878] ;  /* 0x00021e0000047ab9 */ /* 0x000fe20000000a00 */
[----:B-1----:R-:W1:Y:S01]  /*52c0*/  S2R R4, SR_TID.X ;  /* 0x0000000000047919 */ /* 0x002e620000002100 */
[----:B------:R-:W-:Y:S01]  /*52d0*/  UISETP.NE.U32.AND UP0, UPT, UR4, URZ, UPT ;  /* 0x0000003f0400728c */ /* 0x000fe2000bf05070 */
[----:B------:R-:W2:Y:S01]  /*52e0*/  S2UR UR15, SR_CgaCtaId ;  /* 0x00000000000f79c3 */ /* 0x000ea20000008800 */
[----:B------:R-:W-:Y:S01]  /*52f0*/  ULDC UR12, c[0x0][0x870] ;  /* 0x00021c00000c7ab9 */ /* 0x000fe20000000800 */
[----:B------:R-:W-:Y:S01]  /*5300*/  ULDC UR13, c[0x0][0x80c] ;  /* 0x00020300000d7ab9 */ /* 0x000fe20000000800 */
[----:B------:R-:W-:Y:S01]  /*5310*/  UISETP.NE.AND.EX UP0, UPT, UR5, URZ, UPT, UP0 ;  /* 0x0000003f0500728c */ /* 0x000fe2000bf05300 */
[----:B------:R-:W-:Y:S01]  /*5320*/  ULDC.64 UR10, c[0x0][0x868] ;  /* 0x00021a00000a7ab9 */ /* 0x000fe20000000a00 */
[----:B------:R-:W-:Y:S01]  /*5330*/  ULDC.64 UR18, c[0x0][0x818] ;  /* 0x0002060000127ab9 */ /* 0x000fe20000000a00 */
[----:B------:R-:W-:Y:S01]  /*5340*/  ULDC.64 UR20, c[0x0][0x840] ;  /* 0x0002100000147ab9 */ /* 0x000fe20000000a00 */
[----:B------:R-:W-:-:S02]  /*5350*/  ULDC.64 UR22, c[0x0][0x848] ;  /* 0x0002120000167ab9 */ /* 0x000fc40000000a00 */
[----:B------:R-:W-:-:S05]  /*5360*/  PLOP3.LUT P0, PT, PT, PT, UP0, 0x80, 0x0 ;  /* 0x000000000000781c */ /* 0x000fca0003f0f008 */
[----:B------:R-:W-:Y:S02]  /*5370*/  @UP0 ULDC.64 UR4, c[0x0][0x878] ;  /* 0x00021e0000040ab9 */ /* 0x000fe40000000a00 */
[----:B------:R-:W-:-:S06]  /*5380*/  @UP0 UIMAD.WIDE UR4, UR37, 0x4, UR4 ;  /* 0x00000004250408a5 */ /* 0x000fcc000f8e0204 */
[----:B------:R-:W-:Y:S01]  /*5390*/  IMAD.U32 R2, RZ, RZ, UR4 ;  /* 0x00000004ff027e24 */ /* 0x000fe2000f8e00ff */
[----:B------:R-:W-:Y:S01]  /*53a0*/  ULDC UR4, c[0x0][0x850] ;  /* 0x0002140000047ab9 */ /* 0x000fe20000000800 */
[----:B------:R-:W-:-:S05]  /*53b0*/  IMAD.U32 R3, RZ, RZ, UR5 ;  /* 0x00000005ff037e24 */ /* 0x000fca000f8e00ff */
[----:B------:R3:W4:Y:S01]  /*53c0*/  @P0 LDG.E R2, desc[UR46][R2.64] ;  /* 0x0000002e02020981 */ /* 0x000722000c1e1900 */
[----:B------:R-:W-:Y:S01]  /*53d0*/  UISETP.NE.AND UP1, UPT, UR4, 0x1, UPT ;  /* 0x000000010400788c */ /* 0x000fe2000bf25270 */
[----:B------:R-:W-:Y:S01]  /*53e0*/  BSSY B0, `(.L_x_3125) ;  /* 0x000005c000007945 */ /* 0x000fe20003800000 */
[----:B------:R-:W-:Y:S01]  /*53f0*/  UIMAD UR12, UR39, UR12, URZ ;  /* 0x0000000c270c72a4 */ /* 0x000fe2000f8e023f */
[C---:B-1----:R-:W-:Y:S01]  /*5400*/  ISETP.NE.AND P1, PT, R4.reuse, 0x80, PT ;  /* 0x000000800400780c */ /* 0x042fe20003f25270 */
[----:B------:R-:W-:Y:S01]  /*5410*/  UMOV UR5, UR36 ;  /* 0x0000002400057c82 */ /* 0x000fe20008000000 */
[----:B------:R-:W-:Y:S02]  /*5420*/  UIMAD UR9, UR37, UR13, URZ ;  /* 0x0000000d250972a4 */ /* 0x000fe4000f8e023f */
[----:B------:R-:W-:Y:S01]  /*5430*/  UIMAD UR12, UR12, UR13, URZ ;  /* 0x0000000d0c0c72a4 */ /* 0x000fe2000f8e023f */
[----:B---3--:R-:W-:Y:S01]  /*5440*/  VIADD R3, R4, 0xffffff80 ;  /* 0xffffff8004037836 */ /* 0x008fe20000000000 */
[----:B------:R-:W-:-:S02]  /*5450*/  UIMAD UR39, UR39, 0x3000, URZ ;  /* 0x00003000272778a4 */ /* 0x000fc4000f8e023f */
[----:B------:R-:W-:Y:S01]  /*5460*/  @UP1 ULDC UR6, c[0x0][0x854] ;  /* 0x0002150000061ab9 */ /* 0x000fe20000000800 */
[----:B------:R-:W-:Y:S01]  /*5470*/  @UP1 ULDC UR14, c[0x0][0x858] ;  /* 0x00021600000e1ab9 */ /* 0x000fe20000000800 */
[----:B------:R-:W-:Y:S01]  /*5480*/  SHF.R.S32.HI R0, RZ, 0x1f, R3 ;  /* 0x0000001fff007819 */ /* 0x000fe20000011403 */
[----:B------:R-:W-:Y:S02]  /*5490*/  UIMAD.WIDE.U32 UR6, UR36, UR6, URZ ;  /* 0x00000006240672a5 */ /* 0x000fe4000f8e003f */
[----:B------:R-:W-:Y:S02]  /*54a0*/  USHF.R.S32.HI UR13, URZ, 0x1f, UR12 ;  /* 0x0000001f3f0d7899 */ /* 0x000fe4000801140c */
[----:B------:R-:W-:Y:S02]  /*54b0*/  @UP1 USHF.R.U32.HI UR5, URZ, UR14, UR7 ;  /* 0x0000000e3f051299 */ /* 0x000fe40008011607 */
[----:B------:R-:W-:Y:S02]  /*54c0*/  USHF.R.S32.HI UR7, URZ, 0x1f, UR9 ;  /* 0x0000001f3f077899 */ /* 0x000fe40008011409 */
[----:B------:R-:W-:-:S02]  /*54d0*/  USHF.R.S32.HI UR16, URZ, 0x1f, UR5 ;  /* 0x0000001f3f107899 */ /* 0x000fc40008011405 */
[----:B------:R-:W-:Y:S02]  /*54e0*/  UIADD3 UR9, UP1, UP2, UR12, UR9, UR5 ;  /* 0x000000090c097290 */ /* 0x000fe4000fa3e005 */
[----:B------:R-:W-:Y:S02]  /*54f0*/  UIMAD UR17, UR16, UR20, URZ ;  /* 0x00000014101172a4 */ /* 0x000fe4000f8e023f */
[----:B------:R-:W-:-:S04]  /*5500*/  UIADD3.X UR7, UR13, UR7, UR16, UP1, UP2 ;  /* 0x000000070d077290 */ /* 0x000fc80008fe4410 */
[----:B------:R-:W-:Y:S01]  /*5510*/  USHF.L.U64.HI UR7, UR9, 0x2, UR7 ;  /* 0x0000000209077899 */ /* 0x000fe20008010207 */
        /* <DEDUP_REMOVED lines=14> */
[----:B------:R-:W-:Y:S02]  /*5600*/  UIADD3 UR9, UP1, UR6, UR10, URZ ;  /* 0x0000000a06097290 */ /* 0x000fe4000ff3e03f */
[----:B------:R-:W-:Y:S02]  /*5610*/  @UP0 UIMAD UR12, UR8, 0x3000, URZ ;  /* 0x00003000080c08a4 */ /* 0x000fe4000f8e023f */
[----:B------:R-:W-:Y:S01]  /*5620*/  UIADD3.X UR11, UR7, UR11, URZ, UP1, !UPT ;  /* 0x0000000b070b7290 */ /* 0x000fe20008ffe43f */
[----:B------:R-:W-:Y:S01]  /*5630*/  UMOV UR8, 0x400 ;  /* 0x0000040000087882 */ /* 0x000fe20000000000 */
[----:B------:R-:W-:Y:S01]  /*5640*/  @UP0 USHF.R.S32.HI UR13, URZ, 0x1f, UR12 ;  /* 0x0000001f3f0d0899 */ /* 0x000fe2000801140c */
[----:B------:R-:W-:Y:S01]  /*5650*/  IMAD.U32 R2, RZ, RZ, UR9 ;  /* 0x00000009ff027e24 */ /* 0x000fe2000f8e00ff */
[----:B--2---:R-:W-:-:S02]  /*5660*/  ULEA UR8, UR15, UR8, 0x18 ;  /* 0x000000080f087291 */ /* 0x004fc4000f8ec03f */
[----:B------:R-:W-:Y:S01]  /*5670*/  IMAD.U32 R3, RZ, RZ, UR11 ;  /* 0x0000000bff037e24 */ /* 0x000fe2000f8e00ff */
[----:B------:R-:W-:Y:S01]  /*5680*/  @!UP0 UMOV UR12, URZ ;  /* 0x0000003f000c8c82 */ /* 0x000fe20008000000 */
[----:B------:R-:W-:Y:S02]  /*5690*/  UIMAD UR10, UR16, UR18, URZ ;  /* 0x00000012100a72a4 */ /* 0x000fe4000f8e023f */
[----:B------:R-:W-:Y:S01]  /*56a0*/  UIADD3 UR14, UP1, UR39, UR12, URZ ;  /* 0x0000000c270e7290 */ /* 0x000fe2000ff3e03f */
[----:B------:R-:W-:Y:S01]  /*56b0*/  LEA R0, R0, UR8, 0x2 ;  /* 0x0000000800007c11 */ /* 0x000fe2000f8e10ff */
[----:B------:R-:W-:Y:S01]  /*56c0*/  @!UP0 UMOV UR13, URZ ;  /* 0x0000003f000d8c82 */ /* 0x000fe20008000000 */
[----:B------:R-:W-:Y:S02]  /*56d0*/  UIMAD UR16, UR5, UR19, UR10 ;  /* 0x00000013051072a4 */ /* 0x000fe4000f8e020a */
[----:B------:R-:W-:Y:S01]  /*56e0*/  ULEA.HI.X.SX32 UR15, UR39, UR13, 0x1, UP1 ;  /* 0x0000000d270f7291 */ /* 0x000fe200088f0e3f */
[----:B------:R1:W-:Y:S01]  /*56f0*/  STS.128 [R0], R24 ;  /* 0x0000001800007388 */ /* 0x0003e20000000c00 */
[----:B------:R-:W-:-:S02]  /*5700*/  USHF.R.S32.HI UR10, URZ, 0x1f, UR37 ;  /* 0x0000001f3f0a7899 */ /* 0x000fc40008011425 */
[----:B------:R-:W-:Y:S01]  /*5710*/  UIMAD.WIDE.U32 UR12, UR5, UR18, UR14 ;  /* 0x00000012050c72a5 */ /* 0x000fe2000f8e000e */
[----:B------:R1:W-:Y:S01]  /*5720*/  STS.128 [R0+0x800], R28 ;  /* 0x0008001c00007388 */ /* 0x0003e20000000c00 */
[----:B------:R-:W-:Y:S02]  /*5730*/  UIMAD UR18, UR5, UR21, UR17 ;  /* 0x00000015051272a4 */ /* 0x000fe4000f8e0211 */
[----:B------:R-:W-:Y:S01]  /*5740*/  UIMAD.WIDE.U32 UR14, UR5, UR20, UR14 ;  /* 0x00000014050e72a5 */ /* 0x000fe2000f8e000e */
[----:B------:R1:W-:Y:S01]  /*5750*/  STS.128 [R0+0x1000], R32 ;  /* 0x0010002000007388 */ /* 0x0003e20000000c00 */
[----:B------:R-:W-:Y:S01]  /*5760*/  USEL UR10, UR10, URZ, !UP0 ;  /* 0x0000003f0a0a7287 */ /* 0x000fe2000c000000 */
[----:B------:R-:W-:Y:S02]  /*5770*/  ULDC.64 UR20, c[0x0][0x820] ;  /* 0x0002080000147ab9 */ /* 0x000fe40000000a00 */
[----:B------:R1:W-:Y:S01]  /*5780*/  STS.128 [R0+0x1800], R36 ;  /* 0x0018002400007388 */ /* 0x0003e20000000c00 */
[----:B------:R-:W-:-:S02]  /*5790*/  UIADD3 UR13, UR13, UR16, URZ ;  /* 0x000000100d0d7290 */ /* 0x000fc4000fffe03f */
[----:B------:R-:W-:Y:S01]  /*57a0*/  USEL UR37, UR37, URZ, !UP0 ;  /* 0x0000003f25257287 */ /* 0x000fe2000c000000 */
[----:B------:R1:W-:Y:S01]  /*57b0*/  STS.128 [R0+0x2000], R40 ;  /* 0x0020002800007388 */ /* 0x0003e20000000c00 */
[----:B------:R-:W-:Y:S02]  /*57c0*/  UIMAD UR17, UR10, UR20, URZ ;  /* 0x000000140a1172a4 */ /* 0x000fe4000f8e023f */
        /* <DEDUP_REMOVED lines=15> */
[----:B------:R-:W-:Y:S01]  /*58c0*/  UIADD3 UR5, UR15, UR16, URZ ;  /* 0x000000100f057290 */ /* 0x000fe2000fffe03f */
[----:B------:R1:W-:Y:S01]  /*58d0*/  STS.128 [R0+0x5000], R64 ;  /* 0x0050004000007388 */ /* 0x0003e20000000c00 */
[----:B------:R-:W-:Y:S02]  /*58e0*/  ULEA UR18, UP0, UR12, UR18, 0x2 ;  /* 0x000000120c127291 */ /* 0x000fe4000f80103f */
[----:B------:R-:W-:Y:S01]  /*58f0*/  ULEA UR20, UP1, UR14, UR20, 0x2 ;  /* 0x000000140e147291 */ /* 0x000fe2000f82103f */
[----:B------:R1:W-:Y:S01]  /*5900*/  STS.128 [R0+0x5800], R68 ;  /* 0x0058004400007388 */ /* 0x0003e20000000c00 */
[----:B------:R-:W-:Y:S02]  /*5910*/  ULEA.HI.X UR19, UR12, UR19, UR10, 0x2, UP0 ;  /* 0x000000130c137291 */ /* 0x000fe400080f140a */
[----:B------:R-:W-:Y:S02]  /*5920*/  ULEA.HI.X UR5, UR14, UR21, UR5, 0x2, UP1 ;  /* 0x000000150e057291 */ /* 0x000fe400088f1405 */
[----:B------:R-:W-:Y:S01]  /*5930*/  UIMAD UR17, UR4, UR17, UR36 ;  /* 0x00000011041172a4 */ /* 0x000fe2000f8e0224 */
[----:B------:R-:W-:Y:S11]  /*5940*/  @P0 BRA `(.L_x_3126) ;  /* 0x0000000000140947 */ /* 0x000ff60003800000 */
.L_x_3127:
[----:B------:R-:W2:Y:S04]  /*5950*/  LDG.E.STRONG.GPU R4, desc[UR46][R2.64] ;  /* 0x0000002e02047981 */ /* 0x000ea8000c1ef900 */
[----:B--2---:R-:W-:Y:S01]  /*5960*/  CCTL.IVALL ;  /* 0x00000000ff00798f */ /* 0x004fe20002000000 */
[----:B------:R-:W-:Y:S05]  /*5970*/  YIELD ;  /* 0x0000000000007946 */ /* 0x000fea0003800000 */
[----:B------:R-:W-:-:S13]  /*5980*/  ISETP.NE.AND P0, PT, R4, UR17, PT ;  /* 0x0000001104007c0c */ /* 0x000fda000bf05270 */
[----:B------:R-:W-:Y:S05]  /*5990*/  @P0 BRA `(.L_x_3127) ;  /* 0xfffffffc00ec0947 */ /* 0x000fea000383ffff */
.L_x_3126:
[----:B------:R-:W-:Y:S05]  /*59a0*/  BSYNC B0 ;  /* 0x0000000000007941 */ /* 0x000fea0003800000 */
.L_x_3125:
[----:B------:R-:W-:-:S03]  /*59b0*/  UMOV UR4, 0xffffffff ;  /* 0xffffffff00047882 */ /* 0x000fc60000000000 */
[----:B------:R-:W-:Y:S05]  /*59c0*/  BRA.DIV UR4, `(.L_x_3128) ;  /* 0x0000005604447947 */ /* 0x000fea000b800000 */
[----:B------:R-:W-:Y:S01]  /*59d0*/  NOP ;  /* 0x0000000000007918 */ /* 0x000fe20000000000 */
.L_x_3229:
        /* <DEDUP_REMOVED lines=15> */
.L_x_3131:
[----:B------:R-:W-:Y:S01]  /*5ad0*/  @P0 ELECT P2, URZ, PT ;  /* 0x00000000003f082f */ /* 0x000fe20003840000 */
[----:B------:R2:W-:-:S12]  /*5ae0*/  UBLKRED.G.S.ADD.F32.RN [UR4], [UR8], UR9, desc[UR10] ;  /* 0x00000a04080073bb */ /* 0x0005d800080a1409 */
[----:B------:R-:W-:Y:S02]  /*5af0*/  @P2 PLOP3.LUT P0, PT, P2, PT, PT, 0x8, 0x0 ;  /* 0x000000000000281c */ /* 0x000fe4000170e170 */
[----:B------:R-:W-:-:S11]  /*5b00*/  PLOP3.LUT P2, PT, PT, PT, PT, 0x8, 0x0 ;  /* 0x000000000000781c */ /* 0x000fd60003f4e170 */
[----:B--2---:R-:W-:Y:S05]  /*5b10*/  @P0 BRA.U.ANY `(.L_x_3131) ;  /* 0xfffffffd00ec0947 */ /* 0x004fea000393ffff */
[----:B------:R0:W-:Y:S01]  /*5b20*/  UTMACMDFLUSH ;  /* 0x00000000000079b7 */ /* 0x0001e20000000000 */
[----:B------:R-:W-:-:S04]  /*5b30*/  DEPBAR.LE SB0, 0x0 ;  /* 0x000080000000791a */ /* 0x000fc80000000000 */
.L_x_3130:
[----:B------:R-:W-:Y:S05]  /*5b40*/  BSYNC B0 ;  /* 0x0000000000007941 */ /* 0x000fea0003800000 */
.L_x_3129:
        /* <DEDUP_REMOVED lines=14> */
.L_x_3133:
[----:B------:R-:W-:Y:S05]  /*5c30*/  BSYNC B0 ;  /* 0x0000000000007941 */ /* 0x000fea0003800000 */
.L_x_3132:
        /* <DEDUP_REMOVED lines=20> */
.L_x_3136:
[----:B-12---:R-:W2:Y:S04]  /*5d80*/  LDG.E.STRONG.GPU R0, desc[UR46][R2.64] ;  /* 0x0000002e02007981 */ /* 0x006ea8000c1ef900 */
[----:B--2---:R-:W-:Y:S01]  /*5d90*/  CCTL.IVALL ;  /* 0x00000000ff00798f */ /* 0x004fe20002000000 */
[----:B------:R-:W-:Y:S05]  /*5da0*/  YIELD ;  /* 0x0000000000007946 */ /* 0x000fea0003800000 */
[----:B------:R-:W-:-:S13]  /*5db0*/  ISETP.NE.AND P0, PT, R0, UR17, PT ;  /* 0x0000001100007c0c */ /* 0x000fda000bf05270 */
[----:B------:R-:W-:Y:S05]  /*5dc0*/  @P0 BRA `(.L_x_3136) ;  /* 0xfffffffc00ec0947 */ /* 0x000fea000383ffff */
.L_x_3135:
[----:B------:R-:W-:Y:S05]  /*5dd0*/  BSYNC B0 ;  /* 0x0000000000007941 */ /* 0x000fea0003800000 */
.L_x_3134:
[----:B------:R-:W-:-:S03]  /*5de0*/  UMOV UR4, 0xffffffff ;  /* 0xffffffff00047882 */ /* 0x000fc60000000000 */
[----:B------:R-:W-:Y:S05]  /*5df0*/  BRA.DIV UR4, `(.L_x_3137) ;  /* 0x0000005204547947 */ /* 0x000fea000b800000 */
[----:B------:R-:W-:Y:S01]  /*5e00*/  NOP ;  /* 0x0000000000007918 */ /* 0x000fe20000000000 */
.L_x_3232:
        /* <DEDUP_REMOVED lines=16> */
.L_x_3140:
[----:B------:R-:W-:Y:S01]  /*5f10*/  @P0 ELECT P2, URZ, PT ;  /* 0x00000000003f082f */ /* 0x000fe20003840000 */
[----:B------:R3:W-:-:S12]  /*5f20*/  UBLKRED.G.S.ADD.F32.RN [UR4], [UR8], UR6, desc[UR10] ;  /* 0x00000a04080073bb */ /* 0x0007d800080a1406 */
[----:B------:R-:W-:Y:S02]  /*5f30*/  @P2 PLOP3.LUT P0, PT, P2, PT, PT, 0x8, 0x0 ;  /* 0x000000000000281c */ /* 0x000fe4000170e170 */
[----:B------:R-:W-:-:S11]  /*5f40*/  PLOP3.LUT P2, PT, PT, PT, PT, 0x8, 0x0 ;  /* 0x000000000000781c */ /* 0x000fd60003f4e170 */
[----:B---3--:R-:W-:Y:S05]  /*5f50*/  @P0 BRA.U.ANY `(.L_x_3140) ;  /* 0xfffffffd00ec0947 */ /* 0x008fea000393ffff */
[----:B------:R0:W-:Y:S01]  /*5f60*/  UTMACMDFLUSH ;  /* 0x00000000000079b7 */ /* 0x0001e20000000000 */
[----:B------:R-:W-:-:S04]  /*5f70*/  DEPBAR.LE SB0, 0x0 ;  /* 0x000080000000791a */ /* 0x000fc80000000000 */
.L_x_3139:
[----:B------:R-:W-:Y:S05]  /*5f80*/  BSYNC B0 ;  /* 0x0000000000007941 */ /* 0x000fea0003800000 */
.L_x_3138:
        /* <DEDUP_REMOVED lines=14> */
.L_x_3093:
        /* <DEDUP_REMOVED lines=29> */
.L_x_3142:
[----:B------:R-:W-:Y:S01]  /*6240*/  ULDC UR9, c[0x0][0x8cc] ;  /* 0x0002330000097ab9 */ /* 0x000fe20000000800 */
[----:B------:R-:W-:Y:S01]  /*6250*/  UMOV UR7, UR8 ;  /* 0x0000000800077c82 */ /* 0x000fe20008000000 */
[----:B------:R-:W-:-:S11]  /*6260*/  UISETP.NE.AND UP0, UPT, UR9, 0x1, UPT ;  /* 0x000000010900788c */ /* 0x000fd6000bf05270 */
[----:B------:R-:W-:Y:S02]  /*6270*/  @UP0 ULDC.64 UR10, c[0x0][0x8d0] ;  /* 0x00023400000a0ab9 */ /* 0x000fe40000000a00 */
[----:B------:R-:W-:-:S04]  /*6280*/  UIMAD.WIDE.U32 UR4, UR8, UR10, URZ ;  /* 0x0000000a080472a5 */ /* 0x000fc8000f8e003f */
[----:B------:R-:W-:-:S04]  /*6290*/  @UP0 USHF.R.U32.HI UR7, URZ, UR11, UR5 ;  /* 0x0000000b3f070299 */ /* 0x000fc80008011605 */
[----:B------:R-:W-:-:S12]  /*62a0*/  UIMAD UR4, UR7, UR9, URZ ;  /* 0x00000009070472a4 */ /* 0x000fd8000f8e023f */
.L_x_3143:
        /* <DEDUP_REMOVED lines=23> */
.L_x_3144:
        /* <DEDUP_REMOVED lines=13> */
.L_x_3146:
[----:B------:R-:W-:-:S05]  /*64f0*/  ULDC UR4, c[0x0][0x8f4] ;  /* 0x00023d0000047ab9 */ /* 0x000fca0000000800 */
.L_x_3145:
        /* <DEDUP_REMOVED lines=48> */
.L_x_3147:
        /* <DEDUP_REMOVED lines=13> */
.L_x_3148:
        /* <DEDUP_REMOVED lines=12> */
.L_x_3149:
        /* <DEDUP_REMOVED lines=68> */
.L_x_3153:
[----:B------:R-:W2:Y:S04]  /*6dd0*/  LDG.E.STRONG.GPU R4, desc[UR46][R2.64] ;  /* 0x0000002e02047981 */ /* 0x000ea8000c1ef900 */
[----:B--2---:R-:W-:Y:S01]  /*6de0*/  CCTL.IVALL ;  /* 0x00000000ff00798f */ /* 0x004fe20002000000 */
[----:B------:R-:W-:Y:S05]  /*6df0*/  YIELD ;  /* 0x0000000000007946 */ /* 0x000fea0003800000 */
[----:B------:R-:W-:-:S13]  /*6e00*/  ISETP.NE.AND P1, PT, R4, R5, PT ;  /* 0x000000050400720c */ /* 0x000fda0003f25270 */
[----:B------:R-:W-:Y:S05]  /*6e10*/  @P1 BRA `(.L_x_3153) ;  /* 0xfffffffc00ec1947 */ /* 0x000fea000383ffff */
.L_x_3152:
[----:B------:R-:W-:Y:S05]  /*6e20*/  BSYNC B0 ;  /* 0x0000000000007941 */ /* 0x000fea0003800000 */
.L_x_3151:
[----:B------:R-:W-:-:S03]  /*6e30*/  UMOV UR6, 0xffffffff ;  /* 0xffffffff00067882 */ /* 0x000fc60000000000 */
[----:B------:R-:W-:Y:S05]  /*6e40*/  BRA.DIV UR6, `(.L_x_3154) ;  /* 0x00000042065c7947 */ /* 0x000fea000b800000 */
[----:B------:R-:W-:Y:S01]  /*6e50*/  NOP ;  /* 0x0000000000007918 */ /* 0x000fe20000000000 */
.L_x_3235:
        /* <DEDUP_REMOVED lines=22> */
.L_x_3156:
[----:B------:R-:W-:Y:S05]  /*6fc0*/  BSYNC B0 ;  /* 0x0000000000007941 */ /* 0x000fea0003800000 */
.L_x_3155:
        /* <DEDUP_REMOVED lines=20> */
.L_x_3158:
[----:B------:R-:W-:Y:S05]  /*7110*/  BSYNC B0 ;  /* 0x0000000000007941 */ /* 0x000fea0003800000 */
.L_x_3157:
[----:B------:R-:W-:Y:S06]  /*7120*/  BAR.ARV 0xa, 0xa0 ;  /* 0x0282800000007b1d */ /* 0x000fec0000002000 */
[----:B------:R-:W-:Y:S04]  /*7130*/  BSSY B0, `(.L_x_3159) ;  /* 0x0000003000007945 */ /* 0x000fe80003800000 */
[----:B------:R-:W-:Y:S05]  /*7140*/  @!P0 BRA `(.L_x_3160) ;  /* 0x0000000000048947 */ /* 0x000fea0003800000 */
[----:B------:R-:W-:-:S04]  /*7150*/  DEPBAR.LE SB0, 0x0 ;  /* 0x000080000000791a */ /* 0x000fc80000000000 */
.L_x_3160:
[----:B------:R-:W-:Y:S05]  /*7160*/  BSYNC B0 ;  /* 0x0000000000007941 */ /* 0x000fea0003800000 */
.L_x_3159:
        /* <DEDUP_REMOVED lines=19> */
.L_x_3162:
[----:B------:R-:W-:Y:S05]  /*72a0*/  BSYNC B0 ;  /* 0x0000000000007941 */ /* 0x000fea0003800000 */
.L_x_3161:
[----:B------:R-:W-:Y:S01]  /*72b0*/  UIADD3 UR7, UR13, 0x1, URZ ;  /* 0x000000010d077890 */ /* 0x000fe2000fffe03f */
[----:B------:R-:W-:Y:S11]  /*72c0*/  BRA `(.L_x_3163) ;  /* 0x0000000000047947 */ /* 0x000ff60003800000 */
.L_x_3150:
[----:B------:R-:W-:-:S05]  /*72d0*/  UMOV UR7, UR13 ;  /* 0x0000000d00077c82 */ /* 0x000fca0008000000 */
.L_x_3163:
        /* <DEDUP_REMOVED lines=16> */
.L_x_3188:
        /* <DEDUP_REMOVED lines=18> */
.L_x_3166:
[----:B------:R-:W2:Y:S04]  /*7500*/  LDG.E.STRONG.GPU R4, desc[UR46][R2.64] ;  /* 0x0000002e02047981 */ /* 0x000ea8000c1ef900 */
[----:B--2---:R-:W-:Y:S01]  /*7510*/  CCTL.IVALL ;  /* 0x00000000ff00798f */ /* 0x004fe20002000000 */
[----:B------:R-:W-:Y:S05]  /*7520*/  YIELD ;  /* 0x0000000000007946 */ /* 0x000fea0003800000 */
[----:B------:R-:W-:-:S13]  /*7530*/  ISETP.NE.AND P1, PT, R4, R5, PT ;  /* 0x000000050400720c */ /* 0x000fda0003f25270 */
[----:B------:R-:W-:Y:S05]  /*7540*/  @P1 BRA `(.L_x_3166) ;  /* 0xfffffffc00ec1947 */ /* 0x000fea000383ffff */
.L_x_3165:
[----:B------:R-:W-:Y:S05]  /*7550*/  BSYNC B0 ;  /* 0x0000000000007941 */ /* 0x000fea0003800000 */
.L_x_3164:
[----:B------:R-:W-:-:S03]  /*7560*/  UMOV UR24, 0xffffffff ;  /* 0xffffffff00187882 */ /* 0x000fc60000000000 */
[----:B------:R-:W-:Y:S05]  /*7570*/  BRA.DIV UR24, `(.L_x_3167) ;  /* 0x0000003a18ac7947 */ /* 0x000fea000b800000 */
[----:B------:R-:W-:Y:S01]  /*7580*/  NOP ;  /* 0x0000000000007918 */ /* 0x000fe20000000000 */
.L_x_3238:
        /* <DEDUP_REMOVED lines=19> */
.L_x_3169:
[----:B------:R-:W-:Y:S05]  /*76c0*/  BSYNC B0 ;  /* 0x0000000000007941 */ /* 0x000fea0003800000 */
.L_x_3168:
        /* <DEDUP_REMOVED lines=15> */
.L_x_3171:
[----:B------:R-:W-:Y:S05]  /*77c0*/  BSYNC B0 ;  /* 0x0000000000007941 */ /* 0x000fea0003800000 */
.L_x_3170:
[----:B------:R-:W-:Y:S06]  /*77d0*/  BAR.ARV 0xa, 0xa0 ;  /* 0x0282800000007b1d */ /* 0x000fec0000002000 */
[----:B------:R-:W-:Y:S04]  /*77e0*/  BSSY B0, `(.L_x_3172) ;  /* 0x0000003000007945 */ /* 0x000fe80003800000 */
[----:B------:R-:W-:Y:S05]  /*77f0*/  @!P0 BRA `(.L_x_3173) ;  /* 0x0000000000048947 */ /* 0x000fea0003800000 */
[----:B------:R-:W-:-:S04]  /*7800*/  DEPBAR.LE SB0, 0x0 ;  /* 0x000080000000791a */ /* 0x000fc80000000000 */
.L_x_3173:
[----:B------:R-:W-:Y:S05]  /*7810*/  BSYNC B0 ;  /* 0x0000000000007941 */ /* 0x000fea0003800000 */
.L_x_3172:
        /* <DEDUP_REMOVED lines=19> */
.L_x_3175:
[----:B------:R-:W-:Y:S05]  /*7950*/  BSYNC B0 ;  /* 0x0000000000007941 */ /* 0x000fea0003800000 */
.L_x_3174:
        /* <DEDUP_REMOVED lines=16> */
.L_x_3178:
[----:B------:R-:W2:Y:S04]  /*7a60*/  LDG.E.STRONG.GPU R4, desc[UR46][R2.64] ;  /* 0x0000002e02047981 */ /* 0x000ea8000c1ef900 */
[----:B--2---:R-:W-:Y:S01]  /*7a70*/  CCTL.IVALL ;  /* 0x00000000ff00798f */ /* 0x004fe20002000000 */
[----:B------:R-:W-:Y:S05]  /*7a80*/  YIELD ;  /* 0x0000000000007946 */ /* 0x000fea0003800000 */
[----:B------:R-:W-:-:S13]  /*7a90*/  ISETP.NE.AND P1, PT, R4, R5, PT ;  /* 0x000000050400720c */ /* 0x000fda0003f25270 */
[----:B------:R-:W-:Y:S05]  /*7aa0*/  @P1 BRA `(.L_x_3178) ;  /* 0xfffffffc00ec1947 */ /* 0x000fea000383ffff */
.L_x_3177:
[----:B------:R-:W-:Y:S05]  /*7ab0*/  BSYNC B0 ;  /* 0x0000000000007941 */ /* 0x000fea0003800000 */
.L_x_3176:
[----:B------:R-:W-:-:S03]  /*7ac0*/  UMOV UR18, 0xffffffff ;  /* 0xffffffff00127882 */ /* 0x000fc60000000000 */
[----:B------:R-:W-:Y:S05]  /*7ad0*/  BRA.DIV UR18, `(.L_x_3179) ;  /* 0x0000003612707947 */ /* 0x000fea000b800000 */
[----:B------:R-:W-:Y:S01]  /*7ae0*/  NOP ;  /* 0x0000000000007918 */ /* 0x000fe20000000000 */
.L_x_3241:
        /* <DEDUP_REMOVED lines=15> */
.L_x_3181:
[----:B------:R-:W-:Y:S05]  /*7be0*/  BSYNC B0 ;  /* 0x0000000000007941 */ /* 0x000fea0003800000 */
.L_x_3180:
        /* <DEDUP_REMOVED lines=15> */
.L_x_3183:
[----:B------:R-:W-:Y:S05]  /*7ce0*/  BSYNC B0 ;  /* 0x0000000000007941 */ /* 0x000fea0003800000 */
.L_x_3182:
[----:B------:R-:W-:Y:S06]  /*7cf0*/  BAR.ARV 0xa, 0xa0 ;  /* 0x0282800000007b1d */ /* 0x000fec0000002000 */
[----:B------:R-:W-:Y:S04]  /*7d00*/  BSSY B0, `(.L_x_3184) ;  /* 0x0000003000007945 */ /* 0x000fe80003800000 */
[----:B------:R-:W-:Y:S05]  /*7d10*/  @!P0 BRA `(.L_x_3185) ;  /* 0x0000000000048947 */ /* 0x000fea0003800000 */
[----:B------:R-:W-:-:S04]  /*7d20*/  DEPBAR.LE SB0, 0x0 ;  /* 0x000080000000791a */ /* 0x000fc80000000000 */
.L_x_3185:
[----:B------:R-:W-:Y:S05]  /*7d30*/  BSYNC B0 ;  /* 0x0000000000007941 */ /* 0x000fea0003800000 */
.L_x_3184:
        /* <DEDUP_REMOVED lines=19> */
.L_x_3187:
[----:B------:R-:W-:Y:S05]  /*7e70*/  BSYNC B0 ;  /* 0x0000000000007941 */ /* 0x000fea0003800000 */
.L_x_3186:
[----:B------:R-:W-:Y:S02]  /*7e80*/  UIADD3 UR7, UR7, 0x2, URZ ;  /* 0x0000000207077890 */ /* 0x000fe4000fffe03f */
[----:B------:R-:W-:Y:S02]  /*7e90*/  UIADD3 UR6, UR6, 0x3000, URZ ;  /* 0x0000300006067890 */ /* 0x000fe4000fffe03f */
[----:B------:R-:W-:-:S06]  /*7ea0*/  UISETP.GE.AND UP0, UPT, UR7, UR12, UPT ;  /* 0x0000000c0700728c */ /* 0x000fcc000bf06270 */
[----:B------:R-:W-:-:S13]  /*7eb0*/  PLOP3.LUT P1, PT, PT, PT, UP0, 0x80, 0x0 ;  /* 0x000000000000781c */ /* 0x000fda0003f2f008 */
[----:B------:R-:W-:Y:S05]  /*7ec0*/  @!P1 BRA `(.L_x_3188) ;  /* 0xfffffff400449947 */ /* 0x000fea000383ffff */
[----:B------:R-:W-:Y:S05]  /*7ed0*/  BRA `(.L_x_3100) ;  /* 0x0000002c00947947 */ /* 0x000fea0003800000 */
.L_x_3141:
        /* <DEDUP_REMOVED lines=21> */
.L_x_3189:
[----:B------:R-:W1:Y:S01]  /*8030*/  LDC R3, c[0x0][0x8cc] ;  /* 0x00023300ff037b82 */ /* 0x000e620000000800 */
[----:B------:R-:W-:Y:S01]  /*8040*/  IMAD.MOV.U32 R0, RZ, RZ, R5 ;  /* 0x000000ffff007224 */ /* 0x000fe200078e0005 */
[----:B-1----:R-:W-:-:S13]  /*8050*/  ISETP.NE.AND P0, PT, R3, 0x1, PT ;  /* 0x000000010300780c */ /* 0x002fda0003f05270 */
[----:B------:R-:W1:Y:S02]  /*8060*/  @P0 LDC.64 R6, c[0x0][0x8d0] ;  /* 0x00023400ff060b82 */ /* 0x000e640000000a00 */
[----:B-1----:R-:W-:-:S05]  /*8070*/  @P0 IMAD.HI.U32 R4, R5, R6, RZ ;  /* 0x0000000605040227 */ /* 0x002fca00078e00ff */
[----:B------:R-:W-:-:S05]  /*8080*/  @P0 SHF.R.U32.HI R0, RZ, R7, R4 ;  /* 0x00000007ff000219 */ /* 0x000fca0000011604 */
[----:B------:R-:W-:-:S07]  /*8090*/  IMAD R3, R0, R3, RZ ;  /* 0x0000000300037224 */ /* 0x000fce00078e02ff */
.L_x_3190:
        /* <DEDUP_REMOVED lines=23> */
.L_x_3191:
        /* <DEDUP_REMOVED lines=10> */
.L_x_3193:
[----:B------:R-:W2:Y:S02]  /*82b0*/  LDC R4, c[0x0][0x8f4] ;  /* 0x00023d00ff047b82 */ /* 0x000ea40000000800 */
.L_x_3192:
[----:B--2--5:R-:W-:Y:S01]  /*82c0*/  VIADD R4, R4, 0x7f ;  /* 0x0000007f04047836 */ /* 0x024fe20000000000 */
[----:B------:R-:W-:Y:S01]  /*82d0*/  LOP3.LUT R12, R0, 0x1ffffff, RZ, 0x3c, !PT ;  /* 0x01ffffff000c7812 */ /* 0x000fe200078e3cff */
[----:B------:R-:W-:Y:S02]  /*82e0*/  IMAD.MOV.U32 R10, RZ, RZ, 0x1 ;  /* 0x00000001ff0a7424 */ /* 0x000fe400078e00ff */
[----:B-1----:R-:W-:Y:S01]  /*82f0*/  IMAD.MOV.U32 R2, RZ, RZ, RZ ;  /* 0x000000ffff027224 */ /* 0x002fe200078e00ff */
        /* <DEDUP_REMOVED lines=38> */
.L_x_3195:
        /* <DEDUP_REMOVED lines=20> */
.L_x_3196:
[----:B------:R-:W-:Y:S05]  /*86a0*/  @!P0 BRA `(.L_x_3197) ;  /* 0x00000000000c8947 */ /* 0x000fea0003800000 */
[----:B------:R-:W2:Y:S04]  /*86b0*/  LDG.E R5, desc[UR46][R2.64] ;  /* 0x0000002e02057981 */ /* 0x000ea8000c1e1900 */
[----:B------:R-:W2:Y:S02]  /*86c0*/  LDG.E R0, desc[UR46][R2.64+0x4] ;  /* 0x0000042e02007981 */ /* 0x000ea4000c1e1900 */
[----:B--2---:R-:W-:-:S07]  /*86d0*/  IMAD.IADD R0, R0, 0x1, -R5 ;  /* 0x0000000100007824 */ /* 0x004fce00078e0a05 */
.L_x_3197:
        /* <DEDUP_REMOVED lines=66> */
.L_x_3242:
        /* <DEDUP_REMOVED lines=15> */
.L_x_3200:
        /* <DEDUP_REMOVED lines=122> */
.L_x_3211:
[----:B-123--:R-:W-:-:S04]  /*9390*/  SHF.L.U32 R18, R10, 0x1f, RZ ;  /* 0x0000001f0a127819 */ /* 0x00efc800000006ff */
[----:B------:R-:W2:Y:S02]  /*93a0*/  SYNCS.PHASECHK.TRANS64.TRYWAIT P1, [R15+URZ+0x26840], R18 ;  /* 0x026840120f0075a7 */ /* 0x000ea4000802017f */
[----:B--2---:R-:W-:Y:S05]  /*93b0*/  @!P1 BRA `(.L_x_3203) ;  /* 0x0000001c00689947 */ /* 0x004fea0003800000 */
.L_x_3243:
        /* <DEDUP_REMOVED lines=8> */
.L_x_3204:
        /* <DEDUP_REMOVED lines=44> */
.L_x_3244:
        /* <DEDUP_REMOVED lines=8> */
.L_x_3206:
        /* <DEDUP_REMOVED lines=44> */
.L_x_3245:
        /* <DEDUP_REMOVED lines=8> */
.L_x_3208:
        /* <DEDUP_REMOVED lines=38> */
.L_x_3247:
        /* <DEDUP_REMOVED lines=8> */
.L_x_3210:
        /* <DEDUP_REMOVED lines=44> */
.L_x_3202:
[----:B------:R-:W4:Y:S02]  /*a060*/  LDL.LU R4, [R1+0x4] ;  /* 0x0000040001047983 */ /* 0x000f240000300800 */
[----:B----4-:R-:W-:Y:S02]  /*a070*/  ISETP.NE.AND P1, PT, R4, RZ, PT ;  /* 0x000000ff0400720c */ /* 0x010fe40003f25270 */
[----:B------:R4:W5:Y:S11]  /*a080*/  LDL R4, [R1] ;  /* 0x0000000001047983 */ /* 0x0009760000100800 */
[----:B----4-:R-:W-:Y:S05]  /*a090*/  @!P1 BRA `(.L_x_3201) ;  /* 0x0000000400949947 */ /* 0x010fea0003800000 */
[----:B------:R-:W-:-:S04]  /*a0a0*/  SHF.L.U32 R12, R10, 0x1f, RZ ;  /* 0x0000001f0a0c7819 */ /* 0x000fc800000006ff */
[----:B------:R-:W4:Y:S02]  /*a0b0*/  SYNCS.PHASECHK.TRANS64.TRYWAIT P1, [R15+URZ+0x26840], R12 ;  /* 0x0268400c0f0075a7 */ /* 0x000f24000802017f */
[----:B----4-:R-:W-:Y:S05]  /*a0c0*/  @!P1 BRA `(.L_x_3212) ;  /* 0x0000001000789947 */ /* 0x010fea0003800000 */
.L_x_3248:
        /* <DEDUP_REMOVED lines=8> */
.L_x_3213:
        /* <DEDUP_REMOVED lines=41> */
.L_x_3249:
        /* <DEDUP_REMOVED lines=8> */
.L_x_3215:
        /* <DEDUP_REMOVED lines=41> */
.L_x_3201:
[----:B------:R-:W1:Y:S01]  /*a6f0*/  S2R R0, SR_TID.X ;  /* 0x0000000000007919 */ /* 0x000e620000002100 */
[----:B------:R-:W-:Y:S01]  /*a700*/  IMAD R3, R16, 0x8, R15 ;  /* 0x0000000810037824 */ /* 0x000fe200078e020f */
[----:B-1----:R-:W-:Y:S02]  /*a710*/  LOP3.LUT R2, R0, 0x7f, RZ, 0xc0, !PT ;  /* 0x0000007f00027812 */ /* 0x002fe400078ec0ff */
[----:B------:R-:W-:Y:S02]  /*a720*/  SHF.L.U32 R0, R10, 0x1f, RZ ;  /* 0x0000001f0a007819 */ /* 0x000fe400000006ff */
[----:B------:R-:W-:Y:S02]  /*a730*/  ISETP.NE.AND P1, PT, R2, RZ, PT ;  /* 0x000000ff0200720c */ /* 0x000fe40003f25270 */
[----:B------:R-:W1:Y:S02]  /*a740*/  SYNCS.PHASECHK.TRANS64.TRYWAIT P0, [R3+URZ+0x26840], R0 ;  /* 0x02684000030075a7 */ /* 0x000e64000800017f */
[----:B-1----:R-:W-:Y:S09]  /*a750*/  @!P0 BRA `(.L_x_3216) ;  /* 0x0000000800fc8947 */ /* 0x002ff20003800000 */
.L_x_3250:
[----:B------:R-:W-:Y:S05]  /*a760*/  @P1 BRA `(.L_x_3217) ;  /* 0x0000000000181947 */ /* 0x000fea0003800000 */
[----:B------:R-:W1:Y:S01]  /*a770*/  S2R R2, SR_TID.X ;  /* 0x0000000000027919 */ /* 0x000e620000002100 */
[----:B------:R-:W-:-:S04]  /*a780*/  IMAD.MOV.U32 R0, RZ, RZ, 0x3100 ;  /* 0x00003100ff007424 */ /* 0x000fc800078e00ff */
[----:B------:R1:W-:Y:S02]  /*a790*/  SYNCS.ARRIVE.TRANS64 RZ, [R3+URZ+0x26830], R0 ;  /* 0x0268300003ff79a7 */ /* 0x0003e4000800003f */
[----:B-1----:R-:W-:-:S13]  /*a7a0*/  LOP3.LUT P0, RZ, R2, 0x1f, RZ, 0xc0, !PT ;  /* 0x0000001f02ff7812 */ /* 0x002fda000780c0ff */
[----:B------:R-:W-:Y:S05]  /*a7b0*/  @!P0 BRA `(.L_x_3217) ;  /* 0x0000000000048947 */ /* 0x000fea0003800000 */
[----:B------:R-:W-:Y:S01]  /*a7c0*/  BPT.TRAP 0x1 ;  /* 0x000000040000795c */ /* 0x000fe20000300000 */
.L_x_3217:
        /* <DEDUP_REMOVED lines=48> */
.L_x_3198:
[----:B------:R-:W-:Y:S05]  /*aad0*/  BSYNC B0 ;  /* 0x0000000000007941 */ /* 0x000fea0003800000 */
.L_x_3194:
[----:B------:R-:W-:-:S03]  /*aae0*/  UMOV UR7, 0xffffffff ;  /* 0xffffffff00077882 */ /* 0x000fc60000000000 */
[----:B------:R-:W-:Y:S05]  /*aaf0*/  BRA.DIV UR7, `(.L_x_3218) ;  /* 0x0000000a07287947 */ /* 0x000fea000b800000 */
[----:B------:R-:W-:-:S13]  /*ab00*/  ELECT P6, URZ, PT ;  /* 0x00000000003f782f */ /* 0x000fda00038c0000 */
.L_x_3253:
[----:B------:R-:W-:Y:S05]  /*ab10*/  @!P6 BRA `(.L_x_3100) ;  /* 0x000000000084e947 */ /* 0x000fea0003800000 */
[----:B------:R-:W-:-:S06]  /*ab20*/  ULOP3.LUT UR7, UR38, 0x2, URZ, 0xfc, !UPT ;  /* 0x0000000226077892 */ /* 0x000fcc000f8efc3f */
[----:B------:R-:W-:-:S05]  /*ab30*/  IMAD.U32 R0, RZ, RZ, UR7 ;  /* 0x00000007ff007e24 */ /* 0x000fca000f8e00ff */
[----:B------:R-:W-:-:S13]  /*ab40*/  ISETP.NE.AND P2, PT, R0, 0x3, PT ;  /* 0x000000030000780c */ /* 0x000fda0003f45270 */
[----:B------:R-:W-:Y:S05]  /*ab50*/  @!P2 BRA `(.L_x_3219) ;  /* 0x000000000004a947 */ /* 0x000fea0003800000 */
[----:B------:R-:W-:Y:S01]  /*ab60*/  BPT.TRAP 0x1 ;  /* 0x000000040000795c */ /* 0x000fe20000300000 */
.L_x_3219:
        /* <DEDUP_REMOVED lines=15> */
.L_x_3254:
[----:B------:R-:W2:Y:S02]  /*ac60*/  SYNCS.PHASECHK.TRANS64.TRYWAIT P0, [R3+URZ], R0 ;  /* 0x00000000030075a7 */ /* 0x000ea4000800017f */
[----:B--2---:R-:W-:Y:S05]  /*ac70*/  @!P0 BRA `(.L_x_3221) ;  /* 0x0000000400fc8947 */ /* 0x004fea0003800000 */
.L_x_3255:
[----:B------:R-:W-:Y:S05]  /*ac80*/  @!P2 BRA `(.L_x_3222) ;  /* 0x000000000004a947 */ /* 0x000fea0003800000 */
[----:B------:R-:W-:Y:S01]  /*ac90*/  BPT.TRAP 0x1 ;  /* 0x000000040000795c */ /* 0x000fe20000300000 */
.L_x_3222:
[----:B--2---:R-:W-:-:S04]  /*aca0*/  VIADD R3, R8, 0x26840 ;  /* 0x0002684008037836 */ /* 0x004fc80000000000 */
[----:B------:R-:W-:-:S04]  /*acb0*/  IMAD R5, R2, 0x8, R3 ;  /* 0x0000000802057824 */ /* 0x000fc800078e0203 */
[----:B------:R-:W2:Y:S02]  /*acc0*/  SYNCS.PHASECHK.TRANS64.TRYWAIT P0, [R5+URZ], R4 ;  /* 0x00000004050075a7 */ /* 0x000ea4000800017f */
[----:B--2---:R-:W-:Y:S05]  /*acd0*/  @!P0 BRA `(.L_x_3223) ;  /* 0x0000000400f88947 */ /* 0x004fea0003800000 */
.L_x_3256:
[----:B------:R-:W-:-:S07]  /*ace0*/  IMAD R3, R6, 0x8, R3 ;  /* 0x0000000806037824 */ /* 0x000fce00078e0203 */
.L_x_3224:
[----:B---3--:R3:W4:Y:S02]  /*acf0*/  SYNCS.PHASECHK.TRANS64.TRYWAIT P0, [R3+URZ], R0 ;  /* 0x00000000030075a7 */ /* 0x008724000800017f */
[----:B----4-:R-:W-:Y:S05]  /*ad00*/  @!P0 NANOSLEEP.SYNCS 0x989680 ;  /* 0x009896800000895d */ /* 0x010fea0003900000 */
[----:B------:R-:W4:Y:S02]  /*ad10*/  @!P0 SYNCS.PHASECHK.TRANS64 P0, [R3+URZ], R0 ;  /* 0x00000000030085a7 */ /* 0x000f24000800007f */
[----:B----4-:R-:W-:Y:S05]  /*ad20*/  @!P0 BRA `(.L_x_3224) ;  /* 0xfffffffc00f08947 */ /* 0x010fea000383ffff */
.L_x_3100:
[----:B------:R-:W-:Y:S05]  /*ad30*/  BSYNC B6 ;  /* 0x0000000000067941 */ /* 0x000fea0003800000 */
.L_x_3092:
[----:B------:R-:W-:Y:S05]  /*ad40*/  EXIT ;  /* 0x000000000000794d */ /* 0x000fea0003800000 */
.L_x_3110:
[----:B------:R-:W-:Y:S02]  /*ad50*/  IMAD.MOV.U32 R13, RZ, RZ, R17 ;  /* 0x000000ffff0d7224 */ /* 0x000fe400078e0011 */
[----:B------:R-:W-:Y:S02]  /*ad60*/  IMAD.MOV.U32 R12, RZ, RZ, RZ ;  /* 0x000000ffff0c7224 */ /* 0x000fe400078e00ff */
[----:B------:R-:W-:Y:S02]  /*ad70*/  IMAD.MOV.U32 R11, RZ, RZ, 0x1f ;  /* 0x0000001fff0b7424 */ /* 0x000fe400078e00ff */
[----:B------:R-:W-:-:S07]  /*ad80*/  IMAD.MOV.U32 R15, RZ, RZ, -0x1 ;  /* 0xffffffffff0f7424 */ /* 0x000fce00078e00ff */
[----:B------:R-:W-:Y:S05]  /*ad90*/  WARPSYNC.COLLECTIVE R15, `(.L_x_3225) ;  /* 0x000000000f087348 */ /* 0x000fea0003c00000 */
[----:B------:R1:W2:Y:S02]  /*ada0*/  SHFL.IDX P6, R14, R13, R12, R11 ;  /* 0x0000000c0d0e7389 */ /* 0x0002a400000c000b */
[----:B-12---:R-:W-:Y:S01]  /*adb0*/  ENDCOLLECTIVE ;  /* 0x000000000000791b */ /* 0x006fe20003800000 */
.L_x_3225:
[----:B------:R-:W-:Y:S05]  /*adc0*/  BRA `(.L_x_3226) ;  /* 0xffffff6800587947 */ /* 0x000fea000383ffff */
.L_x_3112:
[----:B--2---:R2:W3:Y:S02]  /*add0*/  SYNCS.PHASECHK.TRANS64.TRYWAIT P0, [R235+URZ+0x26800], R4 ;  /* 0x02680004eb0075a7 */ /* 0x0044e4000800017f */
[----:B---3--:R-:W-:Y:S05]  /*ade0*/  @!P0 NANOSLEEP.SYNCS 0x989680 ;  /* 0x009896800000895d */ /* 0x008fea0003900000 */
[----:B------:R-:W3:Y:S02]  /*adf0*/  @!P0 SYNCS.PHASECHK.TRANS64 P0, [R235+URZ+0x26800], R4 ;  /* 0x02680004eb0085a7 */ /* 0x000ee4000800007f */
[----:B---3--:R-:W-:Y:S05]  /*ae00*/  @!P0 BRA `(.L_x_3112) ;  /* 0xfffffffc00f08947 */ /* 0x008fea000383ffff */
[----:B------:R-:W-:Y:S05]  /*ae10*/  BRA `(.L_x_3111) ;  /* 0xffffff6800807947 */ /* 0x000fea000383ffff */
.L_x_3117:
[----:B--2---:R-:W-:-:S04]  /*ae20*/  IMAD.U32 R5, RZ, RZ, UR8 ;  /* 0x00000008ff057e24 */ /* 0x004fc8000f8e00ff */
[----:B------:R2:W3:Y:S03]  /*ae30*/  SYNCS.PHASECHK.TRANS64.TRYWAIT P1, [R5+URZ+0x26810], R120 ;  /* 0x02681078050075a7 */ /* 0x0004e6000802017f */
[----:B---3--:R-:W-:Y:S05]  /*ae40*/  @!P1 NANOSLEEP.SYNCS 0x989680 ;  /* 0x009896800000995d */ /* 0x008fea0003900000 */
[----:B------:R-:W3:Y:S02]  /*ae50*/  @!P1 SYNCS.PHASECHK.TRANS64 P1, [R5+URZ+0x26810], R120 ;  /* 0x02681078050095a7 */ /* 0x000ee4000802007f */
[----:B---3--:R-:W-:Y:S05]  /*ae60*/  @!P1 BRA `(.L_x_3117) ;  /* 0xfffffffc00ec9947 */ /* 0x008fea000383ffff */
[----:B------:R-:W-:Y:S05]  /*ae70*/  BRA `(.L_x_3116) ;  /* 0xffffff7000d47947 */ /* 0x000fea000383ffff */
.L_x_3121:
[----:B------:R-:W-:-:S04]  /*ae80*/  IMAD.U32 R121, RZ, RZ, UR8 ;  /* 0x00000008ff797e24 */ /* 0x000fc8000f8e00ff */
[----:B------:R1:W1:Y:S03]  /*ae90*/  SYNCS.PHASECHK.TRANS64.TRYWAIT P1, [R121+URZ+0x26830], R120 ;  /* 0x02683078790075a7 */ /* 0x000266000802017f */
[----:B-1----:R-:W-:Y:S05]  /*aea0*/  @!P1 NANOSLEEP.SYNCS 0x989680 ;  /* 0x009896800000995d */ /* 0x002fea0003900000 */
[----:B------:R-:W1:Y:S02]  /*aeb0*/  @!P1 SYNCS.PHASECHK.TRANS64 P1, [R121+URZ+0x26830], R120 ;  /* 0x02683078790095a7 */ /* 0x000e64000802007f */
[----:B-1----:R-:W-:Y:S05]  /*aec0*/  @!P1 BRA `(.L_x_3121) ;  /* 0xfffffffc00ec9947 */ /* 0x002fea000383ffff */
[----:B------:R-:W-:Y:S05]  /*aed0*/  BRA `(.L_x_3120) ;  /* 0xffffff7800987947 */ /* 0x000fea000383ffff */
.L_x_3128:
[----:B------:R-:W-:Y:S01]  /*aee0*/  BSSY B0, `(.L_x_3227) ;  /* 0x0000005000007945 */ /* 0x000fe20003800000 */
[----:B------:R-:W-:-:S07]  /*aef0*/  IMAD.MOV.U32 R15, RZ, RZ, -0x1 ;  /* 0xffffffffff0f7424 */ /* 0x000fce00078e00ff */
[----:B-1----:R-:W-:Y:S05]  /*af00*/  WARPSYNC.COLLECTIVE R15, `(.L_x_3228) ;  /* 0x000000000f087348 */ /* 0x002fea0003c00000 */
[----:B------:R-:W-:Y:S01]  /*af10*/  NOP ;  /* 0x0000000000007918 */ /* 0x000fe20000000000 */
[----:B-1----:R-:W-:Y:S01]  /*af20*/  ENDCOLLECTIVE ;  /* 0x000000000000791b */ /* 0x002fe20003800000 */
.L_x_3228:
[----:B------:R-:W-:Y:S05]  /*af30*/  BSYNC B0 ;  /* 0x0000000000007941 */ /* 0x000fea0003800000 */
.L_x_3227:
[----:B------:R-:W-:Y:S05]  /*af40*/  BRA `(.L_x_3229) ;  /* 0xffffffa800a47947 */ /* 0x000fea000383ffff */
.L_x_3137:
[----:B------:R-:W-:Y:S01]  /*af50*/  BSSY B0, `(.L_x_3230) ;  /* 0x0000005000007945 */ /* 0x000fe20003800000 */
[----:B------:R-:W-:-:S07]  /*af60*/  IMAD.MOV.U32 R15, RZ, RZ, -0x1 ;  /* 0xffffffffff0f7424 */ /* 0x000fce00078e00ff */
[----:B-12---:R-:W-:Y:S05]  /*af70*/  WARPSYNC.COLLECTIVE R15, `(.L_x_3231) ;  /* 0x000000000f087348 */ /* 0x006fea0003c00000 */
[----:B------:R-:W-:Y:S01]  /*af80*/  NOP ;  /* 0x0000000000007918 */ /* 0x000fe20000000000 */
[----:B-12---:R-:W-:Y:S01]  /*af90*/  ENDCOLLECTIVE ;  /* 0x000000000000791b */ /* 0x006fe20003800000 */
.L_x_3231:
[----:B------:R-:W-:Y:S05]  /*afa0*/  BSYNC B0 ;  /* 0x0000000000007941 */ /* 0x000fea0003800000 */
.L_x_3230:
[----:B------:R-:W-:Y:S05]  /*afb0*/  BRA `(.L_x_3232) ;  /* 0xffffffac00947947 */ /* 0x000fea000383ffff */
.L_x_3154:
[----:B------:R-:W-:Y:S01]  /*afc0*/  BSSY B0, `(.L_x_3233) ;  /* 0x0000005000007945 */ /* 0x000fe20003800000 */
[----:B------:R-:W-:-:S07]  /*afd0*/  IMAD.MOV.U32 R15, RZ, RZ, -0x1 ;  /* 0xffffffffff0f7424 */ /* 0x000fce00078e00ff */
[----:B------:R-:W-:Y:S05]  /*afe0*/  WARPSYNC.COLLECTIVE R15, `(.L_x_3234) ;  /* 0x000000000f087348 */ /* 0x000fea0003c00000 */
[----:B------:R-:W-:Y:S01]  /*aff0*/  NOP ;  /* 0x0000000000007918 */ /* 0x000fe20000000000 */
[----:B------:R-:W-:Y:S01]  /*b000*/  ENDCOLLECTIVE ;  /* 0x000000000000791b */ /* 0x000fe20003800000 */
.L_x_3234:
[----:B------:R-:W-:Y:S05]  /*b010*/  BSYNC B0 ;  /* 0x0000000000007941 */ /* 0x000fea0003800000 */
.L_x_3233:
[----:B------:R-:W-:Y:S05]  /*b020*/  BRA `(.L_x_3235) ;  /* 0xffffffbc008c7947 */ /* 0x000fea000383ffff */
.L_x_3167:
[----:B------:R-:W-:Y:S01]  /*b030*/  BSSY B0, `(.L_x_3236) ;  /* 0x0000005000007945 */ /* 0x000fe20003800000 */
[----:B------:R-:W-:-:S07]  /*b040*/  IMAD.MOV.U32 R15, RZ, RZ, -0x1 ;  /* 0xffffffffff0f7424 */ /* 0x000fce00078e00ff */
[----:B------:R-:W-:Y:S05]  /*b050*/  WARPSYNC.COLLECTIVE R15, `(.L_x_3237) ;  /* 0x000000000f087348 */ /* 0x000fea0003c00000 */
[----:B------:R-:W-:Y:S01]  /*b060*/  NOP ;  /* 0x0000000000007918 */ /* 0x000fe20000000000 */
[----:B------:R-:W-:Y:S01]  /*b070*/  ENDCOLLECTIVE ;  /* 0x000000000000791b */ /* 0x000fe20003800000 */
.L_x_3237:
[----:B------:R-:W-:Y:S05]  /*b080*/  BSYNC B0 ;  /* 0x0000000000007941 */ /* 0x000fea0003800000 */
.L_x_3236:
[----:B------:R-:W-:Y:S05]  /*b090*/  BRA `(.L_x_3238) ;  /* 0xffffffc4003c7947 */ /* 0x000fea000383ffff */
.L_x_3179:
[----:B------:R-:W-:Y:S01]  /*b0a0*/  BSSY B0, `(.L_x_3239) ;  /* 0x0000005000007945 */ /* 0x000fe20003800000 */
[----:B------:R-:W-:-:S07]  /*b0b0*/  IMAD.MOV.U32 R15, RZ, RZ, -0x1 ;  /* 0xffffffffff0f7424 */ /* 0x000fce00078e00ff */
[----:B------:R-:W-:Y:S05]  /*b0c0*/  WARPSYNC.COLLECTIVE R15, `(.L_x_3240) ;  /* 0x000000000f087348 */ /* 0x000fea0003c00000 */
[----:B------:R-:W-:Y:S01]  /*b0d0*/  NOP ;  /* 0x0000000000007918 */ /* 0x000fe20000000000 */
[----:B------:R-:W-:Y:S01]  /*b0e0*/  ENDCOLLECTIVE ;  /* 0x000000000000791b */ /* 0x000fe20003800000 */
.L_x_3240:
[----:B------:R-:W-:Y:S05]  /*b0f0*/  BSYNC B0 ;  /* 0x0000000000007941 */ /* 0x000fea0003800000 */
.L_x_3239:
[----:B------:R-:W-:Y:S05]  /*b100*/  BRA `(.L_x_3241) ;  /* 0xffffffc800787947 */ /* 0x000fea000383ffff */
.L_x_3199:
[----:B-1----:R1:W2:Y:S02]  /*b110*/  SYNCS.PHASECHK.TRANS64.TRYWAIT P0, [R15+URZ+0x26820], R2 ;  /* 0x026820020f0075a7 */ /* 0x0022a4000800017f */
[----:B--2---:R-:W-:Y:S05]  /*b120*/  @!P0 NANOSLEEP.SYNCS 0x989680 ;  /* 0x009896800000895d */ /* 0x004fea0003900000 */
[----:B------:R-:W2:Y:S02]  /*b130*/  @!P0 SYNCS.PHASECHK.TRANS64 P0, [R15+URZ+0x26820], R2 ;  /* 0x026820020f0085a7 */ /* 0x000ea4000800007f */
[----:B--2---:R-:W-:Y:S05]  /*b140*/  @!P0 BRA `(.L_x_3199) ;  /* 0xfffffffc00f08947 */ /* 0x004fea000383ffff */
[----:B------:R-:W-:Y:S05]  /*b150*/  BRA `(.L_x_3242) ;  /* 0xffffffd800687947 */ /* 0x000fea000383ffff */
.L_x_3203:
[----:B--2---:R2:W3:Y:S02]  /*b160*/  SYNCS.PHASECHK.TRANS64.TRYWAIT P1, [R15+URZ+0x26840], R18 ;  /* 0x026840120f0075a7 */ /* 0x0044e4000802017f */
[----:B---3--:R-:W-:Y:S05]  /*b170*/  @!P1 NANOSLEEP.SYNCS 0x989680 ;  /* 0x009896800000995d */ /* 0x008fea0003900000 */
[----:B------:R-:W3:Y:S02]  /*b180*/  @!P1 SYNCS.PHASECHK.TRANS64 P1, [R15+URZ+0x26840], R18 ;  /* 0x026840120f0095a7 */ /* 0x000ee4000802007f */
[----:B---3--:R-:W-:Y:S05]  /*b190*/  @!P1 BRA `(.L_x_3203) ;  /* 0xfffffffc00f09947 */ /* 0x008fea000383ffff */
[----:B------:R-:W-:Y:S05]  /*b1a0*/  BRA `(.L_x_3243) ;  /* 0xffffffe000847947 */ /* 0x000fea000383ffff */
.L_x_3205:
[----:B-1----:R1:W3:Y:S02]  /*b1b0*/  SYNCS.PHASECHK.TRANS64.TRYWAIT P1, [R15+URZ+0x26828], R18 ;  /* 0x026828120f0075a7 */ /* 0x0022e4000802017f */
[----:B---3--:R-:W-:Y:S05]  /*b1c0*/  @!P1 NANOSLEEP.SYNCS 0x989680 ;  /* 0x009896800000995d */ /* 0x008fea0003900000 */
[----:B------:R-:W3:Y:S02]  /*b1d0*/  @!P1 SYNCS.PHASECHK.TRANS64 P1, [R15+URZ+0x26828], R18 ;  /* 0x026828120f0095a7 */ /* 0x000ee4000802007f */
[----:B---3--:R-:W-:Y:S05]  /*b1e0*/  @!P1 BRA `(.L_x_3205) ;  /* 0xfffffffc00f09947 */ /* 0x008fea000383ffff */
[----:B------:R-:W-:Y:S05]  /*b1f0*/  BRA `(.L_x_3244) ;  /* 0xffffffe400407947 */ /* 0x000fea000383ffff */
.L_x_3207:
[----:B---3--:R3:W4:Y:S02]  /*b200*/  SYNCS.PHASECHK.TRANS64.TRYWAIT P1, [R15+URZ+0x26848], R18 ;  /* 0x026848120f0075a7 */ /* 0x008724000802017f */
[----:B----4-:R-:W-:Y:S05]  /*b210*/  @!P1 NANOSLEEP.SYNCS 0x989680 ;  /* 0x009896800000995d */ /* 0x010fea0003900000 */
[----:B------:R-:W4:Y:S02]  /*b220*/  @!P1 SYNCS.PHASECHK.TRANS64 P1, [R15+URZ+0x26848], R18 ;  /* 0x026848120f0095a7 */ /* 0x000f24000802007f */
[----:B----4-:R-:W-:Y:S05]  /*b230*/  @!P1 BRA `(.L_x_3207) ;  /* 0xfffffffc00f09947 */ /* 0x010fea000383ffff */
[----:B------:R-:W-:Y:S05]  /*b240*/  BRA `(.L_x_3245) ;  /* 0xffffffe400fc7947 */ /* 0x000fea000383ffff */
.L_x_3209:
[----:B------:R-:W-:-:S07]  /*b250*/  SHF.L.U32 R4, R10, 0x1f, RZ ;  /* 0x0000001f0a047819 */ /* 0x000fce00000006ff */
.L_x_3246:
[----:B----4-:R4:W1:Y:S02]  /*b260*/  SYNCS.PHASECHK.TRANS64.TRYWAIT P1, [R15+URZ+0x26820], R4 ;  /* 0x026820040f0075a7 */ /* 0x010864000802017f */
[----:B-1----:R-:W-:Y:S05]  /*b270*/  @!P1 NANOSLEEP.SYNCS 0x989680 ;  /* 0x009896800000995d */ /* 0x002fea0003900000 */
[----:B------:R-:W1:Y:S02]  /*b280*/  @!P1 SYNCS.PHASECHK.TRANS64 P1, [R15+URZ+0x26820], R4 ;  /* 0x026820040f0095a7 */ /* 0x000e64000802007f */
[----:B-1----:R-:W-:Y:S05]  /*b290*/  @!P1 BRA `(.L_x_3246) ;  /* 0xfffffffc00f09947 */ /* 0x002fea000383ffff */
[----:B------:R-:W-:Y:S05]  /*b2a0*/  BRA `(.L_x_3247) ;  /* 0xffffffe8009c7947 */ /* 0x000fea000383ffff */
.L_x_3212:
[----:B----4-:R4:W1:Y:S02]  /*b2b0*/  SYNCS.PHASECHK.TRANS64.TRYWAIT P1, [R15+URZ+0x26840], R12 ;  /* 0x0268400c0f0075a7 */ /* 0x010864000802017f */
[----:B-1----:R-:W-:Y:S05]  /*b2c0*/  @!P1 NANOSLEEP.SYNCS 0x989680 ;  /* 0x009896800000995d */ /* 0x002fea0003900000 */
[----:B------:R-:W1:Y:S02]  /*b2d0*/  @!P1 SYNCS.PHASECHK.TRANS64 P1, [R15+URZ+0x26840], R12 ;  /* 0x0268400c0f0095a7 */ /* 0x000e64000802007f */
[----:B-1----:R-:W-:Y:S05]  /*b2e0*/  @!P1 BRA `(.L_x_3212) ;  /* 0xfffffffc00f09947 */ /* 0x002fea000383ffff */
[----:B------:R-:W-:Y:S05]  /*b2f0*/  BRA `(.L_x_3248) ;  /* 0xffffffec00747947 */ /* 0x000fea000383ffff */
.L_x_3214:
[----:B-1----:R1:W2:Y:S02]  /*b300*/  SYNCS.PHASECHK.TRANS64.TRYWAIT P1, [R15+URZ+0x26828], R12 ;  /* 0x0268280c0f0075a7 */ /* 0x0022a4000802017f */
[----:B--2---:R-:W-:Y:S05]  /*b310*/  @!P1 NANOSLEEP.SYNCS 0x989680 ;  /* 0x009896800000995d */ /* 0x004fea0003900000 */
[----:B------:R-:W2:Y:S02]  /*b320*/  @!P1 SYNCS.PHASECHK.TRANS64 P1, [R15+URZ+0x26828], R12 ;  /* 0x0268280c0f0095a7 */ /* 0x000ea4000802007f */
[----:B--2---:R-:W-:Y:S05]  /*b330*/  @!P1 BRA `(.L_x_3214) ;  /* 0xfffffffc00f09947 */ /* 0x004fea000383ffff */
[----:B------:R-:W-:Y:S05]  /*b340*/  BRA `(.L_x_3249) ;  /* 0xfffffff000247947 */ /* 0x000fea000383ffff */
.L_x_3216:
[----:B------:R1:W1:Y:S02]  /*b350*/  SYNCS.PHASECHK.TRANS64.TRYWAIT P0, [R3+URZ+0x26840], R0 ;  /* 0x02684000030075a7 */ /* 0x000264000800017f */
[----:B-1----:R-:W-:Y:S05]  /*b360*/  @!P0 NANOSLEEP.SYNCS 0x989680 ;  /* 0x009896800000895d */ /* 0x002fea0003900000 */
[----:B------:R-:W1:Y:S02]  /*b370*/  @!P0 SYNCS.PHASECHK.TRANS64 P0, [R3+URZ+0x26840], R0 ;  /* 0x02684000030085a7 */ /* 0x000e64000800007f */
[----:B-1----:R-:W-:Y:S05]  /*b380*/  @!P0 BRA `(.L_x_3216) ;  /* 0xfffffffc00f08947 */ /* 0x002fea000383ffff */
[----:B------:R-:W-:Y:S05]  /*b390*/  BRA `(.L_x_3250) ;  /* 0xfffffff000f07947 */ /* 0x000fea000383ffff */
.L_x_3218:
[----:B------:R-:W-:Y:S01]  /*b3a0*/  BSSY B0, `(.L_x_3251) ;  /* 0x0000006000007945 */ /* 0x000fe20003800000 */
[----:B------:R-:W-:-:S07]  /*b3b0*/  IMAD.MOV.U32 R15, RZ, RZ, -0x1 ;  /* 0xffffffffff0f7424 */ /* 0x000fce00078e00ff */
[----:B------:R-:W-:Y:S05]  /*b3c0*/  WARPSYNC.COLLECTIVE R15, `(.L_x_3252) ;  /* 0x000000000f0c7348 */ /* 0x000fea0003c00000 */
[----:B------:R-:W-:Y:S02]  /*b3d0*/  ELECT P6, UR62, PT ;  /* 0x00000000003e782f */ /* 0x000fe400038c0000 */
[----:B------:R-:W-:Y:S01]  /*b3e0*/  MOV R14, UR62 ;  /* 0x0000003e000e7c02 */ /* 0x000fe20008000f00 */
[----:B------:R-:W-:Y:S10]  /*b3f0*/  ENDCOLLECTIVE ;  /* 0x000000000000791b */ /* 0x000ff40003800000 */
.L_x_3252:
[----:B------:R-:W-:Y:S05]  /*b400*/  BSYNC B0 ;  /* 0x0000000000007941 */ /* 0x000fea0003800000 */
.L_x_3251:
[----:B------:R-:W-:Y:S05]  /*b410*/  BRA `(.L_x_3253) ;  /* 0xfffffff400bc7947 */ /* 0x000fea000383ffff */
.L_x_3220:
[----:B-1----:R1:W2:Y:S02]  /*b420*/  SYNCS.PHASECHK.TRANS64.TRYWAIT P0, [R7+URZ], R4 ;  /* 0x00000004070075a7 */ /* 0x0022a4000800017f */
[----:B--2---:R-:W-:Y:S05]  /*b430*/  @!P0 NANOSLEEP.SYNCS 0x989680 ;  /* 0x009896800000895d */ /* 0x004fea0003900000 */
[----:B------:R-:W2:Y:S02]  /*b440*/  @!P0 SYNCS.PHASECHK.TRANS64 P0, [R7+URZ], R4 ;  /* 0x00000004070085a7 */ /* 0x000ea4000800007f */
[----:B--2---:R-:W-:Y:S05]  /*b450*/  @!P0 BRA `(.L_x_3220) ;  /* 0xfffffffc00f08947 */ /* 0x004fea000383ffff */
[----:B------:R-:W-:Y:S05]  /*b460*/  BRA `(.L_x_3254) ;  /* 0xfffffff400fc7947 */ /* 0x000fea000383ffff */
.L_x_3221:
[----:B--2---:R2:W3:Y:S02]  /*b470*/  SYNCS.PHASECHK.TRANS64.TRYWAIT P0, [R3+URZ], R0 ;  /* 0x00000000030075a7 */ /* 0x0044e4000800017f */
[----:B---3--:R-:W-:Y:S05]  /*b480*/  @!P0 NANOSLEEP.SYNCS 0x989680 ;  /* 0x009896800000895d */ /* 0x008fea0003900000 */
[----:B------:R-:W3:Y:S02]  /*b490*/  @!P0 SYNCS.PHASECHK.TRANS64 P0, [R3+URZ], R0 ;  /* 0x00000000030085a7 */ /* 0x000ee4000800007f */
[----:B---3--:R-:W-:Y:S05]  /*b4a0*/  @!P0 BRA `(.L_x_3221) ;  /* 0xfffffffc00f08947 */ /* 0x008fea000383ffff */
[----:B------:R-:W-:Y:S05]  /*b4b0*/  BRA `(.L_x_3255) ;  /* 0xfffffff400f07947 */ /* 0x000fea000383ffff */
.L_x_3223:
[----:B--2---:R2:W3:Y:S02]  /*b4c0*/  SYNCS.PHASECHK.TRANS64.TRYWAIT P0, [R5+URZ], R4 ;  /* 0x00000004050075a7 */ /* 0x0044e4000800017f */
[----:B---3--:R-:W-:Y:S05]  /*b4d0*/  @!P0 NANOSLEEP.SYNCS 0x989680 ;  /* 0x009896800000895d */ /* 0x008fea0003900000 */
[----:B------:R-:W3:Y:S02]  /*b4e0*/  @!P0 SYNCS.PHASECHK.TRANS64 P0, [R5+URZ], R4 ;  /* 0x00000004050085a7 */ /* 0x000ee4000800007f */
[----:B---3--:R-:W-:Y:S05]  /*b4f0*/  @!P0 BRA `(.L_x_3223) ;  /* 0xfffffffc00f08947 */ /* 0x008fea000383ffff */
[----:B------:R-:W-:Y:S05]  /*b500*/  BRA `(.L_x_3256) ;  /* 0xfffffff400f47947 */ /* 0x000fea000383ffff */
.L_x_3257:
        /* <DEDUP_REMOVED lines=15> */
.L_x_6576:


//--------------------- .text._ZN7cutlass13device_kernelIN5flash11enable_sm90INS1_16FlashAttnBwdSm90INS1_25CollectiveMainloopBwdSm90ILi2ELi2ELi2EN4cute5tupleIJNS5_1CILi1EEES8_S8_EEENS6_IJNS7_ILi64EEENS7_ILi128EEENS7_ILi96EEEEEENS_6half_tEfNS_4arch4Sm90ELb0ELb0ELb0ELb0ELb0ELb1ELb0ELb0ELi2ELi1ELi2ELi1ELb1EEENS1_21CollectiveEpilogueBwdISD_SE_SG_Li256ELb0ELb0ELi1EEENS1_19SingleTileSchedulerILb0ELb0ELb0ELi128EEEEEEEEEvNT_6ParamsE --------------------------
	.section	.text._ZN7cutlass13device_kernelIN5flash11enable_sm90INS1_16FlashAttnBwdSm90INS1_25CollectiveMainloopBwdSm90ILi2ELi2ELi2EN4cute5tupleIJNS5_1CILi1EEES8_S8_EEENS6_IJNS7_ILi64EEENS7_ILi128EEENS7_ILi96EEEEEENS_6half_tEfNS_4arch4Sm90ELb0ELb0ELb0ELb0ELb0ELb1ELb0ELb0ELi2ELi1ELi2ELi1ELb1EEENS1_21CollectiveEpilogueBwdISD_SE_SG_Li256ELb0ELb0ELi1EEENS1_19SingleTileSchedulerILb0ELb0ELb0ELi128EEEEEEEEEvNT_6ParamsE,"ax",@progbits
	.align	128
.text._ZN7cutlass13device_kernelIN5flash11enable_sm90INS1_16FlashAttnBwdSm90INS1_25CollectiveMainloopBwdSm90ILi2ELi2ELi2EN4cute5tupleIJNS5_1CILi1EEES8_S8_EEENS6_IJNS7_ILi64EEENS7_ILi128EEENS7_ILi96EEEEEENS_6half_tEfNS_4arch4Sm90ELb0ELb0ELb0ELb0ELb0ELb1ELb0ELb0ELi2ELi1ELi2ELi1ELb1EEENS1_21CollectiveEpilogueBwdISD_SE_SG_Li256ELb0ELb0ELi1EEENS1_19SingleTileSchedulerILb0ELb0ELb0ELi128EEEEEEEEEvNT_6ParamsE:
        .type           _ZN7cutlass13device_kernelIN5flash11enable_sm90INS1_16FlashAttnBwdSm90INS1_25CollectiveMainloopBwdSm90ILi2ELi2ELi2EN4cute5tupleIJNS5_1CILi1EEES8_S8_EEENS6_IJNS7_ILi64EEENS7_ILi128EEENS7_ILi96EEEEEENS_6half_tEfNS_4arch4Sm90ELb0ELb0ELb0ELb0ELb0ELb1ELb0ELb0ELi2ELi1ELi2ELi1ELb1EEENS1_21CollectiveEpilogueBwdISD_SE_SG_Li256ELb0ELb0ELi1EEENS1_19SingleTileSchedulerILb0ELb0ELb0ELi128EEEEEEEEEvNT_6ParamsE,@function
        .size           _ZN7cutlass13device_kernelIN5flash11enable_sm90INS1_16FlashAttnBwdSm90INS1_25CollectiveMainloopBwdSm90ILi2ELi2ELi2EN4cute5tupleIJNS5_1CILi1EEES8_S8_EEENS6_IJNS7_ILi64EEENS7_ILi128EEENS7_ILi96EEEEEENS_6half_tEfNS_4arch4Sm90ELb0ELb0ELb0ELb0ELb0ELb1ELb0ELb0ELi2ELi1ELi2ELi1ELb1EEENS1_21CollectiveEpilogueBwdISD_SE_SG_Li256ELb0ELb0ELi1EEENS1_19SingleTileSchedulerILb0ELb0ELb0ELi128EEEEEEEEEvNT_6ParamsE,(.L_x_6577 - _ZN7cutlass13device_kernelIN5flash11enable_sm90INS1_16FlashAttnBwdSm90INS1_25CollectiveMainloopBwdSm90ILi2ELi2ELi2EN4cute5tupleIJNS5_1CILi1EEES8_S8_EEENS6_IJNS7_ILi64EEENS7_ILi128EEENS7_ILi96EEEEEENS_6half_tEfNS_4arch4Sm90ELb0ELb0ELb0ELb0ELb0ELb1ELb0ELb0ELi2ELi1ELi2ELi1ELb1EEENS1_21CollectiveEpilogueBwdISD_SE_SG_Li256ELb0ELb0ELi1EEENS1_19SingleTileSchedulerILb0ELb0ELb0ELi128EEEEEEEEEvNT_6ParamsE)
        .other          _ZN7cutlass13device_kernelIN5flash11enable_sm90INS1_16FlashAttnBwdSm90INS1_25CollectiveMainloopBwdSm90ILi2ELi2ELi2EN4cute5tupleIJNS5_1CILi1EEES8_S8_EEENS6_IJNS7_ILi64EEENS7_ILi128EEENS7_ILi96EEEEEENS_6half_tEfNS_4arch4Sm90ELb0ELb0ELb0ELb0ELb0ELb1ELb0ELb0ELi2ELi1ELi2ELi1ELb1EEENS1_21CollectiveEpilogueBwdISD_SE_SG_Li256ELb0ELb0ELi1EEENS1_19SingleTileSchedulerILb0ELb0ELb0ELi128EEEEEEEEEvNT_6ParamsE,@"STO_CUDA_ENTRY STV_DEFAULT"
_ZN7cutlass13device_kernelIN5flash11enable_sm90INS1_16FlashAttnBwdSm90INS1_25CollectiveMainloopBwdSm90ILi2ELi2ELi2EN4cute5tupleIJNS5_1CILi1EEES8_S8_EEENS6_IJNS7_ILi64EEENS7_ILi128EEENS7_ILi96EEEEEENS_6half_tEfNS_4arch4Sm90ELb0ELb0ELb0ELb0ELb0ELb1ELb0ELb0ELi2ELi1ELi2ELi1ELb1EEENS1_21CollectiveEpilogueBwdISD_SE_SG_Li256ELb0ELb0ELi1EEENS1_19SingleTileSchedulerILb0ELb0ELb0ELi128EEEEEEEEEvNT_6ParamsE:
[----:B------:R-:W1:Y:S01]  /*0000*/  LDC R1, c[0x0][0x28] ;  /* 0x00000a00ff017b82 */ /* 0x000e620000000800 */
[----:B------:R-:W2:Y:S01]  /*0010*/  S2R R3, SR_TID.X ;  /* 0x0000000000037919 */ /* 0x000ea20000002100 */
[----:B------:R-:W-:Y:S01]  /*0020*/  ELECT P0, URZ, PT ;  /* 0x00000000003f782f */ /* 0x000fe20003800000 */
[----:B------:R-:W-:Y:S01]  /*0030*/  BSSY B0, `(.L_x_3258) ;  /* 0x000001a000007945 */ /* 0x000fe20003800000 */
[--C-:B--2---:R-:W-:Y:S02]  /*0040*/  SHF.R.U32.HI R0, RZ, 0x5, R3.reuse ;  /* 0x00000005ff007819 */ /* 0x104fe40000011603 */
[----:B------:R-:W-:-:S03]  /*0050*/  SHF.R.U32.HI R3, RZ, 0x7, R3 ;  /* 0x00000007ff037819 */ /* 0x000fc60000011603 */
[----:B------:R-:W2:Y:S02]  /*0060*/  SHFL.IDX PT, R2, R0, RZ, 0x1f ;  /* 0x00001fff00027589 */ /* 0x000ea400000e0000 */
[----:B--2---:R-:W-:-:S13]  /*0070*/  ISETP.EQ.AND P0, PT, R2, RZ, P0 ;  /* 0x000000ff0200720c */ /* 0x004fda0000702270 */
        /* <DEDUP_REMOVED lines=21> */
.L_x_3259:
[----:B------:R-:W-:Y:S05]  /*01d0*/  BSYNC B0 ;  /* 0x0000000000007941 */ /* 0x000fea0003800000 */
.L_x_3258:
        /* <DEDUP_REMOVED lines=37> */
.L_x_3260:
        /* <DEDUP_REMOVED lines=22> */
.L_x_3261:
[----:B------:R-:W-:Y:S01]  /*0590*/  PLOP3.LUT P0, PT, PT, PT, UP0, 0x80, 0x0 ;  /* 0x000000000000781c */ /* 0x000fe20003f0f008 */
[----:B------:R-:W-:Y:S01]  /*05a0*/  NOP ;  /* 0x0000000000007918 */ /* 0x000fe20000000000 */
[----:B-12-45:R-:W-:Y:S11]  /*05b0*/  BAR.SYNC.DEFER_BLOCKING 0x0 ;  /* 0x0000000000007b1d */ /* 0x036ff60000010000 */
[----:B------:R-:W-:Y:S05]  /*05c0*/  @!P0 BRA `(.L_x_3262) ;  /* 0x00000044000c8947 */ /* 0x000fea0003800000 */
.L_x_3263:
        /* <DEDUP_REMOVED lines=35> */
.L_x_3265:
        /* <DEDUP_REMOVED lines=15> */
.L_x_3264:
        /* <DEDUP_REMOVED lines=22> */
.L_x_3267:
[----:B------:R1:W2:Y:S01]  /*0a50*/  LDC.64 R14, c[0x4][R17] ;  /* 0x01000000110e7b82 */ /* 0x0002a20000000a00 */
        /* <DEDUP_REMOVED lines=14> */
.L_x_3266:
[----:B------:R-:W-:Y:S01]  /*0b40*/  SHF.R.S32.HI R121, RZ, 0x1f, R120 ;  /* 0x0000001fff797819 */ /* 0x000fe20000011478 */
[----:B------:R-:W-:-:S03]  /*0b50*/  UMOV UR4, 0xffffffff ;  /* 0xffffffff00047882 */ /* 0x000fc60000000000 */
[----:B------:R-:W-:-:S04]  /*0b60*/  LEA.HI R0, R121, R120, RZ, 0x7 ;  /* 0x0000007879007211 */ /* 0x000fc800078f38ff */
[----:B------:R-:W-:Y:S01]  /*0b70*/  SHF.R.S32.HI R23, RZ, 0x7, R0 ;  /* 0x00000007ff177819 */ /* 0x000fe20000011400 */
[----:B------:R-:W-:Y:S06]  /*0b80*/  BRA.DIV UR4, `(.L_x_3268) ;  /* 0x0000006e04307947 */ /* 0x000fec000b800000 */
[----:B------:R1:W2:Y:S02]  /*0b90*/  SHFL.IDX PT, R14, R23, RZ, 0x1f ;  /* 0x00001fff170e7589 */ /* 0x0002a400000e0000 */
.L_x_3342:
[----:B------:R-:W-:Y:S01]  /*0ba0*/  SHF.L.U32 R5, RZ, 0x1f, RZ ;  /* 0x0000001fff057819 */ /* 0x000fe200000006ff */
[----:B------:R-:W-:Y:S01]  /*0bb0*/  VIADD R222, R2, 0x6000 ;  /* 0x0000600002de7836 */ /* 0x000fe20000000000 */
[----:B------:R-:W-:Y:S02]  /*0bc0*/  LEA.HI R19, R121, R120, RZ, 0x4 ;  /* 0x0000007879137211 */ /* 0x000fe400078f20ff */
[----:B------:R-:W3:Y:S01]  /*0bd0*/  SYNCS.PHASECHK.TRANS64.TRYWAIT P0, [R2+URZ+0x26800], R5 ;  /* 0x02680005020075a7 */ /* 0x000ee2000800017f */
[----:B------:R-:W-:Y:S02]  /*0be0*/  LOP3.LUT R3, R0, 0xffffff80, RZ, 0xc0, !PT ;  /* 0xffffff8000037812 */ /* 0x000fe400078ec0ff */
[----:B------:R-:W-:Y:S02]  /*0bf0*/  SHF.R.S32.HI R4, RZ, 0x4, R19 ;  /* 0x00000004ff047819 */ /* 0x000fe40000011413 */
[----:B--2---:R-:W-:Y:S01]  /*0c00*/  LEA.HI R0, R14, R14, RZ, 0x1 ;  /* 0x0000000e0e007211 */ /* 0x004fe200078f08ff */
[----:B------:R-:W-:Y:S01]  /*0c10*/  IMAD.IADD R122, R120, 0x1, -R3 ;  /* 0x00000001787a7824 */ /* 0x000fe200078e0a03 */
[----:B------:R-:W-:-:S02]  /*0c20*/  LEA.HI R3, R19, R4, RZ, 0x1 ;  /* 0x0000000413037211 */ /* 0x000fc400078f08ff */
[----:B------:R-:W-:Y:S02]  /*0c30*/  LOP3.LUT R17, R0, 0xfffffffe, RZ, 0xc0, !PT ;  /* 0xfffffffe00117812 */ /* 0x000fe400078ec0ff */
[----:B------:R-:W-:Y:S02]  /*0c40*/  SHF.R.S32.HI R125, RZ, 0x1f, R122 ;  /* 0x0000001fff7d7819 */ /* 0x000fe4000001147a */
[----:B------:R-:W-:Y:S01]  /*0c50*/  LOP3.LUT R3, R3, 0xfffffffe, RZ, 0xc0, !PT ;  /* 0xfffffffe03037812 */ /* 0x000fe200078ec0ff */
[----:B------:R-:W-:Y:S01]  /*0c60*/  IMAD.IADD R17, R14, 0x1, -R17 ;  /* 0x000000010e117824 */ /* 0x000fe200078e0a11 */
[----:B------:R-:W-:Y:S02]  /*0c70*/  LEA.HI R126, R125, R122, RZ, 0x2 ;  /* 0x0000007a7d7e7211 */ /* 0x000fe400078f10ff */
[----:B------:R-:W-:Y:S01]  /*0c80*/  LOP3.LUT P1, RZ, R222, 0x1bf, RZ, 0xc0, !PT ;  /* 0x000001bfdeff7812 */ /* 0x000fe2000782c0ff */
[----:B------:R-:W-:Y:S01]  /*0c90*/  IMAD.IADD R124, R4, 0x1, -R3 ;  /* 0x00000001047c7824 */ /* 0x000fe200078e0a03 */
[----:B------:R-:W-:-:S02]  /*0ca0*/  LEA.HI R0, R121, R120, RZ, 0x5 ;  /* 0x0000007879007211 */ /* 0x000fc400078f28ff */
[----:B------:R-:W-:Y:S01]  /*0cb0*/  LOP3.LUT R3, R126, 0x7ffffffc, RZ, 0xc0, !PT ;  /* 0x7ffffffc7e037812 */ /* 0x000fe200078ec0ff */
[----:B---3--:R-:W-:Y:S08]  /*0cc0*/  @P0 BRA `(.L_x_3269) ;  /* 0x0000000000080947 */ /* 0x008ff00003800000 */
[----:B------:R-:W2:Y:S02]  /*0cd0*/  SYNCS.PHASECHK.TRANS64.TRYWAIT P0, [R2+URZ+0x26800], R5 ;  /* 0x02680005020075a7 */ /* 0x000ea4000800017f */
[----:B--2---:R-:W-:Y:S05]  /*0ce0*/  @!P0 BRA `(.L_x_3270) ;  /* 0x0000006800f88947 */ /* 0x004fea0003800000 */
.L_x_3269:
        /* <DEDUP_REMOVED lines=20> */
.L_x_3271:
[----:B------:R-:W-:Y:S01]  /*0e30*/  LOP3.LUT R19, R19, 0xfffffff0, RZ, 0xc0, !PT ;  /* 0xfffffff013137812 */ /* 0x000fe200078ec0ff */
        /* <DEDUP_REMOVED lines=18> */
[----:B------:R-:W-:Y:S01]  /*0f60*/  LOP3.LUT R0, R0, 0x7fffffe, RZ, 0xc0, !PT ;  /* 0x07fffffe00007812 */ /* 0x000fe200078ec0ff */
[----:B--2---:R-:W-:Y:S01]  /*0f70*/  IMAD.SHL.U32 R5, R6, 0x20, RZ ;  /* 0x0000002006057824 */ /* 0x004fe200078e00ff */
[----:B------:R-:W-:Y:S01]  /*0f80*/  LOP3.LUT R4, R4, 0xfffffffc, RZ, 0xc0, !PT ;  /* 0xfffffffc04047812 */ /* 0x000fe200078ec0ff */
[----:B------:R-:W-:Y:S01]  /*0f90*/  IMAD.SHL.U32 R6, R124, 0x8, RZ ;  /* 0x000000087c067824 */ /* 0x000fe200078e00ff */
[----:B------:R-:W-:Y:S01]  /*0fa0*/  CS2R R104, SRZ ;  /* 0x0000000000687805 */ /* 0x000fe2000001ff00 */
[----:B------:R-:W-:Y:S01]  /*0fb0*/  IMAD.IADD R0, R19, 0x1, -R0 ;  /* 0x0000000113007824 */ /* 0x000fe200078e0a00 */
[----:B------:R-:W-:Y:S01]  /*0fc0*/  LOP3.LUT R8, R5, 0xffffff00, RZ, 0xc0, !PT ;  /* 0xffffff0005087812 */ /* 0x000fe200078ec0ff */
[----:B------:R-:W-:Y:S01]  /*0fd0*/  IMAD.IADD R4, R3, 0x1, -R4 ;  /* 0x0000000103047824 */ /* 0x000fe200078e0a04 */
[----:B------:R-:W-:Y:S02]  /*0fe0*/  CS2R R102, SRZ ;  /* 0x0000000000667805 */ /* 0x000fe4000001ff00 */
[----:B------:R-:W-:-:S02]  /*0ff0*/  CS2R R100, SRZ ;  /* 0x0000000000647805 */ /* 0x000fc4000001ff00 */
[----:B------:R-:W-:Y:S01]  /*1000*/  CS2R R98, SRZ ;  /* 0x0000000000627805 */ /* 0x000fe2000001ff00 */
[C---:B------:R-:W-:Y:S01]  /*1010*/  IMAD.SHL.U32 R3, R4.reuse, 0x40, RZ ;  /* 0x0000004004037824 */ /* 0x040fe200078e00ff */
[----:B------:R-:W-:Y:S01]  /*1020*/  LOP3.LUT P0, RZ, R4, 0x2, RZ, 0xc0, !PT ;  /* 0x0000000204ff7812 */ /* 0x000fe2000780c0ff */
[----:B------:R-:W-:Y:S01]  /*1030*/  IMAD R5, R123, 0x200, R8 ;  /* 0x000002007b057824 */ /* 0x000fe200078e0208 */
[----:B------:R-:W-:Y:S02]  /*1040*/  CS2R R96, SRZ ;  /* 0x0000000000607805 */ /* 0x000fe4000001ff00 */
[----:B------:R-:W-:Y:S02]  /*1050*/  CS2R R94, SRZ ;  /* 0x00000000005e7805 */ /* 0x000fe4000001ff00 */
[----:B------:R-:W-:Y:S01]  /*1060*/  LOP3.LUT R3, R3, 0xc0, RZ, 0xc0, !PT ;  /* 0x000000c003037812 */ /* 0x000fe200078ec0ff */
[----:B------:R-:W-:Y:S01]  /*1070*/  IMAD R0, R0, 0x20, R5 ;  /* 0x0000002000007824 */ /* 0x000fe200078e0205 */
[----:B------:R-:W-:-:S02]  /*1080*/  SEL R22, R22, 0xffffffe0, !P0 ;  /* 0xffffffe016167807 */ /* 0x000fc40004000000 */
[----:B------:R-:W-:Y:S02]  /*1090*/  CS2R R92, SRZ ;  /* 0x00000000005c7805 */ /* 0x000fe4000001ff00 */
[----:B------:R-:W-:Y:S02]  /*10a0*/  LOP3.LUT R6, R3, 0x8, R6, 0xf8, !PT ;  /* 0x0000000803067812 */ /* 0x000fe400078ef806 */
[----:B------:R-:W-:Y:S02]  /*10b0*/  CS2R R90, SRZ ;  /* 0x00000000005a7805 */ /* 0x000fe4000001ff00 */
[----:B------:R-:W-:Y:S02]  /*10c0*/  SHF.R.U32.HI R3, RZ, 0x3, R3 ;  /* 0x00000003ff037819 */ /* 0x000fe40000011603 */
[----:B------:R-:W-:Y:S02]  /*10d0*/  CS2R R88, SRZ ;  /* 0x0000000000587805 */ /* 0x000fe4000001ff00 */
[----:B------:R-:W-:-:S02]  /*10e0*/  PLOP3.LUT P0, PT, PT, PT, UP0, 0x80, 0x0 ;  /* 0x000000000000781c */ /* 0x000fc40003f0f008 */
[----:B------:R-:W-:Y:S02]  /*10f0*/  CS2R R86, SRZ ;  /* 0x0000000000567805 */ /* 0x000fe4000001ff00 */
[----:B------:R-:W-:Y:S02]  /*1100*/  LOP3.LUT R3, R6, R3, RZ, 0x3c, !PT ;  /* 0x0000000306037212 */ /* 0x000fe400078e3cff */
[----:B------:R-:W-:Y:S02]  /*1110*/  CS2R R84, SRZ ;  /* 0x0000000000547805 */ /* 0x000fe4000001ff00 */
[----:B------:R-:W-:Y:S02]  /*1120*/  CS2R R82, SRZ ;  /* 0x0000000000527805 */ /* 0x000fe4000001ff00 */
[----:B------:R-:W-:Y:S02]  /*1130*/  CS2R R80, SRZ ;  /* 0x0000000000507805 */ /* 0x000fe4000001ff00 */
[----:B------:R-:W-:Y:S01]  /*1140*/  CS2R R78, SRZ ;  /* 0x00000000004e7805 */ /* 0x000fe2000001ff00 */
[----:B------:R-:W-:Y:S01]  /*1150*/  IMAD.IADD R3, R3, 0x1, R0 ;  /* 0x0000000103037824 */ /* 0x000fe200078e0200 */
[----:B------:R-:W-:-:S02]  /*1160*/  CS2R R76, SRZ ;  /* 0x00000000004c7805 */ /* 0x000fc4000001ff00 */
[----:B------:R-:W-:Y:S02]  /*1170*/  CS2R R74, SRZ ;  /* 0x00000000004a7805 */ /* 0x000fe4000001ff00 */
[----:B------:R-:W-:Y:S01]  /*1180*/  CS2R R72, SRZ ;  /* 0x0000000000487805 */ /* 0x000fe2000001ff00 */
[----:B------:R-:W-:Y:S01]  /*1190*/  IMAD R19, R3, 0x2, R2 ;  /* 0x0000000203137824 */ /* 0x000fe200078e0202 */
[----:B------:R-:W-:Y:S02]  /*11a0*/  CS2R R70, SRZ ;  /* 0x0000000000467805 */ /* 0x000fe4000001ff00 */
[----:B------:R-:W-:Y:S02]  /*11b0*/  CS2R R68, SRZ ;  /* 0x0000000000447805 */ /* 0x000fe4000001ff00 */
[----:B------:R-:W-:Y:S01]  /*11c0*/  CS2R R66, SRZ ;  /* 0x0000000000427805 */ /* 0x000fe2000001ff00 */
[----:B------:R-:W-:Y:S01]  /*11d0*/  IMAD.IADD R22, R19, 0x1, R22 ;  /* 0x0000000113167824 */ /* 0x000fe200078e0216 */
[----:B------:R2:W3:Y:S01]  /*11e0*/  LDSM.16.M88.4 R184, [R19+0x6000] ;  /* 0x0060000013b8783b */ /* 0x0004e20000000200 */
[----:B------:R-:W-:-:S02]  /*11f0*/  CS2R R64, SRZ ;  /* 0x0000000000407805 */ /* 0x000fc4000001ff00 */
[----:B------:R-:W-:Y:S02]  /*1200*/  CS2R R62, SRZ ;  /* 0x00000000003e7805 */ /* 0x000fe4000001ff00 */
[----:B------:R-:W-:Y:S01]  /*1210*/  CS2R R60, SRZ ;  /* 0x00000000003c7805 */ /* 0x000fe2000001ff00 */
[----:B------:R2:W4:Y:S01]  /*1220*/  LDSM.16.M88.4 R188, [R19+0x8000] ;  /* 0x0080000013bc783b */ /* 0x0005220000000200 */
[----:B------:R-:W-:Y:S02]  /*1230*/  CS2R R58, SRZ ;  /* 0x00000000003a7805 */ /* 0x000fe4000001ff00 */
[----:B------:R-:W-:Y:S02]  /*1240*/  CS2R R56, SRZ ;  /* 0x0000000000387805 */ /* 0x000fe4000001ff00 */
[----:B------:R-:W-:Y:S01]  /*1250*/  CS2R R54, SRZ ;  /* 0x0000000000367805 */ /* 0x000fe2000001ff00 */
[----:B------:R2:W5:Y:S01]  /*1260*/  LDSM.16.M88.4 R192, [R19+0xa000] ;  /* 0x00a0000013c0783b */ /* 0x0005620000000200 */
        /* <DEDUP_REMOVED lines=25> */
[----:B------:R-:W-:Y:S01]  /*1400*/  SHF.R.S32.HI R0, RZ, 0x2, R126 ;  /* 0x00000002ff007819 */ /* 0x000fe2000001147e */
[----:B------:R-:W-:Y:S01]  /*1410*/  UIADD3 UR4, UR4, 0x3f, URZ ;  /* 0x0000003f04047890 */ /* 0x000fe2000fffe03f */
[----:B------:R-:W-:Y:S01]  /*1420*/  SHF.R.S32.HI R125, RZ, 0x5, R125 ;  /* 0x00000005ff7d7819 */ /* 0x000fe2000001147d */
[C---:B------:R-:W-:Y:S01]  /*1430*/  IMAD R5, R23.reuse, 0x300, R122 ;  /* 0x0000030017057824 */ /* 0x040fe200078e027a */
[----:B------:R-:W-:Y:S01]  /*1440*/  LOP3.LUT R120, R120, 0x1c0, RZ, 0xc0, !PT ;  /* 0x000001c078787812 */ /* 0x000fe200078ec0ff */
[----:B------:R-:W-:Y:S01]  /*1450*/  USHF.R.S32.HI UR5, URZ, 0x1f, UR4 ;  /* 0x0000001f3f057899 */ /* 0x000fe20008011404 */
[----:B------:R-:W-:Y:S01]  /*1460*/  IMAD R7, R23, 0x8, R124 ;  /* 0x0000000817077824 */ /* 0x000fe200078e027c */
[----:B------:R-:W-:Y:S01]  /*1470*/  ULOP3.LUT UR11, UR38, 0x1, URZ, 0xfc, !UPT ;  /* 0x00000001260b7892 */ /* 0x000fe2000f8efc3f */
[----:B------:R-:W-:Y:S01]  /*1480*/  LOP3.LUT R123, R120, 0x30, R123, 0xf8, !PT ;  /* 0x00000030787b7812 */ /* 0x000fe200078ef87b */
[----:B------:R-:W-:Y:S01]  /*1490*/  ULEA.HI UR5, UR5, UR4, URZ, 0x6 ;  /* 0x0000000405057291 */ /* 0x000fe2000f8f303f */
[----:B------:R-:W-:Y:S01]  /*14a0*/  SHF.R.U32.HI R120, RZ, 0x3, R120 ;  /* 0x00000003ff787819 */ /* 0x000fe20000011678 */
[----:B------:R-:W-:Y:S01]  /*14b0*/  IMAD.SHL.U32 R5, R5, 0x4, RZ ;  /* 0x0000000405057824 */ /* 0x000fe200078e00ff */
[----:B------:R-:W-:Y:S01]  /*14c0*/  LOP3.LUT R123, R123, 0x8, R6, 0xf8, !PT ;  /* 0x000000087b7b7812 */ /* 0x000fe200078ef806 */
[----:B------:R-:W-:Y:S01]  /*14d0*/  IMAD.MOV.U32 R119, RZ, RZ, RZ ;  /* 0x000000ffff777224 */ /* 0x000fe200078e00ff */
[----:B------:R-:W-:-:S02]  /*14e0*/  USHF.R.S32.HI UR7, URZ, 0x6, UR5 ;  /* 0x000000063f077899 */ /* 0x000fc40008011405 */
[----:B------:R-:W-:Y:S01]  /*14f0*/  LOP3.LUT R120, R123, R120, RZ, 0x3c, !PT ;  /* 0x000000787b787212 */ /* 0x000fe200078e3cff */
[----:B------:R-:W-:Y:S01]  /*1500*/  UMOV UR4, URZ ;  /* 0x0000003f00047c82 */ /* 0x000fe20008000000 */
[----:B------:R-:W-:Y:S01]  /*1510*/  UMOV UR5, URZ ;  /* 0x0000003f00057c82 */ /* 0x000fe20008000000 */
[----:B------:R-:W-:Y:S01]  /*1520*/  UMOV UR6, URZ ;  /* 0x0000003f00067c82 */ /* 0x000fe20008000000 */
[----:B------:R-:W-:Y:S01]  /*1530*/  ULDC UR20, c[0x0][0x744] ;  /* 0x0001d10000147ab9 */ /* 0x000fe20000000800 */
[----:B--2---:R-:W-:Y:S01]  /*1540*/  IMAD R4, R4, -0x80, R3 ;  /* 0xffffff8004047824 */ /* 0x004fe200078e0203 */
[----:B------:R-:W-:-:S03]  /*1550*/  SHF.R.S32.HI R3, RZ, 0x1f, R126 ;  /* 0x0000001fff037819 */ /* 0x000fc6000001147e */
[----:B------:R-:W-:Y:S01]  /*1560*/  IMAD R125, R125, -0x10, R4 ;  /* 0xfffffff07d7d7824 */ /* 0x000fe200078e0204 */
[----:B------:R-:W-:Y:S02]  /*1570*/  LEA.HI R3, R3, R0, RZ, 0x3 ;  /* 0x0000000003037211 */ /* 0x000fe400078f18ff */
[----:B------:R-:W-:Y:S02]  /*1580*/  LEA.HI R4, R23, R23, RZ, 0x1 ;  /* 0x0000001717047211 */ /* 0x000fe400078f08ff */
[----:B------:R-:W-:Y:S02]  /*1590*/  LOP3.LUT R3, R3, 0xfffffff8, RZ, 0xc0, !PT ;  /* 0xfffffff803037812 */ /* 0x000fe400078ec0ff */
[----:B------:R-:W-:Y:S02]  /*15a0*/  LOP3.LUT R4, R4, 0xfffffffe, RZ, 0xc0, !PT ;  /* 0xfffffffe04047812 */ /* 0x000fe400078ec0ff */
[----:B------:R-:W-:Y:S01]  /*15b0*/  IADD3 R6, R125, R3, -R0 ;  /* 0x000000037d067210 */ /* 0x000fe20007ffe800 */
[----:B------:R-:W-:-:S02]  /*15c0*/  IMAD.U32 R0, R7, 0x200, R120 ;  /* 0x0000020007007824 */ /* 0x000fc400078e0078 */
[----:B------:R-:W-:Y:S02]  /*15d0*/  IMAD.IADD R3, R23, 0x1, -R4 ;  /* 0x0000000117037824 */ /* 0x000fe400078e0a04 */
[----:B------:R-:W-:Y:S02]  /*15e0*/  IMAD R4, R5, 0x4, R2 ;  /* 0x0000000405047824 */ /* 0x000fe400078e0202 */
[----:B------:R-:W-:-:S07]  /*15f0*/  IMAD R3, R3, -0x40, R6 ;  /* 0xffffffc003037824 */ /* 0x000fce00078e0206 */
.L_x_3283:
[----:B------:R-:W-:-:S06]  /*1600*/  UISETP.NE.AND UP0, UPT, UR11, 0x3, UPT ;  /* 0x000000030b00788c */ /* 0x000fcc000bf05270 */
[----:B------:R-:W-:-:S13]  /*1610*/  PLOP3.LUT P0, PT, PT, PT, UP0, 0x80, 0x0 ;  /* 0x000000000000781c */ /* 0x000fda0003f0f008 */
[----:B-1----:R-:W-:Y:S05]  /*1620*/  @!P0 BRA `(.L_x_3273) ;  /* 0x0000000000048947 */ /* 0x002fea0003800000 */
[----:B------:R-:W-:Y:S01]  /*1630*/  BPT.TRAP 0x1 ;  /* 0x000000040000795c */ /* 0x000fe20000300000 */
.L_x_3273:
[----:B------:R-:W-:Y:S01]  /*1640*/  R2UR UR8, R2 ;  /* 0x00000000020872ca */ /* 0x000fe200000e0000 */
[----:B------:R-:W-:-:S05]  /*1650*/  IMAD.U32 R6, RZ, RZ, UR5 ;  /* 0x00000005ff067e24 */ /* 0x000fca000f8e00ff */
[----:B------:R-:W-:-:S07]  /*1660*/  SHF.L.U32 R6, R6, 0x1f, RZ ;  /* 0x0000001f06067819 */ /* 0x000fce00000006ff */
[----:B------:R-:W-:-:S09]  /*1670*/  ULEA UR8, UR6, UR8, 0x3 ;  /* 0x0000000806087291 */ /* 0x000fd2000f8e183f */
[----:B------:R2:W3:Y:S01]  /*1680*/  SYNCS.PHASECHK.TRANS64.TRYWAIT P1, [UR8+0x26810], R6 ;  /* 0x02681006ff0075a7 */ /* 0x0004e20008020148 */
[----:B------:R-:W-:Y:S05]  /*1690*/  @!P0 BRA `(.L_x_3274) ;  /* 0x0000000000048947 */ /* 0x000fea0003800000 */
[----:B------:R-:W-:Y:S01]  /*16a0*/  BPT.TRAP 0x1 ;  /* 0x000000040000795c */ /* 0x000fe20000300000 */
.L_x_3274:
[----:B---3--:R-:W-:Y:S05]  /*16b0*/  @P1 BRA `(.L_x_3275) ;  /* 0x0000000000081947 */ /* 0x008fea0003800000 */
[----:B------:R-:W3:Y:S02]  /*16c0*/  SYNCS.PHASECHK.TRANS64.TRYWAIT P1, [UR8+0x26810], R6 ;  /* 0x02681006ff0075a7 */ /* 0x000ee40008020148 */
[----:B---3--:R-:W-:Y:S05]  /*16d0*/  @!P1 BRA `(.L_x_3276) ;  /* 0x0000006000909947 */ /* 0x008fea0003800000 */
.L_x_3275:
[----:B------:R-:W-:Y:S01]  /*16e0*/  R2UR UR9, R2 ;  /* 0x00000000020972ca */ /* 0x000fe200000e0000 */
[----:B---3--:R-:W-:Y:S01]  /*16f0*/  IMAD R5, R17, 0x800, R2 ;  /* 0x0000080011057824 */ /* 0x008fe200078e0202 */
[----:B------:R-:W-:Y:S01]  /*1700*/  WARPGROUP.ARRIVE ;  /* 0x00000000000079c5 */ /* 0x000fe20000000000 */
[----:B------:R-:W-:Y:S01]  /*1710*/  UMOV UR13, 0xc0000010 ;  /* 0xc0000010000d7882 */ /* 0x000fe20000000000 */
[----:B------:R-:W-:Y:S02]  /*1720*/  UMOV UR15, 0x80000020 ;  /* 0x80000020000f7882 */ /* 0x000fe40000000000 */
[----:B------:R-:W-:Y:S01]  /*1730*/  R2UR UR10, R5 ;  /* 0x00000000050a72ca */ /* 0x000fe200000e0000 */
[----:B------:R-:W-:-:S04]  /*1740*/  IMAD.U32 R5, RZ, RZ, UR6 ;  /* 0x00000006ff057e24 */ /* 0x000fc8000f8e00ff */
[----:B------:R-:W-:Y:S02]  /*1750*/  IMAD R5, R5, 0x20, R18 ;  /* 0x0000002005057824 */ /* 0x000fe400078e0212 */
        /* <DEDUP_REMOVED lines=59> */
.L_x_3277:
[----:B------:R1:W1:Y:S01]  /*1b10*/  SYNCS.PHASECHK.TRANS64.TRYWAIT P1, [UR8+0x26830], R6 ;  /* 0x02683006ff0075a7 */ /* 0x0002620008020148 */
[----:B------:R-:W-:Y:S05]  /*1b20*/  @!P0 BRA `(.L_x_3278) ;  /* 0x0000000000048947 */ /* 0x000fea0003800000 */
[----:B------:R-:W-:Y:S01]  /*1b30*/  BPT.TRAP 0x1 ;  /* 0x000000040000795c */ /* 0x000fe20000300000 */
.L_x_3278:
[----:B-1----:R-:W-:Y:S05]  /*1b40*/  @P1 BRA `(.L_x_3279) ;  /* 0x0000000000081947 */ /* 0x002fea0003800000 */
[----:B------:R-:W1:Y:S02]  /*1b50*/  SYNCS.PHASECHK.TRANS64.TRYWAIT P1, [UR8+0x26830], R6 ;  /* 0x02683006ff0075a7 */ /* 0x000e640008020148 */
[----:B-1----:R-:W-:Y:S05]  /*1b60*/  @!P1 BRA `(.L_x_3280) ;  /* 0x0000005c00849947 */ /* 0x002fea0003800000 */
.L_x_3279:
[----:B------:R-:W-:Y:S01]  /*1b70*/  R2UR UR10, R2 ;  /* 0x00000000020a72ca */ /* 0x000fe200000e0000 */
[----:B------:R-:W-:Y:S01]  /*1b80*/  WARPGROUP.ARRIVE ;  /* 0x00000000000079c5 */ /* 0x000fe20000000000 */
[----:B------:R-:W-:Y:S01]  /*1b90*/  UMOV UR15, 0x80000020 ;  /* 0x80000020000f7882 */ /* 0x000fe20000000000 */
[C---:B------:R-:W-:Y:S01]  /*1ba0*/  ISETP.GT.AND P2, PT, R3.reuse, RZ, PT ;  /* 0x000000ff0300720c */ /* 0x040fe20003f44270 */
[----:B------:R-:W-:Y:S01]  /*1bb0*/  UMOV UR19, 0xc0000010 ;  /* 0xc000001000137882 */ /* 0x000fe20000000000 */
[----:B------:R-:W-:Y:S01]  /*1bc0*/  ISETP.GT.AND P1, PT, R3, 0x8, PT ;  /* 0x000000080300780c */ /* 0x000fe20003f24270 */
[----:B------:R-:W-:Y:S01]  /*1bd0*/  UMOV UR17, 0x40000040 ;  /* 0x4000004000117882 */ /* 0x000fe20000000000 */
[----:B------:R-:W-:Y:S02]  /*1be0*/  FSEL R5, R152, -INF , P2 ;  /* 0xff80000098057808 */ /* 0x000fe40001000000 */
[----:B------:R-:W-:Y:S02]  /*1bf0*/  FSEL R13, R154, -INF , P1 ;  /* 0xff8000009a0d7808 */ /* 0x000fe40000800000 */
[----:B--2---:R-:W-:Y:S01]  /*1c00*/  FSEL R6, R153, -INF , P2 ;  /* 0xff80000099067808 */ /* 0x004fe20001000000 */
[--C-:B------:R-:W-:Y:S01]  /*1c10*/  FFMA.FTZ R152, R5, UR20, -R218.reuse ;  /* 0x0000001405987c23 */ /* 0x100fe200080108da */
[----:B------:R-:W-:Y:S01]  /*1c20*/  UIADD3 UR10, UR10, 0x18000, URZ ;  /* 0x000180000a0a7890 */ /* 0x000fe2000fffe03f */
[----:B------:R-:W-:Y:S01]  /*1c30*/  FSEL R5, R156, -INF , P2 ;  /* 0xff8000009c057808 */ /* 0x000fe20001000000 */
[----:B------:R-:W-:Y:S01]  /*1c40*/  FFMA.FTZ R13, R13, UR20, -R218 ;  /* 0x000000140d0d7c23 */ /* 0x000fe200080108da */
[----:B------:R-:W-:Y:S01]  /*1c50*/  FSEL R154, R155, -INF , P1 ;  /* 0xff8000009b9a7808 */ /* 0x000fe20000800000 */
[----:B------:R-:W-:Y:S01]  /*1c60*/  USHF.R.U32.HI UR10, URZ, 0x4, UR10 ;  /* 0x000000043f0a7899 */ /* 0x000fe2000801160a */
[----:B------:R-:W-:Y:S01]  /*1c70*/  FSEL R155, R158, -INF , P1 ;  /* 0xff8000009e9b7808 */ /* 0x000fe20000800000 */
[--C-:B------:R-:W-:Y:S01]  /*1c80*/  FFMA.FTZ R153, R6, UR20, -R219.reuse ;  /* 0x0000001406997c23 */ /* 0x100fe200080108db */
[--C-:B------:R-:W-:Y:S01]  /*1c90*/  FFMA.FTZ R5, R5, UR20, -R14.reuse ;  /* 0x0000001405057c23 */ /* 0x100fe2000801080e */
[----:B------:R-:W-:Y:S01]  /*1ca0*/  ULOP3.LUT UR10, UR10, 0x3fff, URZ, 0xc0, !UPT ;  /* 0x00003fff0a0a7892 */ /* 0x000fe2000f8ec03f */
[----:B------:R-:W-:Y:S01]  /*1cb0*/  FSEL R6, R157, -INF , P2 ;  /* 0xff8000009d067808 */ /* 0x000fe20001000000 */
[----:B------:R-:W-:Y:S01]  /*1cc0*/  FFMA.FTZ R23, R154, UR20, -R219 ;  /* 0x000000149a177c23 */ /* 0x000fe200080108db */
[----:B------:R-:W-:Y:S01]  /*1cd0*/  FFMA.FTZ R14, R155, UR20, -R14 ;  /* 0x000000149b0e7c23 */ /* 0x000fe2000801080e */
[----:B------:R-:W-:Y:S01]  /*1ce0*/  ULOP3.LUT UR12, UR10, 0x10000, URZ, 0xfc, !UPT ;  /* 0x000100000a0c7892 */ /* 0x000fe2000f8efc3f */
[----:B------:R-:W-:Y:S01]  /*1cf0*/  FSEL R154, R159, -INF , P1 ;  /* 0xff8000009f9a7808 */ /* 0x000fe20000800000 */
[--C-:B------:R-:W-:Y:S01]  /*1d00*/  FFMA.FTZ R6, R6, UR20, -R15.reuse ;  /* 0x0000001406067c23 */ /* 0x100fe2000801080f */
[----:B------:R-:W-:Y:S01]  /*1d10*/  FSEL R155, R162, -INF , P1 ;  /* 0xff800000a29b7808 */ /* 0x000fe20000800000 */
[----:B------:R-:W-:Y:S01]  /*1d20*/  UIMAD UR12, UR6, 0x300, UR12 ;  /* 0x00000300060c78a4 */ /* 0x000fe2000f8e020c */
[----:B------:R-:W-:Y:S01]  /*1d30*/  FSEL R7, R160, -INF , P2 ;  /* 0xff800000a0077808 */ /* 0x000fe20001000000 */
[----:B------:R-:W-:Y:S01]  /*1d40*/  FFMA.FTZ R15, R154, UR20, -R15 ;  /* 0x000000149a0f7c23 */ /* 0x000fe2000801080f */
[----:B------:R-:W-:Y:S01]  /*1d50*/  FSEL R154, R163, -INF , P1 ;  /* 0xff800000a39a7808 */ /* 0x000fe20000800000 */
[----:B------:R-:W-:Y:S01]  /*1d60*/  FFMA.FTZ R160, R155, UR20, -R216 ;  /* 0x000000149ba07c23 */ /* 0x000fe200080108d8 */
[----:B------:R-:W-:Y:S01]  /*1d70*/  FSEL R155, R166, -INF , P1 ;  /* 0xff800000a69b7808 */ /* 0x000fe20000800000 */
[----:B------:R-:W-:Y:S01]  /*1d80*/  MUFU.EX2 R14, R14 ;  /* 0x0000000e000e7308 */ /* 0x000fe20000000800 */
[----:B------:R-:W-:Y:S01]  /*1d90*/  UMOV UR14, UR12 ;  /* 0x0000000c000e7c82 */ /* 0x000fe20008000000 */
[----:B------:R-:W-:Y:S01]  /*1da0*/  FSEL R8, R161, -INF , P2 ;  /* 0xff800000a1087808 */ /* 0x000fe20001000000 */
[----:B------:R-:W-:Y:S01]  /*1db0*/  HGMMA.64x64x16.F32 R120, R184, gdesc[UR12], RZ, !UPT, gsb0 ;  /* 0x00e0000cb8787df0 */ /* 0x000fe2000c0008ff */
[----:B------:R-:W-:Y:S01]  /*1dc0*/  UIADD3 UR14, UR12, 0x2, URZ ;  /* 0x000000020c0e7890 */ /* 0x000fe2000fffe03f */
[----:B------:R-:W-:Y:S01]  /*1dd0*/  FFMA.FTZ R161, R154, UR20, -R217 ;  /* 0x000000149aa17c23 */ /* 0x000fe200080108d9 */
[----:B------:R-:W-:Y:S01]  /*1de0*/  UMOV UR15, 0x80000020 ;  /* 0x80000020000f7882 */ /* 0x000fe20000000000 */
[----:B------:R-:W-:Y:S01]  /*1df0*/  FFMA.FTZ R162, R155, UR20, -R212 ;  /* 0x000000149ba27c23 */ /* 0x000fe200080108d4 */
[----:B------:R-:W-:Y:S01]  /*1e00*/  FSEL R154, R167, -INF , P1 ;  /* 0xff800000a79a7808 */ /* 0x000fe20000800000 */
[----:B------:R-:W-:Y:S01]  /*1e10*/  MUFU.EX2 R15, R15 ;  /* 0x0000000f000f7308 */ /* 0x000fe20000000800 */
[----:B------:R-:W-:Y:S01]  /*1e20*/  FSEL R155, R170, -INF , P1 ;  /* 0xff800000aa9b7808 */ /* 0x000fe20000800000 */
[----:B------:R-:W-:Y:S01]  /*1e30*/  FFMA.FTZ R7, R7, UR20, -R216 ;  /* 0x0000001407077c23 */ /* 0x000fe200080108d8 */
        /* <DEDUP_REMOVED lines=10> */
[--C-:B------:R-:W-:Y:S01]  /*1ee0*/  FFMA.FTZ R166, R155, UR20, -R210.reuse ;  /* 0x000000149ba67c23 */ /* 0x100fe200080108d2 */
[----:B------:R-:W-:Y:S01]  /*1ef0*/  FFMA.FTZ R167, R157, UR20, -R210 ;  /* 0x000000149da77c23 */ /* 0x000fe200080108d2 */
[----:B------:R-:W-:Y:S01]  /*1f00*/  FSEL R158, R173, -INF , P2 ;  /* 0xff800000ad9e7808 */ /* 0x000fe20001000000 */
[----:B------:R-:W-:Y:S01]  /*1f10*/  FFMA.FTZ R10, R10, UR20, -R213 ;  /* 0x000000140a0a7c23 */ /* 0x000fe200080108d5 */
[----:B------:R-:W-:Y:S01]  /*1f20*/  FSEL R170, R175, -INF , P1 ;  /* 0xff800000afaa7808 */ /* 0x000fe20000800000 */
[----:B------:R-:W-:Y:S01]  /*1f30*/  MUFU.EX2 R152, R152 ;  /* 0x0000009800987308 */ /* 0x000fe20000000800 */
[----:B------:R-:W-:Y:S01]  /*1f40*/  FSEL R11, R168, -INF , P2 ;  /* 0xff800000a80b7808 */ /* 0x000fe20001000000 */
[--C-:B------:R-:W-:Y:S01]  /*1f50*/  FFMA.FTZ R210, R158, UR20, -R211.reuse ;  /* 0x000000149ed27c23 */ /* 0x100fe200080108d3 */
[----:B------:R-:W-:Y:S01]  /*1f60*/  FSEL R12, R169, -INF , P2 ;  /* 0xff800000a90c7808 */ /* 0x000fe20001000000 */
[----:B------:R-:W-:Y:S01]  /*1f70*/  FFMA.FTZ R213, R170, UR20, -R211 ;  /* 0x00000014aad57c23 */ /* 0x000fe200080108d3 */
[----:B------:R-:W-:Y:S01]  /*1f80*/  FSEL R175, R176, -INF , P2 ;  /* 0xff800000b0af7808 */ /* 0x000fe20001000000 */
[----:B------:R-:W-:Y:S01]  /*1f90*/  FFMA.FTZ R11, R11, UR20, -R214 ;  /* 0x000000140b0b7c23 */ /* 0x000fe200080108d6 */
[----:B------:R-:W-:Y:S01]  /*1fa0*/  FSEL R212, R177, -INF , P2 ;  /* 0xff800000b1d47808 */ /* 0x000fe20001000000 */
[----:B------:R-:W-:Y:S01]  /*1fb0*/  FFMA.FTZ R12, R12, UR20, -R215 ;  /* 0x000000140c0c7c23 */ /* 0x000fe200080108d7 */
[----:B------:R-:W-:Y:S01]  /*1fc0*/  FSEL R211, R180, -INF , P2 ;  /* 0xff800000b4d37808 */ /* 0x000fe20001000000 */
[--C-:B------:R-:W-:Y:S01]  /*1fd0*/  FFMA.FTZ R177, R175, UR20, -R208.reuse ;  /* 0x00000014afb17c23 */ /* 0x100fe200080108d0 */
[----:B------:R-:W-:Y:S01]  /*1fe0*/  FSEL R180, R181, -INF , P2 ;  /* 0xff800000b5b47808 */ /* 0x000fe20001000000 */
[--C-:B------:R-:W-:Y:S01]  /*1ff0*/  FFMA.FTZ R212, R212, UR20, -R209.reuse ;  /* 0x00000014d4d47c23 */ /* 0x100fe200080108d1 */
[----:B------:R-:W-:Y:S01]  /*2000*/  FSEL R181, R178, -INF , P1 ;  /* 0xff800000b2b57808 */ /* 0x000fe20000800000 */
[----:B------:R-:W-:Y:S01]  /*2010*/  MUFU.EX2 R153, R153 ;  /* 0x0000009900997308 */ /* 0x000fe20000000800 */
[----:B------:R-:W-:Y:S01]  /*2020*/  FSEL R178, R179, -INF , P1 ;  /* 0xff800000b3b27808 */ /* 0x000fe20000800000 */
[----:B------:R-:W-:Y:S01]  /*2030*/  ULOP3.LUT UR10, UR10, 0x1000000, URZ, 0xfc, !UPT ;  /* 0x010000000a0a7892 */ /* 0x000fe2000f8efc3f */
[----:B------:R-:W-:Y:S01]  /*2040*/  FSEL R179, R182, -INF , P1 ;  /* 0xff800000b6b37808 */ /* 0x000fe20000800000 */
[----:B------:R-:W-:Y:S01]  /*2050*/  FFMA.FTZ R208, R181, UR20, -R208 ;  /* 0x00000014b5d07c23 */ /* 0x000fe200080108d0 */
[----:B------:R-:W-:Y:S01]  /*2060*/  FSEL R214, R183, -INF , P1 ;  /* 0xff800000b7d67808 */ /* 0x000fe20000800000 */
[----:B------:R-:W-:Y:S01]  /*2070*/  FFMA.FTZ R209, R178, UR20, -R209 ;  /* 0x00000014b2d17c23 */ /* 0x000fe200080108d1 */
[--C-:B------:R-:W-:Y:S01]  /*2080*/  FFMA.FTZ R182, R211, UR20, -R20.reuse ;  /* 0x00000014d3b67c23 */ /* 0x100fe20008010814 */
[----:B------:R-:W-:Y:S01]  /*2090*/  MUFU.EX2 R13, R13 ;  /* 0x0000000d000d7308 */ /* 0x000fe20000000800 */
[----:B------:R-:W-:Y:S01]  /*20a0*/  FFMA.FTZ R179, R179, UR20, -R20 ;  /* 0x00000014b3b37c23 */ /* 0x000fe20008010814 */
[--C-:B------:R-:W-:Y:S01]  /*20b0*/  FFMA.FTZ R178, R180, UR20, -R21.reuse ;  /* 0x00000014b4b27c23 */ /* 0x100fe20008010815 */
[----:B------:R-:W-:Y:S01]  /*20c0*/  FFMA.FTZ R21, R214, UR20, -R21 ;  /* 0x00000014d6157c23 */ /* 0x000fe20008010815 */
[----:B------:R-:W-:-:S04]  /*20d0*/  UIMAD UR10, UR6, 0x300, UR10 ;  /* 0x00000300060a78a4 */ /* 0x000fc8000f8e020a */
[----:B------:R-:W-:Y:S08]  /*20e0*/  MUFU.EX2 R23, R23 ;  /* 0x0000001700177308 */ /* 0x000ff00000000800 */
[----:B------:R-:W-:Y:S08]  /*20f0*/  MUFU.EX2 R5, R5 ;  /* 0x0000000500057308 */ /* 0x000ff00000000800 */
[----:B------:R-:W-:Y:S01]  /*2100*/  MUFU.EX2 R6, R6 ;  /* 0x0000000600067308 */ /* 0x000fe20000000800 */
[----:B------:R-:W-:-:S02]  /*2110*/  WARPGROUP.DEPBAR.LE gsb0, 0x0 ;  /* 0x00008000000079c5 */ /* 0x000fc40000010000 */
[----:B------:R-:W-:-:S05]  /*2120*/  WARPGROUP.ARRIVE ;  /* 0x00000000000079c5 */ /* 0x000fca0000000000 */
[----:B------:R-:W-:Y:S01]  /*2130*/  MUFU.EX2 R162, R162 ;  /* 0x000000a200a27308 */ /* 0x000fe20000000800 */
[----:B------:R-:W-:Y:S01]  /*2140*/  HGMMA.64x64x16.F32 R120, R196, gdesc[UR12], R120, gsb0 ;  /* 0x00e0000cc4787df0 */ /* 0x000fe20008000878 */
[----:B------:R-:W-:Y:S01]  /*2150*/  UIADD3 UR14, UR12, 0x100, URZ ;  /* 0x000001000c0e7890 */ /* 0x000fe2000fffe03f */
[----:B------:R-:W-:-:S05]  /*2160*/  UMOV UR15, 0x80000020 ;  /* 0x80000020000f7882 */ /* 0x000fca0000000000 */
[----:B------:R-:W-:Y:S08]  /*2170*/  MUFU.EX2 R163, R163 ;  /* 0x000000a300a37308 */ /* 0x000ff00000000800 */
        /* <DEDUP_REMOVED lines=8> */
[----:B------:R-:W-:Y:S01]  /*2200*/  MUFU.EX2 R164, R164 ;  /* 0x000000a400a47308 */ /* 0x000fe20000000800 */
[----:B------:R-:W-:-:S02]  /*2210*/  WARPGROUP.DEPBAR.LE gsb0, 0x0 ;  /* 0x00008000000079c5 */ /* 0x000fc40000010000 */
[----:B----4-:R-:W-:-:S05]  /*2220*/  WARPGROUP.ARRIVE ;  /* 0x00000000000079c5 */ /* 0x010fca0000000000 */
[----:B------:R-:W-:Y:S01]  /*2230*/  MUFU.EX2 R165, R165 ;  /* 0x000000a500a57308 */ /* 0x000fe20000000800 */
[----:B------:R-:W-:Y:S01]  /*2240*/  HGMMA.64x64x16.F32 R120, R188, gdesc[UR12], R120, gsb0 ;  /* 0x00e0000cbc787df0 */ /* 0x000fe20008000878 */
[----:B------:R-:W-:Y:S01]  /*2250*/  UIADD3 UR14, UR12, 0x102, URZ ;  /* 0x000001020c0e7890 */ /* 0x000fe2000fffe03f */
[----:B------:R-:W-:-:S05]  /*2260*/  UMOV UR15, 0x80000020 ;  /* 0x80000020000f7882 */ /* 0x000fca0000000000 */
[----:B------:R-:W-:Y:S08]  /*2270*/  MUFU.EX2 R166, R166 ;  /* 0x000000a600a67308 */ /* 0x000ff00000000800 */
[----:B------:R-:W-:Y:S08]  /*2280*/  MUFU.EX2 R167, R167 ;  /* 0x000000a700a77308 */ /* 0x000ff00000000800 */
[----:B------:R-:W-:Y:S08]  /*2290*/  MUFU.EX2 R210, R210 ;  /* 0x000000d200d27308 */ /* 0x000ff00000000800 */
[----:B------:R-:W1:Y:S08]  /*22a0*/  MUFU.EX2 R176, R213 ;  /* 0x000000d500b07308 */ /* 0x000e700000000800 */
[----:B------:R-:W2:Y:S08]  /*22b0*/  MUFU.EX2 R177, R177 ;  /* 0x000000b100b17308 */ /* 0x000eb00000000800 */
[----:B------:R4:W-:Y:S01]  /*22c0*/  MUFU.EX2 R20, R208 ;  /* 0x000000d000147308 */ /* 0x0009e20000000800 */
[----:B-1----:R-:W-:-:S07]  /*22d0*/  F2FP.F16.F32.PACK_AB R211, R176, R167 ;  /* 0x000000a7b0d3723e */ /* 0x002fce00000000ff */
[----:B------:R-:W-:Y:S01]  /*22e0*/  MUFU.EX2 R182, R182 ;  /* 0x000000b600b67308 */ /* 0x000fe20000000800 */
[----:B----4-:R-:W-:-:S07]  /*22f0*/  F2FP.F16.F32.PACK_AB R208, R12, R11 ;  /* 0x0000000b0cd0723e */ /* 0x010fce00000000ff */
[----:B------:R-:W-:Y:S01]  /*2300*/  MUFU.EX2 R179, R179 ;  /* 0x000000b300b37308 */ /* 0x000fe20000000800 */
[----:B------:R-:W-:Y:S02]  /*2310*/  WARPGROUP.DEPBAR.LE gsb0, 0x0 ;  /* 0x00008000000079c5 */ /* 0x000fe40000010000 */
[----:B------:R-:W-:-:S06]  /*2320*/  WARPGROUP.ARRIVE ;  /* 0x00000000000079c5 */ /* 0x000fcc0000000000 */
[----:B------:R-:W-:Y:S01]  /*2330*/  HGMMA.64x64x16.F32 R120, R200, gdesc[UR12], R120, gsb0 ;  /* 0x00e0000cc8787df0 */ /* 0x000fe20008000878 */
[----:B------:R-:W-:Y:S01]  /*2340*/  UIADD3 UR14, UR12, 0x200, URZ ;  /* 0x000002000c0e7890 */ /* 0x000fe2000fffe03f */
[----:B------:R-:W-:Y:S01]  /*2350*/  UMOV UR15, 0x80000020 ;  /* 0x80000020000f7882 */ /* 0x000fe20000000000 */
[----:B------:R-:W-:Y:S01]  /*2360*/  UIADD3 UR12, UR12, 0x202, URZ ;  /* 0x000002020c0c7890 */ /* 0x000fe2000fffe03f */
[----:B------:R-:W-:Y:S02]  /*2370*/  WARPGROUP.DEPBAR.LE gsb0, 0x0 ;  /* 0x00008000000079c5 */ /* 0x000fe40000010000 */
        /* <DEDUP_REMOVED lines=12> */
[----:B------:R-:W4:Y:S04]  /*2440*/  LDS.64 R156, [R220+0x1e220] ;  /* 0x01e22000dc9c7984 */ /* 0x000f280000000a00 */
[----:B------:R-:W5:Y:S04]  /*2450*/  LDS.64 R158, [R220+0x1e240] ;  /* 0x01e24000dc9e7984 */ /* 0x000f680000000a00 */
[----:B------:R-:W2:Y:S04]  /*2460*/  LDS.64 R168, [R220+0x1e260] ;  /* 0x01e26000dca87984 */ /* 0x000ea80000000a00 */
[----:B------:R-:W2:Y:S04]  /*2470*/  LDS.64 R170, [R220+0x1e280] ;  /* 0x01e28000dcaa7984 */ /* 0x000ea80000000a00 */
[----:B------:R-:W2:Y:S04]  /*2480*/  LDS.64 R174, [R220+0x1e2c0] ;  /* 0x01e2c000dcae7984 */ /* 0x000ea80000000a00 */
[----:B------:R-:W2:Y:S04]  /*2490*/  LDS.64 R172, [R220+0x1e2a0] ;  /* 0x01e2a000dcac7984 */ /* 0x000ea80000000a00 */
[----:B---3--:R-:W3:Y:S01]  /*24a0*/  LDS.64 R220, [R220+0x1e2e0] ;  /* 0x01e2e000dcdc7984 */ /* 0x008ee20000000a00 */
[--C-:B-1----:R-:W-:Y:S01]  /*24b0*/  FADD.FTZ R181, R120, -R154.reuse ;  /* 0x8000009a78b57221 */ /* 0x102fe20000010000 */
[--C-:B------:R-:W-:Y:S01]  /*24c0*/  FADD.FTZ R120, R121, -R155.reuse ;  /* 0x8000009b79787221 */ /* 0x100fe20000010000 */
[----:B------:R-:W-:Y:S01]  /*24d0*/  FADD.FTZ R122, R122, -R154 ;  /* 0x8000009a7a7a7221 */ /* 0x000fe20000010000 */
[----:B------:R-:W-:Y:S01]  /*24e0*/  FADD.FTZ R154, R123, -R155 ;  /* 0x8000009b7b9a7221 */ /* 0x000fe20000010000 */
[--C-:B----4-:R-:W-:Y:S01]  /*24f0*/  FADD.FTZ R121, R126, -R156.reuse ;  /* 0x8000009c7e797221 */ /* 0x110fe20000010000 */
[--C-:B------:R-:W-:Y:S01]  /*2500*/  FADD.FTZ R126, R127, -R157.reuse ;  /* 0x8000009d7f7e7221 */ /* 0x100fe20000010000 */
[----:B------:R-:W-:Y:S01]  /*2510*/  FADD.FTZ R180, R124, -R156 ;  /* 0x8000009c7cb47221 */ /* 0x000fe20000010000 */
[----:B------:R-:W-:Y:S01]  /*2520*/  FADD.FTZ R155, R125, -R157 ;  /* 0x8000009d7d9b7221 */ /* 0x000fe20000010000 */
[----:B------:R-:W-:Y:S01]  /*2530*/  FMUL.FTZ R121, R14, R121 ;  /* 0x000000790e797220 */ /* 0x000fe20000410000 */
[----:B------:R-:W-:Y:S01]  /*2540*/  FMUL.FTZ R126, R15, R126 ;  /* 0x0000007e0f7e7220 */ /* 0x000fe20000410000 */
[----:B-----5:R-:W-:Y:S01]  /*2550*/  FADD.FTZ R123, R130, -R158 ;  /* 0x8000009e827b7221 */ /* 0x020fe20000010000 */
[--C-:B------:R-:W-:Y:S01]  /*2560*/  FADD.FTZ R129, R129, -R159.reuse ;  /* 0x8000009f81817221 */ /* 0x100fe20000010000 */
[--C-:B--2---:R-:W-:Y:S01]  /*2570*/  FADD.FTZ R132, R132, -R168.reuse ;  /* 0x800000a884847221 */ /* 0x104fe20000010000 */
[----:B------:R-:W-:Y:S01]  /*2580*/  FADD.FTZ R127, R134, -R168 ;  /* 0x800000a8867f7221 */ /* 0x000fe20000010000 */
[----:B------:R-:W-:Y:S01]  /*2590*/  FADD.FTZ R130, R131, -R159 ;  /* 0x8000009f83827221 */ /* 0x000fe20000010000 */
[----:B------:R-:W-:Y:S01]  /*25a0*/  F2FP.F16.F32.PACK_AB R159, R126, R121 ;  /* 0x000000797e9f723e */ /* 0x000fe200000000ff */
[--C-:B------:R-:W-:Y:S01]  /*25b0*/  FADD.FTZ R168, R136, -R170.reuse ;  /* 0x800000aa88a87221 */ /* 0x100fe20000010000 */
[--C-:B------:R-:W-:Y:S01]  /*25c0*/  FADD.FTZ R137, R137, -R171.reuse ;  /* 0x800000ab89897221 */ /* 0x100fe20000010000 */
[----:B------:R-:W-:Y:S01]  /*25d0*/  FADD.FTZ R136, R139, -R171 ;  /* 0x800000ab8b887221 */ /* 0x000fe20000010000 */
[----:B------:R-:W1:Y:S01]  /*25e0*/  MUFU.EX2 R124, R212 ;  /* 0x000000d4007c7308 */ /* 0x000e620000000800 */
[--C-:B------:R-:W-:Y:S01]  /*25f0*/  FADD.FTZ R134, R135, -R169.reuse ;  /* 0x800000a987867221 */ /* 0x100fe20000010000 */
[----:B------:R-:W-:Y:S01]  /*2600*/  FADD.FTZ R131, R138, -R170 ;  /* 0x800000aa8a837221 */ /* 0x000fe20000010000 */
[----:B------:R-:W-:Y:S01]  /*2610*/  FADD.FTZ R133, R133, -R169 ;  /* 0x800000a985857221 */ /* 0x000fe20000010000 */
[--C-:B------:R-:W-:Y:S01]  /*2620*/  FADD.FTZ R138, R147, -R175.reuse ;  /* 0x800000af938a7221 */ /* 0x100fe20000010000 */
[----:B------:R-:W-:Y:S01]  /*2630*/  FADD.FTZ R128, R128, -R158 ;  /* 0x8000009e80807221 */ /* 0x000fe20000010000 */
[----:B------:R-:W-:Y:S01]  /*2640*/  FADD.FTZ R135, R140, -R172 ;  /* 0x800000ac8c877221 */ /* 0x000fe20000010000 */
[----:B------:R-:W-:Y:S01]  /*2650*/  FADD.FTZ R169, R145, -R175 ;  /* 0x800000af91a97221 */ /* 0x000fe20000010000 */
[----:B------:R-:W2:Y:S01]  /*2660*/  MUFU.EX2 R125, R209 ;  /* 0x000000d1007d7308 */ /* 0x000ea20000000800 */
[----:B------:R-:W-:Y:S01]  /*2670*/  FMUL.FTZ R156, R152, R181 ;  /* 0x000000b5989c7220 */ /* 0x000fe20000410000 */
[----:B------:R-:W-:Y:S01]  /*2680*/  FMUL.FTZ R147, R153, R120 ;  /* 0x0000007899937220 */ /* 0x000fe20000410000 */
[----:B------:R-:W-:Y:S01]  /*2690*/  FMUL.FTZ R122, R13, R122 ;  /* 0x0000007a0d7a7220 */ /* 0x000fe20000410000 */
[----:B------:R-:W-:Y:S01]  /*26a0*/  FMUL.FTZ R157, R23, R154 ;  /* 0x0000009a179d7220 */ /* 0x000fe20000410000 */
[----:B------:R-:W-:-:S02]  /*26b0*/  IMAD.U32 R121, RZ, RZ, UR6 ;  /* 0x00000006ff797e24 */ /* 0x000fc4000f8e00ff */
[----:B------:R-:W-:Y:S01]  /*26c0*/  FADD.FTZ R142, R142, -R172 ;  /* 0x800000ac8e8e7221 */ /* 0x000fe20000010000 */
[--C-:B------:R-:W-:Y:S01]  /*26d0*/  FADD.FTZ R141, R141, -R173.reuse ;  /* 0x800000ad8d8d7221 */ /* 0x100fe20000010000 */
[----:B------:R-:W4:Y:S01]  /*26e0*/  MUFU.EX2 R171, R178 ;  /* 0x000000b200ab7308 */ /* 0x000f220000000800 */
[----:B------:R-:W-:Y:S01]  /*26f0*/  FADD.FTZ R143, R143, -R173 ;  /* 0x800000ad8f8f7221 */ /* 0x000fe20000010000 */
[----:B---3--:R-:W-:Y:S01]  /*2700*/  FADD.FTZ R145, R148, -R220 ;  /* 0x800000dc94917221 */ /* 0x008fe20000010000 */
[--C-:B------:R-:W-:Y:S01]  /*2710*/  FADD.FTZ R140, R149, -R221.reuse ;  /* 0x800000dd958c7221 */ /* 0x100fe20000010000 */
[----:B------:R-:W-:Y:S01]  /*2720*/  FMUL.FTZ R158, R5, R180 ;  /* 0x000000b4059e7220 */ /* 0x000fe20000410000 */
[----:B------:R-:W-:Y:S01]  /*2730*/  FMUL.FTZ R155, R6, R155 ;  /* 0x0000009b069b7220 */ /* 0x000fe20000410000 */
[--C-:B------:R-:W-:Y:S01]  /*2740*/  FADD.FTZ R144, R144, -R174.reuse ;  /* 0x800000ae90907221 */ /* 0x100fe20000010000 */
[----:B------:R-:W-:Y:S01]  /*2750*/  FADD.FTZ R139, R146, -R174 ;  /* 0x800000ae928b7221 */ /* 0x000fe20000010000 */
[----:B------:R4:W3:Y:S01]  /*2760*/  MUFU.EX2 R126, R21 ;  /* 0x00000015007e7308 */ /* 0x0008e20000000800 */
[----:B------:R-:W-:Y:S01]  /*2770*/  FADD.FTZ R220, R150, -R220 ;  /* 0x800000dc96dc7221 */ /* 0x000fe20000010000 */
[----:B------:R-:W-:Y:S01]  /*2780*/  FADD.FTZ R221, R151, -R221 ;  /* 0x800000dd97dd7221 */ /* 0x000fe20000010000 */
        /* <DEDUP_REMOVED lines=8> */
[----:B------:R-:W-:Y:S01]  /*2810*/  IMAD R121, R121, 0x2000, R0 ;  /* 0x0000200079797824 */ /* 0x000fe200078e0200 */
[----:B------:R-:W-:Y:S01]  /*2820*/  F2FP.F16.F32.PACK_AB R156, R147, R156 ;  /* 0x0000009c939c723e */ /* 0x000fe200000000ff */
[----:B------:R-:W-:Y:S01]  /*2830*/  FMUL.FTZ R148, R11, R168 ;  /* 0x000000a80b947220 */ /* 0x000fe20000410000 */
[----:B------:R-:W-:Y:S01]  /*2840*/  F2FP.F16.F32.PACK_AB R157, R157, R122 ;  /* 0x0000007a9d9d723e */ /* 0x000fe200000000ff */
        /* <DEDUP_REMOVED lines=8> */
[----:B------:R-:W-:Y:S01]  /*28d0*/  FMUL.FTZ R144, R177, R144 ;  /* 0x00000090b1907220 */ /* 0x000fe20000410000 */
[----:B-1----:R-:W-:Y:S01]  /*28e0*/  FMUL.FTZ R169, R124, R169 ;  /* 0x000000a97ca97220 */ /* 0x002fe20000410000 */
[----:B------:R-:W-:Y:S01]  /*28f0*/  FMUL.FTZ R139, R20, R139 ;  /* 0x0000008b148b7220 */ /* 0x000fe20000410000 */
[----:B--2---:R-:W-:Y:S01]  /*2900*/  FMUL.FTZ R138, R125, R138 ;  /* 0x0000008a7d8a7220 */ /* 0x004fe20000410000 */
[----:B------:R-:W-:Y:S01]  /*2910*/  FMUL.FTZ R146, R182, R145 ;  /* 0x00000091b6927220 */ /* 0x000fe20000410000 */
[----:B----4-:R-:W-:Y:S01]  /*2920*/  FMUL.FTZ R21, R171, R140 ;  /* 0x0000008cab157220 */ /* 0x010fe20000410000 */
[----:B------:R-:W-:Y:S01]  /*2930*/  FMUL.FTZ R147, R179, R220 ;  /* 0x000000dcb3937220 */ /* 0x000fe20000410000 */
[----:B---3--:R-:W-:Y:S01]  /*2940*/  FMUL.FTZ R122, R126, R221 ;  /* 0x000000dd7e7a7220 */ /* 0x008fe20000410000 */
[----:B------:R-:W-:Y:S01]  /*2950*/  F2FP.F16.F32.PACK_AB R155, R134, R127 ;  /* 0x0000007f869b723e */ /* 0x000fe200000000ff */
[----:B------:R-:W-:Y:S01]  /*2960*/  IMAD R127, R121, 0x2, R2 ;  /* 0x00000002797f7824 */ /* 0x000fe200078e0202 */
[----:B------:R-:W-:-:S02]  /*2970*/  F2FP.F16.F32.PACK_AB R120, R153, R152 ;  /* 0x000000989978723e */ /* 0x000fc400000000ff */
[----:B------:R-:W-:Y:S02]  /*2980*/  F2FP.F16.F32.PACK_AB R152, R129, R128 ;  /* 0x000000808198723e */ /* 0x000fe400000000ff */
[----:B------:R-:W-:Y:S01]  /*2990*/  F2FP.F16.F32.PACK_AB R153, R130, R123 ;  /* 0x0000007b8299723e */ /* 0x000fe200000000ff */
[----:B------:R-:W-:Y:S01]  /*29a0*/  STSM.16.MT88.4 [R127+0x1e800], R156 ;  /* 0x01e8009c7f007844 */ /* 0x000fe20000004200 */
[----:B------:R-:W-:Y:S02]  /*29b0*/  F2FP.F16.F32.PACK_AB R154, R133, R132 ;  /* 0x00000084859a723e */ /* 0x000fe400000000ff */
[----:B------:R-:W-:Y:S02]  /*29c0*/  F2FP.F16.F32.PACK_AB R148, R137, R148 ;  /* 0x000000948994723e */ /* 0x000fe400000000ff */
[----:B------:R-:W-:Y:S01]  /*29d0*/  F2FP.F16.F32.PACK_AB R149, R136, R131 ;  /* 0x000000838895723e */ /* 0x000fe200000000ff */
[----:B------:R-:W-:Y:S01]  /*29e0*/  STSM.16.MT88.4 [R127+0x1f000], R152 ;  /* 0x01f000987f007844 */ /* 0x000fe20000004200 */
[----:B------:R-:W-:-:S02]  /*29f0*/  F2FP.F16.F32.PACK_AB R150, R150, R135 ;  /* 0x000000879696723e */ /* 0x000fc400000000ff */
[----:B------:R-:W-:Y:S02]  /*2a00*/  F2FP.F16.F32.PACK_AB R151, R143, R142 ;  /* 0x0000008e8f97723e */ /* 0x000fe400000000ff */
[----:B------:R-:W-:Y:S02]  /*2a10*/  F2FP.F16.F32.PACK_AB R144, R169, R144 ;  /* 0x00000090a990723e */ /* 0x000fe400000000ff */
[----:B------:R-:W-:Y:S01]  /*2a20*/  F2FP.F16.F32.PACK_AB R145, R138, R139 ;  /* 0x0000008b8a91723e */ /* 0x000fe200000000ff */
[----:B------:R-:W-:Y:S01]  /*2a30*/  STSM.16.MT88.4 [R127+0x1f800], R148 ;  /* 0x01f800947f007844 */ /* 0x000fe20000004200 */
[----:B------:R-:W-:Y:S02]  /*2a40*/  F2FP.F16.F32.PACK_AB R146, R21, R146 ;  /* 0x000000921592723e */ /* 0x000fe400000000ff */
[----:B------:R-:W-:Y:S02]  /*2a50*/  F2FP.F16.F32.PACK_AB R147, R122, R147 ;  /* 0x000000937a93723e */ /* 0x000fe400000000ff */
[----:B------:R-:W-:-:S02]  /*2a60*/  F2FP.F16.F32.PACK_AB R121, R23, R13 ;  /* 0x0000000d1779723e */ /* 0x000fc400000000ff */
[----:B------:R-:W-:Y:S01]  /*2a70*/  F2FP.F16.F32.PACK_AB R122, R6, R5 ;  /* 0x00000005067a723e */ /* 0x000fe200000000ff */
[----:B------:R1:W-:Y:S01]  /*2a80*/  STSM.16.MT88.4 [R127+0x20000], R144 ;  /* 0x020000907f007844 */ /* 0x0003e20000004200 */
[----:B------:R-:W-:Y:S01]  /*2a90*/  F2FP.F16.F32.PACK_AB R123, R15, R14 ;  /* 0x0000000e0f7b723e */ /* 0x000fe200000000ff */
[----:B------:R-:W-:Y:S01]  /*2aa0*/  IMAD R5, R17, 0x1000, R2 ;  /* 0x0000100011057824 */ /* 0x000fe200078e0202 */
[----:B------:R-:W-:Y:S02]  /*2ab0*/  F2FP.F16.F32.PACK_AB R209, R165, R164 ;  /* 0x000000a4a5d1723e */ /* 0x000fe400000000ff */
[----:B------:R-:W-:Y:S01]  /*2ac0*/  WARPGROUP.ARRIVE ;  /* 0x00000000000079c5 */ /* 0x000fe20000000000 */
[----:B------:R-:W-:Y:S02]  /*2ad0*/  F2FP.F16.F32.PACK_AB R210, R210, R166 ;  /* 0x000000a6d2d2723e */ /* 0x000fe400000000ff */
[----:B------:R-:W-:Y:S02]  /*2ae0*/  F2FP.F16.F32.PACK_AB R176, R124, R177 ;  /* 0x000000b17cb0723e */ /* 0x000fe400000000ff */
[----:B------:R-:W-:Y:S01]  /*2af0*/  F2FP.F16.F32.PACK_AB R177, R125, R20 ;  /* 0x000000147db1723e */ /* 0x000fe200000000ff */
[----:B------:R-:W-:Y:S01]  /*2b00*/  HGMMA.64x96x16.F32 R24, R120, gdesc[UR12].tnspB, R24, gsb0 ;  /* 0x4160000c78187df0 */ /* 0x000fe20008000818 */
[----:B------:R-:W-:Y:S01]  /*2b10*/  UMOV UR14, UR12 ;  /* 0x0000000c000e7c82 */ /* 0x000fe20008000000 */
[----:B------:R-:W-:Y:S01]  /*2b20*/  UMOV UR15, 0x80000020 ;  /* 0x80000020000f7882 */ /* 0x000fe20000000000 */
[----:B------:R-:W-:Y:S01]  /*2b30*/  UIADD3 UR12, UR10, 0x80, URZ ;  /* 0x000000800a0c7890 */ /* 0x000fe2000fffe03f */
[----:B------:R-:W-:-:S02]  /*2b40*/  F2FP.F16.F32.PACK_AB R178, R171, R182 ;  /* 0x000000b6abb2723e */ /* 0x000fc400000000ff */
[----:B------:R-:W-:Y:S02]  /*2b50*/  F2FP.F16.F32.PACK_AB R179, R126, R179 ;  /* 0x000000b37eb3723e */ /* 0x000fe400000000ff */
[----:B------:R-:W-:-:S13]  /*2b60*/  R2UR UR13, R5 ;  /* 0x00000000050d72ca */ /* 0x000fda00000e0000 */
        /* <DEDUP_REMOVED lines=10> */
[----:B------:R-:W-:-:S13]  /*2c10*/  R2UR UR12, R16 ;  /* 0x00000000100c72ca */ /* 0x000fda00000e0000 */
[----:B------:R-:W-:-:S04]  /*2c20*/  USHF.R.U32.HI UR12, URZ, 0x4, UR12 ;  /* 0x000000043f0c7899 */ /* 0x000fc8000801160c */
[----:B------:R-:W-:Y:S01]  /*2c30*/  ULOP3.LUT UR12, UR12, 0x3fff, URZ, 0xc0, !UPT ;  /* 0x00003fff0c0c7892 */ /* 0x000fe2000f8ec03f */
[----:B------:R-:W-:Y:S02]  /*2c40*/  WARPGROUP.DEPBAR.LE gsb0, 0x0 ;  /* 0x00008000000079c5 */ /* 0x000fe40000010000 */
[----:B------:R-:W-:-:S06]  /*2c50*/  WARPGROUP.ARRIVE ;  /* 0x00000000000079c5 */ /* 0x000fcc0000000000 */
[----:B------:R-:W-:Y:S01]  /*2c60*/  HGMMA.64x96x16.F32 R24, R208, gdesc[UR12].tnspB, R24, gsb0 ;  /* 0x4160000cd0187df0 */ /* 0x000fe20008000818 */
[----:B------:R-:W-:Y:S02]  /*2c70*/  ULOP3.LUT UR15, UR12, 0x10000, URZ, 0xfc, !UPT ;  /* 0x000100000c0f7892 */ /* 0x000fe4000f8efc3f */
[----:B------:R-:W-:Y:S02]  /*2c80*/  UIADD3 UR14, UR10, 0xc0, URZ ;  /* 0x000000c00a0e7890 */ /* 0x000fe4000fffe03f */
[----:B------:R-:W-:Y:S02]  /*2c90*/  ULEA UR10, UR6, UR15, 0xa ;  /* 0x0000000f060a7291 */ /* 0x000fe4000f8e503f */
[----:B------:R-:W-:Y:S01]  /*2ca0*/  ULOP3.LUT UR12, UR13, 0x3fff, URZ, 0xc0, !UPT ;  /* 0x00003fff0d0c7892 */ /* 0x000fe2000f8ec03f */
[----:B------:R-:W-:-:S03]  /*2cb0*/  UMOV UR15, 0x80000020 ;  /* 0x80000020000f7882 */ /* 0x000fc60000000000 */
[----:B------:R-:W-:Y:S01]  /*2cc0*/  UIADD3 UR13, UR12, 0x200, URZ ;  /* 0x000002000c0d7890 */ /* 0x000fe2000fffe03f */
[----:B------:R-:W-:Y:S02]  /*2cd0*/  UMOV UR16, UR10 ;  /* 0x0000000a00107c82 */ /* 0x000fe40008000000 */
[----:B------:R-:W-:Y:S01]  /*2ce0*/  UMOV UR18, UR12 ;  /* 0x0000000c00127c82 */ /* 0x000fe20008000000 */
[----:B------:R-:W-:Y:S02]  /*2cf0*/  WARPGROUP.DEPBAR.LE gsb0, 0x0 ;  /* 0x00008000000079c5 */ /* 0x000fe40000010000 */
[----:B------:R-:W-:-:S06]  /*2d00*/  WARPGROUP.ARRIVE ;  /* 0x00000000000079c5 */ /* 0x000fcc0000000000 */
[----:B------:R-:W-:Y:S01]  /*2d10*/  HGMMA.64x96x16.F32 R24, R176, gdesc[UR12].tnspB, R24, gsb0 ;  /* 0x4160000cb0187df0 */ /* 0x000fe20008000818 */
[----:B------:R-:W-:Y:S01]  /*2d20*/  UIADD3 UR14, UR12, 0x400, URZ ;  /* 0x000004000c0e7890 */ /* 0x000fe2000fffe03f */
        /* <DEDUP_REMOVED lines=21> */
[----:B-1----:R-:W-:-:S06]  /*2e80*/  WARPGROUP.ARRIVE ;  /* 0x00000000000079c5 */ /* 0x002fcc0000000000 */
        /* <DEDUP_REMOVED lines=117> */
[----:B------:R-:W-:-:S03]  /*35e0*/  UIADD3 UR17, UR12, 0x4e0, URZ ;  /* 0x000004e00c117890 */ /* 0x000fc6000fffe03f */
[----:B------:R-:W-:Y:S01]  /*35f0*/  UMOV UR12, UR10 ;  /* 0x0000000a000c7c82 */ /* 0x000fe20008000000 */
        /* <DEDUP_REMOVED lines=16> */
.L_x_3281:
        /* <DEDUP_REMOVED lines=48> */
.L_x_3282:
        /* <DEDUP_REMOVED lines=12> */
.L_x_3272:
        /* <DEDUP_REMOVED lines=66> */
[----:B--2-45:R-:W-:Y:S05]  /*3ee0*/  CALL.ABS.NOINC R14 ;  /* 0x000000000e007343 */ /* 0x034fea0003c00000 */
.L_x_3284:
        /* <DEDUP_REMOVED lines=18> */
.L_x_3285:
        /* <DEDUP_REMOVED lines=18> */
.L_x_3286:
        /* <DEDUP_REMOVED lines=18> */
.L_x_3287:
        /* <DEDUP_REMOVED lines=17> */
[----:B--2---:R-:W-:Y:S01]  /*4360*/  VIADD R0, R0, 0xffffff80 ;  /* 0xffffff8000007836 */ /* 0x004fe20000000000 */
        /* <DEDUP_REMOVED lines=13> */
[----:B------:R-:W2:Y:S01]  /*4440*/  SHFL.IDX PT, R0, R0, RZ, 0x1f ;  /* 0x00001fff00007589 */ /* 0x000ea200000e0000 */
[----:B------:R-:W-:Y:S02]  /*4450*/  F2FP.F16.F32.PACK_AB R59, R63, R62 ;  /* 0x0000003e3f3b723e */ /* 0x000fe400000000ff */
[----:B------:R-:W-:Y:S02]  /*4460*/  F2FP.F16.F32.PACK_AB R65, R67, R66 ;  /* 0x000000424341723e */ /* 0x000fe400000000ff */
[----:B------:R-:W-:Y:S01]  /*4470*/  F2FP.F16.F32.PACK_AB R66, R69, R68 ;  /* 0x000000444542723e */ /* 0x000fe200000000ff */
[----:B------:R-:W-:Y:S01]  /*4480*/  STSM.16.M88.4 [R19+0xa000], R56 ;  /* 0x00a0003813007844 */ /* 0x000fe20000000200 */
[----:B------:R-:W-:Y:S02]  /*4490*/  F2FP.F16.F32.PACK_AB R67, R71, R70 ;  /* 0x000000464743723e */ /* 0x000fe400000000ff */
[----:B-1----:R-:W-:-:S02]  /*44a0*/  F2FP.F16.F32.PACK_AB R4, R73, R72 ;  /* 0x000000484904723e */ /* 0x002fc400000000ff */
        /* <DEDUP_REMOVED lines=14> */
[----:B---3--:R-:W-:-:S02]  /*4590*/  F2FP.F16.F32.PACK_AB R24, R97, R96 ;  /* 0x000000606118723e */ /* 0x008fc400000000ff */
[----:B------:R-:W-:Y:S01]  /*45a0*/  F2FP.F16.F32.PACK_AB R25, R99, R98 ;  /* 0x000000626319723e */ /* 0x000fe200000000ff */
[----:B------:R3:W-:Y:S01]  /*45b0*/  STSM.16.M88.4 [R19+0x2000], R12 ;  /* 0x0020000c13007844 */ /* 0x0007e20000000200 */
[----:B------:R-:W-:Y:S02]  /*45c0*/  F2FP.F16.F32.PACK_AB R26, R101, R100 ;  /* 0x00000064651a723e */ /* 0x000fe400000000ff */
[----:B------:R-:W-:Y:S02]  /*45d0*/  F2FP.F16.F32.PACK_AB R27, R103, R102 ;  /* 0x00000066671b723e */ /* 0x000fe400000000ff */
[----:B-1----:R-:W-:Y:S02]  /*45e0*/  F2FP.F16.F32.PACK_AB R4, R105, R104 ;  /* 0x000000686904723e */ /* 0x002fe400000000ff */
        /* <DEDUP_REMOVED lines=9> */
[----:B--2---:R-:W-:-:S03]  /*4680*/  ISETP.NE.AND P0, PT, R0, 0x7, PT ;  /* 0x000000070000780c */ /* 0x004fc60003f05270 */
        /* <DEDUP_REMOVED lines=18> */
[----:B------:R-:W2:Y:S01]  /*47b0*/  S2UR UR11, SR_CTAID.Y ;  /* 0x00000000000b79c3 */ /* 0x000ea20000002600 */
[----:B------:R-:W-:Y:S02]  /*47c0*/  UIADD3.X UR5, URZ, UR7, URZ, UP0, !UPT ;  /* 0x000000073f057290 */ /* 0x000fe400087fe43f */
[----:B------:R-:W-:Y:S01]  /*47d0*/  UIADD3.X UR7, URZ, UR7, URZ, UP1, !UPT ;  /* 0x000000073f077290 */ /* 0x000fe20008ffe43f */
[----:B------:R-:W-:-:S02]  /*47e0*/  UMOV UR41, 0x20 ;  /* 0x0000002000297882 */ /* 0x000fc40000000000 */
[----:B------:R-:W-:Y:S02]  /*47f0*/  UIADD3 UR8, UR13, 0x6000, URZ ;  /* 0x000060000d087890 */ /* 0x000fe4000fffe03f */
[----:B------:R-:W3:Y:S01]  /*4800*/  S2UR UR12, SR_CTAID.Z ;  /* 0x00000000000c79c3 */ /* 0x000ee20000002700 */
        /* <DEDUP_REMOVED lines=8> */
[----:B--2---:R-:W-:-:S03]  /*4890*/  UMOV UR43, UR11 ;  /* 0x0000000b002b7c82 */ /* 0x004fc60008000000 */
[----:B------:R-:W-:Y:S01]  /*48a0*/  UMOV UR42, UR10 ;  /* 0x0000000a002a7c82 */ /* 0x000fe20008000000 */
[----:B------:R-:W-:Y:S01]  /*48b0*/  UMOV UR35, UR11 ;  /* 0x0000000b00237c82 */ /* 0x000fe20008000000 */
[----:B------:R-:W-:Y:S01]  /*48c0*/  UMOV UR34, UR10 ;  /* 0x0000000a00227c82 */ /* 0x000fe20008000000 */
[----:B------:R-:W-:Y:S01]  /*48d0*/  UMOV UR27, UR11 ;  /* 0x0000000b001b7c82 */ /* 0x000fe20008000000 */
[----:B------:R-:W-:Y:S01]  /*48e0*/  UMOV UR26, UR10 ;  /* 0x0000000a001a7c82 */ /* 0x000fe20008000000 */
[----:B------:R-:W-:Y:S01]  /*48f0*/  UMOV UR19, UR11 ;  /* 0x0000000b00137c82 */ /* 0x000fe20008000000 */
[----:B------:R-:W-:Y:S01]  /*4900*/  UMOV UR18, UR10 ;  /* 0x0000000a00127c82 */ /* 0x000fe20008000000 */
[----:B---3--:R-:W-:Y:S01]  /*4910*/  UMOV UR44, UR12 ;  /* 0x0000000c002c7c82 */ /* 0x008fe20008000000 */
        /* <DEDUP_REMOVED lines=10> */
[----:B--2---:R0:W-:Y:S02]  /*49c0*/  UTMACMDFLUSH ;  /* 0x00000000000079b7 */ /* 0x0041e40000000000 */
.L_x_3289:
[----:B------:R-:W-:Y:S05]  /*49d0*/  BSYNC B0 ;  /* 0x0000000000007941 */ /* 0x000fea0003800000 */
.L_x_3288:
[----:B------:R-:W-:-:S04]  /*49e0*/  DEPBAR.LE SB0, 0x0 ;  /* 0x000080000000791a */ /* 0x000fc80000000000 */
[----:B------:R-:W-:Y:S05]  /*49f0*/  EXIT ;  /* 0x000000000000794d */ /* 0x000fea0003800000 */
.L_x_3262:
        /* <DEDUP_REMOVED lines=15> */
[----:B------:R-:W-:Y:S02]  /*4af0*/  UISETP.GE.AND UP0, UPT, UR12, 0x1, UPT ;  /* 0x000000010c00788c */ /* 0x000fe4000bf06270 */
[----:B------:R-:W-:Y:S01]  /*4b00*/  USHF.R.S32.HI UR6, URZ, 0x1f, UR11 ;  /* 0x0000001f3f067899 */ /* 0x000fe2000801140b */
[----:B------:R-:W-:-:S03]  /*4b10*/  ELECT P0, URZ, PT ;  /* 0x00000000003f782f */ /* 0x000fc60003800000 */
[----:B------:R-:W-:Y:S01]  /*4b20*/  PLOP3.LUT P1, PT, PT, PT, UP0, 0x80, 0x0 ;  /* 0x000000000000781c */ /* 0x000fe20003f2f008 */
[----:B-1----:R-:W-:-:S04]  /*4b30*/  USHF.R.S32.HI UR4, URZ, 0x1f, UR10 ;  /* 0x0000001f3f047899 */ /* 0x002fc8000801140a */
[----:B------:R-:W-:Y:S02]  /*4b40*/  UIMAD UR7, UR4, UR8, URZ ;  /* 0x00000008040772a4 */ /* 0x000fe4000f8e023f */
[----:B------:R-:W-:Y:S02]  /*4b50*/  UIMAD.WIDE.U32 UR4, UR10, UR8, URZ ;  /* 0x000000080a0472a5 */ /* 0x000fe4000f8e003f */
[----:B------:R-:W-:-:S03]  /*4b60*/  UIMAD UR7, UR10, UR9, UR7 ;  /* 0x000000090a0772a4 */ /* 0x000fc6000f8e0207 */
[----:B------:R-:W-:Y:S01]  /*4b70*/  ULDC.64 UR8, c[0x0][0x2e0] ;  /* 0x0000b80000087ab9 */ /* 0x000fe20000000a00 */
[----:B------:R-:W-:Y:S02]  /*4b80*/  UIADD3 UR5, UR5, UR7, URZ ;  /* 0x0000000705057290 */ /* 0x000fe4000fffe03f */
[----:B------:R-:W-:-:S04]  /*4b90*/  UIMAD UR6, UR6, UR8, URZ ;  /* 0x00000008060672a4 */ /* 0x000fc8000f8e023f */
[----:B------:R-:W-:Y:S02]  /*4ba0*/  UIMAD UR10, UR11, UR9, UR6 ;  /* 0x000000090b0a72a4 */ /* 0x000fe4000f8e0206 */
[----:B------:R-:W-:Y:S01]  /*4bb0*/  UIMAD.WIDE.U32 UR6, UR11, UR8, UR4 ;  /* 0x000000080b0672a5 */ /* 0x000fe2000f8e0004 */
[----:B------:R-:W-:Y:S11]  /*4bc0*/  @!P1 EXIT ;  /* 0x000000000000994d */ /* 0x000ff60003800000 */
[----:B------:R-:W-:Y:S02]  /*4bd0*/  UIADD3 UR4, UR12, 0x3f, URZ ;  /* 0x0000003f0c047890 */ /* 0x000fe4000fffe03f */
[----:B------:R-:W-:Y:S02]  /*4be0*/  UISETP.GE.AND UP0, UPT, UR12, 0x41, UPT ;  /* 0x000000410c00788c */ /* 0x000fe4000bf06270 */
[----:B------:R-:W-:Y:S02]  /*4bf0*/  USHF.R.S32.HI UR5, URZ, 0x1f, UR4 ;  /* 0x0000001f3f057899 */ /* 0x000fe40008011404 */
[----:B------:R-:W-:Y:S02]  /*4c00*/  UIADD3 UR10, UR7, UR10, URZ ;  /* 0x0000000a070a7290 */ /* 0x000fe4000fffe03f */
[----:B------:R-:W-:Y:S01]  /*4c10*/  ULEA.HI UR5, UR5, UR4, URZ, 0x6 ;  /* 0x0000000405057291 */ /* 0x000fe2000f8f303f */
[----:B------:R-:W-:Y:S02]  /*4c20*/  PLOP3.LUT P1, PT, PT, PT, UP0, 0x80, 0x0 ;  /* 0x000000000000781c */ /* 0x000fe40003f2f008 */
[----:B------:R-:W-:Y:S01]  /*4c30*/  UMOV UR4, URZ ;  /* 0x0000003f00047c82 */ /* 0x000fe20008000000 */
[----:B------:R-:W-:-:S04]  /*4c40*/  USHF.R.S32.HI UR5, URZ, 0x6, UR5 ;  /* 0x000000063f057899 */ /* 0x000fc80008011405 */
[----:B------:R-:W-:-:S04]  /*4c50*/  UISETP.LT.AND UP1, UPT, UR5, 0x1, UPT ;  /* 0x000000010500788c */ /* 0x000fc8000bf21270 */
[----:B------:R-:W-:-:S04]  /*4c60*/  USEL UR11, UR5, 0x1, !UP1 ;  /* 0x00000001050b7887 */ /* 0x000fc8000c800000 */
[----:B------:R-:W-:Y:S01]  /*4c70*/  ULOP3.LUT UR21, UR11, 0x1, URZ, 0xc0, !UPT ;  /* 0x000000010b157892 */ /* 0x000fe2000f8ec03f */
[----:B------:R-:W-:Y:S11]  /*4c80*/  @!P1 BRA `(.L_x_3291) ;  /* 0x0000000400789947 */ /* 0x000ff60003800000 */
        /* <DEDUP_REMOVED lines=13> */
.L_x_3304:
        /* <DEDUP_REMOVED lines=21> */
.L_x_3293:
[----:B------:R-:W-:Y:S05]  /*4eb0*/  BSYNC B0 ;  /* 0x0000000000007941 */ /* 0x000fea0003800000 */
.L_x_3292:
        /* <DEDUP_REMOVED lines=13> */
.L_x_3295:
[----:B------:R-:W-:Y:S05]  /*4f90*/  BSYNC B0 ;  /* 0x0000000000007941 */ /* 0x000fea0003800000 */
.L_x_3294:
[----:B------:R-:W-:Y:S06]  /*4fa0*/  BAR.ARV 0xa, 0xa0 ;  /* 0x0282800000007b1d */ /* 0x000fec0000002000 */
[----:B------:R-:W-:Y:S04]  /*4fb0*/  BSSY B0, `(.L_x_3296) ;  /* 0x0000003000007945 */ /* 0x000fe80003800000 */
[----:B------:R-:W-:Y:S05]  /*4fc0*/  @!P0 BRA `(.L_x_3297) ;  /* 0x0000000000048947 */ /* 0x000fea0003800000 */
[----:B------:R-:W-:-:S04]  /*4fd0*/  DEPBAR.LE SB0, 0x0 ;  /* 0x000080000000791a */ /* 0x000fc80000000000 */
.L_x_3297:
[----:B------:R-:W-:Y:S05]  /*4fe0*/  BSYNC B0 ;  /* 0x0000000000007941 */ /* 0x000fea0003800000 */
.L_x_3296:
        /* <DEDUP_REMOVED lines=13> */
.L_x_3299:
[----:B------:R-:W-:Y:S05]  /*50c0*/  BSYNC B0 ;  /* 0x0000000000007941 */ /* 0x000fea0003800000 */
.L_x_3298:
        /* <DEDUP_REMOVED lines=13> */
.L_x_3301:
[----:B------:R-:W-:Y:S05]  /*51a0*/  BSYNC B0 ;  /* 0x0000000000007941 */ /* 0x000fea0003800000 */
.L_x_3300:
[----:B------:R-:W-:Y:S01]  /*51b0*/  UIADD3 UR11, UR11, -0x2, URZ ;  /* 0xfffffffe0b0b7890 */ /* 0x000fe2000fffe03f */
[----:B------:R-:W-:Y:S06]  /*51c0*/  BAR.ARV 0xa, 0xa0 ;  /* 0x0282800000007b1d */ /* 0x000fec0000002000 */
[----:B------:R-:W-:Y:S01]  /*51d0*/  BSSY B0, `(.L_x_3302) ;  /* 0x0000004000007945 */ /* 0x000fe20003800000 */
[----:B------:R-:W-:-:S03]  /*51e0*/  ISETP.NE.AND P1, PT, RZ, UR11, PT ;  /* 0x0000000bff007c0c */ /* 0x000fc6000bf25270 */
[----:B------:R-:W-:Y:S10]  /*51f0*/  @!P0 BRA `(.L_x_3303) ;  /* 0x0000000000048947 */ /* 0x000ff40003800000 */
[----:B------:R-:W-:-:S04]  /*5200*/  DEPBAR.LE SB0, 0x0 ;  /* 0x000080000000791a */ /* 0x000fc80000000000 */
.L_x_3303:
[----:B------:R-:W-:Y:S05]  /*5210*/  BSYNC B0 ;  /* 0x0000000000007941 */ /* 0x000fea0003800000 */
.L_x_3302:
[----:B------:R-:W-:Y:S06]  /*5220*/  BAR.ARV 0xb, 0xa0 ;  /* 0x02c2800000007b1d */ /* 0x000fec0000002000 */
[----:B------:R-:W-:Y:S02]  /*5230*/  UIADD3 UR5, UR5, 0x2, URZ ;  /* 0x0000000205057890 */ /* 0x000fe4000fffe03f */
[----:B------:R-:W-:Y:S01]  /*5240*/  UIADD3 UR4, UR4, 0x1, URZ ;  /* 0x0000000104047890 */ /* 0x000fe2000fffe03f */
[----:B------:R-:W-:Y:S11]  /*5250*/  @P1 BRA `(.L_x_3304) ;  /* 0xfffffff800c01947 */ /* 0x000ff6000383ffff */
[----:B------:R-:W-:-:S12]  /*5260*/  UIADD3 UR4, UR18, 0x3000, URZ ;  /* 0x0000300012047890 */ /* 0x000fd8000fffe03f */
.L_x_3291:
[----:B------:R-:W-:-:S13]  /*5270*/  ISETP.NE.AND P1, PT, RZ, UR21, PT ;  /* 0x00000015ff007c0c */ /* 0x000fda000bf25270 */
        /* <DEDUP_REMOVED lines=18> */
.L_x_3306:
[----:B------:R-:W-:Y:S05]  /*53a0*/  BSYNC B0 ;  /* 0x0000000000007941 */ /* 0x000fea0003800000 */
.L_x_3305:
        /* <DEDUP_REMOVED lines=19> */
.L_x_3308:
[----:B------:R-:W-:Y:S05]  /*54e0*/  BSYNC B0 ;  /* 0x0000000000007941 */ /* 0x000fea0003800000 */
.L_x_3307:
[----:B------:R-:W-:Y:S06]  /*54f0*/  BAR.ARV 0xa, 0xa0 ;  /* 0x0282800000007b1d */ /* 0x000fec0000002000 */
[----:B------:R-:W-:Y:S04]  /*5500*/  BSSY B0, `(.L_x_3309) ;  /* 0x0000003000007945 */ /* 0x000fe80003800000 */
[----:B------:R-:W-:Y:S05]  /*5510*/  @!P0 BRA `(.L_x_3310) ;  /* 0x0000000000048947 */ /* 0x000fea0003800000 */
[----:B------:R-:W-:-:S04]  /*5520*/  DEPBAR.LE SB0, 0x0 ;  /* 0x000080000000791a */ /* 0x000fc80000000000 */
.L_x_3310:
[----:B------:R-:W-:Y:S05]  /*5530*/  BSYNC B0 ;  /* 0x0000000000007941 */ /* 0x000fea0003800000 */
.L_x_3309:
[----:B------:R-:W-:Y:S06]  /*5540*/  BAR.ARV 0xb, 0xa0 ;  /* 0x02c2800000007b1d */ /* 0x000fec0000002000 */
[----:B------:R-:W-:Y:S05]  /*5550*/  EXIT ;  /* 0x000000000000794d */ /* 0x000fea0003800000 */
.L_x_3290:
        /* <DEDUP_REMOVED lines=48> */
.L_x_3343:
        /* <DEDUP_REMOVED lines=14> */
.L_x_3314:
        /* <DEDUP_REMOVED lines=127> */
.L_x_3325:
[----:B------:R-:W-:-:S04]  /*6130*/  SHF.L.U32 R20, R9, 0x1f, RZ ;  /* 0x0000001f09147819 */ /* 0x000fc800000006ff */
[----:B-1----:R-:W1:Y:S02]  /*6140*/  SYNCS.PHASECHK.TRANS64.TRYWAIT P1, [R0+URZ+0x26840], R20 ;  /* 0x02684014000075a7 */ /* 0x002e64000802017f */
[----:B-123--:R-:W-:Y:S05]  /*6150*/  @!P1 BRA `(.L_x_3317) ;  /* 0x0000001800349947 */ /* 0x00efea0003800000 */
.L_x_3344:
[----:B------:R-:W-:Y:S05]  /*6160*/  @P0 BRA `(.L_x_3318) ;  /* 0x0000000000140947 */ /* 0x000fea0003800000 */
[----:B------:R-:W-:Y:S01]  /*6170*/  ISETP.NE.AND P1, PT, R13, RZ, PT ;  /* 0x000000ff0d00720c */ /* 0x000fe20003f25270 */
[----:B------:R-:W-:-:S04]  /*6180*/  IMAD.MOV.U32 R3, RZ, RZ, 0x3100 ;  /* 0x00003100ff037424 */ /* 0x000fc800078e00ff */
[----:B------:R2:W-:Y:S08]  /*6190*/  SYNCS.ARRIVE.TRANS64 RZ, [R0+URZ+0x26830], R3 ;  /* 0x0268300300ff79a7 */ /* 0x0005f0000800003f */
[----:B------:R-:W-:Y:S05]  /*61a0*/  @!P1 BRA `(.L_x_3318) ;  /* 0x0000000000049947 */ /* 0x000fea0003800000 */
[----:B------:R-:W-:Y:S01]  /*61b0*/  BPT.TRAP 0x1 ;  /* 0x000000040000795c */ /* 0x000fe20000300000 */
.L_x_3318:
        /* <DEDUP_REMOVED lines=42> */
.L_x_3345:
[----:B------:R-:W-:Y:S05]  /*6460*/  @P0 BRA `(.L_x_3320) ;  /* 0x0000000000140947 */ /* 0x000fea0003800000 */
[----:B------:R-:W-:Y:S01]  /*6470*/  ISETP.NE.AND P1, PT, R13, RZ, PT ;  /* 0x000000ff0d00720c */ /* 0x000fe20003f25270 */
[----:B------:R-:W-:-:S04]  /*6480*/  IMAD.MOV.U32 R3, RZ, RZ, 0x3100 ;  /* 0x00003100ff037424 */ /* 0x000fc800078e00ff */
[----:B------:R3:W-:Y:S08]  /*6490*/  SYNCS.ARRIVE.TRANS64 RZ, [R0+URZ+0x26818], R3 ;  /* 0x0268180300ff79a7 */ /* 0x0007f0000800003f */
[----:B------:R-:W-:Y:S05]  /*64a0*/  @!P1 BRA `(.L_x_3320) ;  /* 0x0000000000049947 */ /* 0x000fea0003800000 */
[----:B------:R-:W-:Y:S01]  /*64b0*/  BPT.TRAP 0x1 ;  /* 0x000000040000795c */ /* 0x000fe20000300000 */
.L_x_3320:
        /* <DEDUP_REMOVED lines=34> */
.L_x_3346:
[----:B-123--:R-:W-:Y:S01]  /*66e0*/  SHF.R.S32.HI R20, RZ, 0x1f, R19 ;  /* 0x0000001fff147819 */ /* 0x00efe20000011413 */
[----:B------:R-:W-:Y:S06]  /*66f0*/  @P0 BRA `(.L_x_3322) ;  /* 0x0000000000140947 */ /* 0x000fec0003800000 */
[----:B------:R-:W-:Y:S01]  /*6700*/  ISETP.NE.AND P1, PT, R13, RZ, PT ;  /* 0x000000ff0d00720c */ /* 0x000fe20003f25270 */
[----:B------:R-:W-:-:S04]  /*6710*/  IMAD.MOV.U32 R21, RZ, RZ, 0x3100 ;  /* 0x00003100ff157424 */ /* 0x000fc800078e00ff */
[----:B------:R1:W-:Y:S08]  /*6720*/  SYNCS.ARRIVE.TRANS64 RZ, [R0+URZ+0x26838], R21 ;  /* 0x0268381500ff79a7 */ /* 0x0003f0000800003f */
[----:B------:R-:W-:Y:S05]  /*6730*/  @!P1 BRA `(.L_x_3322) ;  /* 0x0000000000049947 */ /* 0x000fea0003800000 */
[----:B------:R-:W-:Y:S01]  /*6740*/  BPT.TRAP 0x1 ;  /* 0x000000040000795c */ /* 0x000fe20000300000 */
.L_x_3322:
        /* <DEDUP_REMOVED lines=38> */
.L_x_3348:
[----:B------:R-:W-:Y:S05]  /*69b0*/  @P0 BRA `(.L_x_3324) ;  /* 0x0000000000140947 */ /* 0x000fea0003800000 */
[----:B------:R-:W-:Y:S01]  /*69c0*/  ISETP.NE.AND P1, PT, R13, RZ, PT ;  /* 0x000000ff0d00720c */ /* 0x000fe20003f25270 */
[----:B--2---:R-:W-:-:S04]  /*69d0*/  IMAD.MOV.U32 R5, RZ, RZ, 0x3100 ;  /* 0x00003100ff057424 */ /* 0x004fc800078e00ff */
[----:B------:R3:W-:Y:S08]  /*69e0*/  SYNCS.ARRIVE.TRANS64 RZ, [R0+URZ+0x26810], R5 ;  /* 0x0268100500ff79a7 */ /* 0x0007f0000800003f */
[----:B------:R-:W-:Y:S05]  /*69f0*/  @!P1 BRA `(.L_x_3324) ;  /* 0x0000000000049947 */ /* 0x000fea0003800000 */
[----:B------:R-:W-:Y:S01]  /*6a00*/  BPT.TRAP 0x1 ;  /* 0x000000040000795c */ /* 0x000fe20000300000 */
.L_x_3324:
        /* <DEDUP_REMOVED lines=36> */
.L_x_3316:
[----:B------:R-:W-:-:S13]  /*6c50*/  ISETP.NE.AND P1, PT, R17, RZ, PT ;  /* 0x000000ff1100720c */ /* 0x000fda0003f25270 */
[----:B------:R-:W-:Y:S05]  /*6c60*/  @!P1 BRA `(.L_x_3315) ;  /* 0x0000000400609947 */ /* 0x000fea0003800000 */
[----:B------:R-:W-:-:S04]  /*6c70*/  SHF.L.U32 R7, R9, 0x1f, RZ ;  /* 0x0000001f09077819 */ /* 0x000fc800000006ff */
[----:B------:R-:W2:Y:S02]  /*6c80*/  SYNCS.PHASECHK.TRANS64.TRYWAIT P1, [R0+URZ+0x26840], R7 ;  /* 0x02684007000075a7 */ /* 0x000ea4000802017f */
[----:B--2---:R-:W-:Y:S05]  /*6c90*/  @!P1 BRA `(.L_x_3326) ;  /* 0x0000000c00b89947 */ /* 0x004fea0003800000 */
.L_x_3349:
[----:B------:R-:W-:Y:S05]  /*6ca0*/  @P0 BRA `(.L_x_3327) ;  /* 0x0000000000140947 */ /* 0x000fea0003800000 */
[----:B------:R-:W-:Y:S01]  /*6cb0*/  ISETP.NE.AND P1, PT, R13, RZ, PT ;  /* 0x000000ff0d00720c */ /* 0x000fe20003f25270 */
[----:B------:R-:W-:-:S04]  /*6cc0*/  IMAD.MOV.U32 R5, RZ, RZ, 0x3100 ;  /* 0x00003100ff057424 */ /* 0x000fc800078e00ff */
[----:B------:R3:W-:Y:S08]  /*6cd0*/  SYNCS.ARRIVE.TRANS64 RZ, [R0+URZ+0x26830], R5 ;  /* 0x0268300500ff79a7 */ /* 0x0007f0000800003f */
[----:B------:R-:W-:Y:S05]  /*6ce0*/  @!P1 BRA `(.L_x_3327) ;  /* 0x0000000000049947 */ /* 0x000fea0003800000 */
[----:B------:R-:W-:Y:S01]  /*6cf0*/  BPT.TRAP 0x1 ;  /* 0x000000040000795c */ /* 0x000fe20000300000 */
.L_x_3327:
        /* <DEDUP_REMOVED lines=40> */
.L_x_3350:
[----:B------:R-:W-:Y:S05]  /*6f80*/  @P0 BRA `(.L_x_3329) ;  /* 0x0000000000140947 */ /* 0x000fea0003800000 */
[----:B------:R-:W-:Y:S01]  /*6f90*/  ISETP.NE.AND P0, PT, R13, RZ, PT ;  /* 0x000000ff0d00720c */ /* 0x000fe20003f05270 */
[----:B------:R-:W-:-:S04]  /*6fa0*/  IMAD.MOV.U32 R5, RZ, RZ, 0x3100 ;  /* 0x00003100ff057424 */ /* 0x000fc800078e00ff */
[----:B------:R4:W-:Y:S08]  /*6fb0*/  SYNCS.ARRIVE.TRANS64 RZ, [R0+URZ+0x26818], R5 ;  /* 0x0268180500ff79a7 */ /* 0x0009f0000800003f */
[----:B------:R-:W-:Y:S05]  /*6fc0*/  @!P0 BRA `(.L_x_3329) ;  /* 0x0000000000048947 */ /* 0x000fea0003800000 */
[----:B------:R-:W-:Y:S01]  /*6fd0*/  BPT.TRAP 0x1 ;  /* 0x000000040000795c */ /* 0x000fe20000300000 */
.L_x_3329:
        /* <DEDUP_REMOVED lines=33> */
.L_x_3315:
[----:B------:R-:W4:Y:S01]  /*71f0*/  S2R R2, SR_TID.X ;  /* 0x0000000000027919 */ /* 0x000f220000002100 */
[----:B------:R-:W-:Y:S01]  /*7200*/  IMAD R3, R12, 0x8, R0 ;  /* 0x000000080c037824 */ /* 0x000fe200078e0200 */
[----:B----4-:R-:W-:Y:S02]  /*7210*/  LOP3.LUT R4, R2, 0x7f, RZ, 0xc0, !PT ;  /* 0x0000007f02047812 */ /* 0x010fe400078ec0ff */
[----:B------:R-:W-:Y:S02]  /*7220*/  SHF.L.U32 R2, R9, 0x1f, RZ ;  /* 0x0000001f09027819 */ /* 0x000fe400000006ff */
[----:B------:R-:W-:Y:S02]  /*7230*/  ISETP.NE.AND P1, PT, R4, RZ, PT ;  /* 0x000000ff0400720c */ /* 0x000fe40003f25270 */
[----:B------:R-:W4:Y:S02]  /*7240*/  SYNCS.PHASECHK.TRANS64.TRYWAIT P0, [R3+URZ+0x26840], R2 ;  /* 0x02684002030075a7 */ /* 0x000f24000800017f */
[----:B----4-:R-:W-:Y:S09]  /*7250*/  @!P0 BRA `(.L_x_3330) ;  /* 0x0000000800708947 */ /* 0x010ff20003800000 */
.L_x_3351:
[----:B------:R-:W-:Y:S05]  /*7260*/  @P1 BRA `(.L_x_3331) ;  /* 0x0000000000181947 */ /* 0x000fea0003800000 */
[----:B------:R-:W5:Y:S01]  /*7270*/  S2R R4, SR_TID.X ;  /* 0x0000000000047919 */ /* 0x000f620000002100 */
[----:B----4-:R-:W-:-:S04]  /*7280*/  IMAD.MOV.U32 R2, RZ, RZ, 0x3100 ;  /* 0x00003100ff027424 */ /* 0x010fc800078e00ff */
[----:B------:R4:W-:Y:S01]  /*7290*/  SYNCS.ARRIVE.TRANS64 RZ, [R3+URZ+0x26830], R2 ;  /* 0x0268300203ff79a7 */ /* 0x0009e2000800003f */
[----:B-----5:R-:W-:-:S13]  /*72a0*/  LOP3.LUT P0, RZ, R4, 0x1f, RZ, 0xc0, !PT ;  /* 0x0000001f04ff7812 */ /* 0x020fda000780c0ff */
[----:B----4-:R-:W-:Y:S05]  /*72b0*/  @!P0 BRA `(.L_x_3331) ;  /* 0x0000000000048947 */ /* 0x010fea0003800000 */
[----:B------:R-:W-:Y:S01]  /*72c0*/  BPT.TRAP 0x1 ;  /* 0x000000040000795c */ /* 0x000fe20000300000 */
.L_x_3331:
        /* <DEDUP_REMOVED lines=47> */
.L_x_3312:
[----:B------:R-:W-:Y:S05]  /*75c0*/  BSYNC B0 ;  /* 0x0000000000007941 */ /* 0x000fea0003800000 */
.L_x_3311:
[----:B------:R-:W-:-:S03]  /*75d0*/  UMOV UR5, 0xffffffff ;  /* 0xffffffff00057882 */ /* 0x000fc60000000000 */
[----:B------:R-:W-:Y:S05]  /*75e0*/  BRA.DIV UR5, `(.L_x_3332) ;  /* 0x0000000605a07947 */ /* 0x000fea000b800000 */
[----:B------:R-:W-:-:S13]  /*75f0*/  ELECT P0, URZ, PT ;  /* 0x00000000003f782f */ /* 0x000fda0003800000 */
.L_x_3354:
[----:B------:R-:W-:Y:S04]  /*7600*/  BSSY B0, `(.L_x_3333) ;  /* 0x0000023000007945 */ /* 0x000fe80003800000 */
[----:B------:R-:W-:Y:S05]  /*7610*/  @!P0 BRA `(.L_x_3334) ;  /* 0x0000000000848947 */ /* 0x000fea0003800000 */
[----:B------:R-:W-:-:S06]  /*7620*/  ULOP3.LUT UR5, UR38, 0x2, URZ, 0xfc, !UPT ;  /* 0x0000000226057892 */ /* 0x000fcc000f8efc3f */
[----:B------:R-:W-:-:S05]  /*7630*/  IMAD.U32 R2, RZ, RZ, UR5 ;  /* 0x00000005ff027e24 */ /* 0x000fca000f8e00ff */
[----:B------:R-:W-:-:S13]  /*7640*/  ISETP.NE.AND P0, PT, R2, 0x3, PT ;  /* 0x000000030200780c */ /* 0x000fda0003f05270 */
[----:B------:R-:W-:Y:S05]  /*7650*/  @!P0 BRA `(.L_x_3335) ;  /* 0x0000000000048947 */ /* 0x000fea0003800000 */
[----:B------:R-:W-:Y:S01]  /*7660*/  BPT.TRAP 0x1 ;  /* 0x000000040000795c */ /* 0x000fe20000300000 */
.L_x_3335:
        /* <DEDUP_REMOVED lines=15> */
.L_x_3355:
[----:B------:R-:W2:Y:S02]  /*7760*/  SYNCS.PHASECHK.TRANS64.TRYWAIT P1, [R3+URZ], R2 ;  /* 0x00000002030075a7 */ /* 0x000ea4000802017f */
[----:B--2---:R-:W-:Y:S05]  /*7770*/  @!P1 BRA `(.L_x_3337) ;  /* 0x0000000400749947 */ /* 0x004fea0003800000 */
.L_x_3356:
[----:B------:R-:W-:Y:S05]  /*7780*/  @!P0 BRA `(.L_x_3338) ;  /* 0x0000000000048947 */ /* 0x000fea0003800000 */
[----:B------:R-:W-:Y:S01]  /*7790*/  BPT.TRAP 0x1 ;  /* 0x000000040000795c */ /* 0x000fe20000300000 */
.L_x_3338:
[----:B--2---:R-:W-:-:S04]  /*77a0*/  VIADD R3, R7, 0x26840 ;  /* 0x0002684007037836 */ /* 0x004fc80000000000 */
[----:B------:R-:W-:-:S04]  /*77b0*/  IMAD R0, R0, 0x8, R3 ;  /* 0x0000000800007824 */ /* 0x000fc800078e0203 */
[----:B------:R-:W2:Y:S02]  /*77c0*/  SYNCS.PHASECHK.TRANS64.TRYWAIT P0, [R0+URZ], R5 ;  /* 0x00000005000075a7 */ /* 0x000ea4000800017f */
[----:B--2---:R-:W-:Y:S05]  /*77d0*/  @!P0 BRA `(.L_x_3339) ;  /* 0x0000000400708947 */ /* 0x004fea0003800000 */
.L_x_3357:
[----:B------:R-:W-:-:S07]  /*77e0*/  IMAD R3, R4, 0x8, R3 ;  /* 0x0000000804037824 */ /* 0x000fce00078e0203 */
.L_x_3340:
[----:B---3--:R3:W4:Y:S02]  /*77f0*/  SYNCS.PHASECHK.TRANS64.TRYWAIT P0, [R3+URZ], R2 ;  /* 0x00000002030075a7 */ /* 0x008724000800017f */
[----:B----4-:R-:W-:Y:S05]  /*7800*/  @!P0 NANOSLEEP.SYNCS 0x989680 ;  /* 0x009896800000895d */ /* 0x010fea0003900000 */
[----:B------:R-:W4:Y:S02]  /*7810*/  @!P0 SYNCS.PHASECHK.TRANS64 P0, [R3+URZ], R2 ;  /* 0x00000002030085a7 */ /* 0x000f24000800007f */
[----:B----4-:R-:W-:Y:S05]  /*7820*/  @!P0 BRA `(.L_x_3340) ;  /* 0xfffffffc00f08947 */ /* 0x010fea000383ffff */
.L_x_3334:
[----:B------:R-:W-:Y:S05]  /*7830*/  BSYNC B0 ;  /* 0x0000000000007941 */ /* 0x000fea0003800000 */
.L_x_3333:
[----:B------:R-:W-:Y:S05]  /*7840*/  EXIT ;  /* 0x000000000000794d */ /* 0x000fea0003800000 */
.L_x_3268:
[----:B------:R-:W-:Y:S02]  /*7850*/  IMAD.MOV.U32 R13, RZ, RZ, R23 ;  /* 0x000000ffff0d7224 */ /* 0x000fe400078e0017 */
[----:B------:R-:W-:Y:S02]  /*7860*/  IMAD.MOV.U32 R12, RZ, RZ, RZ ;  /* 0x000000ffff0c7224 */ /* 0x000fe400078e00ff */
[----:B------:R-:W-:Y:S02]  /*7870*/  IMAD.MOV.U32 R11, RZ, RZ, 0x1f ;  /* 0x0000001fff0b7424 */ /* 0x000fe400078e00ff */
[----:B------:R-:W-:-:S07]  /*7880*/  IMAD.MOV.U32 R15, RZ, RZ, -0x1 ;  /* 0xffffffffff0f7424 */ /* 0x000fce00078e00ff */
[----:B------:R-:W-:Y:S05]  /*7890*/  WARPSYNC.COLLECTIVE R15, `(.L_x_3341) ;  /* 0x000000000f087348 */ /* 0x000fea0003c00000 */
[----:B------:R1:W2:Y:S02]  /*78a0*/  SHFL.IDX P6, R14, R13, R12, R11 ;  /* 0x0000000c0d0e7389 */ /* 0x0002a400000c000b */
[----:B-12---:R-:W-:Y:S01]  /*78b0*/  ENDCOLLECTIVE ;  /* 0x000000000000791b */ /* 0x006fe20003800000 */
.L_x_3341:
[----:B------:R-:W-:Y:S05]  /*78c0*/  BRA `(.L_x_3342) ;  /* 0xffffff9000b47947 */ /* 0x000fea000383ffff */
.L_x_3270:
[----:B--2---:R2:W3:Y:S02]  /*78d0*/  SYNCS.PHASECHK.TRANS64.TRYWAIT P0, [R2+URZ+0x26800], R5 ;  /* 0x02680005020075a7 */ /* 0x0044e4000800017f */
[----:B---3--:R-:W-:Y:S05]  /*78e0*/  @!P0 NANOSLEEP.SYNCS 0x989680 ;  /* 0x009896800000895d */ /* 0x008fea0003900000 */
[----:B------:R-:W3:Y:S02]  /*78f0*/  @!P0 SYNCS.PHASECHK.TRANS64 P0, [R2+URZ+0x26800], R5 ;  /* 0x02680005020085a7 */ /* 0x000ee4000800007f */
[----:B---3--:R-:W-:Y:S05]  /*7900*/  @!P0 BRA `(.L_x_3270) ;  /* 0xfffffffc00f08947 */ /* 0x008fea000383ffff */
[----:B------:R-:W-:Y:S05]  /*7910*/  BRA `(.L_x_3269) ;  /* 0xffffff9000f47947 */ /* 0x000fea000383ffff */
.L_x_3276:
[----:B---3--:R-:W-:-:S04]  /*7920*/  IMAD.U32 R5, RZ, RZ, UR8 ;  /* 0x00000008ff057e24 */ /* 0x008fc8000f8e00ff */
[----:B------:R3:W1:Y:S03]  /*7930*/  SYNCS.PHASECHK.TRANS64.TRYWAIT P1, [R5+URZ+0x26810], R6 ;  /* 0x02681006050075a7 */ /* 0x000666000802017f */
[----:B-1----:R-:W-:Y:S05]  /*7940*/  @!P1 NANOSLEEP.SYNCS 0x989680 ;  /* 0x009896800000995d */ /* 0x002fea0003900000 */
[----:B------:R-:W1:Y:S02]  /*7950*/  @!P1 SYNCS.PHASECHK.TRANS64 P1, [R5+URZ+0x26810], R6 ;  /* 0x02681006050095a7 */ /* 0x000e64000802007f */
[----:B-1----:R-:W-:Y:S05]  /*7960*/  @!P1 BRA `(.L_x_3276) ;  /* 0xfffffffc00ec9947 */ /* 0x002fea000383ffff */
[----:B------:R-:W-:Y:S05]  /*7970*/  BRA `(.L_x_3275) ;  /* 0xffffff9c00587947 */ /* 0x000fea000383ffff */
.L_x_3280:
[----:B------:R-:W-:-:S04]  /*7980*/  IMAD.U32 R5, RZ, RZ, UR8 ;  /* 0x00000008ff057e24 */ /* 0x000fc8000f8e00ff */
[----:B------:R1:W1:Y:S03]  /*7990*/  SYNCS.PHASECHK.TRANS64.TRYWAIT P1, [R5+URZ+0x26830], R6 ;  /* 0x02683006050075a7 */ /* 0x000266000802017f */
[----:B-1----:R-:W-:Y:S05]  /*79a0*/  @!P1 NANOSLEEP.SYNCS 0x989680 ;  /* 0x009896800000995d */ /* 0x002fea0003900000 */
[----:B------:R-:W1:Y:S02]  /*79b0*/  @!P1 SYNCS.PHASECHK.TRANS64 P1, [R5+URZ+0x26830], R6 ;  /* 0x02683006050095a7 */ /* 0x000e64000802007f */
[----:B-1----:R-:W-:Y:S05]  /*79c0*/  @!P1 BRA `(.L_x_3280) ;  /* 0xfffffffc00ec9947 */ /* 0x002fea000383ffff */
[----:B------:R-:W-:Y:S05]  /*79d0*/  BRA `(.L_x_3279) ;  /* 0xffffffa000647947 */ /* 0x000fea000383ffff */
.L_x_3313:
[----:B-1----:R1:W2:Y:S02]  /*79e0*/  SYNCS.PHASECHK.TRANS64.TRYWAIT P0, [R0+URZ+0x26820], R3 ;  /* 0x02682003000075a7 */ /* 0x0022a4000800017f */
[----:B--2---:R-:W-:Y:S05]  /*79f0*/  @!P0 NANOSLEEP.SYNCS 0x989680 ;  /* 0x009896800000895d */ /* 0x004fea0003900000 */
[----:B------:R-:W2:Y:S02]  /*7a00*/  @!P0 SYNCS.PHASECHK.TRANS64 P0, [R0+URZ+0x26820], R3 ;  /* 0x02682003000085a7 */ /* 0x000ea4000800007f */
[----:B--2---:R-:W-:Y:S05]  /*7a10*/  @!P0 BRA `(.L_x_3313) ;  /* 0xfffffffc00f08947 */ /* 0x004fea000383ffff */
[----:B------:R-:W-:Y:S05]  /*7a20*/  BRA `(.L_x_3343) ;  /* 0xffffffdc008c7947 */ /* 0x000fea000383ffff */
.L_x_3317:
[----:B-1----:R1:W2:Y:S02]  /*7a30*/  SYNCS.PHASECHK.TRANS64.TRYWAIT P1, [R0+URZ+0x26840], R20 ;  /* 0x02684014000075a7 */ /* 0x0022a4000802017f */
[----:B--2---:R-:W-:Y:S05]  /*7a40*/  @!P1 NANOSLEEP.SYNCS 0x989680 ;  /* 0x009896800000995d */ /* 0x004fea0003900000 */
[----:B------:R-:W2:Y:S02]  /*7a50*/  @!P1 SYNCS.PHASECHK.TRANS64 P1, [R0+URZ+0x26840], R20 ;  /* 0x02684014000095a7 */ /* 0x000ea4000802007f */
[----:B--2---:R-:W-:Y:S05]  /*7a60*/  @!P1 BRA `(.L_x_3317) ;  /* 0xfffffffc00f09947 */ /* 0x004fea000383ffff */
[----:B------:R-:W-:Y:S05]  /*7a70*/  BRA `(.L_x_3344) ;  /* 0xffffffe400b87947 */ /* 0x000fea000383ffff */
.L_x_3319:
[----:B--2---:R2:W3:Y:S02]  /*7a80*/  SYNCS.PHASECHK.TRANS64.TRYWAIT P1, [R0+URZ+0x26828], R20 ;  /* 0x02682814000075a7 */ /* 0x0044e4000802017f */
[----:B---3--:R-:W-:Y:S05]  /*7a90*/  @!P1 NANOSLEEP.SYNCS 0x989680 ;  /* 0x009896800000995d */ /* 0x008fea0003900000 */
[----:B------:R-:W3:Y:S02]  /*7aa0*/  @!P1 SYNCS.PHASECHK.TRANS64 P1, [R0+URZ+0x26828], R20 ;  /* 0x02682814000095a7 */ /* 0x000ee4000802007f */
[----:B---3--:R-:W-:Y:S05]  /*7ab0*/  @!P1 BRA `(.L_x_3319) ;  /* 0xfffffffc00f09947 */ /* 0x008fea000383ffff */
[----:B------:R-:W-:Y:S05]  /*7ac0*/  BRA `(.L_x_3345) ;  /* 0xffffffe800647947 */ /* 0x000fea000383ffff */
.L_x_3321:
[----:B---3--:R3:W4:Y:S02]  /*7ad0*/  SYNCS.PHASECHK.TRANS64.TRYWAIT P1, [R0+URZ+0x26848], R20 ;  /* 0x02684814000075a7 */ /* 0x008724000802017f */
[----:B----4-:R-:W-:Y:S05]  /*7ae0*/  @!P1 NANOSLEEP.SYNCS 0x989680 ;  /* 0x009896800000995d */ /* 0x010fea0003900000 */
[----:B------:R-:W4:Y:S02]  /*7af0*/  @!P1 SYNCS.PHASECHK.TRANS64 P1, [R0+URZ+0x26848], R20 ;  /* 0x02684814000095a7 */ /* 0x000f24000802007f */
[----:B----4-:R-:W-:Y:S05]  /*7b00*/  @!P1 BRA `(.L_x_3321) ;  /* 0xfffffffc00f09947 */ /* 0x010fea000383ffff */
[----:B------:R-:W-:Y:S05]  /*7b10*/  BRA `(.L_x_3346) ;  /* 0xffffffe800f07947 */ /* 0x000fea000383ffff */
.L_x_3323:
[----:B------:R-:W-:-:S07]  /*7b20*/  SHF.L.U32 R5, R9, 0x1f, RZ ;  /* 0x0000001f09057819 */ /* 0x000fce00000006ff */
.L_x_3347:
[----:B--2---:R2:W3:Y:S02]  /*7b30*/  SYNCS.PHASECHK.TRANS64.TRYWAIT P1, [R0+URZ+0x26820], R5 ;  /* 0x02682005000075a7 */ /* 0x0044e4000802017f */
[----:B---3--:R-:W-:Y:S05]  /*7b40*/  @!P1 NANOSLEEP.SYNCS 0x989680 ;  /* 0x009896800000995d */ /* 0x008fea0003900000 */
[----:B------:R-:W3:Y:S02]  /*7b50*/  @!P1 SYNCS.PHASECHK.TRANS64 P1, [R0+URZ+0x26820], R5 ;  /* 0x02682005000095a7 */ /* 0x000ee4000802007f */
[----:B---3--:R-:W-:Y:S05]  /*7b60*/  @!P1 BRA `(.L_x_3347) ;  /* 0xfffffffc00f09947 */ /* 0x008fea000383ffff */
[----:B------:R-:W-:Y:S05]  /*7b70*/  BRA `(.L_x_3348) ;  /* 0xffffffec008c7947 */ /* 0x000fea000383ffff */
.L_x_3326:
[----:B--2---:R2:W3:Y:S02]  /*7b80*/  SYNCS.PHASECHK.TRANS64.TRYWAIT P1, [R0+URZ+0x26840], R7 ;  /* 0x02684007000075a7 */ /* 0x0044e4000802017f */
[----:B---3--:R-:W-:Y:S05]  /*7b90*/  @!P1 NANOSLEEP.SYNCS 0x989680 ;  /* 0x009896800000995d */ /* 0x008fea0003900000 */
[----:B------:R-:W3:Y:S02]  /*7ba0*/  @!P1 SYNCS.PHASECHK.TRANS64 P1, [R0+URZ+0x26840], R7 ;  /* 0x02684007000095a7 */ /* 0x000ee4000802007f */
[----:B---3--:R-:W-:Y:S05]  /*7bb0*/  @!P1 BRA `(.L_x_3326) ;  /* 0xfffffffc00f09947 */ /* 0x008fea000383ffff */
[----:B------:R-:W-:Y:S05]  /*7bc0*/  BRA `(.L_x_3349) ;  /* 0xfffffff000347947 */ /* 0x000fea000383ffff */
.L_x_3328:
[----:B---3--:R3:W4:Y:S02]  /*7bd0*/  SYNCS.PHASECHK.TRANS64.TRYWAIT P1, [R0+URZ+0x26828], R7 ;  /* 0x02682807000075a7 */ /* 0x008724000802017f */
[----:B----4-:R-:W-:Y:S05]  /*7be0*/  @!P1 NANOSLEEP.SYNCS 0x989680 ;  /* 0x009896800000995d */ /* 0x010fea0003900000 */
[----:B------:R-:W4:Y:S02]  /*7bf0*/  @!P1 SYNCS.PHASECHK.TRANS64 P1, [R0+URZ+0x26828], R7 ;  /* 0x02682807000095a7 */ /* 0x000f24000802007f */
[----:B----4-:R-:W-:Y:S05]  /*7c00*/  @!P1 BRA `(.L_x_3328) ;  /* 0xfffffffc00f09947 */ /* 0x010fea000383ffff */
[----:B------:R-:W-:Y:S05]  /*7c10*/  BRA `(.L_x_3350) ;  /* 0xfffffff000d87947 */ /* 0x000fea000383ffff */
.L_x_3330:
[----:B----4-:R4:W5:Y:S02]  /*7c20*/  SYNCS.PHASECHK.TRANS64.TRYWAIT P0, [R3+URZ+0x26840], R2 ;  /* 0x02684002030075a7 */ /* 0x010964000800017f */
[----:B-----5:R-:W-:Y:S05]  /*7c30*/  @!P0 NANOSLEEP.SYNCS 0x989680 ;  /* 0x009896800000895d */ /* 0x020fea0003900000 */
[----:B------:R-:W5:Y:S02]  /*7c40*/  @!P0 SYNCS.PHASECHK.TRANS64 P0, [R3+URZ+0x26840], R2 ;  /* 0x02684002030085a7 */ /* 0x000f64000800007f */
[----:B-----5:R-:W-:Y:S05]  /*7c50*/  @!P0 BRA `(.L_x_3330) ;  /* 0xfffffffc00f08947 */ /* 0x020fea000383ffff */
[----:B------:R-:W-:Y:S05]  /*7c60*/  BRA `(.L_x_3351) ;  /* 0xfffffff4007c7947 */ /* 0x000fea000383ffff */
.L_x_3332:
[----:B------:R-:W-:Y:S01]  /*7c70*/  BSSY B0, `(.L_x_3352) ;  /* 0x0000006000007945 */ /* 0x000fe20003800000 */
[----:B------:R-:W-:-:S07]  /*7c80*/  IMAD.MOV.U32 R15, RZ, RZ, -0x1 ;  /* 0xffffffffff0f7424 */ /* 0x000fce00078e00ff */
[----:B------:R-:W-:Y:S05]  /*7c90*/  WARPSYNC.COLLECTIVE R15, `(.L_x_3353) ;  /* 0x000000000f0c7348 */ /* 0x000fea0003c00000 */
[----:B------:R-:W-:Y:S02]  /*7ca0*/  ELECT P6, UR62, PT ;  /* 0x00000000003e782f */ /* 0x000fe400038c0000 */
[----:B------:R-:W-:Y:S01]  /*7cb0*/  MOV R14, UR62 ;  /* 0x0000003e000e7c02 */ /* 0x000fe20008000f00 */
[----:B------:R-:W-:Y:S10]  /*7cc0*/  ENDCOLLECTIVE ;  /* 0x000000000000791b */ /* 0x000ff40003800000 */
.L_x_3353:
[----:B------:R-:W-:Y:S05]  /*7cd0*/  BSYNC B0 ;  /* 0x0000000000007941 */ /* 0x000fea0003800000 */
.L_x_3352:
[----:B------:R-:W-:Y:S01]  /*7ce0*/  PLOP3.LUT P0, PT, P6, PT, PT, 0x80, 0x0 ;  /* 0x000000000000781c */ /* 0x000fe2000370f070 */
[----:B------:R-:W-:-:S12]  /*7cf0*/  BRA `(.L_x_3354) ;  /* 0xfffffff800407947 */ /* 0x000fd8000383ffff */
.L_x_3336:
[----:B-1----:R1:W2:Y:S02]  /*7d00*/  SYNCS.PHASECHK.TRANS64.TRYWAIT P1, [R6+URZ], R5 ;  /* 0x00000005060075a7 */ /* 0x0022a4000802017f */
[----:B--2---:R-:W-:Y:S05]  /*7d10*/  @!P1 NANOSLEEP.SYNCS 0x989680 ;  /* 0x009896800000995d */ /* 0x004fea0003900000 */
[----:B------:R-:W2:Y:S02]  /*7d20*/  @!P1 SYNCS.PHASECHK.TRANS64 P1, [R6+URZ], R5 ;  /* 0x00000005060095a7 */ /* 0x000ea4000802007f */
[----:B--2---:R-:W-:Y:S05]  /*7d30*/  @!P1 BRA `(.L_x_3336) ;  /* 0xfffffffc00f09947 */ /* 0x004fea000383ffff */
[----:B------:R-:W-:Y:S05]  /*7d40*/  BRA `(.L_x_3355) ;  /* 0xfffffff800847947 */ /* 0x000fea000383ffff */
.L_x_3337:
[----:B--2---:R2:W3:Y:S02]  /*7d50*/  SYNCS.PHASECHK.TRANS64.TRYWAIT P1, [R3+URZ], R2 ;  /* 0x00000002030075a7 */ /* 0x0044e4000802017f */
[----:B---3--:R-:W-:Y:S05]  /*7d60*/  @!P1 NANOSLEEP.SYNCS 0x989680 ;  /* 0x009896800000995d */ /* 0x008fea0003900000 */
[----:B------:R-:W3:Y:S02]  /*7d70*/  @!P1 SYNCS.PHASECHK.TRANS64 P1, [R3+URZ], R2 ;  /* 0x00000002030095a7 */ /* 0x000ee4000802007f */
[----:B---3--:R-:W-:Y:S05]  /*7d80*/  @!P1 BRA `(.L_x_3337) ;  /* 0xfffffffc00f09947 */ /* 0x008fea000383ffff */
[----:B------:R-:W-:Y:S05]  /*7d90*/  BRA `(.L_x_3356) ;  /* 0xfffffff800787947 */ /* 0x000fea000383ffff */
.L_x_3339:
[----:B--2---:R2:W3:Y:S02]  /*7da0*/  SYNCS.PHASECHK.TRANS64.TRYWAIT P0, [R0+URZ], R5 ;  /* 0x00000005000075a7 */ /* 0x0044e4000800017f */
[----:B---3--:R-:W-:Y:S05]  /*7db0*/  @!P0 NANOSLEEP.SYNCS 0x989680 ;  /* 0x009896800000895d */ /* 0x008fea0003900000 */
[----:B------:R-:W3:Y:S02]  /*7dc0*/  @!P0 SYNCS.PHASECHK.TRANS64 P0, [R0+URZ], R5 ;  /* 0x00000005000085a7 */ /* 0x000ee4000800007f */
[----:B---3--:R-:W-:Y:S05]  /*7dd0*/  @!P0 BRA `(.L_x_3339) ;  /* 0xfffffffc00f08947 */ /* 0x008fea000383ffff */
[----:B------:R-:W-:Y:S05]  /*7de0*/  BRA `(.L_x_3357) ;  /* 0xfffffff8007c7947 */ /* 0x000fea000383ffff */
.L_x_3358:
        /* <DEDUP_REMOVED lines=9> */
.L_x_6577:


//--------------------- .text._ZN7cutlass13device_kernelIN5flash11enable_sm90INS1_16FlashAttnBwdSm90INS1_25CollectiveMainloopBwdSm90ILi2ELi2ELi2EN4cute5tupleIJNS5_1CILi1EEES8_S8_EEENS6_IJNS7_ILi64EEENS7_ILi128EEENS7_ILi96EEEEEENS_6half_tEfNS_4arch4Sm90ELb0ELb0ELb0ELb0ELb1ELb1ELb0ELb0ELi2ELi1ELi2ELi1ELb1EEENS1_21CollectiveEpilogueBwdISD_SE_SG_Li256ELb0ELb0ELi1EEENS1_19SingleTileSchedulerILb0ELb0ELb0ELi128EEEEEEEEEvNT_6ParamsE --------------------------
	.section	.text._ZN7cutlass13device_kernelIN5flash11enable_sm90INS1_16FlashAttnBwdSm90INS1_25CollectiveMainloopBwdSm90ILi2ELi2ELi2EN4cute5tupleIJNS5_1CILi1EEES8_S8_EEENS6_IJNS7_ILi64EEENS7_ILi128EEENS7_ILi96EEEEEENS_6half_tEfNS_4arch4Sm90ELb0ELb0ELb0ELb0ELb1ELb1ELb0ELb0ELi2ELi1ELi2ELi1ELb1EEENS1_21CollectiveEpilogueBwdISD_SE_SG_Li256ELb0ELb0ELi1EEENS1_19SingleTileSchedulerILb0ELb0ELb0ELi128EEEEEEEEEvNT_6ParamsE,"ax",@progbits
	.align	128
.text._ZN7cutlass13device_kernelIN5flash11enable_sm90INS1_16FlashAttnBwdSm90INS1_25CollectiveMainloopBwdSm90ILi2ELi2ELi2EN4cute5tupleIJNS5_1CILi1EEES8_S8_EEENS6_IJNS7_ILi64EEENS7_ILi128EEENS7_ILi96EEEEEENS_6half_tEfNS_4arch4Sm90ELb0ELb0ELb0ELb0ELb1ELb1ELb0ELb0ELi2ELi1ELi2ELi1ELb1EEENS1_21CollectiveEpilogueBwdISD_SE_SG_Li256ELb0ELb0ELi1EEENS1_19SingleTileSchedulerILb0ELb0ELb0ELi128EEEEEEEEEvNT_6ParamsE:
        .type           _ZN7cutlass13device_kernelIN5flash11enable_sm90INS1_16FlashAttnBwdSm90INS1_25CollectiveMainloopBwdSm90ILi2ELi2ELi2EN4cute5tupleIJNS5_1CILi1EEES8_S8_EEENS6_IJNS7_ILi64EEENS7_ILi128EEENS7_ILi96EEEEEENS_6half_tEfNS_4arch4Sm90ELb0ELb0ELb0ELb0ELb1ELb1ELb0ELb0ELi2ELi1ELi2ELi1ELb1EEENS1_21CollectiveEpilogueBwdISD_SE_SG_Li256ELb0ELb0ELi1EEENS1_19SingleTileSchedulerILb0ELb0ELb0ELi128EEEEEEEEEvNT_6ParamsE,@function
        .size           _ZN7cutlass13device_kernelIN5flash11enable_sm90INS1_16FlashAttnBwdSm90INS1_25CollectiveMainloopBwdSm90ILi2ELi2ELi2EN4cute5tupleIJNS5_1CILi1EEES8_S8_EEENS6_IJNS7_ILi64EEENS7_ILi128EEENS7_ILi96EEEEEENS_6half_tEfNS_4arch4Sm90ELb0ELb0ELb0ELb0ELb1ELb1ELb0ELb0ELi2ELi1ELi2ELi1ELb1EEENS1_21CollectiveEpilogueBwdISD_SE_SG_Li256ELb0ELb0ELi1EEENS1_19SingleTileSchedulerILb0ELb0ELb0ELi128EEEEEEEEEvNT_6ParamsE,(.L_x_6578 - _ZN7cutlass13device_kernelIN5flash11enable_sm90INS1_16FlashAttnBwdSm90INS1_25CollectiveMainloopBwdSm90ILi2ELi2ELi2EN4cute5tupleIJNS5_1CILi1EEES8_S8_EEENS6_IJNS7_ILi64EEENS7_ILi128EEENS7_ILi96EEEEEENS_6half_tEfNS_4arch4Sm90ELb0ELb0ELb0ELb0ELb1ELb1ELb0ELb0ELi2ELi1ELi2ELi1ELb1EEENS1_21CollectiveEpilogueBwdISD_SE_SG_Li256ELb0ELb0ELi1EEENS1_19SingleTileSchedulerILb0ELb0ELb0ELi128EEEEEEEEEvNT_6ParamsE)
        .other          _ZN7cutlass13device_kernelIN5flash11enable_sm90INS1_16FlashAttnBwdSm90INS1_25CollectiveMainloopBwdSm90ILi2ELi2ELi2EN4cute5tupleIJNS5_1CILi1EEES8_S8_EEENS6_IJNS7_ILi64EEENS7_ILi128EEENS7_ILi96EEEEEENS_6half_tEfNS_4arch4Sm90ELb0ELb0ELb0ELb0ELb1ELb1ELb0ELb0ELi2ELi1ELi2ELi1ELb1EEENS1_21CollectiveEpilogueBwdISD_SE_SG_Li256ELb0ELb0ELi1EEENS1_19SingleTileSchedulerILb0ELb0ELb0ELi128EEEEEEEEEvNT_6ParamsE,@"STO_CUDA_ENTRY STV_DEFAULT"
_ZN7cutlass13device_kernelIN5flash11enable_sm90INS1_16FlashAttnBwdSm90INS1_25CollectiveMainloopBwdSm90ILi2ELi2ELi2EN4cute5tupleIJNS5_1CILi1EEES8_S8_EEENS6_IJNS7_ILi64EEENS7_ILi128EEENS7_ILi96EEEEEENS_6half_tEfNS_4arch4Sm90ELb0ELb0ELb0ELb0ELb1ELb1ELb0ELb0ELi2ELi1ELi2ELi1ELb1EEENS1_21CollectiveEpilogueBwdISD_SE_SG_Li256ELb0ELb0ELi1EEENS1_19SingleTileSchedulerILb0ELb0ELb0ELi128EEEEEEEEEvNT_6ParamsE:
        /* <DEDUP_REMOVED lines=29> */
.L_x_3360:
[----:B------:R-:W-:Y:S05]  /*01d0*/  BSYNC B0 ;  /* 0x0000000000007941 */ /* 0x000fea0003800000 */
.L_x_3359:
        /* <DEDUP_REMOVED lines=37> */
.L_x_3361:
        /* <DEDUP_REMOVED lines=22> */
.L_x_3362:
[----:B------:R-:W-:Y:S01]  /*0590*/  PLOP3.LUT P0, PT, PT, PT, UP0, 0x80, 0x0 ;  /* 0x000000000000781c */ /* 0x000fe20003f0f008 */
[----:B------:R-:W-:Y:S01]  /*05a0*/  NOP ;  /* 0x0000000000007918 */ /* 0x000fe20000000000 */
[----:B-12-4-:R-:W-:Y:S11]  /*05b0*/  BAR.SYNC.DEFER_BLOCKING 0x0 ;  /* 0x0000000000007b1d */ /* 0x016ff60000010000 */
[----:B------:R-:W-:Y:S05]  /*05c0*/  @!P0 BRA `(.L_x_3363) ;  /* 0x00000044000c8947 */ /* 0x000fea0003800000 */
.L_x_3364:
        /* <DEDUP_REMOVED lines=35> */
.L_x_3366:
        /* <DEDUP_REMOVED lines=15> */
.L_x_3365:
        /* <DEDUP_REMOVED lines=22> */
.L_x_3368:
        /* <DEDUP_REMOVED lines=15> */
.L_x_3367:
[----:B------:R-:W-:Y:S01]  /*0b40*/  SHF.R.S32.HI R121, RZ, 0x1f, R120 ;  /* 0x0000001fff797819 */ /* 0x000fe20000011478 */
[----:B------:R-:W-:-:S03]  /*0b50*/  UMOV UR4, 0xffffffff ;  /* 0xffffffff00047882 */ /* 0x000fc60000000000 */
[----:B------:R-:W-:-:S04]  /*0b60*/  LEA.HI R0, R121, R120, RZ, 0x7 ;  /* 0x0000007879007211 */ /* 0x000fc800078f38ff */
[----:B------:R-:W-:Y:S01]  /*0b70*/  SHF.R.S32.HI R23, RZ, 0x7, R0 ;  /* 0x00000007ff177819 */ /* 0x000fe20000011400 */
[----:B------:R-:W-:Y:S06]  /*0b80*/  BRA.DIV UR4, `(.L_x_3369) ;  /* 0x0000007604407947 */ /* 0x000fec000b800000 */
[----:B------:R1:W2:Y:S02]  /*0b90*/  SHFL.IDX PT, R14, R23, RZ, 0x1f ;  /* 0x00001fff170e7589 */ /* 0x0002a400000e0000 */
.L_x_3461:
        /* <DEDUP_REMOVED lines=21> */
.L_x_3370:
        /* <DEDUP_REMOVED lines=20> */
.L_x_3372:
        /* <DEDUP_REMOVED lines=125> */
.L_x_3384:
[----:B------:R-:W-:-:S06]  /*1600*/  UISETP.NE.AND UP0, UPT, UR11, 0x3, UPT ;  /* 0x000000030b00788c */ /* 0x000fcc000bf05270 */
[----:B------:R-:W-:-:S13]  /*1610*/  PLOP3.LUT P0, PT, PT, PT, UP0, 0x80, 0x0 ;  /* 0x000000000000781c */ /* 0x000fda0003f0f008 */
[----:B-1----:R-:W-:Y:S05]  /*1620*/  @!P0 BRA `(.L_x_3374) ;  /* 0x0000000000048947 */ /* 0x002fea0003800000 */
[----:B------:R-:W-:Y:S01]  /*1630*/  BPT.TRAP 0x1 ;  /* 0x000000040000795c */ /* 0x000fe20000300000 */
.L_x_3374:
[----:B------:R-:W-:Y:S01]  /*1640*/  R2UR UR8, R2 ;  /* 0x00000000020872ca */ /* 0x000fe200000e0000 */
[----:B------:R-:W-:-:S05]  /*1650*/  IMAD.U32 R6, RZ, RZ, UR5 ;  /* 0x00000005ff067e24 */ /* 0x000fca000f8e00ff */
[----:B------:R-:W-:-:S07]  /*1660*/  SHF.L.U32 R6, R6, 0x1f, RZ ;  /* 0x0000001f06067819 */ /* 0x000fce00000006ff */
[----:B------:R-:W-:-:S09]  /*1670*/  ULEA UR8, UR6, UR8, 0x3 ;  /* 0x0000000806087291 */ /* 0x000fd2000f8e183f */
[----:B------:R2:W3:Y:S01]  /*1680*/  SYNCS.PHASECHK.TRANS64.TRYWAIT P1, [UR8+0x26810], R6 ;  /* 0x02681006ff0075a7 */ /* 0x0004e20008020148 */
[----:B------:R-:W-:Y:S05]  /*1690*/  @!P0 BRA `(.L_x_3375) ;  /* 0x0000000000048947 */ /* 0x000fea0003800000 */
[----:B------:R-:W-:Y:S01]  /*16a0*/  BPT.TRAP 0x1 ;  /* 0x000000040000795c */ /* 0x000fe20000300000 */
.L_x_3375:
[----:B---3--:R-:W-:Y:S05]  /*16b0*/  @P1 BRA `(.L_x_3376) ;  /* 0x0000000000081947 */ /* 0x008fea0003800000 */
[----:B------:R-:W3:Y:S02]  /*16c0*/  SYNCS.PHASECHK.TRANS64.TRYWAIT P1, [UR8+0x26810], R6 ;  /* 0x02681006ff0075a7 */ /* 0x000ee40008020148 */
[----:B---3--:R-:W-:Y:S05]  /*16d0*/  @!P1 BRA `(.L_x_3377) ;  /* 0x0000006800a09947 */ /* 0x008fea0003800000 */
.L_x_3376:
        /* <DEDUP_REMOVED lines=67> */
.L_x_3378:
[----:B------:R1:W1:Y:S01]  /*1b10*/  SYNCS.PHASECHK.TRANS64.TRYWAIT P1, [UR8+0x26830], R6 ;  /* 0x02683006ff0075a7 */ /* 0x0002620008020148 */
[----:B------:R-:W-:Y:S05]  /*1b20*/  @!P0 BRA `(.L_x_3379) ;  /* 0x0000000000048947 */ /* 0x000fea0003800000 */
[----:B------:R-:W-:Y:S01]  /*1b30*/  BPT.TRAP 0x1 ;  /* 0x000000040000795c */ /* 0x000fe20000300000 */
.L_x_3379:
[----:B-1----:R-:W-:Y:S05]  /*1b40*/  @P1 BRA `(.L_x_3380) ;  /* 0x0000000000081947 */ /* 0x002fea0003800000 */
[----:B------:R-:W1:Y:S02]  /*1b50*/  SYNCS.PHASECHK.TRANS64.TRYWAIT P1, [UR8+0x26830], R6 ;  /* 0x02683006ff0075a7 */ /* 0x000e640008020148 */
[----:B-1----:R-:W-:Y:S05]  /*1b60*/  @!P1 BRA `(.L_x_3381) ;  /* 0x0000006400949947 */ /* 0x002fea0003800000 */
.L_x_3380:
        /* <DEDUP_REMOVED lines=441> */
.L_x_3382:
        /* <DEDUP_REMOVED lines=48> */
.L_x_3383:
        /* <DEDUP_REMOVED lines=12> */
.L_x_3373:
        /* <DEDUP_REMOVED lines=67> */
.L_x_3385:
        /* <DEDUP_REMOVED lines=18> */
.L_x_3386:
        /* <DEDUP_REMOVED lines=18> */
.L_x_3387:
        /* <DEDUP_REMOVED lines=18> */
.L_x_3388:
        /* <DEDUP_REMOVED lines=120> */
.L_x_3390:
[----:B------:R-:W-:Y:S05]  /*49d0*/  BSYNC B0 ;  /* 0x0000000000007941 */ /* 0x000fea0003800000 */
.L_x_3389:
[----:B------:R-:W-:-:S04]  /*49e0*/  DEPBAR.LE SB0, 0x0 ;  /* 0x000080000000791a */ /* 0x000fc80000000000 */
[----:B------:R-:W-:Y:S05]  /*49f0*/  EXIT ;  /* 0x000000000000794d */ /* 0x000fea0003800000 */
.L_x_3363:
        /* <DEDUP_REMOVED lines=63> */
.L_x_3417:
        /* <DEDUP_REMOVED lines=17> */
.L_x_3395:
[----:B------:R-:W2:Y:S04]  /*4f00*/  LDG.E.STRONG.GPU R4, desc[UR28][R2.64] ;  /* 0x0000001c02047981 */ /* 0x000ea8000c1ef900 */
[----:B--2---:R-:W-:Y:S01]  /*4f10*/  CCTL.IVALL ;  /* 0x00000000ff00798f */ /* 0x004fe20002000000 */
[----:B------:R-:W-:Y:S05]  /*4f20*/  YIELD ;  /* 0x0000000000007946 */ /* 0x000fea0003800000 */
[----:B------:R-:W-:-:S13]  /*4f30*/  ISETP.NE.AND P3, PT, R4, UR27, PT ;  /* 0x0000001b04007c0c */ /* 0x000fda000bf65270 */
[----:B------:R-:W-:Y:S05]  /*4f40*/  @P3 BRA `(.L_x_3395) ;  /* 0xfffffffc00ec3947 */ /* 0x000fea000383ffff */
.L_x_3394:
[----:B------:R-:W-:Y:S05]  /*4f50*/  BSYNC B0 ;  /* 0x0000000000007941 */ /* 0x000fea0003800000 */
.L_x_3393:
[----:B------:R-:W-:-:S03]  /*4f60*/  UMOV UR16, 0xffffffff ;  /* 0xffffffff00107882 */ /* 0x000fc60000000000 */
[----:B------:R-:W-:Y:S05]  /*4f70*/  BRA.DIV UR16, `(.L_x_3396) ;  /* 0x0000003210a87947 */ /* 0x000fea000b800000 */
[----:B------:R-:W-:Y:S01]  /*4f80*/  NOP ;  /* 0x0000000000007918 */ /* 0x000fe20000000000 */
.L_x_3464:
        /* <DEDUP_REMOVED lines=19> */
.L_x_3398:
[----:B------:R-:W-:Y:S05]  /*50c0*/  BSYNC B0 ;  /* 0x0000000000007941 */ /* 0x000fea0003800000 */
.L_x_3397:
        /* <DEDUP_REMOVED lines=13> */
.L_x_3400:
[----:B------:R-:W-:Y:S05]  /*51a0*/  BSYNC B0 ;  /* 0x0000000000007941 */ /* 0x000fea0003800000 */
.L_x_3399:
[----:B------:R-:W-:Y:S06]  /*51b0*/  BAR.ARV 0xa, 0xa0 ;  /* 0x0282800000007b1d */ /* 0x000fec0000002000 */
[----:B------:R-:W-:Y:S04]  /*51c0*/  BSSY B0, `(.L_x_3401) ;  /* 0x0000003000007945 */ /* 0x000fe80003800000 */
[----:B------:R-:W-:Y:S05]  /*51d0*/  @!P0 BRA `(.L_x_3402) ;  /* 0x0000000000048947 */ /* 0x000fea0003800000 */
[----:B------:R-:W-:-:S04]  /*51e0*/  DEPBAR.LE SB0, 0x0 ;  /* 0x000080000000791a */ /* 0x000fc80000000000 */
.L_x_3402:
[----:B------:R-:W-:Y:S05]  /*51f0*/  BSYNC B0 ;  /* 0x0000000000007941 */ /* 0x000fea0003800000 */
.L_x_3401:
        /* <DEDUP_REMOVED lines=19> */
.L_x_3404:
[----:B------:R-:W-:Y:S05]  /*5330*/  BSYNC B0 ;  /* 0x0000000000007941 */ /* 0x000fea0003800000 */
.L_x_3403:
        /* <DEDUP_REMOVED lines=9> */
.L_x_3407:
[----:B------:R-:W2:Y:S04]  /*53d0*/  LDG.E.STRONG.GPU R4, desc[UR28][R2.64] ;  /* 0x0000001c02047981 */ /* 0x000ea8000c1ef900 */
[----:B--2---:R-:W-:Y:S01]  /*53e0*/  CCTL.IVALL ;  /* 0x00000000ff00798f */ /* 0x004fe20002000000 */
[----:B------:R-:W-:Y:S05]  /*53f0*/  YIELD ;  /* 0x0000000000007946 */ /* 0x000fea0003800000 */
[----:B------:R-:W-:-:S13]  /*5400*/  ISETP.NE.AND P3, PT, R4, UR27, PT ;  /* 0x0000001b04007c0c */ /* 0x000fda000bf65270 */
[----:B------:R-:W-:Y:S05]  /*5410*/  @P3 BRA `(.L_x_3407) ;  /* 0xfffffffc00ec3947 */ /* 0x000fea000383ffff */
.L_x_3406:
[----:B------:R-:W-:Y:S05]  /*5420*/  BSYNC B0 ;  /* 0x0000000000007941 */ /* 0x000fea0003800000 */
.L_x_3405:
[----:B------:R-:W-:-:S03]  /*5430*/  UMOV UR8, 0xffffffff ;  /* 0xffffffff00087882 */ /* 0x000fc60000000000 */
[----:B------:R-:W-:Y:S05]  /*5440*/  BRA.DIV UR8, `(.L_x_3408) ;  /* 0x0000002e08907947 */ /* 0x000fea000b800000 */
[----:B------:R-:W-:Y:S01]  /*5450*/  NOP ;  /* 0x0000000000007918 */ /* 0x000fe20000000000 */
.L_x_3467:
        /* <DEDUP_REMOVED lines=13> */
.L_x_3410:
[----:B------:R-:W-:Y:S05]  /*5530*/  BSYNC B0 ;  /* 0x0000000000007941 */ /* 0x000fea0003800000 */
.L_x_3409:
        /* <DEDUP_REMOVED lines=13> */
.L_x_3412:
[----:B------:R-:W-:Y:S05]  /*5610*/  BSYNC B0 ;  /* 0x0000000000007941 */ /* 0x000fea0003800000 */
.L_x_3411:
[----:B------:R-:W-:Y:S06]  /*5620*/  BAR.ARV 0xa, 0xa0 ;  /* 0x0282800000007b1d */ /* 0x000fec0000002000 */
[----:B------:R-:W-:Y:S04]  /*5630*/  BSSY B0, `(.L_x_3413) ;  /* 0x0000003000007945 */ /* 0x000fe80003800000 */
[----:B------:R-:W-:Y:S05]  /*5640*/  @!P0 BRA `(.L_x_3414) ;  /* 0x0000000000048947 */ /* 0x000fea0003800000 */
[----:B------:R-:W-:-:S04]  /*5650*/  DEPBAR.LE SB0, 0x0 ;  /* 0x000080000000791a */ /* 0x000fc80000000000 */
.L_x_3414:
[----:B------:R-:W-:Y:S05]  /*5660*/  BSYNC B0 ;  /* 0x0000000000007941 */ /* 0x000fea0003800000 */
.L_x_3413:
        /* <DEDUP_REMOVED lines=19> */
.L_x_3416:
[----:B------:R-:W-:Y:S05]  /*57a0*/  BSYNC B0 ;  /* 0x0000000000007941 */ /* 0x000fea0003800000 */
.L_x_3415:
[----:B------:R-:W-:Y:S02]  /*57b0*/  UIADD3 UR4, UR4, 0x2, URZ ;  /* 0x0000000204047890 */ /* 0x000fe4000fffe03f */
[----:B------:R-:W-:Y:S01]  /*57c0*/  UIADD3 UR5, UR5, 0x1, URZ ;  /* 0x0000000105057890 */ /* 0x000fe2000fffe03f */
[----:B------:R-:W-:Y:S11]  /*57d0*/  @P2 BRA `(.L_x_3417) ;  /* 0xfffffff400842947 */ /* 0x000ff6000383ffff */
.L_x_3392:
        /* <DEDUP_REMOVED lines=13> */
.L_x_3420:
[----:B------:R-:W2:Y:S04]  /*58b0*/  LDG.E.STRONG.GPU R0, desc[UR28][R2.64] ;  /* 0x0000001c02007981 */ /* 0x000ea8000c1ef900 */
[----:B--2---:R-:W-:Y:S01]  /*58c0*/  CCTL.IVALL ;  /* 0x00000000ff00798f */ /* 0x004fe20002000000 */
[----:B------:R-:W-:Y:S05]  /*58d0*/  YIELD ;  /* 0x0000000000007946 */ /* 0x000fea0003800000 */
[----:B------:R-:W-:-:S13]  /*58e0*/  ISETP.NE.AND P2, PT, R0, UR27, PT ;  /* 0x0000001b00007c0c */ /* 0x000fda000bf45270 */
[----:B------:R-:W-:Y:S05]  /*58f0*/  @P2 BRA `(.L_x_3420) ;  /* 0xfffffffc00ec2947 */ /* 0x000fea000383ffff */
.L_x_3419:
[----:B------:R-:W-:Y:S05]  /*5900*/  BSYNC B0 ;  /* 0x0000000000007941 */ /* 0x000fea0003800000 */
.L_x_3418:
[----:B------:R-:W-:-:S03]  /*5910*/  UMOV UR5, 0xffffffff ;  /* 0xffffffff00057882 */ /* 0x000fc60000000000 */
[----:B------:R-:W-:Y:S05]  /*5920*/  BRA.DIV UR5, `(.L_x_3421) ;  /* 0x0000002a05747947 */ /* 0x000fea000b800000 */
[----:B------:R-:W-:Y:S01]  /*5930*/  NOP ;  /* 0x0000000000007918 */ /* 0x000fe20000000000 */
.L_x_3470:
        /* <DEDUP_REMOVED lines=22> */
.L_x_3423:
[----:B------:R-:W-:Y:S05]  /*5aa0*/  BSYNC B0 ;  /* 0x0000000000007941 */ /* 0x000fea0003800000 */
.L_x_3422:
        /* <DEDUP_REMOVED lines=20> */
.L_x_3425:
[----:B------:R-:W-:Y:S05]  /*5bf0*/  BSYNC B0 ;  /* 0x0000000000007941 */ /* 0x000fea0003800000 */
.L_x_3424:
[----:B------:R-:W-:Y:S06]  /*5c00*/  BAR.ARV 0xa, 0xa0 ;  /* 0x0282800000007b1d */ /* 0x000fec0000002000 */
[----:B------:R-:W-:Y:S04]  /*5c10*/  BSSY B0, `(.L_x_3426) ;  /* 0x0000003000007945 */ /* 0x000fe80003800000 */
[----:B------:R-:W-:Y:S05]  /*5c20*/  @!P0 BRA `(.L_x_3427) ;  /* 0x0000000000048947 */ /* 0x000fea0003800000 */
[----:B------:R-:W-:-:S04]  /*5c30*/  DEPBAR.LE SB0, 0x0 ;  /* 0x000080000000791a */ /* 0x000fc80000000000 */
.L_x_3427:
[----:B------:R-:W-:Y:S05]  /*5c40*/  BSYNC B0 ;  /* 0x0000000000007941 */ /* 0x000fea0003800000 */
.L_x_3426:
        /* <DEDUP_REMOVED lines=19> */
.L_x_3429:
[----:B------:R-:W-:Y:S05]  /*5d80*/  BSYNC B0 ;  /* 0x0000000000007941 */ /* 0x000fea0003800000 */
.L_x_3428:
[----:B------:R-:W-:Y:S05]  /*5d90*/  EXIT ;  /* 0x000000000000794d */ /* 0x000fea0003800000 */
.L_x_3391:
        /* <DEDUP_REMOVED lines=48> */
.L_x_3471:
        /* <DEDUP_REMOVED lines=14> */
.L_x_3433:
        /* <DEDUP_REMOVED lines=127> */
.L_x_3444:
[----:B------:R-:W-:-:S04]  /*6970*/  SHF.L.U32 R20, R9, 0x1f, RZ ;  /* 0x0000001f09147819 */ /* 0x000fc800000006ff */
[----:B-1----:R-:W1:Y:S02]  /*6980*/  SYNCS.PHASECHK.TRANS64.TRYWAIT P1, [R0+URZ+0x26840], R20 ;  /* 0x02684014000075a7 */ /* 0x002e64000802017f */
[----:B-123--:R-:W-:Y:S05]  /*6990*/  @!P1 BRA `(.L_x_3436) ;  /* 0x0000001800889947 */ /* 0x00efea0003800000 */
.L_x_3472:
[----:B------:R-:W-:Y:S05]  /*69a0*/  @P0 BRA `(.L_x_3437) ;  /* 0x0000000000140947 */ /* 0x000fea0003800000 */
[----:B------:R-:W-:Y:S01]  /*69b0*/  ISETP.NE.AND P1, PT, R13, RZ, PT ;  /* 0x000000ff0d00720c */ /* 0x000fe20003f25270 */
[----:B------:R-:W-:-:S04]  /*69c0*/  IMAD.MOV.U32 R3, RZ, RZ, 0x3100 ;  /* 0x00003100ff037424 */ /* 0x000fc800078e00ff */
[----:B------:R2:W-:Y:S08]  /*69d0*/  SYNCS.ARRIVE.TRANS64 RZ, [R0+URZ+0x26830], R3 ;  /* 0x0268300300ff79a7 */ /* 0x0005f0000800003f */
[----:B------:R-:W-:Y:S05]  /*69e0*/  @!P1 BRA `(.L_x_3437) ;  /* 0x0000000000049947 */ /* 0x000fea0003800000 */
[----:B------:R-:W-:Y:S01]  /*69f0*/  BPT.TRAP 0x1 ;  /* 0x000000040000795c */ /* 0x000fe20000300000 */
.L_x_3437:
        /* <DEDUP_REMOVED lines=42> */
.L_x_3473:
[----:B------:R-:W-:Y:S05]  /*6ca0*/  @P0 BRA `(.L_x_3439) ;  /* 0x0000000000140947 */ /* 0x000fea0003800000 */
[----:B------:R-:W-:Y:S01]  /*6cb0*/  ISETP.NE.AND P1, PT, R13, RZ, PT ;  /* 0x000000ff0d00720c */ /* 0x000fe20003f25270 */
[----:B------:R-:W-:-:S04]  /*6cc0*/  IMAD.MOV.U32 R3, RZ, RZ, 0x3100 ;  /* 0x00003100ff037424 */ /* 0x000fc800078e00ff */
[----:B------:R3:W-:Y:S08]  /*6cd0*/  SYNCS.ARRIVE.TRANS64 RZ, [R0+URZ+0x26818], R3 ;  /* 0x0268180300ff79a7 */ /* 0x0007f0000800003f */
[----:B------:R-:W-:Y:S05]  /*6ce0*/  @!P1 BRA `(.L_x_3439) ;  /* 0x0000000000049947 */ /* 0x000fea0003800000 */
[----:B------:R-:W-:Y:S01]  /*6cf0*/  BPT.TRAP 0x1 ;  /* 0x000000040000795c */ /* 0x000fe20000300000 */
.L_x_3439:
        /* <DEDUP_REMOVED lines=34> */
.L_x_3474:
[----:B-123--:R-:W-:Y:S01]  /*6f20*/  SHF.R.S32.HI R20, RZ, 0x1f, R19 ;  /* 0x0000001fff147819 */ /* 0x00efe20000011413 */
[----:B------:R-:W-:Y:S06]  /*6f30*/  @P0 BRA `(.L_x_3441) ;  /* 0x0000000000140947 */ /* 0x000fec0003800000 */
[----:B------:R-:W-:Y:S01]  /*6f40*/  ISETP.NE.AND P1, PT, R13, RZ, PT ;  /* 0x000000ff0d00720c */ /* 0x000fe20003f25270 */
[----:B------:R-:W-:-:S04]  /*6f50*/  IMAD.MOV.U32 R21, RZ, RZ, 0x3100 ;  /* 0x00003100ff157424 */ /* 0x000fc800078e00ff */
[----:B------:R1:W-:Y:S08]  /*6f60*/  SYNCS.ARRIVE.TRANS64 RZ, [R0+URZ+0x26838], R21 ;  /* 0x0268381500ff79a7 */ /* 0x0003f0000800003f */
[----:B------:R-:W-:Y:S05]  /*6f70*/  @!P1 BRA `(.L_x_3441) ;  /* 0x0000000000049947 */ /* 0x000fea0003800000 */
[----:B------:R-:W-:Y:S01]  /*6f80*/  BPT.TRAP 0x1 ;  /* 0x000000040000795c */ /* 0x000fe20000300000 */
.L_x_3441:
        /* <DEDUP_REMOVED lines=38> */
.L_x_3476:
[----:B------:R-:W-:Y:S05]  /*71f0*/  @P0 BRA `(.L_x_3443) ;  /* 0x0000000000140947 */ /* 0x000fea0003800000 */
[----:B------:R-:W-:Y:S01]  /*7200*/  ISETP.NE.AND P1, PT, R13, RZ, PT ;  /* 0x000000ff0d00720c */ /* 0x000fe20003f25270 */
[----:B--2---:R-:W-:-:S04]  /*7210*/  IMAD.MOV.U32 R5, RZ, RZ, 0x3100 ;  /* 0x00003100ff057424 */ /* 0x004fc800078e00ff */
[----:B------:R3:W-:Y:S08]  /*7220*/  SYNCS.ARRIVE.TRANS64 RZ, [R0+URZ+0x26810], R5 ;  /* 0x0268100500ff79a7 */ /* 0x0007f0000800003f */
[----:B------:R-:W-:Y:S05]  /*7230*/  @!P1 BRA `(.L_x_3443) ;  /* 0x0000000000049947 */ /* 0x000fea0003800000 */
[----:B------:R-:W-:Y:S01]  /*7240*/  BPT.TRAP 0x1 ;  /* 0x000000040000795c */ /* 0x000fe20000300000 */
.L_x_3443:
        /* <DEDUP_REMOVED lines=36> */
.L_x_3435:
[----:B------:R-:W-:-:S13]  /*7490*/  ISETP.NE.AND P1, PT, R17, RZ, PT ;  /* 0x000000ff1100720c */ /* 0x000fda0003f25270 */
[----:B------:R-:W-:Y:S05]  /*74a0*/  @!P1 BRA `(.L_x_3434) ;  /* 0x0000000400609947 */ /* 0x000fea0003800000 */
[----:B------:R-:W-:-:S04]  /*74b0*/  SHF.L.U32 R7, R9, 0x1f, RZ ;  /* 0x0000001f09077819 */ /* 0x000fc800000006ff */
[----:B------:R-:W2:Y:S02]  /*74c0*/  SYNCS.PHASECHK.TRANS64.TRYWAIT P1, [R0+URZ+0x26840], R7 ;  /* 0x02684007000075a7 */ /* 0x000ea4000802017f */
[----:B--2---:R-:W-:Y:S05]  /*74d0*/  @!P1 BRA `(.L_x_3445) ;  /* 0x00000010000c9947 */ /* 0x004fea0003800000 */
.L_x_3477:
[----:B------:R-:W-:Y:S05]  /*74e0*/  @P0 BRA `(.L_x_3446) ;  /* 0x0000000000140947 */ /* 0x000fea0003800000 */
[----:B------:R-:W-:Y:S01]  /*74f0*/  ISETP.NE.AND P1, PT, R13, RZ, PT ;  /* 0x000000ff0d00720c */ /* 0x000fe20003f25270 */
[----:B------:R-:W-:-:S04]  /*7500*/  IMAD.MOV.U32 R5, RZ, RZ, 0x3100 ;  /* 0x00003100ff057424 */ /* 0x000fc800078e00ff */
[----:B------:R3:W-:Y:S08]  /*7510*/  SYNCS.ARRIVE.TRANS64 RZ, [R0+URZ+0x26830], R5 ;  /* 0x0268300500ff79a7 */ /* 0x0007f0000800003f */
[----:B------:R-:W-:Y:S05]  /*7520*/  @!P1 BRA `(.L_x_3446) ;  /* 0x0000000000049947 */ /* 0x000fea0003800000 */
[----:B------:R-:W-:Y:S01]  /*7530*/  BPT.TRAP 0x1 ;  /* 0x000000040000795c */ /* 0x000fe20000300000 */
.L_x_3446:
        /* <DEDUP_REMOVED lines=40> */
.L_x_3478:
[----:B------:R-:W-:Y:S05]  /*77c0*/  @P0 BRA `(.L_x_3448) ;  /* 0x0000000000140947 */ /* 0x000fea0003800000 */
[----:B------:R-:W-:Y:S01]  /*77d0*/  ISETP.NE.AND P0, PT, R13, RZ, PT ;  /* 0x000000ff0d00720c */ /* 0x000fe20003f05270 */
[----:B------:R-:W-:-:S04]  /*77e0*/  IMAD.MOV.U32 R5, RZ, RZ, 0x3100 ;  /* 0x00003100ff057424 */ /* 0x000fc800078e00ff */
[----:B------:R4:W-:Y:S08]  /*77f0*/  SYNCS.ARRIVE.TRANS64 RZ, [R0+URZ+0x26818], R5 ;  /* 0x0268180500ff79a7 */ /* 0x0009f0000800003f */
[----:B------:R-:W-:Y:S05]  /*7800*/  @!P0 BRA `(.L_x_3448) ;  /* 0x0000000000048947 */ /* 0x000fea0003800000 */
[----:B------:R-:W-:Y:S01]  /*7810*/  BPT.TRAP 0x1 ;  /* 0x000000040000795c */ /* 0x000fe20000300000 */
.L_x_3448:
        /* <DEDUP_REMOVED lines=33> */
.L_x_3434:
[----:B------:R-:W4:Y:S01]  /*7a30*/  S2R R2, SR_TID.X ;  /* 0x0000000000027919 */ /* 0x000f220000002100 */
[----:B------:R-:W-:Y:S01]  /*7a40*/  IMAD R3, R12, 0x8, R0 ;  /* 0x000000080c037824 */ /* 0x000fe200078e0200 */
[----:B----4-:R-:W-:Y:S02]  /*7a50*/  LOP3.LUT R4, R2, 0x7f, RZ, 0xc0, !PT ;  /* 0x0000007f02047812 */ /* 0x010fe400078ec0ff */
[----:B------:R-:W-:Y:S02]  /*7a60*/  SHF.L.U32 R2, R9, 0x1f, RZ ;  /* 0x0000001f09027819 */ /* 0x000fe400000006ff */
[----:B------:R-:W-:Y:S02]  /*7a70*/  ISETP.NE.AND P1, PT, R4, RZ, PT ;  /* 0x000000ff0400720c */ /* 0x000fe40003f25270 */
[----:B------:R-:W4:Y:S02]  /*7a80*/  SYNCS.PHASECHK.TRANS64.TRYWAIT P0, [R3+URZ+0x26840], R2 ;  /* 0x02684002030075a7 */ /* 0x000f24000800017f */
[----:B----4-:R-:W-:Y:S09]  /*7a90*/  @!P0 BRA `(.L_x_3449) ;  /* 0x0000000800c48947 */ /* 0x010ff20003800000 */
.L_x_3479:
[----:B------:R-:W-:Y:S05]  /*7aa0*/  @P1 BRA `(.L_x_3450) ;  /* 0x0000000000181947 */ /* 0x000fea0003800000 */
[----:B------:R-:W5:Y:S01]  /*7ab0*/  S2R R4, SR_TID.X ;  /* 0x0000000000047919 */ /* 0x000f620000002100 */
[----:B----4-:R-:W-:-:S04]  /*7ac0*/  IMAD.MOV.U32 R2, RZ, RZ, 0x3100 ;  /* 0x00003100ff027424 */ /* 0x010fc800078e00ff */
[----:B------:R4:W-:Y:S01]  /*7ad0*/  SYNCS.ARRIVE.TRANS64 RZ, [R3+URZ+0x26830], R2 ;  /* 0x0268300203ff79a7 */ /* 0x0009e2000800003f */
[----:B-----5:R-:W-:-:S13]  /*7ae0*/  LOP3.LUT P0, RZ, R4, 0x1f, RZ, 0xc0, !PT ;  /* 0x0000001f04ff7812 */ /* 0x020fda000780c0ff */
[----:B----4-:R-:W-:Y:S05]  /*7af0*/  @!P0 BRA `(.L_x_3450) ;  /* 0x0000000000048947 */ /* 0x010fea0003800000 */
[----:B------:R-:W-:Y:S01]  /*7b00*/  BPT.TRAP 0x1 ;  /* 0x000000040000795c */ /* 0x000fe20000300000 */
.L_x_3450:
        /* <DEDUP_REMOVED lines=47> */
.L_x_3431:
[----:B------:R-:W-:Y:S05]  /*7e00*/  BSYNC B0 ;  /* 0x0000000000007941 */ /* 0x000fea0003800000 */
.L_x_3430:
[----:B------:R-:W-:-:S03]  /*7e10*/  UMOV UR5, 0xffffffff ;  /* 0xffffffff00057882 */ /* 0x000fc60000000000 */
[----:B------:R-:W-:Y:S05]  /*7e20*/  BRA.DIV UR5, `(.L_x_3451) ;  /* 0x0000000605f47947 */ /* 0x000fea000b800000 */
[----:B------:R-:W-:-:S13]  /*7e30*/  ELECT P0, URZ, PT ;  /* 0x00000000003f782f */ /* 0x000fda0003800000 */
.L_x_3482:
[----:B------:R-:W-:Y:S04]  /*7e40*/  BSSY B0, `(.L_x_3452) ;  /* 0x0000023000007945 */ /* 0x000fe80003800000 */
[----:B------:R-:W-:Y:S05]  /*7e50*/  @!P0 BRA `(.L_x_3453) ;  /* 0x0000000000848947 */ /* 0x000fea0003800000 */
[----:B------:R-:W-:-:S06]  /*7e60*/  ULOP3.LUT UR5, UR38, 0x2, URZ, 0xfc, !UPT ;  /* 0x0000000226057892 */ /* 0x000fcc000f8efc3f */
[----:B------:R-:W-:-:S05]  /*7e70*/  IMAD.U32 R2, RZ, RZ, UR5 ;  /* 0x00000005ff027e24 */ /* 0x000fca000f8e00ff */
[----:B------:R-:W-:-:S13]  /*7e80*/  ISETP.NE.AND P0, PT, R2, 0x3, PT ;  /* 0x000000030200780c */ /* 0x000fda0003f05270 */
[----:B------:R-:W-:Y:S05]  /*7e90*/  @!P0 BRA `(.L_x_3454) ;  /* 0x0000000000048947 */ /* 0x000fea0003800000 */
[----:B------:R-:W-:Y:S01]  /*7ea0*/  BPT.TRAP 0x1 ;  /* 0x000000040000795c */ /* 0x000fe20000300000 */
.L_x_3454:
        /* <DEDUP_REMOVED lines=15> */
.L_x_3483:
[----:B------:R-:W2:Y:S02]  /*7fa0*/  SYNCS.PHASECHK.TRANS64.TRYWAIT P1, [R3+URZ], R2 ;  /* 0x00000002030075a7 */ /* 0x000ea4000802017f */
[----:B--2---:R-:W-:Y:S05]  /*7fb0*/  @!P1 BRA `(.L_x_3456) ;  /* 0x0000000400c89947 */ /* 0x004fea0003800000 */
.L_x_3484:
[----:B------:R-:W-:Y:S05]  /*7fc0*/  @!P0 BRA `(.L_x_3457) ;  /* 0x0000000000048947 */ /* 0x000fea0003800000 */
[----:B------:R-:W-:Y:S01]  /*7fd0*/  BPT.TRAP 0x1 ;  /* 0x000000040000795c */ /* 0x000fe20000300000 */
.L_x_3457:
[----:B--2---:R-:W-:-:S04]  /*7fe0*/  VIADD R3, R7, 0x26840 ;  /* 0x0002684007037836 */ /* 0x004fc80000000000 */
[----:B------:R-:W-:-:S04]  /*7ff0*/  IMAD R0, R0, 0x8, R3 ;  /* 0x0000000800007824 */ /* 0x000fc800078e0203 */
[----:B------:R-:W2:Y:S02]  /*8000*/  SYNCS.PHASECHK.TRANS64.TRYWAIT P0, [R0+URZ], R5 ;  /* 0x00000005000075a7 */ /* 0x000ea4000800017f */
[----:B--2---:R-:W-:Y:S05]  /*8010*/  @!P0 BRA `(.L_x_3458) ;  /* 0x0000000400c48947 */ /* 0x004fea0003800000 */
.L_x_3485:
[----:B------:R-:W-:-:S07]  /*8020*/  IMAD R3, R4, 0x8, R3 ;  /* 0x0000000804037824 */ /* 0x000fce00078e0203 */
.L_x_3459:
[----:B---3--:R3:W4:Y:S02]  /*8030*/  SYNCS.PHASECHK.TRANS64.TRYWAIT P0, [R3+URZ], R2 ;  /* 0x00000002030075a7 */ /* 0x008724000800017f */
[----:B----4-:R-:W-:Y:S05]  /*8040*/  @!P0 NANOSLEEP.SYNCS 0x989680 ;  /* 0x009896800000895d */ /* 0x010fea0003900000 */
[----:B------:R-:W4:Y:S02]  /*8050*/  @!P0 SYNCS.PHASECHK.TRANS64 P0, [R3+URZ], R2 ;  /* 0x00000002030085a7 */ /* 0x000f24000800007f */
[----:B----4-:R-:W-:Y:S05]  /*8060*/  @!P0 BRA `(.L_x_3459) ;  /* 0xfffffffc00f08947 */ /* 0x010fea000383ffff */
.L_x_3453:
[----:B------:R-:W-:Y:S05]  /*8070*/  BSYNC B0 ;  /* 0x0000000000007941 */ /* 0x000fea0003800000 */
.L_x_3452:
[----:B------:R-:W-:Y:S05]  /*8080*/  EXIT ;  /* 0x000000000000794d */ /* 0x000fea0003800000 */
.L_x_3369:
[----:B------:R-:W-:Y:S02]  /*8090*/  IMAD.MOV.U32 R13, RZ, RZ, R23 ;  /* 0x000000ffff0d7224 */ /* 0x000fe400078e0017 */
[----:B------:R-:W-:Y:S02]  /*80a0*/  IMAD.MOV.U32 R12, RZ, RZ, RZ ;  /* 0x000000ffff0c7224 */ /* 0x000fe400078e00ff */
[----:B------:R-:W-:Y:S02]  /*80b0*/  IMAD.MOV.U32 R11, RZ, RZ, 0x1f ;  /* 0x0000001fff0b7424 */ /* 0x000fe400078e00ff */
[----:B------:R-:W-:-:S07]  /*80c0*/  IMAD.MOV.U32 R15, RZ, RZ, -0x1 ;  /* 0xffffffffff0f7424 */ /* 0x000fce00078e00ff */
[----:B------:R-:W-:Y:S05]  /*80d0*/  WARPSYNC.COLLECTIVE R15, `(.L_x_3460) ;  /* 0x000000000f087348 */ /* 0x000fea0003c00000 */
[----:B------:R1:W2:Y:S02]  /*80e0*/  SHFL.IDX P6, R14, R13, R12, R11 ;  /* 0x0000000c0d0e7389 */ /* 0x0002a400000c000b */
[----:B-12---:R-:W-:Y:S01]  /*80f0*/  ENDCOLLECTIVE ;  /* 0x000000000000791b */ /* 0x006fe20003800000 */
.L_x_3460:
[----:B------:R-:W-:Y:S05]  /*8100*/  BRA `(.L_x_3461) ;  /* 0xffffff8800a47947 */ /* 0x000fea000383ffff */
.L_x_3371:
[----:B--2---:R2:W3:Y:S02]  /*8110*/  SYNCS.PHASECHK.TRANS64.TRYWAIT P0, [R2+URZ+0x26800], R5 ;  /* 0x02680005020075a7 */ /* 0x0044e4000800017f */
[----:B---3--:R-:W-:Y:S05]  /*8120*/  @!P0 NANOSLEEP.SYNCS 0x989680 ;  /* 0x009896800000895d */ /* 0x008fea0003900000 */
[----:B------:R-:W3:Y:S02]  /*8130*/  @!P0 SYNCS.PHASECHK.TRANS64 P0, [R2+URZ+0x26800], R5 ;  /* 0x02680005020085a7 */ /* 0x000ee4000800007f */
[----:B---3--:R-:W-:Y:S05]  /*8140*/  @!P0 BRA `(.L_x_3371) ;  /* 0xfffffffc00f08947 */ /* 0x008fea000383ffff */
[----:B------:R-:W-:Y:S05]  /*8150*/  BRA `(.L_x_3370) ;  /* 0xffffff8800e47947 */ /* 0x000fea000383ffff */
.L_x_3377:
[----:B---3--:R-:W-:-:S04]  /*8160*/  IMAD.U32 R5, RZ, RZ, UR8 ;  /* 0x00000008ff057e24 */ /* 0x008fc8000f8e00ff */
[----:B------:R3:W1:Y:S03]  /*8170*/  SYNCS.PHASECHK.TRANS64.TRYWAIT P1, [R5+URZ+0x26810], R6 ;  /* 0x02681006050075a7 */ /* 0x000666000802017f */
[----:B-1----:R-:W-:Y:S05]  /*8180*/  @!P1 NANOSLEEP.SYNCS 0x989680 ;  /* 0x009896800000995d */ /* 0x002fea0003900000 */
[----:B------:R-:W1:Y:S02]  /*8190*/  @!P1 SYNCS.PHASECHK.TRANS64 P1, [R5+URZ+0x26810], R6 ;  /* 0x02681006050095a7 */ /* 0x000e64000802007f */
[----:B-1----:R-:W-:Y:S05]  /*81a0*/  @!P1 BRA `(.L_x_3377) ;  /* 0xfffffffc00ec9947 */ /* 0x002fea000383ffff */
[----:B------:R-:W-:Y:S05]  /*81b0*/  BRA `(.L_x_3376) ;  /* 0xffffff9400487947 */ /* 0x000fea000383ffff */
.L_x_3381:
[----:B------:R-:W-:-:S04]  /*81c0*/  IMAD.U32 R5, RZ, RZ, UR8 ;  /* 0x00000008ff057e24 */ /* 0x000fc8000f8e00ff */
[----:B------:R1:W1:Y:S03]  /*81d0*/  SYNCS.PHASECHK.TRANS64.TRYWAIT P1, [R5+URZ+0x26830], R6 ;  /* 0x02683006050075a7 */ /* 0x000266000802017f */
[----:B-1----:R-:W-:Y:S05]  /*81e0*/  @!P1 NANOSLEEP.SYNCS 0x989680 ;  /* 0x009896800000995d */ /* 0x002fea0003900000 */
[----:B------:R-:W1:Y:S02]  /*81f0*/  @!P1 SYNCS.PHASECHK.TRANS64 P1, [R5+URZ+0x26830], R6 ;  /* 0x02683006050095a7 */ /* 0x000e64000802007f */
[----:B-1----:R-:W-:Y:S05]  /*8200*/  @!P1 BRA `(.L_x_3381) ;  /* 0xfffffffc00ec9947 */ /* 0x002fea000383ffff */
[----:B------:R-:W-:Y:S05]  /*8210*/  BRA `(.L_x_3380) ;  /* 0xffffff9800547947 */ /* 0x000fea000383ffff */
.L_x_3396:
[----:B------:R-:W-:Y:S01]  /*8220*/  BSSY B0, `(.L_x_3462) ;  /* 0x0000005000007945 */ /* 0x000fe20003800000 */
[----:B------:R-:W-:-:S07]  /*8230*/  IMAD.MOV.U32 R15, RZ, RZ, -0x1 ;  /* 0xffffffffff0f7424 */ /* 0x000fce00078e00ff */
[----:B------:R-:W-:Y:S05]  /*8240*/  WARPSYNC.COLLECTIVE R15, `(.L_x_3463) ;  /* 0x000000000f087348 */ /* 0x000fea0003c00000 */
[----:B------:R-:W-:Y:S01]  /*8250*/  NOP ;  /* 0x0000000000007918 */ /* 0x000fe20000000000 */
[----:B------:R-:W-:Y:S01]  /*8260*/  ENDCOLLECTIVE ;  /* 0x000000000000791b */ /* 0x000fe20003800000 */
.L_x_3463:
[----:B------:R-:W-:Y:S05]  /*8270*/  BSYNC B0 ;  /* 0x0000000000007941 */ /* 0x000fea0003800000 */
.L_x_3462:
[----:B------:R-:W-:Y:S05]  /*8280*/  BRA `(.L_x_3464) ;  /* 0xffffffcc00407947 */ /* 0x000fea000383ffff */
.L_x_3408:
[----:B------:R-:W-:Y:S01]  /*8290*/  BSSY B0, `(.L_x_3465) ;  /* 0x0000005000007945 */ /* 0x000fe20003800000 */
[----:B------:R-:W-:-:S07]  /*82a0*/  IMAD.MOV.U32 R15, RZ, RZ, -0x1 ;  /* 0xffffffffff0f7424 */ /* 0x000fce00078e00ff */
[----:B------:R-:W-:Y:S05]  /*82b0*/  WARPSYNC.COLLECTIVE R15, `(.L_x_3466) ;  /* 0x000000000f087348 */ /* 0x000fea0003c00000 */
[----:B------:R-:W-:Y:S01]  /*82c0*/  NOP ;  /* 0x0000000000007918 */ /* 0x000fe20000000000 */
[----:B------:R-:W-:Y:S01]  /*82d0*/  ENDCOLLECTIVE ;  /* 0x000000000000791b */ /* 0x000fe20003800000 */
.L_x_3466:
[----:B------:R-:W-:Y:S05]  /*82e0*/  BSYNC B0 ;  /* 0x0000000000007941 */ /* 0x000fea0003800000 */
.L_x_3465:
[----:B------:R-:W-:Y:S05]  /*82f0*/  BRA `(.L_x_3467) ;  /* 0xffffffd000587947 */ /* 0x000fea000383ffff */
.L_x_3421:
[----:B------:R-:W-:Y:S01]  /*8300*/  BSSY B0, `(.L_x_3468) ;  /* 0x0000005000007945 */ /* 0x000fe20003800000 */
[----:B------:R-:W-:-:S07]  /*8310*/  IMAD.MOV.U32 R15, RZ, RZ, -0x1 ;  /* 0xffffffffff0f7424 */ /* 0x000fce00078e00ff */
[----:B------:R-:W-:Y:S05]  /*8320*/  WARPSYNC.COLLECTIVE R15, `(.L_x_3469) ;  /* 0x000000000f087348 */ /* 0x000fea0003c00000 */
[----:B------:R-:W-:Y:S01]  /*8330*/  NOP ;  /* 0x0000000000007918 */ /* 0x000fe20000000000 */
[----:B------:R-:W-:Y:S01]  /*8340*/  ENDCOLLECTIVE ;  /* 0x000000000000791b */ /* 0x000fe20003800000 */
.L_x_3469:
[----:B------:R-:W-:Y:S05]  /*8350*/  BSYNC B0 ;  /* 0x0000000000007941 */ /* 0x000fea0003800000 */
.L_x_3468:
[----:B------:R-:W-:Y:S05]  /*8360*/  BRA `(.L_x_3470) ;  /* 0xffffffd400747947 */ /* 0x000fea000383ffff */
.L_x_3432:
[----:B-1----:R1:W2:Y:S02]  /*8370*/  SYNCS.PHASECHK.TRANS64.TRYWAIT P0, [R0+URZ+0x26820], R3 ;  /* 0x02682003000075a7 */ /* 0x0022a4000800017f */
[----:B--2---:R-:W-:Y:S05]  /*8380*/  @!P0 NANOSLEEP.SYNCS 0x989680 ;  /* 0x009896800000895d */ /* 0x004fea0003900000 */
[----:B------:R-:W2:Y:S02]  /*8390*/  @!P0 SYNCS.PHASECHK.TRANS64 P0, [R0+URZ+0x26820], R3 ;  /* 0x02682003000085a7 */ /* 0x000ea4000800007f */
[----:B--2---:R-:W-:Y:S05]  /*83a0*/  @!P0 BRA `(.L_x_3432) ;  /* 0xfffffffc00f08947 */ /* 0x004fea000383ffff */
[----:B------:R-:W-:Y:S05]  /*83b0*/  BRA `(.L_x_3471) ;  /* 0xffffffdc00387947 */ /* 0x000fea000383ffff */
.L_x_3436:
[----:B-1----:R1:W2:Y:S02]  /*83c0*/  SYNCS.PHASECHK.TRANS64.TRYWAIT P1, [R0+URZ+0x26840], R20 ;  /* 0x02684014000075a7 */ /* 0x0022a4000802017f */
[----:B--2---:R-:W-:Y:S05]  /*83d0*/  @!P1 NANOSLEEP.SYNCS 0x989680 ;  /* 0x009896800000995d */ /* 0x004fea0003900000 */
[----:B------:R-:W2:Y:S02]  /*83e0*/  @!P1 SYNCS.PHASECHK.TRANS64 P1, [R0+URZ+0x26840], R20 ;  /* 0x02684014000095a7 */ /* 0x000ea4000802007f */
[----:B--2---:R-:W-:Y:S05]  /*83f0*/  @!P1 BRA `(.L_x_3436) ;  /* 0xfffffffc00f09947 */ /* 0x004fea000383ffff */
[----:B------:R-:W-:Y:S05]  /*8400*/  BRA `(.L_x_3472) ;  /* 0xffffffe400647947 */ /* 0x000fea000383ffff */
.L_x_3438:
[----:B--2---:R2:W3:Y:S02]  /*8410*/  SYNCS.PHASECHK.TRANS64.TRYWAIT P1, [R0+URZ+0x26828], R20 ;  /* 0x02682814000075a7 */ /* 0x0044e4000802017f */
[----:B---3--:R-:W-:Y:S05]  /*8420*/  @!P1 NANOSLEEP.SYNCS 0x989680 ;  /* 0x009896800000995d */ /* 0x008fea0003900000 */
[----:B------:R-:W3:Y:S02]  /*8430*/  @!P1 SYNCS.PHASECHK.TRANS64 P1, [R0+URZ+0x26828], R20 ;  /* 0x02682814000095a7 */ /* 0x000ee4000802007f */
[----:B---3--:R-:W-:Y:S05]  /*8440*/  @!P1 BRA `(.L_x_3438) ;  /* 0xfffffffc00f09947 */ /* 0x008fea000383ffff */
[----:B------:R-:W-:Y:S05]  /*8450*/  BRA `(.L_x_3473) ;  /* 0xffffffe800107947 */ /* 0x000fea000383ffff */
.L_x_3440:
[----:B---3--:R3:W4:Y:S02]  /*8460*/  SYNCS.PHASECHK.TRANS64.TRYWAIT P1, [R0+URZ+0x26848], R20 ;  /* 0x02684814000075a7 */ /* 0x008724000802017f */
[----:B----4-:R-:W-:Y:S05]  /*8470*/  @!P1 NANOSLEEP.SYNCS 0x989680 ;  /* 0x009896800000995d */ /* 0x010fea0003900000 */
[----:B------:R-:W4:Y:S02]  /*8480*/  @!P1 SYNCS.PHASECHK.TRANS64 P1, [R0+URZ+0x26848], R20 ;  /* 0x02684814000095a7 */ /* 0x000f24000802007f */
[----:B----4-:R-:W-:Y:S05]  /*8490*/  @!P1 BRA `(.L_x_3440) ;  /* 0xfffffffc00f09947 */ /* 0x010fea000383ffff */
[----:B------:R-:W-:Y:S05]  /*84a0*/  BRA `(.L_x_3474) ;  /* 0xffffffe8009c7947 */ /* 0x000fea000383ffff */
.L_x_3442:
[----:B------:R-:W-:-:S07]  /*84b0*/  SHF.L.U32 R5, R9, 0x1f, RZ ;  /* 0x0000001f09057819 */ /* 0x000fce00000006ff */
.L_x_3475:
[----:B--2---:R2:W3:Y:S02]  /*84c0*/  SYNCS.PHASECHK.TRANS64.TRYWAIT P1, [R0+URZ+0x26820], R5 ;  /* 0x02682005000075a7 */ /* 0x0044e4000802017f */
[----:B---3--:R-:W-:Y:S05]  /*84d0*/  @!P1 NANOSLEEP.SYNCS 0x989680 ;  /* 0x009896800000995d */ /* 0x008fea0003900000 */
[----:B------:R-:W3:Y:S02]  /*84e0*/  @!P1 SYNCS.PHASECHK.TRANS64 P1, [R0+URZ+0x26820], R5 ;  /* 0x02682005000095a7 */ /* 0x000ee4000802007f */
[----:B---3--:R-:W-:Y:S05]  /*84f0*/  @!P1 BRA `(.L_x_3475) ;  /* 0xfffffffc00f09947 */ /* 0x008fea000383ffff */
[----:B------:R-:W-:Y:S05]  /*8500*/  BRA `(.L_x_3476) ;  /* 0xffffffec00387947 */ /* 0x000fea000383ffff */
.L_x_3445:
[----:B--2---:R2:W3:Y:S02]  /*8510*/  SYNCS.PHASECHK.TRANS64.TRYWAIT P1, [R0+URZ+0x26840], R7 ;  /* 0x02684007000075a7 */ /* 0x0044e4000802017f */
[----:B---3--:R-:W-:Y:S05]  /*8520*/  @!P1 NANOSLEEP.SYNCS 0x989680 ;  /* 0x009896800000995d */ /* 0x008fea0003900000 */
[----:B------:R-:W3:Y:S02]  /*8530*/  @!P1 SYNCS.PHASECHK.TRANS64 P1, [R0+URZ+0x26840], R7 ;  /* 0x02684007000095a7 */ /* 0x000ee4000802007f */
[----:B---3--:R-:W-:Y:S05]  /*8540*/  @!P1 BRA `(.L_x_3445) ;  /* 0xfffffffc00f09947 */ /* 0x008fea000383ffff */
[----:B------:R-:W-:Y:S05]  /*8550*/  BRA `(.L_x_3477) ;  /* 0xffffffec00e07947 */ /* 0x000fea000383ffff */
.L_x_3447:
[----:B---3--:R3:W4:Y:S02]  /*8560*/  SYNCS.PHASECHK.TRANS64.TRYWAIT P1, [R0+URZ+0x26828], R7 ;  /* 0x02682807000075a7 */ /* 0x008724000802017f */
[----:B----4-:R-:W-:Y:S05]  /*8570*/  @!P1 NANOSLEEP.SYNCS 0x989680 ;  /* 0x009896800000995d */ /* 0x010fea0003900000 */
[----:B------:R-:W4:Y:S02]  /*8580*/  @!P1 SYNCS.PHASECHK.TRANS64 P1, [R0+URZ+0x26828], R7 ;  /* 0x02682807000095a7 */ /* 0x000f24000802007f */
[----:B----4-:R-:W-:Y:S05]  /*8590*/  @!P1 BRA `(.L_x_3447) ;  /* 0xfffffffc00f09947 */ /* 0x010fea000383ffff */
[----:B------:R-:W-:Y:S05]  /*85a0*/  BRA `(.L_x_3478) ;  /* 0xfffffff000847947 */ /* 0x000fea000383ffff */
.L_x_3449:
[----:B----4-:R4:W1:Y:S02]  /*85b0*/  SYNCS.PHASECHK.TRANS64.TRYWAIT P0, [R3+URZ+0x26840], R2 ;  /* 0x02684002030075a7 */ /* 0x010864000800017f */
[----:B-1----:R-:W-:Y:S05]  /*85c0*/  @!P0 NANOSLEEP.SYNCS 0x989680 ;  /* 0x009896800000895d */ /* 0x002fea0003900000 */
[----:B------:R-:W1:Y:S02]  /*85d0*/  @!P0 SYNCS.PHASECHK.TRANS64 P0, [R3+URZ+0x26840], R2 ;  /* 0x02684002030085a7 */ /* 0x000e64000800007f */
[----:B-1----:R-:W-:Y:S05]  /*85e0*/  @!P0 BRA `(.L_x_3449) ;  /* 0xfffffffc00f08947 */ /* 0x002fea000383ffff */
[----:B------:R-:W-:Y:S05]  /*85f0*/  BRA `(.L_x_3479) ;  /* 0xfffffff400287947 */ /* 0x000fea000383ffff */
.L_x_3451:
[----:B------:R-:W-:Y:S01]  /*8600*/  BSSY B0, `(.L_x_3480) ;  /* 0x0000006000007945 */ /* 0x000fe20003800000 */
[----:B------:R-:W-:-:S07]  /*8610*/  IMAD.MOV.U32 R15, RZ, RZ, -0x1 ;  /* 0xffffffffff0f7424 */ /* 0x000fce00078e00ff */
[----:B------:R-:W-:Y:S05]  /*8620*/  WARPSYNC.COLLECTIVE R15, `(.L_x_3481) ;  /* 0x000000000f0c7348 */ /* 0x000fea0003c00000 */
[----:B------:R-:W-:Y:S02]  /*8630*/  ELECT P6, UR62, PT ;  /* 0x00000000003e782f */ /* 0x000fe400038c0000 */
[----:B------:R-:W-:Y:S01]  /*8640*/  MOV R14, UR62 ;  /* 0x0000003e000e7c02 */ /* 0x000fe20008000f00 */
[----:B------:R-:W-:Y:S10]  /*8650*/  ENDCOLLECTIVE ;  /* 0x000000000000791b */ /* 0x000ff40003800000 */
.L_x_3481:
[----:B------:R-:W-:Y:S05]  /*8660*/  BSYNC B0 ;  /* 0x0000000000007941 */ /* 0x000fea0003800000 */
.L_x_3480:
[----:B------:R-:W-:Y:S01]  /*8670*/  PLOP3.LUT P0, PT, P6, PT, PT, 0x80, 0x0 ;  /* 0x000000000000781c */ /* 0x000fe2000370f070 */
[----:B------:R-:W-:-:S12]  /*8680*/  BRA `(.L_x_3482) ;  /* 0xfffffff400ec7947 */ /* 0x000fd8000383ffff */
.L_x_3455:
[----:B-1----:R1:W2:Y:S02]  /*8690*/  SYNCS.PHASECHK.TRANS64.TRYWAIT P1, [R6+URZ], R5 ;  /* 0x00000005060075a7 */ /* 0x0022a4000802017f */
[----:B--2---:R-:W-:Y:S05]  /*86a0*/  @!P1 NANOSLEEP.SYNCS 0x989680 ;  /* 0x009896800000995d */ /* 0x004fea0003900000 */
[----:B------:R-:W2:Y:S02]  /*86b0*/  @!P1 SYNCS.PHASECHK.TRANS64 P1, [R6+URZ], R5 ;  /* 0x00000005060095a7 */ /* 0x000ea4000802007f */
[----:B--2---:R-:W-:Y:S05]  /*86c0*/  @!P1 BRA `(.L_x_3455) ;  /* 0xfffffffc00f09947 */ /* 0x004fea000383ffff */
[----:B------:R-:W-:Y:S05]  /*86d0*/  BRA `(.L_x_3483) ;  /* 0xfffffff800307947 */ /* 0x000fea000383ffff */
.L_x_3456:
[----:B--2---:R2:W3:Y:S02]  /*86e0*/  SYNCS.PHASECHK.TRANS64.TRYWAIT P1, [R3+URZ], R2 ;  /* 0x00000002030075a7 */ /* 0x0044e4000802017f */
[----:B---3--:R-:W-:Y:S05]  /*86f0*/  @!P1 NANOSLEEP.SYNCS 0x989680 ;  /* 0x009896800000995d */ /* 0x008fea0003900000 */
[----:B------:R-:W3:Y:S02]  /*8700*/  @!P1 SYNCS.PHASECHK.TRANS64 P1, [R3+URZ], R2 ;  /* 0x00000002030095a7 */ /* 0x000ee4000802007f */
[----:B---3--:R-:W-:Y:S05]  /*8710*/  @!P1 BRA `(.L_x_3456) ;  /* 0xfffffffc00f09947 */ /* 0x008fea000383ffff */
[----:B------:R-:W-:Y:S05]  /*8720*/  BRA `(.L_x_3484) ;  /* 0xfffffff800247947 */ /* 0x000fea000383ffff */
.L_x_3458:
[----:B--2---:R2:W3:Y:S02]  /*8730*/  SYNCS.PHASECHK.TRANS64.TRYWAIT P0, [R0+URZ], R5 ;  /* 0x00000005000075a7 */ /* 0x0044e4000800017f */
[----:B---3--:R-:W-:Y:S05]  /*8740*/  @!P0 NANOSLEEP.SYNCS 0x989680 ;  /* 0x009896800000895d */ /* 0x008fea0003900000 */
[----:B------:R-:W3:Y:S02]  /*8750*/  @!P0 SYNCS.PHASECHK.TRANS64 P0, [R0+URZ], R5 ;  /* 0x00000005000085a7 */ /* 0x000ee4000800007f */
[----:B---3--:R-:W-:Y:S05]  /*8760*/  @!P0 BRA `(.L_x_3458) ;  /* 0xfffffffc00f08947 */ /* 0x008fea000383ffff */
[----:B------:R-:W-:Y:S05]  /*8770*/  BRA `(.L_x_3485) ;  /* 0xfffffff800287947 */ /* 0x000fea000383ffff */
.L_x_3486:
        /* <DEDUP_REMOVED lines=16> */
.L_x_6578:


//--------------------- .text._ZN7cutlass13device_kernelIN5flash11enable_sm90INS1_16FlashAttnBwdSm90INS1_25CollectiveMainloopBwdSm90ILi2ELi2ELi2EN4cute5tupleIJNS5_1CILi1EEES8_S8_EEENS6_IJNS7_ILi64EEENS7_ILi128EEENS7_ILi96EEEEEENS_6half_tEfNS_4arch4Sm90ELb0ELb0ELb0ELb0ELb0ELb1ELb0ELb0ELi2ELi1ELi2ELi1ELb1EEENS1_24CollectiveEpilogueBwdGQAISD_fSG_Li256ELb0ELb0EEENS1_19SingleTileSchedulerILb0ELb0ELb0ELi128EEEEEEEEEvNT_6ParamsE --------------------------
	.section	.text._ZN7cutlass13device_kernelIN5flash11enable_sm90INS1_16FlashAttnBwdSm90INS1_25CollectiveMainloopBwdSm90ILi2ELi2ELi2EN4cute5tupleIJNS5_1CILi1EEES8_S8_EEENS6_IJNS7_ILi64EEENS7_ILi128EEENS7_ILi96EEEEEENS_6half_tEfNS_4arch4Sm90ELb0ELb0ELb0ELb0ELb0ELb1ELb0ELb0ELi2ELi1ELi2ELi1ELb1EEENS1_24CollectiveEpilogueBwdGQAISD_fSG_Li256ELb0ELb0EEENS1_19SingleTileSchedulerILb0ELb0ELb0ELi128EEEEEEEEEvNT_6ParamsE,"ax",@progbits
	.align	128
.text._ZN7cutlass13device_kernelIN5flash11enable_sm90INS1_16FlashAttnBwdSm90INS1_25CollectiveMainloopBwdSm90ILi2ELi2ELi2EN4cute5tupleIJNS5_1CILi1EEES8_S8_EEENS6_IJNS7_ILi64EEENS7_ILi128EEENS7_ILi96EEEEEENS_6half_tEfNS_4arch4Sm90ELb0ELb0ELb0ELb0ELb0ELb1ELb0ELb0ELi2ELi1ELi2ELi1ELb1EEENS1_24CollectiveEpilogueBwdGQAISD_fSG_Li256ELb0ELb0EEENS1_19SingleTileSchedulerILb0ELb0ELb0ELi128EEEEEEEEEvNT_6ParamsE:
        .type           _ZN7cutlass13device_kernelIN5flash11enable_sm90INS1_16FlashAttnBwdSm90INS1_25CollectiveMainloopBwdSm90ILi2ELi2ELi2EN4cute5tupleIJNS5_1CILi1EEES8_S8_EEENS6_IJNS7_ILi64EEENS7_ILi128EEENS7_ILi96EEEEEENS_6half_tEfNS_4arch4Sm90ELb0ELb0ELb0ELb0ELb0ELb1ELb0ELb0ELi2ELi1ELi2ELi1ELb1EEENS1_24CollectiveEpilogueBwdGQAISD_fSG_Li256ELb0ELb0EEENS1_19SingleTileSchedulerILb0ELb0ELb0ELi128EEEEEEEEEvNT_6ParamsE,@function
        .size           _ZN7cutlass13device_kernelIN5flash11enable_sm90INS1_16FlashAttnBwdSm90INS1_25CollectiveMainloopBwdSm90ILi2ELi2ELi2EN4cute5tupleIJNS5_1CILi1EEES8_S8_EEENS6_IJNS7_ILi64EEENS7_ILi128EEENS7_ILi96EEEEEENS_6half_tEfNS_4arch4Sm90ELb0ELb0ELb0ELb0ELb0ELb1ELb0ELb0ELi2ELi1ELi2ELi1ELb1EEENS1_24CollectiveEpilogueBwdGQAISD_fSG_Li256ELb0ELb0EEENS1_19SingleTileSchedulerILb0ELb0ELb0ELi128EEEEEEEEEvNT_6ParamsE,(.L_x_6579 - _ZN7cutlass13device_kernelIN5flash11enable_sm90INS1_16FlashAttnBwdSm90INS1_25CollectiveMainloopBwdSm90ILi2ELi2ELi2EN4cute5tupleIJNS5_1CILi1EEES8_S8_EEENS6_IJNS7_ILi64EEENS7_ILi128EEENS7_ILi96EEEEEENS_6half_tEfNS_4arch4Sm90ELb0ELb0ELb0ELb0ELb0ELb1ELb0ELb0ELi2ELi1ELi2ELi1ELb1EEENS1_24CollectiveEpilogueBwdGQAISD_fSG_Li256ELb0ELb0EEENS1_19SingleTileSchedulerILb0ELb0ELb0ELi128EEEEEEEEEvNT_6ParamsE)
        .other          _ZN7cutlass13device_kernelIN5flash11enable_sm90INS1_16FlashAttnBwdSm90INS1_25CollectiveMainloopBwdSm90ILi2ELi2ELi2EN4cute5tupleIJNS5_1CILi1EEES8_S8_EEENS6_IJNS7_ILi64EEENS7_ILi128EEENS7_ILi96EEEEEENS_6half_tEfNS_4arch4Sm90ELb0ELb0ELb0ELb0ELb0ELb1ELb0ELb0ELi2ELi1ELi2ELi1ELb1EEENS1_24CollectiveEpilogueBwdGQAISD_fSG_Li256ELb0ELb0EEENS1_19SingleTileSchedulerILb0ELb0ELb0ELi128EEEEEEEEEvNT_6ParamsE,@"STO_CUDA_ENTRY STV_DEFAULT"
_ZN7cutlass13device_kernelIN5flash11enable_sm90INS1_16FlashAttnBwdSm90INS1_25CollectiveMainloopBwdSm90ILi2ELi2ELi2EN4cute5tupleIJNS5_1CILi1EEES8_S8_EEENS6_IJNS7_ILi64EEENS7_ILi128EEENS7_ILi96EEEEEENS_6half_tEfNS_4arch4Sm90ELb0ELb0ELb0ELb0ELb0ELb1ELb0ELb0ELi2ELi1ELi2ELi1ELb1EEENS1_24CollectiveEpilogueBwdGQAISD_fSG_Li256ELb0ELb0EEENS1_19SingleTileSchedulerILb0ELb0ELb0ELi128EEEEEEEEEvNT_6ParamsE:
        /* <DEDUP_REMOVED lines=23> */
.L_x_3488:
[----:B------:R-:W-:Y:S05]  /*0170*/  BSYNC B0 ;  /* 0x0000000000007941 */ /* 0x000fea0003800000 */
.L_x_3487:
        /* <DEDUP_REMOVED lines=37> */
.L_x_3489:
        /* <DEDUP_REMOVED lines=22> */
.L_x_3490:
[----:B------:R-:W-:Y:S01]  /*0530*/  PLOP3.LUT P0, PT, PT, PT, UP0, 0x80, 0x0 ;  /* 0x000000000000781c */ /* 0x000fe20003f0f008 */
[----:B------:R-:W-:Y:S01]  /*0540*/  NOP ;  /* 0x0000000000007918 */ /* 0x000fe20000000000 */
[----:B------:R-:W-:Y:S01]  /*0550*/  BSSY B6, `(.L_x_3491) ;  /* 0x000070b000067945 */ /* 0x000fe20003800000 */
[----:B-12-45:R-:W-:Y:S10]  /*0560*/  BAR.SYNC.DEFER_BLOCKING 0x0 ;  /* 0x0000000000007b1d */ /* 0x036ff40000010000 */
[----:B------:R-:W-:Y:S05]  /*0570*/  @!P0 BRA `(.L_x_3492) ;  /* 0x0000004000848947 */ /* 0x000fea0003800000 */
.L_x_3493:
        /* <DEDUP_REMOVED lines=33> */
.L_x_3496:
        /* <DEDUP_REMOVED lines=15> */
.L_x_3495:
        /* <DEDUP_REMOVED lines=22> */
.L_x_3498:
        /* <DEDUP_REMOVED lines=15> */
.L_x_3497:
[----:B------:R-:W-:Y:S01]  /*0ad0*/  SHF.R.S32.HI R41, RZ, 0x1f, R22 ;  /* 0x0000001fff297819 */ /* 0x000fe20000011416 */
[----:B------:R-:W-:-:S03]  /*0ae0*/  UMOV UR4, 0xffffffff ;  /* 0xffffffff00047882 */ /* 0x000fc60000000000 */
[----:B------:R-:W-:-:S04]  /*0af0*/  LEA.HI R0, R41, R22, RZ, 0x7 ;  /* 0x0000001629007211 */ /* 0x000fc800078f38ff */
[----:B------:R-:W-:Y:S01]  /*0b00*/  SHF.R.S32.HI R16, RZ, 0x7, R0 ;  /* 0x00000007ff107819 */ /* 0x000fe20000011400 */
[----:B------:R-:W-:Y:S06]  /*0b10*/  BRA.DIV UR4, `(.L_x_3499) ;  /* 0x0000006a04c07947 */ /* 0x000fec000b800000 */
[----:B------:R1:W2:Y:S02]  /*0b20*/  SHFL.IDX PT, R14, R16, RZ, 0x1f ;  /* 0x00001fff100e7589 */ /* 0x0002a400000e0000 */
.L_x_3569:
        /* <DEDUP_REMOVED lines=15> */
.L_x_3500:
        /* <DEDUP_REMOVED lines=19> */
.L_x_3502:
        /* <DEDUP_REMOVED lines=173> */
[----:B------:R-:W-:Y:S01]  /*1820*/  USHF.R.S32.HI UR7, URZ, 0x6, UR7 ;  /* 0x000000063f077899 */ /* 0x000fe20008011407 */
[----:B------:R-:W-:Y:S01]  /*1830*/  UMOV UR6, URZ ;  /* 0x0000003f00067c82 */ /* 0x000fe20008000000 */
[----:B------:R-:W-:-:S10]  /*1840*/  ULDC UR20, c[0x0][0x744] ;  /* 0x0001d10000147ab9 */ /* 0x000fd40000000800 */
.L_x_3514:
[----:B------:R-:W-:-:S06]  /*1850*/  UISETP.NE.AND UP0, UPT, UR11, 0x3, UPT ;  /* 0x000000030b00788c */ /* 0x000fcc000bf05270 */
[----:B------:R-:W-:-:S13]  /*1860*/  PLOP3.LUT P0, PT, PT, PT, UP0, 0x80, 0x0 ;  /* 0x000000000000781c */ /* 0x000fda0003f0f008 */
[----:B-1----:R-:W-:Y:S05]  /*1870*/  @!P0 BRA `(.L_x_3504) ;  /* 0x0000000000048947 */ /* 0x002fea0003800000 */
[----:B------:R-:W-:Y:S01]  /*1880*/  BPT.TRAP 0x1 ;  /* 0x000000040000795c */ /* 0x000fe20000300000 */
.L_x_3504:
[----:B------:R-:W-:Y:S01]  /*1890*/  R2UR UR8, R18 ;  /* 0x00000000120872ca */ /* 0x000fe200000e0000 */
[----:B------:R-:W-:-:S05]  /*18a0*/  IMAD.U32 R22, RZ, RZ, UR5 ;  /* 0x00000005ff167e24 */ /* 0x000fca000f8e00ff */
[----:B------:R-:W-:-:S07]  /*18b0*/  SHF.L.U32 R22, R22, 0x1f, RZ ;  /* 0x0000001f16167819 */ /* 0x000fce00000006ff */
[----:B------:R-:W-:-:S09]  /*18c0*/  ULEA UR8, UR6, UR8, 0x3 ;  /* 0x0000000806087291 */ /* 0x000fd2000f8e183f */
[----:B------:R2:W3:Y:S01]  /*18d0*/  SYNCS.PHASECHK.TRANS64.TRYWAIT P1, [UR8+0x26810], R22 ;  /* 0x02681016ff0075a7 */ /* 0x0004e20008020148 */
[----:B------:R-:W-:Y:S05]  /*18e0*/  @!P0 BRA `(.L_x_3505) ;  /* 0x0000000000048947 */ /* 0x000fea0003800000 */
[----:B------:R-:W-:Y:S01]  /*18f0*/  BPT.TRAP 0x1 ;  /* 0x000000040000795c */ /* 0x000fe20000300000 */
.L_x_3505:
[----:B---3--:R-:W-:Y:S05]  /*1900*/  @P1 BRA `(.L_x_3506) ;  /* 0x0000000000081947 */ /* 0x008fea0003800000 */
[----:B------:R-:W3:Y:S02]  /*1910*/  SYNCS.PHASECHK.TRANS64.TRYWAIT P1, [UR8+0x26810], R22 ;  /* 0x02681016ff0075a7 */ /* 0x000ee40008020148 */
[----:B---3--:R-:W-:Y:S05]  /*1920*/  @!P1 BRA `(.L_x_3507) ;  /* 0x0000005c00709947 */ /* 0x008fea0003800000 */
.L_x_3506:
        /* <DEDUP_REMOVED lines=67> */
.L_x_3508:
[----:B------:R1:W1:Y:S01]  /*1d60*/  SYNCS.PHASECHK.TRANS64.TRYWAIT P1, [UR8+0x26830], R22 ;  /* 0x02683016ff0075a7 */ /* 0x0002620008020148 */
[----:B------:R-:W-:Y:S05]  /*1d70*/  @!P0 BRA `(.L_x_3509) ;  /* 0x0000000000048947 */ /* 0x000fea0003800000 */
[----:B------:R-:W-:Y:S01]  /*1d80*/  BPT.TRAP 0x1 ;  /* 0x000000040000795c */ /* 0x000fe20000300000 */
.L_x_3509:
[----:B-1----:R-:W-:Y:S05]  /*1d90*/  @P1 BRA `(.L_x_3510) ;  /* 0x0000000000081947 */ /* 0x002fea0003800000 */
[----:B------:R-:W1:Y:S02]  /*1da0*/  SYNCS.PHASECHK.TRANS64.TRYWAIT P1, [UR8+0x26830], R22 ;  /* 0x02683016ff0075a7 */ /* 0x000e640008020148 */
[----:B-1----:R-:W-:Y:S05]  /*1db0*/  @!P1 BRA `(.L_x_3511) ;  /* 0x0000005800649947 */ /* 0x002fea0003800000 */
.L_x_3510:
[----:B------:R-:W-:Y:S01]  /*1dc0*/  R2UR UR10, R18 ;  /* 0x00000000120a72ca */ /* 0x000fe200000e0000 */
[----:B------:R-:W-:Y:S01]  /*1dd0*/  WARPGROUP.ARRIVE ;  /* 0x00000000000079c5 */ /* 0x000fe20000000000 */
[----:B------:R-:W-:Y:S01]  /*1de0*/  UMOV UR15, 0x80000020 ;  /* 0x80000020000f7882 */ /* 0x000fe20000000000 */
[C---:B------:R-:W-:Y:S01]  /*1df0*/  ISETP.GT.AND P2, PT, R3.reuse, RZ, PT ;  /* 0x000000ff0300720c */ /* 0x040fe20003f44270 */
[----:B------:R-:W-:Y:S01]  /*1e00*/  UMOV UR19, 0xc0000010 ;  /* 0xc000001000137882 */ /* 0x000fe20000000000 */
[----:B------:R-:W-:Y:S01]  /*1e10*/  ISETP.GT.AND P1, PT, R3, 0x8, PT ;  /* 0x000000080300780c */ /* 0x000fe20003f24270 */
[----:B------:R-:W-:Y:S01]  /*1e20*/  UMOV UR17, 0x40000040 ;  /* 0x4000004000117882 */ /* 0x000fe20000000000 */
[----:B--2---:R-:W-:Y:S02]  /*1e30*/  FSEL R22, R153, -INF , P2 ;  /* 0xff80000099167808 */ /* 0x004fe40001000000 */
[----:B------:R-:W-:Y:S02]  /*1e40*/  FSEL R213, R152, -INF , P2 ;  /* 0xff80000098d57808 */ /* 0x000fe40001000000 */
[----:B------:R-:W-:Y:S01]  /*1e50*/  FSEL R214, R181, -INF , P2 ;  /* 0xff800000b5d67808 */ /* 0x000fe20001000000 */
[----:B------:R-:W-:Y:S01]  /*1e60*/  FFMA.FTZ R153, R22, UR20, -R211 ;  /* 0x0000001416997c23 */ /* 0x000fe200080108d3 */
[----:B------:R-:W-:Y:S01]  /*1e70*/  UIADD3 UR10, UR10, 0x18000, URZ ;  /* 0x000180000a0a7890 */ /* 0x000fe2000fffe03f */
[----:B------:R-:W-:Y:S01]  /*1e80*/  FSEL R22, R157, -INF , P2 ;  /* 0xff8000009d167808 */ /* 0x000fe20001000000 */
[----:B------:R-:W-:Y:S01]  /*1e90*/  FFMA.FTZ R152, R213, UR20, -R210 ;  /* 0x00000014d5987c23 */ /* 0x000fe200080108d2 */
[----:B------:R-:W-:Y:S01]  /*1ea0*/  FSEL R157, R160, -INF , P2 ;  /* 0xff800000a09d7808 */ /* 0x000fe20001000000 */
[----:B------:R-:W-:Y:S01]  /*1eb0*/  USHF.R.U32.HI UR10, URZ, 0x4, UR10 ;  /* 0x000000043f0a7899 */ /* 0x000fe2000801160a */
[----:B------:R-:W-:Y:S01]  /*1ec0*/  FSEL R213, R156, -INF , P2 ;  /* 0xff8000009cd57808 */ /* 0x000fe20001000000 */
[----:B------:R-:W-:Y:S01]  /*1ed0*/  FFMA.FTZ R215, R22, UR20, -R21 ;  /* 0x0000001416d77c23 */ /* 0x000fe20008010815 */
[----:B------:R-:W-:Y:S01]  /*1ee0*/  FSEL R22, R161, -INF , P2 ;  /* 0xff800000a1167808 */ /* 0x000fe20001000000 */
[----:B------:R-:W-:Y:S01]  /*1ef0*/  ULOP3.LUT UR10, UR10, 0x3fff, URZ, 0xc0, !UPT ;  /* 0x00003fff0a0a7892 */ /* 0x000fe2000f8ec03f */
[----:B------:R-:W-:Y:S01]  /*1f00*/  FFMA.FTZ R160, R157, UR20, -R14 ;  /* 0x000000149da07c23 */ /* 0x000fe2000801080e */
[----:B------:R-:W-:Y:S01]  /*1f10*/  FSEL R157, R164, -INF , P2 ;  /* 0xff800000a49d7808 */ /* 0x000fe20001000000 */
[----:B------:R-:W-:Y:S01]  /*1f20*/  FFMA.FTZ R208, R213, UR20, -R20 ;  /* 0x00000014d5d07c23 */ /* 0x000fe20008010814 */
[----:B------:R-:W-:Y:S01]  /*1f30*/  ULOP3.LUT UR12, UR10, 0x10000, URZ, 0xfc, !UPT ;  /* 0x000100000a0c7892 */ /* 0x000fe2000f8efc3f */
[----:B------:R-:W-:Y:S01]  /*1f40*/  FFMA.FTZ R213, R22, UR20, -R15 ;  /* 0x0000001416d57c23 */ /* 0x000fe2000801080f */
[----:B------:R-:W-:Y:S01]  /*1f50*/  FSEL R22, R165, -INF , P2 ;  /* 0xff800000a5167808 */ /* 0x000fe20001000000 */
[----:B------:R-:W-:Y:S01]  /*1f60*/  FFMA.FTZ R161, R157, UR20, -R10 ;  /* 0x000000149da17c23 */ /* 0x000fe2000801080a */
[----:B------:R-:W-:Y:S01]  /*1f70*/  UIMAD UR12, UR6, 0x300, UR12 ;  /* 0x00000300060c78a4 */ /* 0x000fe2000f8e020c */
[----:B------:R-:W-:Y:S01]  /*1f80*/  FSEL R157, R168, -INF , P2 ;  /* 0xff800000a89d7808 */ /* 0x000fe20001000000 */
[----:B------:R-:W1:Y:S01]  /*1f90*/  MUFU.EX2 R160, R160 ;  /* 0x000000a000a07308 */ /* 0x000e620000000800 */
[----:B------:R-:W-:Y:S01]  /*1fa0*/  FFMA.FTZ R164, R22, UR20, -R11 ;  /* 0x0000001416a47c23 */ /* 0x000fe2000801080b */
[----:B------:R-:W-:Y:S01]  /*1fb0*/  FSEL R156, R169, -INF , P2 ;  /* 0xff800000a99c7808 */ /* 0x000fe20001000000 */
[----:B------:R-:W-:Y:S01]  /*1fc0*/  ULOP3.LUT UR10, UR10, 0x1000000, URZ, 0xfc, !UPT ;  /* 0x010000000a0a7892 */ /* 0x000fe2000f8efc3f */
[----:B------:R-:W-:Y:S01]  /*1fd0*/  FFMA.FTZ R22, R157, UR20, -R12 ;  /* 0x000000149d167c23 */ /* 0x000fe2000801080c */
[----:B------:R-:W-:Y:S01]  /*1fe0*/  UMOV UR14, UR12 ;  /* 0x0000000c000e7c82 */ /* 0x000fe20008000000 */
[----:B------:R-:W-:Y:S01]  /*1ff0*/  FSEL R157, R154, -INF , P1 ;  /* 0xff8000009a9d7808 */ /* 0x000fe20000800000 */
[----:B------:R-:W-:Y:S01]  /*2000*/  HGMMA.64x64x16.F32 R120, R184, gdesc[UR12], RZ, !UPT, gsb0 ;  /* 0x00e0000cb8787df0 */ /* 0x000fe2000c0008ff */
[----:B------:R-:W-:Y:S01]  /*2010*/  UIADD3 UR14, UR12, 0x2, URZ ;  /* 0x000000020c0e7890 */ /* 0x000fe2000fffe03f */
[----:B------:R-:W-:Y:S01]  /*2020*/  FSEL R154, R155, -INF , P1 ;  /* 0xff8000009b9a7808 */ /* 0x000fe20000800000 */
[----:B------:R-:W-:Y:S01]  /*2030*/  UMOV UR15, 0x80000020 ;  /* 0x80000020000f7882 */ /* 0x000fe20000000000 */
[----:B------:R-:W-:Y:S01]  /*2040*/  FSEL R155, R158, -INF , P1 ;  /* 0xff8000009e9b7808 */ /* 0x000fe20000800000 */
[----:B------:R-:W-:Y:S01]  /*2050*/  FFMA.FTZ R156, R156, UR20, -R13 ;  /* 0x000000149c9c7c23 */ /* 0x000fe2000801080d */
[----:B------:R-:W-:Y:S01]  /*2060*/  FFMA.FTZ R157, R157, UR20, -R210 ;  /* 0x000000149d9d7c23 */ /* 0x000fe200080108d2 */
[----:B------:R-:W-:Y:S01]  /*2070*/  FFMA.FTZ R169, R154, UR20, -R211 ;  /* 0x000000149aa97c23 */ /* 0x000fe200080108d3 */
[----:B------:R-:W-:Y:S01]  /*2080*/  FSEL R154, R159, -INF , P1 ;  /* 0xff8000009f9a7808 */ /* 0x000fe20000800000 */
        /* <DEDUP_REMOVED lines=11> */
[----:B------:R-:W-:Y:S01]  /*2140*/  MUFU.EX2 R168, R157 ;  /* 0x0000009d00a87308 */ /* 0x000fe20000000800 */
[----:B------:R-:W-:Y:S01]  /*2150*/  FFMA.FTZ R155, R155, UR20, -R10 ;  /* 0x000000149b9b7c23 */ /* 0x000fe2000801080a */
[----:B------:R-:W-:Y:S01]  /*2160*/  FSEL R10, R167, -INF , P1 ;  /* 0xff800000a70a7808 */ /* 0x000fe20000800000 */
[----:B------:R-:W-:Y:S01]  /*2170*/  FFMA.FTZ R216, R181, UR20, -R6 ;  /* 0x00000014b5d87c23 */ /* 0x000fe20008010806 */
[----:B------:R-:W-:Y:S01]  /*2180*/  FSEL R211, R180, -INF , P2 ;  /* 0xff800000b4d37808 */ /* 0x000fe20001000000 */
[----:B------:R-:W-:Y:S01]  /*2190*/  UIMAD UR10, UR6, 0x300, UR10 ;  /* 0x00000300060a78a4 */ /* 0x000fe2000f8e020a */
[----:B------:R-:W-:Y:S01]  /*21a0*/  FSEL R180, R179, -INF , P1 ;  /* 0xff800000b3b47808 */ /* 0x000fe20000800000 */
[----:B------:R-:W-:Y:S01]  /*21b0*/  FFMA.FTZ R163, R10, UR20, -R11 ;  /* 0x000000140aa37c23 */ /* 0x000fe2000801080b */
[----:B------:R-:W-:Y:S01]  /*21c0*/  FSEL R11, R170, -INF , P1 ;  /* 0xff800000aa0b7808 */ /* 0x000fe20000800000 */
[----:B------:R2:W-:Y:S01]  /*21d0*/  MUFU.EX2 R162, R155 ;  /* 0x0000009b00a27308 */ /* 0x0005e20000000800 */
[----:B------:R-:W-:Y:S01]  /*21e0*/  FSEL R10, R171, -INF , P1 ;  /* 0xff800000ab0a7808 */ /* 0x000fe20000800000 */
[----:B------:R-:W-:Y:S01]  /*21f0*/  FFMA.FTZ R217, R180, UR20, -R7 ;  /* 0x00000014b4d97c23 */ /* 0x000fe20008010807 */
[----:B------:R-:W-:Y:S01]  /*2200*/  FSEL R179, R182, -INF , P1 ;  /* 0xff800000b6b37808 */ /* 0x000fe20000800000 */
[----:B------:R-:W-:Y:S01]  /*2210*/  FFMA.FTZ R166, R11, UR20, -R12 ;  /* 0x000000140ba67c23 */ /* 0x000fe2000801080c */
[----:B------:R-:W-:Y:S01]  /*2220*/  FSEL R11, R172, -INF , P2 ;  /* 0xff800000ac0b7808 */ /* 0x000fe20001000000 */
[----:B------:R-:W-:Y:S01]  /*2230*/  FFMA.FTZ R167, R10, UR20, -R13 ;  /* 0x000000140aa77c23 */ /* 0x000fe2000801080d */
[----:B------:R-:W-:Y:S01]  /*2240*/  FSEL R13, R174, -INF , P1 ;  /* 0xff800000ae0d7808 */ /* 0x000fe20000800000 */
[----:B------:R-:W3:Y:S01]  /*2250*/  MUFU.EX2 R213, R213 ;  /* 0x000000d500d57308 */ /* 0x000ee20000000800 */
[----:B------:R-:W-:Y:S01]  /*2260*/  FSEL R182, R183, -INF , P1 ;  /* 0xff800000b7b67808 */ /* 0x000fe20000800000 */
[----:B------:R-:W-:Y:S01]  /*2270*/  FFMA.FTZ R170, R11, UR20, -R8 ;  /* 0x000000140baa7c23 */ /* 0x000fe20008010808 */
[----:B------:R-:W-:Y:S01]  /*2280*/  FFMA.FTZ R180, R211, UR20, -R4 ;  /* 0x00000014d3b47c23 */ /* 0x000fe20008010804 */
[----:B------:R-:W-:Y:S01]  /*2290*/  FFMA.FTZ R171, R13, UR20, -R8 ;  /* 0x000000140dab7c23 */ /* 0x000fe20008010808 */
[----:B------:R-:W-:Y:S01]  /*22a0*/  FSEL R8, R173, -INF , P2 ;  /* 0xff800000ad087808 */ /* 0x000fe20001000000 */
[----:B------:R-:W-:Y:S01]  /*22b0*/  FFMA.FTZ R179, R179, UR20, -R4 ;  /* 0x00000014b3b37c23 */ /* 0x000fe20008010804 */
[----:B------:R-:W-:Y:S01]  /*22c0*/  FSEL R173, R176, -INF , P2 ;  /* 0xff800000b0ad7808 */ /* 0x000fe20001000000 */
[----:B------:R-:W3:Y:S01]  /*22d0*/  MUFU.EX2 R153, R153 ;  /* 0x0000009900997308 */ /* 0x000ee20000000800 */
[----:B------:R-:W-:Y:S01]  /*22e0*/  FFMA.FTZ R7, R214, UR20, -R5 ;  /* 0x00000014d6077c23 */ /* 0x000fe20008010805 */
[----:B------:R-:W-:Y:S01]  /*22f0*/  FFMA.FTZ R172, R8, UR20, -R9 ;  /* 0x0000001408ac7c23 */ /* 0x000fe20008010809 */
[----:B------:R-:W-:Y:S01]  /*2300*/  FSEL R8, R175, -INF , P1 ;  /* 0xff800000af087808 */ /* 0x000fe20000800000 */
[----:B------:R-:W-:Y:S01]  /*2310*/  FFMA.FTZ R178, R173, UR20, -R6 ;  /* 0x00000014adb27c23 */ /* 0x000fe20008010806 */
[----:B------:R-:W-:-:S03]  /*2320*/  FFMA.FTZ R6, R182, UR20, -R5 ;  /* 0x00000014b6067c23 */ /* 0x000fc60008010805 */
[----:B------:R-:W-:Y:S01]  /*2330*/  FFMA.FTZ R174, R8, UR20, -R9 ;  /* 0x0000001408ae7c23 */ /* 0x000fe20008010809 */
[----:B------:R1:W-:Y:S08]  /*2340*/  MUFU.EX2 R175, R172 ;  /* 0x000000ac00af7308 */ /* 0x0003f00000000800 */
[----:B------:R-:W3:Y:S08]  /*2350*/  MUFU.EX2 R169, R169 ;  /* 0x000000a900a97308 */ /* 0x000ef00000000800 */
[----:B------:R-:W3:Y:S01]  /*2360*/  MUFU.EX2 R152, R152 ;  /* 0x0000009800987308 */ /* 0x000ee20000000800 */
[----:B------:R-:W-:-:S02]  /*2370*/  WARPGROUP.DEPBAR.LE gsb0, 0x0 ;  /* 0x00008000000079c5 */ /* 0x000fc40000010000 */
[----:B------:R-:W-:-:S05]  /*2380*/  WARPGROUP.ARRIVE ;  /* 0x00000000000079c5 */ /* 0x000fca0000000000 */
[----:B------:R-:W3:Y:S01]  /*2390*/  MUFU.EX2 R170, R170 ;  /* 0x000000aa00aa7308 */ /* 0x000ee20000000800 */
[----:B------:R-:W-:Y:S01]  /*23a0*/  HGMMA.64x64x16.F32 R120, R196, gdesc[UR12], R120, gsb0 ;  /* 0x00e0000cc4787df0 */ /* 0x000fe20008000878 */
[----:B------:R-:W-:Y:S01]  /*23b0*/  UIADD3 UR14, UR12, 0x100, URZ ;  /* 0x000001000c0e7890 */ /* 0x000fe2000fffe03f */
[----:B------:R-:W-:-:S05]  /*23c0*/  UMOV UR15, 0x80000020 ;  /* 0x80000020000f7882 */ /* 0x000fca0000000000 */
[----:B------:R-:W3:Y:S08]  /*23d0*/  MUFU.EX2 R166, R166 ;  /* 0x000000a600a67308 */ /* 0x000ef00000000800 */
[----:B------:R-:W3:Y:S08]  /*23e0*/  MUFU.EX2 R167, R167 ;  /* 0x000000a700a77308 */ /* 0x000ef00000000800 */
[----:B------:R-:W3:Y:S08]  /*23f0*/  MUFU.EX2 R208, R208 ;  /* 0x000000d000d07308 */ /* 0x000ef00000000800 */
[----:B------:R-:W3:Y:S08]  /*2400*/  MUFU.EX2 R215, R215 ;  /* 0x000000d700d77308 */ /* 0x000ef00000000800 */
[----:B------:R-:W3:Y:S08]  /*2410*/  MUFU.EX2 R20, R20 ;  /* 0x0000001400147308 */ /* 0x000ef00000000800 */
[----:B------:R-:W3:Y:S08]  /*2420*/  MUFU.EX2 R21, R21 ;  /* 0x0000001500157308 */ /* 0x000ef00000000800 */
[----:B------:R-:W-:Y:S08]  /*2430*/  MUFU.EX2 R161, R161 ;  /* 0x000000a100a17308 */ /* 0x000ff00000000800 */
[----:B------:R-:W-:Y:S08]  /*2440*/  MUFU.EX2 R164, R164 ;  /* 0x000000a400a47308 */ /* 0x000ff00000000800 */
[----:B------:R-:W3:Y:S08]  /*2450*/  MUFU.EX2 R14, R14 ;  /* 0x0000000e000e7308 */ /* 0x000ef00000000800 */
[----:B------:R-:W3:Y:S01]  /*2460*/  MUFU.EX2 R15, R15 ;  /* 0x0000000f000f7308 */ /* 0x000ee20000000800 */
[----:B------:R-:W-:-:S02]  /*2470*/  WARPGROUP.DEPBAR.LE gsb0, 0x0 ;  /* 0x00008000000079c5 */ /* 0x000fc40000010000 */
[----:B----4-:R-:W-:-:S05]  /*2480*/  WARPGROUP.ARRIVE ;  /* 0x00000000000079c5 */ /* 0x010fca0000000000 */
[----:B------:R-:W4:Y:S01]  /*2490*/  MUFU.EX2 R163, R163 ;  /* 0x000000a300a37308 */ /* 0x000f220000000800 */
[----:B------:R-:W-:Y:S01]  /*24a0*/  HGMMA.64x64x16.F32 R120, R188, gdesc[UR12], R120, gsb0 ;  /* 0x00e0000cbc787df0 */ /* 0x000fe20008000878 */
[----:B------:R-:W-:Y:S01]  /*24b0*/  UIADD3 UR14, UR12, 0x102, URZ ;  /* 0x000001020c0e7890 */ /* 0x000fe2000fffe03f */
[----:B------:R-:W-:-:S05]  /*24c0*/  UMOV UR15, 0x80000020 ;  /* 0x80000020000f7882 */ /* 0x000fca0000000000 */
[----:B------:R-:W4:Y:S08]  /*24d0*/  MUFU.EX2 R22, R22 ;  /* 0x0000001600167308 */ /* 0x000f300000000800 */
[----:B------:R-:W4:Y:S08]  /*24e0*/  MUFU.EX2 R171, R171 ;  /* 0x000000ab00ab7308 */ /* 0x000f300000000800 */
[----:B------:R-:W4:Y:S08]  /*24f0*/  MUFU.EX2 R174, R174 ;  /* 0x000000ae00ae7308 */ /* 0x000f300000000800 */
[----:B------:R-:W4:Y:S08]  /*2500*/  MUFU.EX2 R178, R178 ;  /* 0x000000b200b27308 */ /* 0x000f300000000800 */
[----:B------:R-:W-:Y:S08]  /*2510*/  MUFU.EX2 R4, R216 ;  /* 0x000000d800047308 */ /* 0x000ff00000000800 */
[----:B------:R-:W4:Y:S08]  /*2520*/  MUFU.EX2 R5, R210 ;  /* 0x000000d200057308 */ /* 0x000f300000000800 */
        /* <DEDUP_REMOVED lines=23> */
[----:B------:R-:W3:Y:S04]  /*26a0*/  LDS.64 R12, [R212+0x1e220] ;  /* 0x01e22000d40c7984 */ /* 0x000ee80000000a00 */
[----:B--2---:R-:W2:Y:S04]  /*26b0*/  LDS.64 R154, [R212+0x1e240] ;  /* 0x01e24000d49a7984 */ /* 0x004ea80000000a00 */
[----:B------:R-:W4:Y:S04]  /*26c0*/  LDS.64 R156, [R212+0x1e260] ;  /* 0x01e26000d49c7984 */ /* 0x000f280000000a00 */
[----:B------:R-:W4:Y:S04]  /*26d0*/  LDS.64 R8, [R212+0x1e280] ;  /* 0x01e28000d4087984 */ /* 0x000f280000000a00 */
[----:B------:R-:W4:Y:S04]  /*26e0*/  LDS.64 R158, [R212+0x1e2a0] ;  /* 0x01e2a000d49e7984 */ /* 0x000f280000000a00 */
[----:B------:R-:W4:Y:S04]  /*26f0*/  LDS.64 R176, [R212+0x1e2e0] ;  /* 0x01e2e000d4b07984 */ /* 0x000f280000000a00 */
[----:B-1----:R-:W1:Y:S01]  /*2700*/  LDS.64 R172, [R212+0x1e2c0] ;  /* 0x01e2c000d4ac7984 */ /* 0x002e620000000a00 */
[--C-:B-----5:R-:W-:Y:S01]  /*2710*/  FADD.FTZ R181, R120, -R10.reuse ;  /* 0x8000000a78b57221 */ /* 0x120fe20000010000 */
[----:B------:R-:W-:Y:S01]  /*2720*/  FADD.FTZ R183, R122, -R10 ;  /* 0x8000000a7ab77221 */ /* 0x000fe20000010000 */
[--C-:B------:R-:W-:Y:S01]  /*2730*/  FADD.FTZ R10, R121, -R11.reuse ;  /* 0x8000000b790a7221 */ /* 0x100fe20000010000 */
[----:B------:R-:W-:Y:S01]  /*2740*/  FADD.FTZ R120, R123, -R11 ;  /* 0x8000000b7b787221 */ /* 0x000fe20000010000 */
[--C-:B---3--:R-:W-:Y:S01]  /*2750*/  FADD.FTZ R121, R124, -R12.reuse ;  /* 0x8000000c7c797221 */ /* 0x108fe20000010000 */
[----:B------:R-:W-:Y:S01]  /*2760*/  FADD.FTZ R123, R126, -R12 ;  /* 0x8000000c7e7b7221 */ /* 0x000fe20000010000 */
[--C-:B------:R-:W-:Y:S01]  /*2770*/  FADD.FTZ R12, R125, -R13.reuse ;  /* 0x8000000d7d0c7221 */ /* 0x100fe20000010000 */
[----:B------:R-:W-:Y:S01]  /*2780*/  FADD.FTZ R124, R127, -R13 ;  /* 0x8000000d7f7c7221 */ /* 0x000fe20000010000 */
[----:B------:R-:W3:Y:S01]  /*2790*/  MUFU.EX2 R11, R217 ;  /* 0x000000d9000b7308 */ /* 0x000ee20000000800 */
[----:B--2---:R-:W-:Y:S01]  /*27a0*/  FADD.FTZ R13, R128, -R154 ;  /* 0x8000009a800d7221 */ /* 0x004fe20000010000 */
[--C-:B------:R-:W-:Y:S01]  /*27b0*/  FADD.FTZ R122, R129, -R155.reuse ;  /* 0x8000009b817a7221 */ /* 0x100fe20000010000 */
[----:B------:R-:W-:Y:S01]  /*27c0*/  FADD.FTZ R126, R131, -R155 ;  /* 0x8000009b837e7221 */ /* 0x000fe20000010000 */
[----:B----4-:R-:W-:Y:S01]  /*27d0*/  FADD.FTZ R127, R134, -R156 ;  /* 0x8000009c867f7221 */ /* 0x010fe20000010000 */
[----:B------:R-:W-:Y:S01]  /*27e0*/  FADD.FTZ R125, R130, -R154 ;  /* 0x8000009a827d7221 */ /* 0x000fe20000010000 */
[----:B------:R-:W-:Y:S01]  /*27f0*/  FMUL.FTZ R13, R160, R13 ;  /* 0x0000000da00d7220 */ /* 0x000fe20000410000 */
[----:B------:R-:W-:Y:S01]  /*2800*/  FMUL.FTZ R122, R213, R122 ;  /* 0x0000007ad57a7220 */ /* 0x000fe20000410000 */
[--C-:B------:R-:W-:Y:S01]  /*2810*/  FADD.FTZ R131, R136, -R8.reuse ;  /* 0x8000000888837221 */ /* 0x100fe20000010000 */
[----:B------:R-:W-:Y:S01]  /*2820*/  FADD.FTZ R129, R138, -R8 ;  /* 0x800000088a817221 */ /* 0x000fe20000010000 */
[--C-:B------:R-:W-:Y:S01]  /*2830*/  FADD.FTZ R134, R137, -R9.reuse ;  /* 0x8000000989867221 */ /* 0x100fe20000010000 */
[----:B------:R-:W-:Y:S01]  /*2840*/  FADD.FTZ R8, R139, -R9 ;  /* 0x800000098b087221 */ /* 0x000fe20000010000 */
[----:B------:R-:W-:Y:S01]  /*2850*/  FADD.FTZ R9, R140, -R158 ;  /* 0x8000009e8c097221 */ /* 0x000fe20000010000 */
[----:B------:R-:W-:Y:S01]  /*2860*/  FADD.FTZ R130, R141, -R159 ;  /* 0x8000009f8d827221 */ /* 0x000fe20000010000 */
[----:B------:R-:W-:Y:S01]  /*2870*/  FMUL.FTZ R141, R153, R10 ;  /* 0x0000000a998d7220 */ /* 0x000fe20000410000 */
[----:B------:R-:W-:Y:S01]  /*2880*/  FADD.FTZ R132, R132, -R156 ;  /* 0x8000009c84847221 */ /* 0x000fe20000010000 */
[----:B------:R-:W-:Y:S01]  /*2890*/  FMUL.FTZ R10, R169, R120 ;  /* 0x00000078a90a7220 */ /* 0x000fe20000410000 */
[----:B------:R-:W-:Y:S01]  /*28a0*/  FMUL.FTZ R156, R152, R181 ;  /* 0x000000b5989c7220 */ /* 0x000fe20000410000 */
[----:B------:R-:W-:Y:S01]  /*28b0*/  F2FP.F16.F32.PACK_AB R120, R153, R152 ;  /* 0x000000989978723e */ /* 0x000fe200000000ff */
[----:B------:R-:W-:Y:S01]  /*28c0*/  FMUL.FTZ R9, R170, R9 ;  /* 0x00000009aa097220 */ /* 0x000fe20000410000 */
[----:B------:R-:W-:Y:S01]  /*28d0*/  FMUL.FTZ R130, R175, R130 ;  /* 0x00000082af827220 */ /* 0x000fe20000410000 */
[----:B------:R-:W-:Y:S01]  /*28e0*/  F2FP.F16.F32.PACK_AB R152, R122, R13 ;  /* 0x0000000d7a98723e */ /* 0x000fe200000000ff */
[--C-:B------:R-:W-:Y:S01]  /*28f0*/  FADD.FTZ R133, R133, -R157.reuse ;  /* 0x8000009d85857221 */ /* 0x100fe20000010000 */
[----:B------:R-:W-:Y:S01]  /*2900*/  FADD.FTZ R128, R135, -R157 ;  /* 0x8000009d87807221 */ /* 0x000fe20000010000 */
[----:B------:R-:W-:Y:S01]  /*2910*/  FMUL.FTZ R129, R166, R129 ;  /* 0x00000081a6817220 */ /* 0x000fe20000410000 */
[----:B------:R-:W-:Y:S01]  /*2920*/  FMUL.FTZ R8, R167, R8 ;  /* 0x00000008a7087220 */ /* 0x000fe20000410000 */
[----:B------:R-:W-:-:S02]  /*2930*/  IMAD.U32 R13, RZ, RZ, UR6 ;  /* 0x00000006ff0d7e24 */ /* 0x000fc4000f8e00ff */
[----:B------:R-:W-:Y:S01]  /*2940*/  FADD.FTZ R142, R142, -R158 ;  /* 0x8000009e8e8e7221 */ /* 0x000fe20000010000 */
[----:B------:R-:W-:Y:S01]  /*2950*/  FADD.FTZ R143, R143, -R159 ;  /* 0x8000009f8f8f7221 */ /* 0x000fe20000010000 */
[----:B------:R-:W-:Y:S01]  /*2960*/  FADD.FTZ R139, R148, -R176 ;  /* 0x800000b0948b7221 */ /* 0x000fe20000010000 */
[----:B------:R-:W-:Y:S01]  /*2970*/  FADD.FTZ R140, R149, -R177 ;  /* 0x800000b1958c7221 */ /* 0x000fe20000010000 */
[--C-:B-1----:R-:W-:Y:S01]  /*2980*/  FADD.FTZ R137, R144, -R172.reuse ;  /* 0x800000ac90897221 */ /* 0x102fe20000010000 */
[----:B------:R-:W-:Y:S01]  /*2990*/  FADD.FTZ R135, R146, -R172 ;  /* 0x800000ac92877221 */ /* 0x000fe20000010000 */
[--C-:B------:R-:W-:Y:S01]  /*29a0*/  FADD.FTZ R138, R145, -R173.reuse ;  /* 0x800000ad918a7221 */ /* 0x100fe20000010000 */
[----:B------:R-:W-:Y:S01]  /*29b0*/  FADD.FTZ R136, R147, -R173 ;  /* 0x800000ad93887221 */ /* 0x000fe20000010000 */
[----:B------:R-:W-:Y:S01]  /*29c0*/  FADD.FTZ R176, R150, -R176 ;  /* 0x800000b096b07221 */ /* 0x000fe20000010000 */
[----:B------:R-:W-:Y:S01]  /*29d0*/  FADD.FTZ R177, R151, -R177 ;  /* 0x800000b197b17221 */ /* 0x000fe20000010000 */
[----:B------:R-:W-:Y:S01]  /*29e0*/  FMUL.FTZ R157, R168, R183 ;  /* 0x000000b7a89d7220 */ /* 0x000fe20000410000 */
[----:B------:R-:W-:Y:S01]  /*29f0*/  FMUL.FTZ R121, R208, R121 ;  /* 0x00000079d0797220 */ /* 0x000fe20000410000 */
[----:B------:R-:W-:Y:S01]  /*2a00*/  FMUL.FTZ R12, R215, R12 ;  /* 0x0000000cd70c7220 */ /* 0x000fe20000410000 */
[----:B------:R-:W-:Y:S01]  /*2a10*/  FMUL.FTZ R123, R20, R123 ;  /* 0x0000007b147b7220 */ /* 0x000fe20000410000 */
        /* <DEDUP_REMOVED lines=17> */
[----:B---3--:R-:W-:Y:S01]  /*2b30*/  FMUL.FTZ R136, R11, R136 ;  /* 0x000000880b887220 */ /* 0x008fe20000410000 */
        /* <DEDUP_REMOVED lines=8> */
[----:B------:R-:W-:Y:S02]  /*2bc0*/  F2FP.F16.F32.PACK_AB R159, R124, R123 ;  /* 0x0000007b7c9f723e */ /* 0x000fe400000000ff */
[----:B------:R-:W-:Y:S02]  /*2bd0*/  F2FP.F16.F32.PACK_AB R153, R126, R125 ;  /* 0x0000007d7e99723e */ /* 0x000fe400000000ff */
[----:B------:R-:W-:Y:S01]  /*2be0*/  F2FP.F16.F32.PACK_AB R154, R133, R132 ;  /* 0x00000084859a723e */ /* 0x000fe200000000ff */
[----:B------:R1:W-:Y:S01]  /*2bf0*/  STSM.16.MT88.4 [R9+0x1e800], R156 ;  /* 0x01e8009c09007844 */ /* 0x0003e20000004200 */
[----:B------:R-:W-:Y:S02]  /*2c00*/  F2FP.F16.F32.PACK_AB R155, R128, R127 ;  /* 0x0000007f809b723e */ /* 0x000fe400000000ff */
[----:B------:R-:W-:-:S02]  /*2c10*/  F2FP.F16.F32.PACK_AB R148, R134, R131 ;  /* 0x000000838694723e */ /* 0x000fc400000000ff */
[----:B------:R-:W-:Y:S01]  /*2c20*/  F2FP.F16.F32.PACK_AB R151, R143, R142 ;  /* 0x0000008e8f97723e */ /* 0x000fe200000000ff */
[----:B------:R1:W-:Y:S01]  /*2c30*/  STSM.16.MT88.4 [R9+0x1f000], R152 ;  /* 0x01f0009809007844 */ /* 0x0003e20000004200 */
[----:B------:R-:W-:Y:S02]  /*2c40*/  F2FP.F16.F32.PACK_AB R144, R138, R137 ;  /* 0x000000898a90723e */ /* 0x000fe400000000ff */
[----:B------:R-:W-:Y:S01]  /*2c50*/  F2FP.F16.F32.PACK_AB R145, R136, R135 ;  /* 0x000000878891723e */ /* 0x000fe200000000ff */
[----:B------:R1:W-:Y:S01]  /*2c60*/  STSM.16.MT88.4 [R9+0x1f800], R148 ;  /* 0x01f8009409007844 */ /* 0x0003e20000004200 */
[----:B------:R-:W-:Y:S02]  /*2c70*/  F2FP.F16.F32.PACK_AB R146, R140, R139 ;  /* 0x0000008b8c92723e */ /* 0x000fe400000000ff */
[----:B------:R-:W-:Y:S01]  /*2c80*/  F2FP.F16.F32.PACK_AB R147, R8, R147 ;  /* 0x000000930893723e */ /* 0x000fe200000000ff */
[----:B------:R-:W-:Y:S01]  /*2c90*/  IMAD R8, R209, 0x1000, R18 ;  /* 0x00001000d1087824 */ /* 0x000fe200078e0212 */
[----:B------:R-:W-:-:S02]  /*2ca0*/  F2FP.F16.F32.PACK_AB R121, R169, R168 ;  /* 0x000000a8a979723e */ /* 0x000fc400000000ff */
[----:B------:R-:W-:Y:S01]  /*2cb0*/  F2FP.F16.F32.PACK_AB R122, R215, R208 ;  /* 0x000000d0d77a723e */ /* 0x000fe200000000ff */
[----:B------:R1:W-:Y:S01]  /*2cc0*/  STSM.16.MT88.4 [R9+0x20000], R144 ;  /* 0x0200009009007844 */ /* 0x0003e20000004200 */
[----:B------:R-:W-:Y:S02]  /*2cd0*/  F2FP.F16.F32.PACK_AB R123, R21, R20 ;  /* 0x00000014157b723e */ /* 0x000fe400000000ff */
        /* <DEDUP_REMOVED lines=11> */
[----:B------:R-:W-:Y:S02]  /*2d90*/  F2FP.F16.F32.PACK_AB R178, R7, R180 ;  /* 0x000000b407b2723e */ /* 0x000fe400000000ff */
        /* <DEDUP_REMOVED lines=187> */
.L_x_3512:
        /* <DEDUP_REMOVED lines=48> */
.L_x_3513:
        /* <DEDUP_REMOVED lines=16> */
.L_x_3503:
        /* <DEDUP_REMOVED lines=120> */
.L_x_3517:
[----:B------:R-:W-:Y:S01]  /*44d0*/  @P0 ELECT P2, URZ, PT ;  /* 0x00000000003f082f */ /* 0x000fe20003840000 */
[----:B------:R2:W-:-:S12]  /*44e0*/  UBLKRED.G.S.ADD.F32.RN [UR4], [UR6], UR7, desc[UR8] ;  /* 0x00000804060073bb */ /* 0x0005d800080a1407 */
[----:B------:R-:W-:Y:S02]  /*44f0*/  @P2 PLOP3.LUT P0, PT, P2, PT, PT, 0x8, 0x0 ;  /* 0x000000000000281c */ /* 0x000fe4000170e170 */
[----:B------:R-:W-:-:S11]  /*4500*/  PLOP3.LUT P2, PT, PT, PT, PT, 0x8, 0x0 ;  /* 0x000000000000781c */ /* 0x000fd60003f4e170 */
[----:B--2---:R-:W-:Y:S05]  /*4510*/  @P0 BRA.U.ANY `(.L_x_3517) ;  /* 0xfffffffd00ec0947 */ /* 0x004fea000393ffff */
[----:B------:R0:W-:Y:S01]  /*4520*/  UTMACMDFLUSH ;  /* 0x00000000000079b7 */ /* 0x0001e20000000000 */
[----:B------:R-:W-:-:S04]  /*4530*/  DEPBAR.LE SB0, 0x0 ;  /* 0x000080000000791a */ /* 0x000fc80000000000 */
.L_x_3516:
[----:B------:R-:W-:Y:S05]  /*4540*/  BSYNC B0 ;  /* 0x0000000000007941 */ /* 0x000fea0003800000 */
.L_x_3515:
        /* <DEDUP_REMOVED lines=28> */
.L_x_3518:
        /* <DEDUP_REMOVED lines=8> */
.L_x_3492:
        /* <DEDUP_REMOVED lines=28> */
[----:B------:R-:W-:Y:S11]  /*4950*/  @!P1 BRA `(.L_x_3494) ;  /* 0x0000002c00289947 */ /* 0x000ff60003800000 */
        /* <DEDUP_REMOVED lines=25> */
.L_x_3533:
        /* <DEDUP_REMOVED lines=21> */
.L_x_3522:
[----:B------:R-:W-:Y:S05]  /*4c40*/  BSYNC B0 ;  /* 0x0000000000007941 */ /* 0x000fea0003800000 */
.L_x_3521:
        /* <DEDUP_REMOVED lines=13> */
.L_x_3524:
[----:B------:R-:W-:Y:S05]  /*4d20*/  BSYNC B0 ;  /* 0x0000000000007941 */ /* 0x000fea0003800000 */
.L_x_3523:
[----:B------:R-:W-:Y:S06]  /*4d30*/  BAR.ARV 0xa, 0xa0 ;  /* 0x0282800000007b1d */ /* 0x000fec0000002000 */
[----:B------:R-:W-:Y:S04]  /*4d40*/  BSSY B0, `(.L_x_3525) ;  /* 0x0000003000007945 */ /* 0x000fe80003800000 */
[----:B------:R-:W-:Y:S05]  /*4d50*/  @!P0 BRA `(.L_x_3526) ;  /* 0x0000000000048947 */ /* 0x000fea0003800000 */
[----:B------:R-:W-:-:S04]  /*4d60*/  DEPBAR.LE SB0, 0x0 ;  /* 0x000080000000791a */ /* 0x000fc80000000000 */
.L_x_3526:
[----:B------:R-:W-:Y:S05]  /*4d70*/  BSYNC B0 ;  /* 0x0000000000007941 */ /* 0x000fea0003800000 */
.L_x_3525:
        /* <DEDUP_REMOVED lines=13> */
.L_x_3528:
[----:B------:R-:W-:Y:S05]  /*4e50*/  BSYNC B0 ;  /* 0x0000000000007941 */ /* 0x000fea0003800000 */
.L_x_3527:
        /* <DEDUP_REMOVED lines=13> */
.L_x_3530:
[----:B------:R-:W-:Y:S05]  /*4f30*/  BSYNC B0 ;  /* 0x0000000000007941 */ /* 0x000fea0003800000 */
.L_x_3529:
[----:B------:R-:W-:Y:S01]  /*4f40*/  UIADD3 UR11, UR11, -0x2, URZ ;  /* 0xfffffffe0b0b7890 */ /* 0x000fe2000fffe03f */
[----:B------:R-:W-:Y:S06]  /*4f50*/  BAR.ARV 0xa, 0xa0 ;  /* 0x0282800000007b1d */ /* 0x000fec0000002000 */
[----:B------:R-:W-:Y:S01]  /*4f60*/  BSSY B0, `(.L_x_3531) ;  /* 0x0000004000007945 */ /* 0x000fe20003800000 */
[----:B------:R-:W-:-:S03]  /*4f70*/  ISETP.NE.AND P1, PT, RZ, UR11, PT ;  /* 0x0000000bff007c0c */ /* 0x000fc6000bf25270 */
[----:B------:R-:W-:Y:S10]  /*4f80*/  @!P0 BRA `(.L_x_3532) ;  /* 0x0000000000048947 */ /* 0x000ff40003800000 */
[----:B------:R-:W-:-:S04]  /*4f90*/  DEPBAR.LE SB0, 0x0 ;  /* 0x000080000000791a */ /* 0x000fc80000000000 */
.L_x_3532:
[----:B------:R-:W-:Y:S05]  /*4fa0*/  BSYNC B0 ;  /* 0x0000000000007941 */ /* 0x000fea0003800000 */
.L_x_3531:
[----:B------:R-:W-:Y:S06]  /*4fb0*/  BAR.ARV 0xb, 0xa0 ;  /* 0x02c2800000007b1d */ /* 0x000fec0000002000 */
[----:B------:R-:W-:Y:S02]  /*4fc0*/  UIADD3 UR5, UR5, 0x2, URZ ;  /* 0x0000000205057890 */ /* 0x000fe4000fffe03f */
[----:B------:R-:W-:Y:S01]  /*4fd0*/  UIADD3 UR4, UR4, 0x1, URZ ;  /* 0x0000000104047890 */ /* 0x000fe2000fffe03f */
[----:B------:R-:W-:Y:S11]  /*4fe0*/  @P1 BRA `(.L_x_3533) ;  /* 0xfffffff800c01947 */ /* 0x000ff6000383ffff */
[----:B------:R-:W-:-:S12]  /*4ff0*/  UIADD3 UR4, UR18, 0x3000, URZ ;  /* 0x0000300012047890 */ /* 0x000fd8000fffe03f */
.L_x_3520:
[----:B------:R-:W-:-:S13]  /*5000*/  ISETP.NE.AND P1, PT, RZ, UR21, PT ;  /* 0x00000015ff007c0c */ /* 0x000fda000bf25270 */
        /* <DEDUP_REMOVED lines=18> */
.L_x_3535:
[----:B------:R-:W-:Y:S05]  /*5130*/  BSYNC B0 ;  /* 0x0000000000007941 */ /* 0x000fea0003800000 */
.L_x_3534:
        /* <DEDUP_REMOVED lines=19> */
.L_x_3537:
[----:B------:R-:W-:Y:S05]  /*5270*/  BSYNC B0 ;  /* 0x0000000000007941 */ /* 0x000fea0003800000 */
.L_x_3536:
[----:B------:R-:W-:Y:S06]  /*5280*/  BAR.ARV 0xa, 0xa0 ;  /* 0x0282800000007b1d */ /* 0x000fec0000002000 */
[----:B------:R-:W-:Y:S04]  /*5290*/  BSSY B0, `(.L_x_3538) ;  /* 0x0000003000007945 */ /* 0x000fe80003800000 */
[----:B------:R-:W-:Y:S05]  /*52a0*/  @!P0 BRA `(.L_x_3539) ;  /* 0x0000000000048947 */ /* 0x000fea0003800000 */
[----:B------:R-:W-:-:S04]  /*52b0*/  DEPBAR.LE SB0, 0x0 ;  /* 0x000080000000791a */ /* 0x000fc80000000000 */
.L_x_3539:
[----:B------:R-:W-:Y:S05]  /*52c0*/  BSYNC B0 ;  /* 0x0000000000007941 */ /* 0x000fea0003800000 */
.L_x_3538:
[----:B------:R-:W-:Y:S06]  /*52d0*/  BAR.ARV 0xb, 0xa0 ;  /* 0x02c2800000007b1d */ /* 0x000fec0000002000 */
[----:B------:R-:W-:Y:S05]  /*52e0*/  BRA `(.L_x_3494) ;  /* 0x0000002000c47947 */ /* 0x000fea0003800000 */
.L_x_3519:
        /* <DEDUP_REMOVED lines=48> */
.L_x_3570:
        /* <DEDUP_REMOVED lines=14> */
.L_x_3543:
        /* <DEDUP_REMOVED lines=132> */
.L_x_3554:
[----:B------:R-:W-:-:S04]  /*5f10*/  SHF.L.U32 R20, R9, 0x1f, RZ ;  /* 0x0000001f09147819 */ /* 0x000fc800000006ff */
[----:B-1----:R-:W1:Y:S02]  /*5f20*/  SYNCS.PHASECHK.TRANS64.TRYWAIT P1, [R0+URZ+0x26840], R20 ;  /* 0x02684014000075a7 */ /* 0x002e64000802017f */
[----:B-123--:R-:W-:Y:S05]  /*5f30*/  @!P1 BRA `(.L_x_3546) ;  /* 0x0000001800309947 */ /* 0x00efea0003800000 */
.L_x_3571:
[----:B------:R-:W-:Y:S05]  /*5f40*/  @P0 BRA `(.L_x_3547) ;  /* 0x0000000000140947 */ /* 0x000fea0003800000 */
[----:B------:R-:W-:Y:S01]  /*5f50*/  ISETP.NE.AND P1, PT, R13, RZ, PT ;  /* 0x000000ff0d00720c */ /* 0x000fe20003f25270 */
[----:B------:R-:W-:-:S04]  /*5f60*/  IMAD.MOV.U32 R3, RZ, RZ, 0x3100 ;  /* 0x00003100ff037424 */ /* 0x000fc800078e00ff */
[----:B------:R2:W-:Y:S08]  /*5f70*/  SYNCS.ARRIVE.TRANS64 RZ, [R0+URZ+0x26830], R3 ;  /* 0x0268300300ff79a7 */ /* 0x0005f0000800003f */
[----:B------:R-:W-:Y:S05]  /*5f80*/  @!P1 BRA `(.L_x_3547) ;  /* 0x0000000000049947 */ /* 0x000fea0003800000 */
[----:B------:R-:W-:Y:S01]  /*5f90*/  BPT.TRAP 0x1 ;  /* 0x000000040000795c */ /* 0x000fe20000300000 */
.L_x_3547:
        /* <DEDUP_REMOVED lines=42> */
.L_x_3572:
[----:B------:R-:W-:Y:S05]  /*6240*/  @P0 BRA `(.L_x_3549) ;  /* 0x0000000000140947 */ /* 0x000fea0003800000 */
[----:B------:R-:W-:Y:S01]  /*6250*/  ISETP.NE.AND P1, PT, R13, RZ, PT ;  /* 0x000000ff0d00720c */ /* 0x000fe20003f25270 */
[----:B------:R-:W-:-:S04]  /*6260*/  IMAD.MOV.U32 R3, RZ, RZ, 0x3100 ;  /* 0x00003100ff037424 */ /* 0x000fc800078e00ff */
[----:B------:R3:W-:Y:S08]  /*6270*/  SYNCS.ARRIVE.TRANS64 RZ, [R0+URZ+0x26818], R3 ;  /* 0x0268180300ff79a7 */ /* 0x0007f0000800003f */
[----:B------:R-:W-:Y:S05]  /*6280*/  @!P1 BRA `(.L_x_3549) ;  /* 0x0000000000049947 */ /* 0x000fea0003800000 */
[----:B------:R-:W-:Y:S01]  /*6290*/  BPT.TRAP 0x1 ;  /* 0x000000040000795c */ /* 0x000fe20000300000 */
.L_x_3549:
        /* <DEDUP_REMOVED lines=34> */
.L_x_3573:
[----:B-123--:R-:W-:Y:S01]  /*64c0*/  SHF.R.S32.HI R20, RZ, 0x1f, R19 ;  /* 0x0000001fff147819 */ /* 0x00efe20000011413 */
[----:B------:R-:W-:Y:S06]  /*64d0*/  @P0 BRA `(.L_x_3551) ;  /* 0x0000000000140947 */ /* 0x000fec0003800000 */
[----:B------:R-:W-:Y:S01]  /*64e0*/  ISETP.NE.AND P1, PT, R13, RZ, PT ;  /* 0x000000ff0d00720c */ /* 0x000fe20003f25270 */
[----:B------:R-:W-:-:S04]  /*64f0*/  IMAD.MOV.U32 R21, RZ, RZ, 0x3100 ;  /* 0x00003100ff157424 */ /* 0x000fc800078e00ff */
[----:B------:R1:W-:Y:S08]  /*6500*/  SYNCS.ARRIVE.TRANS64 RZ, [R0+URZ+0x26838], R21 ;  /* 0x0268381500ff79a7 */ /* 0x0003f0000800003f */
[----:B------:R-:W-:Y:S05]  /*6510*/  @!P1 BRA `(.L_x_3551) ;  /* 0x0000000000049947 */ /* 0x000fea0003800000 */
[----:B------:R-:W-:Y:S01]  /*6520*/  BPT.TRAP 0x1 ;  /* 0x000000040000795c */ /* 0x000fe20000300000 */
.L_x_3551:
        /* <DEDUP_REMOVED lines=38> */
.L_x_3575:
[----:B------:R-:W-:Y:S05]  /*6790*/  @P0 BRA `(.L_x_3553) ;  /* 0x0000000000140947 */ /* 0x000fea0003800000 */
[----:B------:R-:W-:Y:S01]  /*67a0*/  ISETP.NE.AND P1, PT, R13, RZ, PT ;  /* 0x000000ff0d00720c */ /* 0x000fe20003f25270 */
[----:B--2---:R-:W-:-:S04]  /*67b0*/  IMAD.MOV.U32 R5, RZ, RZ, 0x3100 ;  /* 0x00003100ff057424 */ /* 0x004fc800078e00ff */
[----:B------:R3:W-:Y:S08]  /*67c0*/  SYNCS.ARRIVE.TRANS64 RZ, [R0+URZ+0x26810], R5 ;  /* 0x0268100500ff79a7 */ /* 0x0007f0000800003f */
[----:B------:R-:W-:Y:S05]  /*67d0*/  @!P1 BRA `(.L_x_3553) ;  /* 0x0000000000049947 */ /* 0x000fea0003800000 */
[----:B------:R-:W-:Y:S01]  /*67e0*/  BPT.TRAP 0x1 ;  /* 0x000000040000795c */ /* 0x000fe20000300000 */
.L_x_3553:
        /* <DEDUP_REMOVED lines=36> */
.L_x_3545:
[----:B------:R-:W-:-:S13]  /*6a30*/  ISETP.NE.AND P1, PT, R17, RZ, PT ;  /* 0x000000ff1100720c */ /* 0x000fda0003f25270 */
[----:B------:R-:W-:Y:S05]  /*6a40*/  @!P1 BRA `(.L_x_3544) ;  /* 0x0000000400609947 */ /* 0x000fea0003800000 */
[----:B------:R-:W-:-:S04]  /*6a50*/  SHF.L.U32 R7, R9, 0x1f, RZ ;  /* 0x0000001f09077819 */ /* 0x000fc800000006ff */
[----:B------:R-:W2:Y:S02]  /*6a60*/  SYNCS.PHASECHK.TRANS64.TRYWAIT P1, [R0+URZ+0x26840], R7 ;  /* 0x02684007000075a7 */ /* 0x000ea4000802017f */
[----:B--2---:R-:W-:Y:S05]  /*6a70*/  @!P1 BRA `(.L_x_3555) ;  /* 0x0000000c00b49947 */ /* 0x004fea0003800000 */
.L_x_3576:
[----:B------:R-:W-:Y:S05]  /*6a80*/  @P0 BRA `(.L_x_3556) ;  /* 0x0000000000140947 */ /* 0x000fea0003800000 */
[----:B------:R-:W-:Y:S01]  /*6a90*/  ISETP.NE.AND P1, PT, R13, RZ, PT ;  /* 0x000000ff0d00720c */ /* 0x000fe20003f25270 */
[----:B------:R-:W-:-:S04]  /*6aa0*/  IMAD.MOV.U32 R5, RZ, RZ, 0x3100 ;  /* 0x00003100ff057424 */ /* 0x000fc800078e00ff */
[----:B------:R3:W-:Y:S08]  /*6ab0*/  SYNCS.ARRIVE.TRANS64 RZ, [R0+URZ+0x26830], R5 ;  /* 0x0268300500ff79a7 */ /* 0x0007f0000800003f */
[----:B------:R-:W-:Y:S05]  /*6ac0*/  @!P1 BRA `(.L_x_3556) ;  /* 0x0000000000049947 */ /* 0x000fea0003800000 */
[----:B------:R-:W-:Y:S01]  /*6ad0*/  BPT.TRAP 0x1 ;  /* 0x000000040000795c */ /* 0x000fe20000300000 */
.L_x_3556:
        /* <DEDUP_REMOVED lines=40> */
.L_x_3577:
[----:B------:R-:W-:Y:S05]  /*6d60*/  @P0 BRA `(.L_x_3558) ;  /* 0x0000000000140947 */ /* 0x000fea0003800000 */
[----:B------:R-:W-:Y:S01]  /*6d70*/  ISETP.NE.AND P0, PT, R13, RZ, PT ;  /* 0x000000ff0d00720c */ /* 0x000fe20003f05270 */
[----:B------:R-:W-:-:S04]  /*6d80*/  IMAD.MOV.U32 R5, RZ, RZ, 0x3100 ;  /* 0x00003100ff057424 */ /* 0x000fc800078e00ff */
[----:B------:R4:W-:Y:S08]  /*6d90*/  SYNCS.ARRIVE.TRANS64 RZ, [R0+URZ+0x26818], R5 ;  /* 0x0268180500ff79a7 */ /* 0x0009f0000800003f */
[----:B------:R-:W-:Y:S05]  /*6da0*/  @!P0 BRA `(.L_x_3558) ;  /* 0x0000000000048947 */ /* 0x000fea0003800000 */
[----:B------:R-:W-:Y:S01]  /*6db0*/  BPT.TRAP 0x1 ;  /* 0x000000040000795c */ /* 0x000fe20000300000 */
.L_x_3558:
        /* <DEDUP_REMOVED lines=33> */
.L_x_3544:
[----:B------:R-:W4:Y:S01]  /*6fd0*/  S2R R2, SR_TID.X ;  /* 0x0000000000027919 */ /* 0x000f220000002100 */
[----:B------:R-:W-:Y:S01]  /*6fe0*/  IMAD R3, R12, 0x8, R0 ;  /* 0x000000080c037824 */ /* 0x000fe200078e0200 */
[----:B----4-:R-:W-:Y:S02]  /*6ff0*/  LOP3.LUT R4, R2, 0x7f, RZ, 0xc0, !PT ;  /* 0x0000007f02047812 */ /* 0x010fe400078ec0ff */
[----:B------:R-:W-:Y:S02]  /*7000*/  SHF.L.U32 R2, R9, 0x1f, RZ ;  /* 0x0000001f09027819 */ /* 0x000fe400000006ff */
[----:B------:R-:W-:Y:S02]  /*7010*/  ISETP.NE.AND P1, PT, R4, RZ, PT ;  /* 0x000000ff0400720c */ /* 0x000fe40003f25270 */
[----:B------:R-:W4:Y:S02]  /*7020*/  SYNCS.PHASECHK.TRANS64.TRYWAIT P0, [R3+URZ+0x26840], R2 ;  /* 0x02684002030075a7 */ /* 0x000f24000800017f */
[----:B----4-:R-:W-:Y:S09]  /*7030*/  @!P0 BRA `(.L_x_3559) ;  /* 0x00000008006c8947 */ /* 0x010ff20003800000 */
.L_x_3578:
[----:B------:R-:W-:Y:S05]  /*7040*/  @P1 BRA `(.L_x_3560) ;  /* 0x0000000000181947 */ /* 0x000fea0003800000 */
[----:B------:R-:W5:Y:S01]  /*7050*/  S2R R4, SR_TID.X ;  /* 0x0000000000047919 */ /* 0x000f620000002100 */
[----:B----4-:R-:W-:-:S04]  /*7060*/  IMAD.MOV.U32 R2, RZ, RZ, 0x3100 ;  /* 0x00003100ff027424 */ /* 0x010fc800078e00ff */
[----:B------:R4:W-:Y:S01]  /*7070*/  SYNCS.ARRIVE.TRANS64 RZ, [R3+URZ+0x26830], R2 ;  /* 0x0268300203ff79a7 */ /* 0x0009e2000800003f */
[----:B-----5:R-:W-:-:S13]  /*7080*/  LOP3.LUT P0, RZ, R4, 0x1f, RZ, 0xc0, !PT ;  /* 0x0000001f04ff7812 */ /* 0x020fda000780c0ff */
[----:B----4-:R-:W-:Y:S05]  /*7090*/  @!P0 BRA `(.L_x_3560) ;  /* 0x0000000000048947 */ /* 0x010fea0003800000 */
[----:B------:R-:W-:Y:S01]  /*70a0*/  BPT.TRAP 0x1 ;  /* 0x000000040000795c */ /* 0x000fe20000300000 */
.L_x_3560:
        /* <DEDUP_REMOVED lines=47> */
.L_x_3541:
[----:B------:R-:W-:Y:S05]  /*73a0*/  BSYNC B0 ;  /* 0x0000000000007941 */ /* 0x000fea0003800000 */
.L_x_3540:
[----:B------:R-:W-:-:S03]  /*73b0*/  UMOV UR5, 0xffffffff ;  /* 0xffffffff00057882 */ /* 0x000fc60000000000 */
[----:B------:R-:W-:Y:S05]  /*73c0*/  BRA.DIV UR5, `(.L_x_3561) ;  /* 0x00000006059c7947 */ /* 0x000fea000b800000 */
[----:B------:R-:W-:-:S13]  /*73d0*/  ELECT P0, URZ, PT ;  /* 0x00000000003f782f */ /* 0x000fda0003800000 */
.L_x_3581:
[----:B------:R-:W-:Y:S05]  /*73e0*/  @!P0 BRA `(.L_x_3494) ;  /* 0x0000000000848947 */ /* 0x000fea0003800000 */
[----:B------:R-:W-:-:S06]  /*73f0*/  ULOP3.LUT UR5, UR38, 0x2, URZ, 0xfc, !UPT ;  /* 0x0000000226057892 */ /* 0x000fcc000f8efc3f */
[----:B------:R-:W-:-:S05]  /*7400*/  IMAD.U32 R2, RZ, RZ, UR5 ;  /* 0x00000005ff027e24 */ /* 0x000fca000f8e00ff */
[----:B------:R-:W-:-:S13]  /*7410*/  ISETP.NE.AND P0, PT, R2, 0x3, PT ;  /* 0x000000030200780c */ /* 0x000fda0003f05270 */
[----:B------:R-:W-:Y:S05]  /*7420*/  @!P0 BRA `(.L_x_3562) ;  /* 0x0000000000048947 */ /* 0x000fea0003800000 */
[----:B------:R-:W-:Y:S01]  /*7430*/  BPT.TRAP 0x1 ;  /* 0x000000040000795c */ /* 0x000fe20000300000 */
.L_x_3562:
        /* <DEDUP_REMOVED lines=15> */
.L_x_3582:
[----:B------:R-:W2:Y:S02]  /*7530*/  SYNCS.PHASECHK.TRANS64.TRYWAIT P1, [R3+URZ], R2 ;  /* 0x00000002030075a7 */ /* 0x000ea4000802017f */
[----:B--2---:R-:W-:Y:S05]  /*7540*/  @!P1 BRA `(.L_x_3564) ;  /* 0x0000000400749947 */ /* 0x004fea0003800000 */
.L_x_3583:
[----:B------:R-:W-:Y:S05]  /*7550*/  @!P0 BRA `(.L_x_3565) ;  /* 0x0000000000048947 */ /* 0x000fea0003800000 */
[----:B------:R-:W-:Y:S01]  /*7560*/  BPT.TRAP 0x1 ;  /* 0x000000040000795c */ /* 0x000fe20000300000 */
.L_x_3565:
[----:B--2---:R-:W-:-:S04]  /*7570*/  VIADD R3, R7, 0x26840 ;  /* 0x0002684007037836 */ /* 0x004fc80000000000 */
[----:B------:R-:W-:-:S04]  /*7580*/  IMAD R0, R0, 0x8, R3 ;  /* 0x0000000800007824 */ /* 0x000fc800078e0203 */
[----:B------:R-:W2:Y:S02]  /*7590*/  SYNCS.PHASECHK.TRANS64.TRYWAIT P0, [R0+URZ], R5 ;  /* 0x00000005000075a7 */ /* 0x000ea4000800017f */
[----:B--2---:R-:W-:Y:S05]  /*75a0*/  @!P0 BRA `(.L_x_3566) ;  /* 0x0000000400708947 */ /* 0x004fea0003800000 */
.L_x_3584:
[----:B------:R-:W-:-:S07]  /*75b0*/  IMAD R3, R4, 0x8, R3 ;  /* 0x0000000804037824 */ /* 0x000fce00078e0203 */
.L_x_3567:
[----:B---3--:R3:W4:Y:S02]  /*75c0*/  SYNCS.PHASECHK.TRANS64.TRYWAIT P0, [R3+URZ], R2 ;  /* 0x00000002030075a7 */ /* 0x008724000800017f */
[----:B----4-:R-:W-:Y:S05]  /*75d0*/  @!P0 NANOSLEEP.SYNCS 0x989680 ;  /* 0x009896800000895d */ /* 0x010fea0003900000 */
[----:B------:R-:W4:Y:S02]  /*75e0*/  @!P0 SYNCS.PHASECHK.TRANS64 P0, [R3+URZ], R2 ;  /* 0x00000002030085a7 */ /* 0x000f24000800007f */
[----:B----4-:R-:W-:Y:S05]  /*75f0*/  @!P0 BRA `(.L_x_3567) ;  /* 0xfffffffc00f08947 */ /* 0x010fea000383ffff */
.L_x_3494:
[----:B------:R-:W-:Y:S05]  /*7600*/  BSYNC B6 ;  /* 0x0000000000067941 */ /* 0x000fea0003800000 */
.L_x_3491:
[----:B------:R-:W-:Y:S05]  /*7610*/  EXIT ;  /* 0x000000000000794d */ /* 0x000fea0003800000 */
.L_x_3499:
[----:B------:R-:W-:Y:S02]  /*7620*/  IMAD.MOV.U32 R13, RZ, RZ, R16 ;  /* 0x000000ffff0d7224 */ /* 0x000fe400078e0010 */
[----:B------:R-:W-:Y:S02]  /*7630*/  IMAD.MOV.U32 R12, RZ, RZ, RZ ;  /* 0x000000ffff0c7224 */ /* 0x000fe400078e00ff */
[----:B------:R-:W-:Y:S02]  /*7640*/  IMAD.MOV.U32 R11, RZ, RZ, 0x1f ;  /* 0x0000001fff0b7424 */ /* 0x000fe400078e00ff */
[----:B------:R-:W-:-:S07]  /*7650*/  IMAD.MOV.U32 R15, RZ, RZ, -0x1 ;  /* 0xffffffffff0f7424 */ /* 0x000fce00078e00ff */
[----:B------:R-:W-:Y:S05]  /*7660*/  WARPSYNC.COLLECTIVE R15, `(.L_x_3568) ;  /* 0x000000000f087348 */ /* 0x000fea0003c00000 */
[----:B------:R1:W2:Y:S02]  /*7670*/  SHFL.IDX P6, R14, R13, R12, R11 ;  /* 0x0000000c0d0e7389 */ /* 0x0002a400000c000b */
[----:B-12---:R-:W-:Y:S01]  /*7680*/  ENDCOLLECTIVE ;  /* 0x000000000000791b */ /* 0x006fe20003800000 */
.L_x_3568:
[----:B------:R-:W-:Y:S05]  /*7690*/  BRA `(.L_x_3569) ;  /* 0xffffff9400247947 */ /* 0x000fea000383ffff */
.L_x_3501:
[----:B--2---:R2:W3:Y:S02]  /*76a0*/  SYNCS.PHASECHK.TRANS64.TRYWAIT P1, [R18+URZ+0x26800], R5 ;  /* 0x02680005120075a7 */ /* 0x0044e4000802017f */
[----:B---3--:R-:W-:Y:S05]  /*76b0*/  @!P1 NANOSLEEP.SYNCS 0x989680 ;  /* 0x009896800000995d */ /* 0x008fea0003900000 */
[----:B------:R-:W3:Y:S02]  /*76c0*/  @!P1 SYNCS.PHASECHK.TRANS64 P1, [R18+URZ+0x26800], R5 ;  /* 0x02680005120095a7 */ /* 0x000ee4000802007f */
[----:B---3--:R-:W-:Y:S05]  /*76d0*/  @!P1 BRA `(.L_x_3501) ;  /* 0xfffffffc00f09947 */ /* 0x008fea000383ffff */
[----:B------:R-:W-:Y:S05]  /*76e0*/  BRA `(.L_x_3500) ;  /* 0xffffff94004c7947 */ /* 0x000fea000383ffff */
.L_x_3507:
[----:B---3--:R-:W-:-:S04]  /*76f0*/  IMAD.U32 R5, RZ, RZ, UR8 ;  /* 0x00000008ff057e24 */ /* 0x008fc8000f8e00ff */
[----:B------:R3:W1:Y:S03]  /*7700*/  SYNCS.PHASECHK.TRANS64.TRYWAIT P1, [R5+URZ+0x26810], R22 ;  /* 0x02681016050075a7 */ /* 0x000666000802017f */
[----:B-1----:R-:W-:Y:S05]  /*7710*/  @!P1 NANOSLEEP.SYNCS 0x989680 ;  /* 0x009896800000995d */ /* 0x002fea0003900000 */
[----:B------:R-:W1:Y:S02]  /*7720*/  @!P1 SYNCS.PHASECHK.TRANS64 P1, [R5+URZ+0x26810], R22 ;  /* 0x02681016050095a7 */ /* 0x000e64000802007f */
[----:B-1----:R-:W-:Y:S05]  /*7730*/  @!P1 BRA `(.L_x_3507) ;  /* 0xfffffffc00ec9947 */ /* 0x002fea000383ffff */
[----:B------:R-:W-:Y:S05]  /*7740*/  BRA `(.L_x_3506) ;  /* 0xffffffa000787947 */ /* 0x000fea000383ffff */
.L_x_3511:
[----:B------:R-:W-:-:S04]  /*7750*/  IMAD.U32 R121, RZ, RZ, UR8 ;  /* 0x00000008ff797e24 */ /* 0x000fc8000f8e00ff */
[----:B------:R1:W1:Y:S03]  /*7760*/  SYNCS.PHASECHK.TRANS64.TRYWAIT P1, [R121+URZ+0x26830], R22 ;  /* 0x02683016790075a7 */ /* 0x000266000802017f */
[----:B-1----:R-:W-:Y:S05]  /*7770*/  @!P1 NANOSLEEP.SYNCS 0x989680 ;  /* 0x009896800000995d */ /* 0x002fea0003900000 */
[----:B------:R-:W1:Y:S02]  /*7780*/  @!P1 SYNCS.PHASECHK.TRANS64 P1, [R121+URZ+0x26830], R22 ;  /* 0x02683016790095a7 */ /* 0x000e64000802007f */
[----:B-1----:R-:W-:Y:S05]  /*7790*/  @!P1 BRA `(.L_x_3511) ;  /* 0xfffffffc00ec9947 */ /* 0x002fea000383ffff */
[----:B------:R-:W-:Y:S05]  /*77a0*/  BRA `(.L_x_3510) ;  /* 0xffffffa400847947 */ /* 0x000fea000383ffff */
.L_x_3542:
[----:B-1----:R1:W2:Y:S02]  /*77b0*/  SYNCS.PHASECHK.TRANS64.TRYWAIT P0, [R0+URZ+0x26820], R3 ;  /* 0x02682003000075a7 */ /* 0x0022a4000800017f */
[----:B--2---:R-:W-:Y:S05]  /*77c0*/  @!P0 NANOSLEEP.SYNCS 0x989680 ;  /* 0x009896800000895d */ /* 0x004fea0003900000 */
[----:B------:R-:W2:Y:S02]  /*77d0*/  @!P0 SYNCS.PHASECHK.TRANS64 P0, [R0+URZ+0x26820], R3 ;  /* 0x02682003000085a7 */ /* 0x000ea4000800007f */
[----:B--2---:R-:W-:Y:S05]  /*77e0*/  @!P0 BRA `(.L_x_3542) ;  /* 0xfffffffc00f08947 */ /* 0x004fea000383ffff */
[----:B------:R-:W-:Y:S05]  /*77f0*/  BRA `(.L_x_3570) ;  /* 0xffffffdc007c7947 */ /* 0x000fea000383ffff */
.L_x_3546:
[----:B-1----:R1:W2:Y:S02]  /*7800*/  SYNCS.PHASECHK.TRANS64.TRYWAIT P1, [R0+URZ+0x26840], R20 ;  /* 0x02684014000075a7 */ /* 0x0022a4000802017f */
[----:B--2---:R-:W-:Y:S05]  /*7810*/  @!P1 NANOSLEEP.SYNCS 0x989680 ;  /* 0x009896800000995d */ /* 0x004fea0003900000 */
[----:B------:R-:W2:Y:S02]  /*7820*/  @!P1 SYNCS.PHASECHK.TRANS64 P1, [R0+URZ+0x26840], R20 ;  /* 0x02684014000095a7 */ /* 0x000ea4000802007f */
[----:B--2---:R-:W-:Y:S05]  /*7830*/  @!P1 BRA `(.L_x_3546) ;  /* 0xfffffffc00f09947 */ /* 0x004fea000383ffff */
[----:B------:R-:W-:Y:S05]  /*7840*/  BRA `(.L_x_3571) ;  /* 0xffffffe400bc7947 */ /* 0x000fea000383ffff */
.L_x_3548:
[----:B--2---:R2:W3:Y:S02]  /*7850*/  SYNCS.PHASECHK.TRANS64.TRYWAIT P1, [R0+URZ+0x26828], R20 ;  /* 0x02682814000075a7 */ /* 0x0044e4000802017f */
[----:B---3--:R-:W-:Y:S05]  /*7860*/  @!P1 NANOSLEEP.SYNCS 0x989680 ;  /* 0x009896800000995d */ /* 0x008fea0003900000 */
[----:B------:R-:W3:Y:S02]  /*7870*/  @!P1 SYNCS.PHASECHK.TRANS64 P1, [R0+URZ+0x26828], R20 ;  /* 0x02682814000095a7 */ /* 0x000ee4000802007f */
[----:B---3--:R-:W-:Y:S05]  /*7880*/  @!P1 BRA `(.L_x_3548) ;  /* 0xfffffffc00f09947 */ /* 0x008fea000383ffff */
[----:B------:R-:W-:Y:S05]  /*7890*/  BRA `(.L_x_3572) ;  /* 0xffffffe800687947 */ /* 0x000fea000383ffff */
.L_x_3550:
[----:B---3--:R3:W4:Y:S02]  /*78a0*/  SYNCS.PHASECHK.TRANS64.TRYWAIT P1, [R0+URZ+0x26848], R20 ;  /* 0x02684814000075a7 */ /* 0x008724000802017f */
[----:B----4-:R-:W-:Y:S05]  /*78b0*/  @!P1 NANOSLEEP.SYNCS 0x989680 ;  /* 0x009896800000995d */ /* 0x010fea0003900000 */
[----:B------:R-:W4:Y:S02]  /*78c0*/  @!P1 SYNCS.PHASECHK.TRANS64 P1, [R0+URZ+0x26848], R20 ;  /* 0x02684814000095a7 */ /* 0x000f24000802007f */
[----:B----4-:R-:W-:Y:S05]  /*78d0*/  @!P1 BRA `(.L_x_3550) ;  /* 0xfffffffc00f09947 */ /* 0x010fea000383ffff */
[----:B------:R-:W-:Y:S05]  /*78e0*/  BRA `(.L_x_3573) ;  /* 0xffffffe800f47947 */ /* 0x000fea000383ffff */
.L_x_3552:
[----:B------:R-:W-:-:S07]  /*78f0*/  SHF.L.U32 R5, R9, 0x1f, RZ ;  /* 0x0000001f09057819 */ /* 0x000fce00000006ff */
.L_x_3574:
[----:B--2---:R2:W3:Y:S02]  /*7900*/  SYNCS.PHASECHK.TRANS64.TRYWAIT P1, [R0+URZ+0x26820], R5 ;  /* 0x02682005000075a7 */ /* 0x0044e4000802017f */
[----:B---3--:R-:W-:Y:S05]  /*7910*/  @!P1 NANOSLEEP.SYNCS 0x989680 ;  /* 0x009896800000995d */ /* 0x008fea0003900000 */
[----:B------:R-:W3:Y:S02]  /*7920*/  @!P1 SYNCS.PHASECHK.TRANS64 P1, [R0+URZ+0x26820], R5 ;  /* 0x02682005000095a7 */ /* 0x000ee4000802007f */
[----:B---3--:R-:W-:Y:S05]  /*7930*/  @!P1 BRA `(.L_x_3574) ;  /* 0xfffffffc00f09947 */ /* 0x008fea000383ffff */
[----:B------:R-:W-:Y:S05]  /*7940*/  BRA `(.L_x_3575) ;  /* 0xffffffec00907947 */ /* 0x000fea000383ffff */
.L_x_3555:
[----:B--2---:R2:W3:Y:S02]  /*7950*/  SYNCS.PHASECHK.TRANS64.TRYWAIT P1, [R0+URZ+0x26840], R7 ;  /* 0x02684007000075a7 */ /* 0x0044e4000802017f */
[----:B---3--:R-:W-:Y:S05]  /*7960*/  @!P1 NANOSLEEP.SYNCS 0x989680 ;  /* 0x009896800000995d */ /* 0x008fea0003900000 */
[----:B------:R-:W3:Y:S02]  /*7970*/  @!P1 SYNCS.PHASECHK.TRANS64 P1, [R0+URZ+0x26840], R7 ;  /* 0x02684007000095a7 */ /* 0x000ee4000802007f */
[----:B---3--:R-:W-:Y:S05]  /*7980*/  @!P1 BRA `(.L_x_3555) ;  /* 0xfffffffc00f09947 */ /* 0x008fea000383ffff */
[----:B------:R-:W-:Y:S05]  /*7990*/  BRA `(.L_x_3576) ;  /* 0xfffffff000387947 */ /* 0x000fea000383ffff */
.L_x_3557:
[----:B---3--:R3:W4:Y:S02]  /*79a0*/  SYNCS.PHASECHK.TRANS64.TRYWAIT P1, [R0+URZ+0x26828], R7 ;  /* 0x02682807000075a7 */ /* 0x008724000802017f */
[----:B----4-:R-:W-:Y:S05]  /*79b0*/  @!P1 NANOSLEEP.SYNCS 0x989680 ;  /* 0x009896800000995d */ /* 0x010fea0003900000 */
[----:B------:R-:W4:Y:S02]  /*79c0*/  @!P1 SYNCS.PHASECHK.TRANS64 P1, [R0+URZ+0x26828], R7 ;  /* 0x02682807000095a7 */ /* 0x000f24000802007f */
[----:B----4-:R-:W-:Y:S05]  /*79d0*/  @!P1 BRA `(.L_x_3557) ;  /* 0xfffffffc00f09947 */ /* 0x010fea000383ffff */
[----:B------:R-:W-:Y:S05]  /*79e0*/  BRA `(.L_x_3577) ;  /* 0xfffffff000dc7947 */ /* 0x000fea000383ffff */
.L_x_3559:
[----:B----4-:R4:W5:Y:S02]  /*79f0*/  SYNCS.PHASECHK.TRANS64.TRYWAIT P0, [R3+URZ+0x26840], R2 ;  /* 0x02684002030075a7 */ /* 0x010964000800017f */
[----:B-----5:R-:W-:Y:S05]  /*7a00*/  @!P0 NANOSLEEP.SYNCS 0x989680 ;  /* 0x009896800000895d */ /* 0x020fea0003900000 */
[----:B------:R-:W5:Y:S02]  /*7a10*/  @!P0 SYNCS.PHASECHK.TRANS64 P0, [R3+URZ+0x26840], R2 ;  /* 0x02684002030085a7 */ /* 0x000f64000800007f */
[----:B-----5:R-:W-:Y:S05]  /*7a20*/  @!P0 BRA `(.L_x_3559) ;  /* 0xfffffffc00f08947 */ /* 0x020fea000383ffff */
[----:B------:R-:W-:Y:S05]  /*7a30*/  BRA `(.L_x_3578) ;  /* 0xfffffff400807947 */ /* 0x000fea000383ffff */
.L_x_3561:
[----:B------:R-:W-:Y:S01]  /*7a40*/  BSSY B0, `(.L_x_3579) ;  /* 0x0000006000007945 */ /* 0x000fe20003800000 */
[----:B------:R-:W-:-:S07]  /*7a50*/  IMAD.MOV.U32 R15, RZ, RZ, -0x1 ;  /* 0xffffffffff0f7424 */ /* 0x000fce00078e00ff */
[----:B------:R-:W-:Y:S05]  /*7a60*/  WARPSYNC.COLLECTIVE R15, `(.L_x_3580) ;  /* 0x000000000f0c7348 */ /* 0x000fea0003c00000 */
[----:B------:R-:W-:Y:S02]  /*7a70*/  ELECT P6, UR62, PT ;  /* 0x00000000003e782f */ /* 0x000fe400038c0000 */
[----:B------:R-:W-:Y:S01]  /*7a80*/  MOV R14, UR62 ;  /* 0x0000003e000e7c02 */ /* 0x000fe20008000f00 */
[----:B------:R-:W-:Y:S10]  /*7a90*/  ENDCOLLECTIVE ;  /* 0x000000000000791b */ /* 0x000ff40003800000 */
.L_x_3580:
[----:B------:R-:W-:Y:S05]  /*7aa0*/  BSYNC B0 ;  /* 0x0000000000007941 */ /* 0x000fea0003800000 */
.L_x_3579:
[----:B------:R-:W-:Y:S01]  /*7ab0*/  PLOP3.LUT P0, PT, P6, PT, PT, 0x80, 0x0 ;  /* 0x000000000000781c */ /* 0x000fe2000370f070 */
[----:B------:R-:W-:-:S12]  /*7ac0*/  BRA `(.L_x_3581) ;  /* 0xfffffff800447947 */ /* 0x000fd8000383ffff */
.L_x_3563:
[----:B-1----:R1:W2:Y:S02]  /*7ad0*/  SYNCS.PHASECHK.TRANS64.TRYWAIT P1, [R6+URZ], R5 ;  /* 0x00000005060075a7 */ /* 0x0022a4000802017f */
[----:B--2---:R-:W-:Y:S05]  /*7ae0*/  @!P1 NANOSLEEP.SYNCS 0x989680 ;  /* 0x009896800000995d */ /* 0x004fea0003900000 */
[----:B------:R-:W2:Y:S02]  /*7af0*/  @!P1 SYNCS.PHASECHK.TRANS64 P1, [R6+URZ], R5 ;  /* 0x00000005060095a7 */ /* 0x000ea4000802007f */
[----:B--2---:R-:W-:Y:S05]  /*7b00*/  @!P1 BRA `(.L_x_3563) ;  /* 0xfffffffc00f09947 */ /* 0x004fea000383ffff */
[----:B------:R-:W-:Y:S05]  /*7b10*/  BRA `(.L_x_3582) ;  /* 0xfffffff800847947 */ /* 0x000fea000383ffff */
.L_x_3564:
[----:B--2---:R2:W3:Y:S02]  /*7b20*/  SYNCS.PHASECHK.TRANS64.TRYWAIT P1, [R3+URZ], R2 ;  /* 0x00000002030075a7 */ /* 0x0044e4000802017f */
[----:B---3--:R-:W-:Y:S05]  /*7b30*/  @!P1 NANOSLEEP.SYNCS 0x989680 ;  /* 0x009896800000995d */ /* 0x008fea0003900000 */
[----:B------:R-:W3:Y:S02]  /*7b40*/  @!P1 SYNCS.PHASECHK.TRANS64 P1, [R3+URZ], R2 ;  /* 0x00000002030095a7 */ /* 0x000ee4000802007f */
[----:B---3--:R-:W-:Y:S05]  /*7b50*/  @!P1 BRA `(.L_x_3564) ;  /* 0xfffffffc00f09947 */ /* 0x008fea000383ffff */
[----:B------:R-:W-:Y:S05]  /*7b60*/  BRA `(.L_x_3583) ;  /* 0xfffffff800787947 */ /* 0x000fea000383ffff */
.L_x_3566:
[----:B--2---:R2:W3:Y:S02]  /*7b70*/  SYNCS.PHASECHK.TRANS64.TRYWAIT P0, [R0+URZ], R5 ;  /* 0x00000005000075a7 */ /* 0x0044e4000800017f */
[----:B---3--:R-:W-:Y:S05]  /*7b80*/  @!P0 NANOSLEEP.SYNCS 0x989680 ;  /* 0x009896800000895d */ /* 0x008fea0003900000 */
[----:B------:R-:W3:Y:S02]  /*7b90*/  @!P0 SYNCS.PHASECHK.TRANS64 P0, [R0+URZ], R5 ;  /* 0x00000005000085a7 */ /* 0x000ee4000800007f */
[----:B---3--:R-:W-:Y:S05]  /*7ba0*/  @!P0 BRA `(.L_x_3566) ;  /* 0xfffffffc00f08947 */ /* 0x008fea000383ffff */
[----:B------:R-:W-:Y:S05]  /*7bb0*/  BRA `(.L_x_3584) ;  /* 0xfffffff8007c7947 */ /* 0x000fea000383ffff */
.L_x_3585:
        /* <DEDUP_REMOVED lines=12> */
.L_x_6579:


//--------------------- .text._ZN7cutlass13device_kernelIN5flash11enable_sm90INS1_16FlashAttnBwdSm90INS1_25CollectiveMainloopBwdSm90ILi2ELi2ELi2EN4cute5tupleIJNS5_1CILi1EEES8_S8_EEENS6_IJNS7_ILi64EEENS7_ILi128EEENS7_ILi96EEEEEENS_6half_tEfNS_4arch4Sm90ELb0ELb0ELb0ELb0ELb1ELb1ELb0ELb0ELi2ELi1ELi2ELi1ELb1EEENS1_24CollectiveEpilogueBwdGQAISD_fSG_Li256ELb0ELb1EEENS1_19SingleTileSchedulerILb0ELb0ELb0ELi128EEEEEEEEEvNT_6ParamsE --------------------------
	.section	.text._ZN7cutlass13device_kernelIN5flash11enable_sm90INS1_16FlashAttnBwdSm90INS1_25CollectiveMainloopBwdSm90ILi2ELi2ELi2EN4cute5tupleIJNS5_1CILi1EEES8_S8_EEENS6_IJNS7_ILi64EEENS7_ILi128EEENS7_ILi96EEEEEENS_6half_tEfNS_4arch4Sm90ELb0ELb0ELb0ELb0ELb1ELb1ELb0ELb0ELi2ELi1ELi2ELi1ELb1EEENS1_24CollectiveEpilogueBwdGQAISD_fSG_Li256ELb0ELb1EEENS1_19SingleTileSchedulerILb0ELb0ELb0ELi128EEEEEEEEEvNT_6ParamsE,"ax",@progbits
	.align	128
.text._ZN7cutlass13device_kernelIN5flash11enable_sm90INS1_16FlashAttnBwdSm90INS1_25CollectiveMainloopBwdSm90ILi2ELi2ELi2EN4cute5tupleIJNS5_1CILi1EEES8_S8_EEENS6_IJNS7_ILi64EEENS7_ILi128EEENS7_ILi96EEEEEENS_6half_tEfNS_4arch4Sm90ELb0ELb0ELb0ELb0ELb1ELb1ELb0ELb0ELi2ELi1ELi2ELi1ELb1EEENS1_24CollectiveEpilogueBwdGQAISD_fSG_Li256ELb0ELb1EEENS1_19SingleTileSchedulerILb0ELb0ELb0ELi128EEEEEEEEEvNT_6ParamsE:
        .type           _ZN7cutlass13device_kernelIN5flash11enable_sm90INS1_16FlashAttnBwdSm90INS1_25CollectiveMainloopBwdSm90ILi2ELi2ELi2EN4cute5tupleIJNS5_1CILi1EEES8_S8_EEENS6_IJNS7_ILi64EEENS7_ILi128EEENS7_ILi96EEEEEENS_6half_tEfNS_4arch4Sm90ELb0ELb0ELb0ELb0ELb1ELb1ELb0ELb0ELi2ELi1ELi2ELi1ELb1EEENS1_24CollectiveEpilogueBwdGQAISD_fSG_Li256ELb0ELb1EEENS1_19SingleTileSchedulerILb0ELb0ELb0ELi128EEEEEEEEEvNT_6ParamsE,@function
        .size           _ZN7cutlass13device_kernelIN5flash11enable_sm90INS1_16FlashAttnBwdSm90INS1_25CollectiveMainloopBwdSm90ILi2ELi2ELi2EN4cute5tupleIJNS5_1CILi1EEES8_S8_EEENS6_IJNS7_ILi64EEENS7_ILi128EEENS7_ILi96EEEEEENS_6half_tEfNS_4arch4Sm90ELb0ELb0ELb0ELb0ELb1ELb1ELb0ELb0ELi2ELi1ELi2ELi1ELb1EEENS1_24CollectiveEpilogueBwdGQAISD_fSG_Li256ELb0ELb1EEENS1_19SingleTileSchedulerILb0ELb0ELb0ELi128EEEEEEEEEvNT_6ParamsE,(.L_x_6580 - _ZN7cutlass13device_kernelIN5flash11enable_sm90INS1_16FlashAttnBwdSm90INS1_25CollectiveMainloopBwdSm90ILi2ELi2ELi2EN4cute5tupleIJNS5_1CILi1EEES8_S8_EEENS6_IJNS7_ILi64EEENS7_ILi128EEENS7_ILi96EEEEEENS_6half_tEfNS_4arch4Sm90ELb0ELb0ELb0ELb0ELb1ELb1ELb0ELb0ELi2ELi1ELi2ELi1ELb1EEENS1_24CollectiveEpilogueBwdGQAISD_fSG_Li256ELb0ELb1EEENS1_19SingleTileSchedulerILb0ELb0ELb0ELi128EEEEEEEEEvNT_6ParamsE)
        .other          _ZN7cutlass13device_kernelIN5flash11enable_sm90INS1_16FlashAttnBwdSm90INS1_25CollectiveMainloopBwdSm90ILi2ELi2ELi2EN4cute5tupleIJNS5_1CILi1EEES8_S8_EEENS6_IJNS7_ILi64EEENS7_ILi128EEENS7_ILi96EEEEEENS_6half_tEfNS_4arch4Sm90ELb0ELb0ELb0ELb0ELb1ELb1ELb0ELb0ELi2ELi1ELi2ELi1ELb1EEENS1_24CollectiveEpilogueBwdGQAISD_fSG_Li256ELb0ELb1EEENS1_19SingleTileSchedulerILb0ELb0ELb0ELi128EEEEEEEEEvNT_6ParamsE,@"STO_CUDA_ENTRY STV_DEFAULT"
_ZN7cutlass13device_kernelIN5flash11enable_sm90INS1_16FlashAttnBwdSm90INS1_25CollectiveMainloopBwdSm90ILi2ELi2ELi2EN4cute5tupleIJNS5_1CILi1EEES8_S8_EEENS6_IJNS7_ILi64EEENS7_ILi128EEENS7_ILi96EEEEEENS_6half_tEfNS_4arch4Sm90ELb0ELb0ELb0ELb0ELb1ELb1ELb0ELb0ELi2ELi1ELi2ELi1ELb1EEENS1_24CollectiveEpilogueBwdGQAISD_fSG_Li256ELb0ELb1EEENS1_19SingleTileSchedulerILb0ELb0ELb0ELi128EEEEEEEEEvNT_6ParamsE:
        /* <DEDUP_REMOVED lines=23> */
.L_x_3587:
[----:B------:R-:W-:Y:S05]  /*0170*/  BSYNC B0 ;  /* 0x0000000000007941 */ /* 0x000fea0003800000 */
.L_x_3586:
        /* <DEDUP_REMOVED lines=37> */
.L_x_3588:
        /* <DEDUP_REMOVED lines=22> */
.L_x_3589:
[----:B------:R-:W-:Y:S01]  /*0530*/  PLOP3.LUT P0, PT, PT, PT, UP0, 0x80, 0x0 ;  /* 0x000000000000781c */ /* 0x000fe20003f0f008 */
[----:B------:R-:W-:Y:S01]  /*0540*/  NOP ;  /* 0x0000000000007918 */ /* 0x000fe20000000000 */
[----:B------:R-:W-:Y:S01]  /*0550*/  ULDC.64 UR46, c[0x0][0x208] ;  /* 0x00008200002e7ab9 */ /* 0x000fe20000000a00 */
[----:B------:R-:W-:Y:S01]  /*0560*/  BSSY B6, `(.L_x_3590) ;  /* 0x00007de000067945 */ /* 0x000fe20003800000 */
[----:B-12-4-:R-:W-:Y:S09]  /*0570*/  BAR.SYNC.DEFER_BLOCKING 0x0 ;  /* 0x0000000000007b1d */ /* 0x016ff20000010000 */
[----:B------:R-:W-:Y:S05]  /*0580*/  @!P0 BRA `(.L_x_3591) ;  /* 0x0000004400bc8947 */ /* 0x000fea0003800000 */
.L_x_3592:
        /* <DEDUP_REMOVED lines=33> */
.L_x_3595:
        /* <DEDUP_REMOVED lines=15> */
.L_x_3594:
        /* <DEDUP_REMOVED lines=22> */
.L_x_3597:
        /* <DEDUP_REMOVED lines=15> */
.L_x_3596:
[----:B------:R-:W-:Y:S01]  /*0ae0*/  SHF.R.S32.HI R41, RZ, 0x1f, R22 ;  /* 0x0000001fff297819 */ /* 0x000fe20000011416 */
[----:B------:R-:W-:-:S03]  /*0af0*/  UMOV UR4, 0xffffffff ;  /* 0xffffffff00047882 */ /* 0x000fc60000000000 */
[----:B------:R-:W-:-:S04]  /*0b00*/  LEA.HI R0, R41, R22, RZ, 0x7 ;  /* 0x0000001629007211 */ /* 0x000fc800078f38ff */
[----:B------:R-:W-:Y:S01]  /*0b10*/  SHF.R.S32.HI R16, RZ, 0x7, R0 ;  /* 0x00000007ff107819 */ /* 0x000fe20000011400 */
[----:B------:R-:W-:Y:S06]  /*0b20*/  BRA.DIV UR4, `(.L_x_3598) ;  /* 0x0000007a040c7947 */ /* 0x000fec000b800000 */
[----:B------:R1:W2:Y:S02]  /*0b30*/  SHFL.IDX PT, R14, R16, RZ, 0x1f ;  /* 0x00001fff100e7589 */ /* 0x0002a400000e0000 */
.L_x_3696:
        /* <DEDUP_REMOVED lines=15> */
.L_x_3599:
        /* <DEDUP_REMOVED lines=19> */
.L_x_3601:
        /* <DEDUP_REMOVED lines=176> */
.L_x_3613:
[----:B------:R-:W-:-:S06]  /*1860*/  UISETP.NE.AND UP0, UPT, UR11, 0x3, UPT ;  /* 0x000000030b00788c */ /* 0x000fcc000bf05270 */
[----:B------:R-:W-:-:S13]  /*1870*/  PLOP3.LUT P0, PT, PT, PT, UP0, 0x80, 0x0 ;  /* 0x000000000000781c */ /* 0x000fda0003f0f008 */
[----:B-1----:R-:W-:Y:S05]  /*1880*/  @!P0 BRA `(.L_x_3603) ;  /* 0x0000000000048947 */ /* 0x002fea0003800000 */
[----:B------:R-:W-:Y:S01]  /*1890*/  BPT.TRAP 0x1 ;  /* 0x000000040000795c */ /* 0x000fe20000300000 */
.L_x_3603:
[----:B------:R-:W-:Y:S01]  /*18a0*/  R2UR UR8, R18 ;  /* 0x00000000120872ca */ /* 0x000fe200000e0000 */
[----:B------:R-:W-:-:S05]  /*18b0*/  IMAD.U32 R22, RZ, RZ, UR5 ;  /* 0x00000005ff167e24 */ /* 0x000fca000f8e00ff */
[----:B------:R-:W-:-:S07]  /*18c0*/  SHF.L.U32 R22, R22, 0x1f, RZ ;  /* 0x0000001f16167819 */ /* 0x000fce00000006ff */
[----:B------:R-:W-:-:S09]  /*18d0*/  ULEA UR8, UR6, UR8, 0x3 ;  /* 0x0000000806087291 */ /* 0x000fd2000f8e183f */
[----:B------:R2:W3:Y:S01]  /*18e0*/  SYNCS.PHASECHK.TRANS64.TRYWAIT P1, [UR8+0x26810], R22 ;  /* 0x02681016ff0075a7 */ /* 0x0004e20008020148 */
[----:B------:R-:W-:Y:S05]  /*18f0*/  @!P0 BRA `(.L_x_3604) ;  /* 0x0000000000048947 */ /* 0x000fea0003800000 */
[----:B------:R-:W-:Y:S01]  /*1900*/  BPT.TRAP 0x1 ;  /* 0x000000040000795c */ /* 0x000fe20000300000 */
.L_x_3604:
[----:B---3--:R-:W-:Y:S05]  /*1910*/  @P1 BRA `(.L_x_3605) ;  /* 0x0000000000081947 */ /* 0x008fea0003800000 */
[----:B------:R-:W3:Y:S02]  /*1920*/  SYNCS.PHASECHK.TRANS64.TRYWAIT P1, [UR8+0x26810], R22 ;  /* 0x02681016ff0075a7 */ /* 0x000ee40008020148 */
[----:B---3--:R-:W-:Y:S05]  /*1930*/  @!P1 BRA `(.L_x_3606) ;  /* 0x0000006800bc9947 */ /* 0x008fea0003800000 */
.L_x_3605:
        /* <DEDUP_REMOVED lines=67> */
.L_x_3607:
[----:B------:R1:W1:Y:S01]  /*1d70*/  SYNCS.PHASECHK.TRANS64.TRYWAIT P1, [UR8+0x26830], R22 ;  /* 0x02683016ff0075a7 */ /* 0x0002620008020148 */
[----:B------:R-:W-:Y:S05]  /*1d80*/  @!P0 BRA `(.L_x_3608) ;  /* 0x0000000000048947 */ /* 0x000fea0003800000 */
[----:B------:R-:W-:Y:S01]  /*1d90*/  BPT.TRAP 0x1 ;  /* 0x000000040000795c */ /* 0x000fe20000300000 */
.L_x_3608:
[----:B-1----:R-:W-:Y:S05]  /*1da0*/  @P1 BRA `(.L_x_3609) ;  /* 0x0000000000081947 */ /* 0x002fea0003800000 */
[----:B------:R-:W1:Y:S02]  /*1db0*/  SYNCS.PHASECHK.TRANS64.TRYWAIT P1, [UR8+0x26830], R22 ;  /* 0x02683016ff0075a7 */ /* 0x000e640008020148 */
[----:B-1----:R-:W-:Y:S05]  /*1dc0*/  @!P1 BRA `(.L_x_3610) ;  /* 0x0000006400b09947 */ /* 0x002fea0003800000 */
.L_x_3609:
        /* <DEDUP_REMOVED lines=8> */
[----:B--2---:R-:W-:Y:S02]  /*1e50*/  FSEL R22, R153, -INF , P2 ;  /* 0xff80000099167808 */ /* 0x004fe40001000000 */
        /* <DEDUP_REMOVED lines=12> */
[----:B------:R-:W-:Y:S01]  /*1f20*/  FFMA.FTZ R160, R157, UR13, -R14 ;  /* 0x0000000d9da07c23 */ /* 0x000fe2000801080e */
[----:B------:R-:W-:Y:S01]  /*1f30*/  FSEL R157, R164, -INF , P2 ;  /* 0xff800000a49d7808 */ /* 0x000fe20001000000 */
[----:B------:R-:W-:Y:S01]  /*1f40*/  ULOP3.LUT UR12, UR10, 0x10000, URZ, 0xfc, !UPT ;  /* 0x000100000a0c7892 */ /* 0x000fe2000f8efc3f */
[----:B------:R-:W-:Y:S01]  /*1f50*/  FSEL R156, R161, -INF , P2 ;  /* 0xff800000a19c7808 */ /* 0x000fe20001000000 */
[----:B------:R-:W1:Y:S01]  /*1f60*/  MUFU.EX2 R152, R152 ;  /* 0x0000009800987308 */ /* 0x000e620000000800 */
[----:B------:R-:W-:Y:S01]  /*1f70*/  ULOP3.LUT UR10, UR10, 0x1000000, URZ, 0xfc, !UPT ;  /* 0x010000000a0a7892 */ /* 0x000fe2000f8efc3f */
[----:B------:R-:W-:Y:S01]  /*1f80*/  FFMA.FTZ R164, R157, UR13, -R12 ;  /* 0x0000000d9da47c23 */ /* 0x000fe2000801080c */
[----:B------:R-:W-:Y:S01]  /*1f90*/  UIMAD UR12, UR6, 0x300, UR12 ;  /* 0x00000300060c78a4 */ /* 0x000fe2000f8e020c */
[----:B------:R-:W-:Y:S01]  /*1fa0*/  FSEL R157, R168, -INF , P2 ;  /* 0xff800000a89d7808 */ /* 0x000fe20001000000 */
[----:B------:R-:W-:Y:S01]  /*1fb0*/  FFMA.FTZ R208, R156, UR13, -R15 ;  /* 0x0000000d9cd07c23 */ /* 0x000fe2000801080f */
[----:B------:R-:W-:Y:S01]  /*1fc0*/  FSEL R156, R165, -INF , P2 ;  /* 0xff800000a59c7808 */ /* 0x000fe20001000000 */
[----:B------:R-:W-:Y:S01]  /*1fd0*/  UIMAD UR10, UR6, 0x300, UR10 ;  /* 0x00000300060a78a4 */ /* 0x000fe2000f8e020a */
[----:B------:R2:W-:Y:S02]  /*1fe0*/  MUFU.EX2 R161, R160 ;  /* 0x000000a000a17308 */ /* 0x0005e40000000800 */
[----:B------:R-:W-:Y:S01]  /*1ff0*/  UMOV UR14, UR12 ;  /* 0x0000000c000e7c82 */ /* 0x000fe20008000000 */
[----:B------:R-:W-:Y:S01]  /*2000*/  FFMA.FTZ R213, R156, UR13, -R13 ;  /* 0x0000000d9cd57c23 */ /* 0x000fe2000801080d */
[----:B------:R-:W-:Y:S01]  /*2010*/  HGMMA.64x64x16.F32 R120, R184, gdesc[UR12], RZ, !UPT, gsb0 ;  /* 0x00e0000cb8787df0 */ /* 0x000fe2000c0008ff */
[----:B------:R-:W-:Y:S01]  /*2020*/  UIADD3 UR14, UR12, 0x2, URZ ;  /* 0x000000020c0e7890 */ /* 0x000fe2000fffe03f */
[----:B------:R-:W-:Y:S01]  /*2030*/  FSEL R156, R169, -INF , P2 ;  /* 0xff800000a99c7808 */ /* 0x000fe20001000000 */
[----:B------:R-:W-:Y:S01]  /*2040*/  UMOV UR15, 0x80000020 ;  /* 0x80000020000f7882 */ /* 0x000fe20000000000 */
[----:B------:R-:W-:Y:S01]  /*2050*/  MUFU.EX2 R153, R153 ;  /* 0x0000009900997308 */ /* 0x000fe20000000800 */
[----:B--2---:R-:W-:Y:S01]  /*2060*/  FFMA.FTZ R160, R157, UR13, -R10 ;  /* 0x0000000d9da07c23 */ /* 0x004fe2000801080a */
[----:B------:R-:W-:Y:S01]  /*2070*/  FSEL R157, R172, -INF , P2 ;  /* 0xff800000ac9d7808 */ /* 0x000fe20001000000 */
[----:B------:R-:W-:Y:S01]  /*2080*/  FFMA.FTZ R165, R156, UR13, -R11 ;  /* 0x0000000d9ca57c23 */ /* 0x000fe2000801080b */
[----:B------:R-:W-:-:S03]  /*2090*/  FSEL R156, R173, -INF , P2 ;  /* 0xff800000ad9c7808 */ /* 0x000fc60001000000 */
[----:B------:R-:W-:Y:S01]  /*20a0*/  FFMA.FTZ R168, R157, UR13, -R4 ;  /* 0x0000000d9da87c23 */ /* 0x000fe20008010804 */
[----:B------:R-:W-:Y:S01]  /*20b0*/  FSEL R157, R154, -INF , P1 ;  /* 0xff8000009a9d7808 */ /* 0x000fe20000800000 */
[----:B------:R-:W-:Y:S01]  /*20c0*/  FFMA.FTZ R156, R156, UR13, -R5 ;  /* 0x0000000d9c9c7c23 */ /* 0x000fe20008010805 */
[----:B------:R-:W-:Y:S01]  /*20d0*/  FSEL R154, R155, -INF , P1 ;  /* 0xff8000009b9a7808 */ /* 0x000fe20000800000 */
[----:B------:R-:W2:Y:S01]  /*20e0*/  MUFU.EX2 R22, R22 ;  /* 0x0000001600167308 */ /* 0x000ea20000000800 */
[----:B------:R-:W-:Y:S01]  /*20f0*/  FSEL R155, R158, -INF , P1 ;  /* 0xff8000009e9b7808 */ /* 0x000fe20000800000 */
[----:B------:R-:W-:Y:S01]  /*2100*/  FFMA.FTZ R157, R157, UR13, -R210 ;  /* 0x0000000d9d9d7c23 */ /* 0x000fe200080108d2 */
[----:B------:R-:W-:Y:S01]  /*2110*/  FSEL R210, R177, -INF , P2 ;  /* 0xff800000b1d27808 */ /* 0x000fe20001000000 */
        /* <DEDUP_REMOVED lines=12> */
[----:B------:R5:W-:Y:S01]  /*21e0*/  MUFU.EX2 R172, R157 ;  /* 0x0000009d00ac7308 */ /* 0x000be20000000800 */
[----:B------:R-:W-:Y:S01]  /*21f0*/  FFMA.FTZ R15, R154, UR13, -R15 ;  /* 0x0000000d9a0f7c23 */ /* 0x000fe2000801080f */
        /* <DEDUP_REMOVED lines=17> */
[----:B------:R-:W-:Y:S01]  /*2310*/  FFMA.FTZ R8, R214, UR13, -R9 ;  /* 0x0000000dd6087c23 */ /* 0x000fe20008010809 */
[----:B------:R-:W-:Y:S01]  /*2320*/  FFMA.FTZ R167, R10, UR13, -R11 ;  /* 0x0000000d0aa77c23 */ /* 0x000fe2000801080b */
[----:B------:R-:W-:Y:S01]  /*2330*/  MUFU.EX2 R15, R15 ;  /* 0x0000000f000f7308 */ /* 0x000fe20000000800 */
[--C-:B------:R-:W-:Y:S01]  /*2340*/  FFMA.FTZ R178, R171, UR13, -R6.reuse ;  /* 0x0000000dabb27c23 */ /* 0x100fe20008010806 */
[----:B------:R-:W-:Y:S01]  /*2350*/  FFMA.FTZ R6, R181, UR13, -R6 ;  /* 0x0000000db5067c23 */ /* 0x000fe20008010806 */
[----:B------:R-:W-:-:S05]  /*2360*/  FFMA.FTZ R9, R182, UR13, -R9 ;  /* 0x0000000db6097c23 */ /* 0x000fca0008010809 */
[----:B------:R-:W3:Y:S08]  /*2370*/  MUFU.EX2 R173, R173 ;  /* 0x000000ad00ad7308 */ /* 0x000ef00000000800 */
        /* <DEDUP_REMOVED lines=14> */
[----:B------:R-:W3:Y:S08]  /*2460*/  MUFU.EX2 R162, R162 ;  /* 0x000000a200a27308 */ /* 0x000ef00000000800 */
        /* <DEDUP_REMOVED lines=11> */
[----:B------:R-:W-:Y:S08]  /*2520*/  MUFU.EX2 R6, R6 ;  /* 0x0000000600067308 */ /* 0x000ff00000000800 */
[----:B------:R-:W4:Y:S08]  /*2530*/  MUFU.EX2 R7, R210 ;  /* 0x000000d200077308 */ /* 0x000f300000000800 */
[----:B------:R-:W-:Y:S08]  /*2540*/  MUFU.EX2 R180, R180 ;  /* 0x000000b400b47308 */ /* 0x000ff00000000800 */
[----:B------:R-:W-:Y:S01]  /*2550*/  MUFU.EX2 R179, R179 ;  /* 0x000000b300b37308 */ /* 0x000fe20000000800 */
[----:B------:R-:W-:-:S02]  /*2560*/  WARPGROUP.DEPBAR.LE gsb0, 0x0 ;  /* 0x00008000000079c5 */ /* 0x000fc40000010000 */
        /* <DEDUP_REMOVED lines=18> */
[----:B------:R-:W2:Y:S04]  /*2690*/  LDS.64 R12, [R212+0x1e220] ;  /* 0x01e22000d40c7984 */ /* 0x000ea80000000a00 */
[----:B-----5:R-:W5:Y:S04]  /*26a0*/  LDS.64 R156, [R212+0x1e260] ;  /* 0x01e26000d49c7984 */ /* 0x020f680000000a00 */
[----:B------:R-:W3:Y:S04]  /*26b0*/  LDS.64 R4, [R212+0x1e280] ;  /* 0x01e28000d4047984 */ /* 0x000ee80000000a00 */
[----:B------:R-:W4:Y:S04]  /*26c0*/  LDS.64 R158, [R212+0x1e2a0] ;  /* 0x01e2a000d49e7984 */ /* 0x000f280000000a00 */
[----:B------:R-:W4:Y:S04]  /*26d0*/  LDS.64 R154, [R212+0x1e240] ;  /* 0x01e24000d49a7984 */ /* 0x000f280000000a00 */
[----:B------:R-:W4:Y:S04]  /*26e0*/  LDS.64 R176, [R212+0x1e2e0] ;  /* 0x01e2e000d4b07984 */ /* 0x000f280000000a00 */
[----:B------:R-:W4:Y:S01]  /*26f0*/  LDS.64 R170, [R212+0x1e2c0] ;  /* 0x01e2c000d4aa7984 */ /* 0x000f220000000a00 */
[--C-:B-1----:R-:W-:Y:S01]  /*2700*/  FADD.FTZ R181, R120, -R10.reuse ;  /* 0x8000000a78b57221 */ /* 0x102fe20000010000 */
[----:B------:R-:W-:Y:S01]  /*2710*/  FADD.FTZ R183, R122, -R10 ;  /* 0x8000000a7ab77221 */ /* 0x000fe20000010000 */
[--C-:B------:R-:W-:Y:S01]  /*2720*/  FADD.FTZ R120, R123, -R11.reuse ;  /* 0x8000000b7b787221 */ /* 0x100fe20000010000 */
[----:B------:R-:W-:Y:S01]  /*2730*/  FADD.FTZ R10, R121, -R11 ;  /* 0x8000000b790a7221 */ /* 0x000fe20000010000 */
[--C-:B--2---:R-:W-:Y:S01]  /*2740*/  FADD.FTZ R123, R126, -R12.reuse ;  /* 0x8000000c7e7b7221 */ /* 0x104fe20000010000 */
[----:B------:R-:W-:Y:S01]  /*2750*/  FADD.FTZ R121, R124, -R12 ;  /* 0x8000000c7c797221 */ /* 0x000fe20000010000 */
[--C-:B------:R-:W-:Y:S01]  /*2760*/  FADD.FTZ R12, R125, -R13.reuse ;  /* 0x8000000d7d0c7221 */ /* 0x100fe20000010000 */
[----:B------:R-:W-:Y:S01]  /*2770*/  FADD.FTZ R122, R127, -R13 ;  /* 0x8000000d7f7a7221 */ /* 0x000fe20000010000 */
[----:B-----5:R-:W-:Y:S01]  /*2780*/  FADD.FTZ R126, R133, -R157 ;  /* 0x8000009d857e7221 */ /* 0x020fe20000010000 */
[--C-:B------:R-:W-:Y:S01]  /*2790*/  FADD.FTZ R125, R132, -R156.reuse ;  /* 0x8000009c847d7221 */ /* 0x100fe20000010000 */
[----:B------:R-:W-:Y:S01]  /*27a0*/  FADD.FTZ R127, R134, -R156 ;  /* 0x8000009c867f7221 */ /* 0x000fe20000010000 */
[----:B------:R-:W-:Y:S01]  /*27b0*/  FMUL.FTZ R156, R152, R181 ;  /* 0x000000b5989c7220 */ /* 0x000fe20000410000 */
[----:B---3--:R-:W-:Y:S01]  /*27c0*/  FADD.FTZ R133, R136, -R4 ;  /* 0x8000000488857221 */ /* 0x008fe20000010000 */
[----:B------:R-:W1:Y:S01]  /*27d0*/  MUFU.EX2 R11, R216 ;  /* 0x000000d8000b7308 */ /* 0x000e620000000800 */
[----:B------:R-:W-:Y:S01]  /*27e0*/  FADD.FTZ R134, R137, -R5 ;  /* 0x8000000589867221 */ /* 0x000fe20000010000 */
[----:B------:R-:W-:Y:S01]  /*27f0*/  FMUL.FTZ R121, R22, R121 ;  /* 0x0000007916797220 */ /* 0x000fe20000410000 */
[--C-:B----4-:R-:W-:Y:S01]  /*2800*/  FADD.FTZ R136, R143, -R159.reuse ;  /* 0x8000009f8f887221 */ /* 0x110fe20000010000 */
[----:B------:R-:W-:Y:S01]  /*2810*/  FMUL.FTZ R143, R153, R10 ;  /* 0x0000000a998f7220 */ /* 0x000fe20000410000 */
[----:B------:R-:W-:Y:S01]  /*2820*/  FADD.FTZ R132, R141, -R159 ;  /* 0x8000009f8d847221 */ /* 0x000fe20000010000 */
[----:B------:R-:W-:Y:S01]  /*2830*/  FMUL.FTZ R10, R173, R120 ;  /* 0x00000078ad0a7220 */ /* 0x000fe20000410000 */
[----:B------:R-:W-:Y:S01]  /*2840*/  FADD.FTZ R13, R130, -R154 ;  /* 0x8000009a820d7221 */ /* 0x000fe20000010000 */
[----:B------:R-:W-:Y:S01]  /*2850*/  FADD.FTZ R124, R131, -R155 ;  /* 0x8000009b837c7221 */ /* 0x000fe20000010000 */
[----:B------:R-:W-:Y:S01]  /*2860*/  F2FP.F16.F32.PACK_AB R156, R143, R156 ;  /* 0x0000009c8f9c723e */ /* 0x000fe200000000ff */
[----:B------:R-:W-:Y:S01]  /*2870*/  FADD.FTZ R131, R138, -R4 ;  /* 0x800000048a837221 */ /* 0x000fe20000010000 */
[----:B------:R-:W2:Y:S01]  /*2880*/  MUFU.EX2 R143, R8 ;  /* 0x00000008008f7308 */ /* 0x000ea20000000800 */
[----:B------:R-:W-:Y:S01]  /*2890*/  FADD.FTZ R4, R139, -R5 ;  /* 0x800000058b047221 */ /* 0x000fe20000010000 */
[----:B------:R-:W-:Y:S01]  /*28a0*/  FADD.FTZ R5, R140, -R158 ;  /* 0x8000009e8c057221 */ /* 0x000fe20000010000 */
[----:B------:R-:W-:Y:S01]  /*28b0*/  FMUL.FTZ R13, R14, R13 ;  /* 0x0000000d0e0d7220 */ /* 0x000fe20000410000 */
[----:B------:R-:W-:Y:S01]  /*28c0*/  FMUL.FTZ R124, R15, R124 ;  /* 0x0000007c0f7c7220 */ /* 0x000fe20000410000 */
[----:B------:R-:W-:Y:S01]  /*28d0*/  F2FP.F16.F32.PACK_AB R120, R153, R152 ;  /* 0x000000989978723e */ /* 0x000fe200000000ff */
[----:B------:R-:W-:Y:S01]  /*28e0*/  FMUL.FTZ R5, R168, R5 ;  /* 0x00000005a8057220 */ /* 0x000fe20000410000 */
[----:B------:R-:W-:Y:S01]  /*28f0*/  FMUL.FTZ R132, R169, R132 ;  /* 0x00000084a9847220 */ /* 0x000fe20000410000 */
[----:B------:R-:W3:Y:S01]  /*2900*/  MUFU.EX2 R8, R9 ;  /* 0x0000000900087308 */ /* 0x000ee20000000800 */
[----:B------:R-:W-:Y:S01]  /*2910*/  FADD.FTZ R130, R135, -R157 ;  /* 0x8000009d87827221 */ /* 0x000fe20000010000 */
[----:B------:R-:W-:Y:S01]  /*2920*/  F2FP.F16.F32.PACK_AB R153, R124, R13 ;  /* 0x0000000d7c99723e */ /* 0x000fe200000000ff */
[----:B------:R-:W-:Y:S01]  /*2930*/  FADD.FTZ R128, R128, -R154 ;  /* 0x8000009a80807221 */ /* 0x000fe20000010000 */
[----:B------:R-:W-:Y:S01]  /*2940*/  FADD.FTZ R129, R129, -R155 ;  /* 0x8000009b81817221 */ /* 0x000fe20000010000 */
[----:B------:R-:W-:Y:S01]  /*2950*/  FADD.FTZ R135, R142, -R158 ;  /* 0x8000009e8e877221 */ /* 0x000fe20000010000 */
[----:B------:R-:W-:Y:S01]  /*2960*/  FMUL.FTZ R131, R166, R131 ;  /* 0x00000083a6837220 */ /* 0x000fe20000410000 */
[----:B------:R-:W-:Y:S01]  /*2970*/  FMUL.FTZ R4, R167, R4 ;  /* 0x00000004a7047220 */ /* 0x000fe20000410000 */
[----:B------:R-:W-:-:S02]  /*2980*/  IMAD.U32 R13, RZ, RZ, UR6 ;  /* 0x00000006ff0d7e24 */ /* 0x000fc4000f8e00ff */
[----:B------:R-:W-:Y:S01]  /*2990*/  FADD.FTZ R141, R148, -R176 ;  /* 0x800000b0948d7221 */ /* 0x000fe20000010000 */
[----:B------:R-:W-:Y:S01]  /*29a0*/  FADD.FTZ R142, R149, -R177 ;  /* 0x800000b1958e7221 */ /* 0x000fe20000010000 */
[--C-:B------:R-:W-:Y:S01]  /*29b0*/  FADD.FTZ R139, R144, -R170.reuse ;  /* 0x800000aa908b7221 */ /* 0x100fe20000010000 */
        /* <DEDUP_REMOVED lines=25> */
[----:B-1----:R-:W-:Y:S01]  /*2b50*/  FMUL.FTZ R138, R11, R138 ;  /* 0x0000008a0b8a7220 */ /* 0x002fe20000410000 */
[----:B------:R-:W-:Y:S01]  /*2b60*/  FMUL.FTZ R141, R180, R141 ;  /* 0x0000008db48d7220 */ /* 0x000fe20000410000 */
[----:B--2---:R-:W-:Y:S01]  /*2b70*/  FMUL.FTZ R142, R143, R142 ;  /* 0x0000008e8f8e7220 */ /* 0x004fe20000410000 */
[----:B------:R-:W-:Y:S01]  /*2b80*/  FMUL.FTZ R147, R179, R176 ;  /* 0x000000b0b3937220 */ /* 0x000fe20000410000 */
[----:B---3--:R-:W-:Y:S01]  /*2b90*/  FMUL.FTZ R4, R8, R177 ;  /* 0x000000b108047220 */ /* 0x008fe20000410000 */
[----:B------:R-:W-:Y:S01]  /*2ba0*/  F2FP.F16.F32.PACK_AB R157, R10, R157 ;  /* 0x0000009d0a9d723e */ /* 0x000fe200000000ff */
[----:B------:R-:W-:Y:S01]  /*2bb0*/  IMAD R5, R5, 0x2, R18 ;  /* 0x0000000205057824 */ /* 0x000fe200078e0212 */
[----:B------:R-:W-:-:S02]  /*2bc0*/  F2FP.F16.F32.PACK_AB R158, R12, R121 ;  /* 0x000000790c9e723e */ /* 0x000fc400000000ff */
[----:B------:R-:W-:Y:S02]  /*2bd0*/  F2FP.F16.F32.PACK_AB R159, R122, R123 ;  /* 0x0000007b7a9f723e */ /* 0x000fe400000000ff */
[----:B------:R-:W-:Y:S02]  /*2be0*/  F2FP.F16.F32.PACK_AB R152, R129, R128 ;  /* 0x000000808198723e */ /* 0x000fe400000000ff */
[----:B------:R-:W-:Y:S01]  /*2bf0*/  F2FP.F16.F32.PACK_AB R154, R126, R125 ;  /* 0x0000007d7e9a723e */ /* 0x000fe200000000ff */
[----:B------:R1:W-:Y:S01]  /*2c00*/  STSM.16.MT88.4 [R5+0x1e800], R156 ;  /* 0x01e8009c05007844 */ /* 0x0003e20000004200 */
[----:B------:R-:W-:Y:S02]  /*2c10*/  F2FP.F16.F32.PACK_AB R155, R130, R127 ;  /* 0x0000007f829b723e */ /* 0x000fe400000000ff */
[----:B------:R-:W-:Y:S02]  /*2c20*/  F2FP.F16.F32.PACK_AB R148, R134, R133 ;  /* 0x000000858694723e */ /* 0x000fe400000000ff */
[----:B------:R-:W-:Y:S01]  /*2c30*/  F2FP.F16.F32.PACK_AB R151, R136, R135 ;  /* 0x000000878897723e */ /* 0x000fe200000000ff */
[----:B------:R1:W-:Y:S01]  /*2c40*/  STSM.16.MT88.4 [R5+0x1f000], R152 ;  /* 0x01f0009805007844 */ /* 0x0003e20000004200 */
[----:B------:R-:W-:-:S02]  /*2c50*/  F2FP.F16.F32.PACK_AB R144, R140, R139 ;  /* 0x0000008b8c90723e */ /* 0x000fc400000000ff */
[----:B------:R-:W-:Y:S01]  /*2c60*/  F2FP.F16.F32.PACK_AB R145, R138, R137 ;  /* 0x000000898a91723e */ /* 0x000fe200000000ff */
[----:B------:R1:W-:Y:S01]  /*2c70*/  STSM.16.MT88.4 [R5+0x1f800], R148 ;  /* 0x01f8009405007844 */ /* 0x0003e20000004200 */
[----:B------:R-:W-:Y:S02]  /*2c80*/  F2FP.F16.F32.PACK_AB R146, R142, R141 ;  /* 0x0000008d8e92723e */ /* 0x000fe400000000ff */
[----:B------:R-:W-:Y:S01]  /*2c90*/  F2FP.F16.F32.PACK_AB R147, R4, R147 ;  /* 0x000000930493723e */ /* 0x000fe200000000ff */
[----:B------:R-:W-:Y:S01]  /*2ca0*/  IMAD R4, R209, 0x1000, R18 ;  /* 0x00001000d1047824 */ /* 0x000fe200078e0212 */
[----:B------:R-:W-:Y:S02]  /*2cb0*/  F2FP.F16.F32.PACK_AB R121, R173, R172 ;  /* 0x000000acad79723e */ /* 0x000fe400000000ff */
[----:B------:R-:W-:Y:S01]  /*2cc0*/  F2FP.F16.F32.PACK_AB R122, R215, R22 ;  /* 0x00000016d77a723e */ /* 0x000fe200000000ff */
[----:B------:R1:W-:Y:S01]  /*2cd0*/  STSM.16.MT88.4 [R5+0x20000], R144 ;  /* 0x0200009005007844 */ /* 0x0003e20000004200 */
[----:B------:R-:W-:-:S02]  /*2ce0*/  F2FP.F16.F32.PACK_AB R123, R21, R20 ;  /* 0x00000014157b723e */ /* 0x000fc400000000ff */
        /* <DEDUP_REMOVED lines=9> */
[----:B------:R-:W-:Y:S01]  /*2d80*/  F2FP.F16.F32.PACK_AB R179, R8, R179 ;  /* 0x000000b308b3723e */ /* 0x000fe200000000ff */
[----:B------:R-:W-:-:S02]  /*2d90*/  WARPGROUP.DEPBAR.LE gsb0, 0x0 ;  /* 0x00008000000079c5 */ /* 0x000fc40000010000 */
[----:B------:R-:W-:Y:S02]  /*2da0*/  F2FP.F16.F32.PACK_AB R120, R208, R161 ;  /* 0x000000a1d078723e */ /* 0x000fe400000000ff */
[----:B------:R-:W-:Y:S02]  /*2db0*/  F2FP.F16.F32.PACK_AB R121, R15, R14 ;  /* 0x0000000e0f79723e */ /* 0x000fe400000000ff */
[----:B------:R-:W-:Y:S02]  /*2dc0*/  F2FP.F16.F32.PACK_AB R122, R213, R164 ;  /* 0x000000a4d57a723e */ /* 0x000fe400000000ff */
[----:B------:R-:W-:Y:S02]  /*2dd0*/  F2FP.F16.F32.PACK_AB R123, R163, R162 ;  /* 0x000000a2a37b723e */ /* 0x000fe400000000ff */
[----:B------:R-:W-:Y:S02]  /*2de0*/  F2FP.F16.F32.PACK_AB R161, R167, R166 ;  /* 0x000000a6a7a1723e */ /* 0x000fe400000000ff */
[----:B------:R-:W-:Y:S01]  /*2df0*/  WARPGROUP.ARRIVE ;  /* 0x00000000000079c5 */ /* 0x000fe20000000000 */
[----:B------:R-:W-:-:S02]  /*2e00*/  F2FP.F16.F32.PACK_AB R162, R169, R168 ;  /* 0x000000a8a9a2723e */ /* 0x000fc400000000ff */
[----:B------:R-:W-:-:S03]  /*2e10*/  F2FP.F16.F32.PACK_AB R163, R175, R174 ;  /* 0x000000aeafa3723e */ /* 0x000fc600000000ff */
[----:B------:R-:W-:Y:S01]  /*2e20*/  HGMMA.64x96x16.F32 R24, R120, gdesc[UR12].tnspB, R24, gsb0 ;  /* 0x4160000c78187df0 */ /* 0x000fe20008000818 */
[----:B------:R-:W-:Y:S01]  /*2e30*/  UMOV UR14, UR12 ;  /* 0x0000000c000e7c82 */ /* 0x000fe20008000000 */
[----:B------:R-:W-:Y:S01]  /*2e40*/  UMOV UR15, 0x80000020 ;  /* 0x80000020000f7882 */ /* 0x000fe20000000000 */
[----:B------:R-:W-:-:S13]  /*2e50*/  R2UR UR12, R19 ;  /* 0x00000000130c72ca */ /* 0x000fda00000e0000 */
[----:B------:R-:W-:-:S04]  /*2e60*/  USHF.R.U32.HI UR12, URZ, 0x4, UR12 ;  /* 0x000000043f0c7899 */ /* 0x000fc8000801160c */
[----:B------:R-:W-:-:S04]  /*2e70*/  ULOP3.LUT UR12, UR12, 0x3fff, URZ, 0xc0, !UPT ;  /* 0x00003fff0c0c7892 */ /* 0x000fc8000f8ec03f */
[----:B------:R-:W-:Y:S01]  /*2e80*/  ULOP3.LUT UR16, UR12, 0x10000, URZ, 0xfc, !UPT ;  /* 0x000100000c107892 */ /* 0x000fe2000f8efc3f */
[----:B------:R-:W-:Y:S02]  /*2e90*/  WARPGROUP.DEPBAR.LE gsb0, 0x0 ;  /* 0x00008000000079c5 */ /* 0x000fe40000010000 */
[----:B------:R-:W-:-:S06]  /*2ea0*/  WARPGROUP.ARRIVE ;  /* 0x00000000000079c5 */ /* 0x000fcc0000000000 */
[----:B------:R-:W-:Y:S01]  /*2eb0*/  HGMMA.64x96x16.F32 R24, R160, gdesc[UR12].tnspB, R24, gsb0 ;  /* 0x4160000ca0187df0 */ /* 0x000fe20008000818 */
[----:B------:R-:W-:-:S13]  /*2ec0*/  R2UR UR14, R4 ;  /* 0x00000000040e72ca */ /* 0x000fda00000e0000 */
[----:B------:R-:W-:Y:S02]  /*2ed0*/  USHF.R.U32.HI UR15, URZ, 0x4, UR14 ;  /* 0x000000043f0f7899 */ /* 0x000fe4000801160e */
[----:B------:R-:W-:Y:S02]  /*2ee0*/  UIADD3 UR14, UR10, 0xc0, URZ ;  /* 0x000000c00a0e7890 */ /* 0x000fe4000fffe03f */
[----:B------:R-:W-:Y:S02]  /*2ef0*/  ULOP3.LUT UR12, UR15, 0x3fff, URZ, 0xc0, !UPT ;  /* 0x00003fff0f0c7892 */ /* 0x000fe4000f8ec03f */
[----:B------:R-:W-:Y:S02]  /*2f00*/  ULEA UR10, UR6, UR16, 0xa ;  /* 0x00000010060a7291 */ /* 0x000fe4000f8e503f */
[----:B------:R-:W-:Y:S01]  /*2f10*/  UIADD3 UR15, UR12, 0x200, URZ ;  /* 0x000002000c0f7890 */ /* 0x000fe2000fffe03f */
[----:B------:R-:W-:Y:S01]  /*2f20*/  UMOV UR18, UR14 ;  /* 0x0000000e00127c82 */ /* 0x000fe20008000000 */
[----:B------:R-:W-:-:S03]  /*2f30*/  UIADD3 UR14, UR12, 0x400, URZ ;  /* 0x000004000c0e7890 */ /* 0x000fc6000fffe03f */
        /* <DEDUP_REMOVED lines=162> */
.L_x_3611:
        /* <DEDUP_REMOVED lines=48> */
.L_x_3612:
        /* <DEDUP_REMOVED lines=16> */
.L_x_3602:
        /* <DEDUP_REMOVED lines=126> */
.L_x_3616:
[----:B------:R-:W2:Y:S04]  /*4540*/  LDG.E.STRONG.GPU R0, desc[UR46][R2.64] ;  /* 0x0000002e02007981 */ /* 0x000ea8000c1ef900 */
[----:B--2---:R-:W-:Y:S01]  /*4550*/  CCTL.IVALL ;  /* 0x00000000ff00798f */ /* 0x004fe20002000000 */
[----:B------:R-:W-:Y:S05]  /*4560*/  YIELD ;  /* 0x0000000000007946 */ /* 0x000fea0003800000 */
[----:B------:R-:W-:-:S13]  /*4570*/  ISETP.NE.AND P0, PT, R0, UR6, PT ;  /* 0x0000000600007c0c */ /* 0x000fda000bf05270 */
[----:B------:R-:W-:Y:S05]  /*4580*/  @P0 BRA `(.L_x_3616) ;  /* 0xfffffffc00ec0947 */ /* 0x000fea000383ffff */
.L_x_3615:
[----:B------:R-:W-:Y:S05]  /*4590*/  BSYNC B0 ;  /* 0x0000000000007941 */ /* 0x000fea0003800000 */
.L_x_3614:
[----:B------:R-:W-:-:S03]  /*45a0*/  UMOV UR4, 0xffffffff ;  /* 0xffffffff00047882 */ /* 0x000fc60000000000 */
[----:B------:R-:W-:Y:S05]  /*45b0*/  BRA.DIV UR4, `(.L_x_3617) ;  /* 0x0000003e04cc7947 */ /* 0x000fea000b800000 */
[----:B------:R-:W-:Y:S01]  /*45c0*/  NOP ;  /* 0x0000000000007918 */ /* 0x000fe20000000000 */
.L_x_3699:
        /* <DEDUP_REMOVED lines=16> */
.L_x_3620:
[----:B------:R-:W-:Y:S01]  /*46d0*/  @P0 ELECT P2, URZ, PT ;  /* 0x00000000003f082f */ /* 0x000fe20003840000 */
[----:B------:R2:W-:-:S12]  /*46e0*/  UBLKRED.G.S.ADD.F32.RN [UR4], [UR7], UR8, desc[UR10] ;  /* 0x00000a04070073bb */ /* 0x0005d800080a1408 */
[----:B------:R-:W-:Y:S02]  /*46f0*/  @P2 PLOP3.LUT P0, PT, P2, PT, PT, 0x8, 0x0 ;  /* 0x000000000000281c */ /* 0x000fe4000170e170 */
[----:B------:R-:W-:-:S11]  /*4700*/  PLOP3.LUT P2, PT, PT, PT, PT, 0x8, 0x0 ;  /* 0x000000000000781c */ /* 0x000fd60003f4e170 */
[----:B--2---:R-:W-:Y:S05]  /*4710*/  @P0 BRA.U.ANY `(.L_x_3620) ;  /* 0xfffffffd00ec0947 */ /* 0x004fea000393ffff */
[----:B------:R0:W-:Y:S01]  /*4720*/  UTMACMDFLUSH ;  /* 0x00000000000079b7 */ /* 0x0001e20000000000 */
[----:B------:R-:W-:-:S04]  /*4730*/  DEPBAR.LE SB0, 0x0 ;  /* 0x000080000000791a */ /* 0x000fc80000000000 */
.L_x_3619:
[----:B------:R-:W-:Y:S05]  /*4740*/  BSYNC B0 ;  /* 0x0000000000007941 */ /* 0x000fea0003800000 */
.L_x_3618:
        /* <DEDUP_REMOVED lines=14> */
.L_x_3622:
[----:B------:R-:W-:Y:S05]  /*4830*/  BSYNC B0 ;  /* 0x0000000000007941 */ /* 0x000fea0003800000 */
.L_x_3621:
        /* <DEDUP_REMOVED lines=20> */
.L_x_3625:
[----:B------:R-:W3:Y:S04]  /*4980*/  LDG.E.STRONG.GPU R0, desc[UR46][R2.64] ;  /* 0x0000002e02007981 */ /* 0x000ee8000c1ef900 */
[----:B---3--:R-:W-:Y:S01]  /*4990*/  CCTL.IVALL ;  /* 0x00000000ff00798f */ /* 0x008fe20002000000 */
[----:B------:R-:W-:Y:S05]  /*49a0*/  YIELD ;  /* 0x0000000000007946 */ /* 0x000fea0003800000 */
[----:B------:R-:W-:-:S13]  /*49b0*/  ISETP.NE.AND P0, PT, R0, UR6, PT ;  /* 0x0000000600007c0c */ /* 0x000fda000bf05270 */
[----:B------:R-:W-:Y:S05]  /*49c0*/  @P0 BRA `(.L_x_3625) ;  /* 0xfffffffc00ec0947 */ /* 0x000fea000383ffff */
.L_x_3624:
[----:B------:R-:W-:Y:S05]  /*49d0*/  BSYNC B0 ;  /* 0x0000000000007941 */ /* 0x000fea0003800000 */
.L_x_3623:
[----:B------:R-:W-:-:S03]  /*49e0*/  UMOV UR4, 0xffffffff ;  /* 0xffffffff00047882 */ /* 0x000fc60000000000 */
[----:B------:R-:W-:Y:S05]  /*49f0*/  BRA.DIV UR4, `(.L_x_3626) ;  /* 0x0000003a04d87947 */ /* 0x000fea000b800000 */
[----:B------:R-:W-:Y:S01]  /*4a00*/  NOP ;  /* 0x0000000000007918 */ /* 0x000fe20000000000 */
.L_x_3702:
        /* <DEDUP_REMOVED lines=17> */
.L_x_3629:
[----:B------:R-:W-:Y:S01]  /*4b20*/  @P0 ELECT P2, URZ, PT ;  /* 0x00000000003f082f */ /* 0x000fe20003840000 */
[----:B------:R3:W-:-:S12]  /*4b30*/  UBLKRED.G.S.ADD.F32.RN [UR4], [UR7], UR8, desc[UR10] ;  /* 0x00000a04070073bb */ /* 0x0007d800080a1408 */
[----:B------:R-:W-:Y:S02]  /*4b40*/  @P2 PLOP3.LUT P0, PT, P2, PT, PT, 0x8, 0x0 ;  /* 0x000000000000281c */ /* 0x000fe4000170e170 */
[----:B------:R-:W-:-:S11]  /*4b50*/  PLOP3.LUT P2, PT, PT, PT, PT, 0x8, 0x0 ;  /* 0x000000000000781c */ /* 0x000fd60003f4e170 */
[----:B---3--:R-:W-:Y:S05]  /*4b60*/  @P0 BRA.U.ANY `(.L_x_3629) ;  /* 0xfffffffd00ec0947 */ /* 0x008fea000393ffff */
[----:B------:R0:W-:Y:S01]  /*4b70*/  UTMACMDFLUSH ;  /* 0x00000000000079b7 */ /* 0x0001e20000000000 */
[----:B------:R-:W-:-:S04]  /*4b80*/  DEPBAR.LE SB0, 0x0 ;  /* 0x000080000000791a */ /* 0x000fc80000000000 */
.L_x_3628:
[----:B------:R-:W-:Y:S05]  /*4b90*/  BSYNC B0 ;  /* 0x0000000000007941 */ /* 0x000fea0003800000 */
.L_x_3627:
        /* <DEDUP_REMOVED lines=14> */
.L_x_3591:
        /* <DEDUP_REMOVED lines=62> */
.L_x_3656:
        /* <DEDUP_REMOVED lines=17> */
.L_x_3634:
[----:B------:R-:W2:Y:S04]  /*5170*/  LDG.E.STRONG.GPU R4, desc[UR46][R2.64] ;  /* 0x0000002e02047981 */ /* 0x000ea8000c1ef900 */
[----:B--2---:R-:W-:Y:S01]  /*5180*/  CCTL.IVALL ;  /* 0x00000000ff00798f */ /* 0x004fe20002000000 */
[----:B------:R-:W-:Y:S05]  /*5190*/  YIELD ;  /* 0x0000000000007946 */ /* 0x000fea0003800000 */
[----:B------:R-:W-:-:S13]  /*51a0*/  ISETP.NE.AND P3, PT, R4, UR27, PT ;  /* 0x0000001b04007c0c */ /* 0x000fda000bf65270 */
[----:B------:R-:W-:Y:S05]  /*51b0*/  @P3 BRA `(.L_x_3634) ;  /* 0xfffffffc00ec3947 */ /* 0x000fea000383ffff */
.L_x_3633:
[----:B------:R-:W-:Y:S05]  /*51c0*/  BSYNC B0 ;  /* 0x0000000000007941 */ /* 0x000fea0003800000 */
.L_x_3632:
[----:B------:R-:W-:-:S03]  /*51d0*/  UMOV UR16, 0xffffffff ;  /* 0xffffffff00107882 */ /* 0x000fc60000000000 */
[----:B------:R-:W-:Y:S05]  /*51e0*/  BRA.DIV UR16, `(.L_x_3635) ;  /* 0x0000003210f87947 */ /* 0x000fea000b800000 */
[----:B------:R-:W-:Y:S01]  /*51f0*/  NOP ;  /* 0x0000000000007918 */ /* 0x000fe20000000000 */
.L_x_3705:
        /* <DEDUP_REMOVED lines=19> */
.L_x_3637:
[----:B------:R-:W-:Y:S05]  /*5330*/  BSYNC B0 ;  /* 0x0000000000007941 */ /* 0x000fea0003800000 */
.L_x_3636:
        /* <DEDUP_REMOVED lines=13> */
.L_x_3639:
[----:B------:R-:W-:Y:S05]  /*5410*/  BSYNC B0 ;  /* 0x0000000000007941 */ /* 0x000fea0003800000 */
.L_x_3638:
[----:B------:R-:W-:Y:S06]  /*5420*/  BAR.ARV 0xa, 0xa0 ;  /* 0x0282800000007b1d */ /* 0x000fec0000002000 */
[----:B------:R-:W-:Y:S04]  /*5430*/  BSSY B0, `(.L_x_3640) ;  /* 0x0000003000007945 */ /* 0x000fe80003800000 */
[----:B------:R-:W-:Y:S05]  /*5440*/  @!P0 BRA `(.L_x_3641) ;  /* 0x0000000000048947 */ /* 0x000fea0003800000 */
[----:B------:R-:W-:-:S04]  /*5450*/  DEPBAR.LE SB0, 0x0 ;  /* 0x000080000000791a */ /* 0x000fc80000000000 */
.L_x_3641:
[----:B------:R-:W-:Y:S05]  /*5460*/  BSYNC B0 ;  /* 0x0000000000007941 */ /* 0x000fea0003800000 */
.L_x_3640:
        /* <DEDUP_REMOVED lines=19> */
.L_x_3643:
[----:B------:R-:W-:Y:S05]  /*55a0*/  BSYNC B0 ;  /* 0x0000000000007941 */ /* 0x000fea0003800000 */
.L_x_3642:
        /* <DEDUP_REMOVED lines=9> */
.L_x_3646:
[----:B------:R-:W2:Y:S04]  /*5640*/  LDG.E.STRONG.GPU R4, desc[UR46][R2.64] ;  /* 0x0000002e02047981 */ /* 0x000ea8000c1ef900 */
[----:B--2---:R-:W-:Y:S01]  /*5650*/  CCTL.IVALL ;  /* 0x00000000ff00798f */ /* 0x004fe20002000000 */
[----:B------:R-:W-:Y:S05]  /*5660*/  YIELD ;  /* 0x0000000000007946 */ /* 0x000fea0003800000 */
[----:B------:R-:W-:-:S13]  /*5670*/  ISETP.NE.AND P3, PT, R4, UR27, PT ;  /* 0x0000001b04007c0c */ /* 0x000fda000bf65270 */
[----:B------:R-:W-:Y:S05]  /*5680*/  @P3 BRA `(.L_x_3646) ;  /* 0xfffffffc00ec3947 */ /* 0x000fea000383ffff */
.L_x_3645:
[----:B------:R-:W-:Y:S05]  /*5690*/  BSYNC B0 ;  /* 0x0000000000007941 */ /* 0x000fea0003800000 */
.L_x_3644:
[----:B------:R-:W-:-:S03]  /*56a0*/  UMOV UR8, 0xffffffff ;  /* 0xffffffff00087882 */ /* 0x000fc60000000000 */
[----:B------:R-:W-:Y:S05]  /*56b0*/  BRA.DIV UR8, `(.L_x_3647) ;  /* 0x0000002e08e07947 */ /* 0x000fea000b800000 */
[----:B------:R-:W-:Y:S01]  /*56c0*/  NOP ;  /* 0x0000000000007918 */ /* 0x000fe20000000000 */
.L_x_3708:
        /* <DEDUP_REMOVED lines=13> */
.L_x_3649:
[----:B------:R-:W-:Y:S05]  /*57a0*/  BSYNC B0 ;  /* 0x0000000000007941 */ /* 0x000fea0003800000 */
.L_x_3648:
        /* <DEDUP_REMOVED lines=13> */
.L_x_3651:
[----:B------:R-:W-:Y:S05]  /*5880*/  BSYNC B0 ;  /* 0x0000000000007941 */ /* 0x000fea0003800000 */
.L_x_3650:
[----:B------:R-:W-:Y:S06]  /*5890*/  BAR.ARV 0xa, 0xa0 ;  /* 0x0282800000007b1d */ /* 0x000fec0000002000 */
[----:B------:R-:W-:Y:S04]  /*58a0*/  BSSY B0, `(.L_x_3652) ;  /* 0x0000003000007945 */ /* 0x000fe80003800000 */
[----:B------:R-:W-:Y:S05]  /*58b0*/  @!P0 BRA `(.L_x_3653) ;  /* 0x0000000000048947 */ /* 0x000fea0003800000 */
[----:B------:R-:W-:-:S04]  /*58c0*/  DEPBAR.LE SB0, 0x0 ;  /* 0x000080000000791a */ /* 0x000fc80000000000 */
.L_x_3653:
[----:B------:R-:W-:Y:S05]  /*58d0*/  BSYNC B0 ;  /* 0x0000000000007941 */ /* 0x000fea0003800000 */
.L_x_3652:
        /* <DEDUP_REMOVED lines=19> */
.L_x_3655:
[----:B------:R-:W-:Y:S05]  /*5a10*/  BSYNC B0 ;  /* 0x0000000000007941 */ /* 0x000fea0003800000 */
.L_x_3654:
[----:B------:R-:W-:Y:S02]  /*5a20*/  UIADD3 UR4, UR4, 0x2, URZ ;  /* 0x0000000204047890 */ /* 0x000fe4000fffe03f */
[----:B------:R-:W-:Y:S01]  /*5a30*/  UIADD3 UR5, UR5, 0x1, URZ ;  /* 0x0000000105057890 */ /* 0x000fe2000fffe03f */
[----:B------:R-:W-:Y:S11]  /*5a40*/  @P2 BRA `(.L_x_3656) ;  /* 0xfffffff400842947 */ /* 0x000ff6000383ffff */
.L_x_3631:
        /* <DEDUP_REMOVED lines=13> */
.L_x_3659:
[----:B------:R-:W2:Y:S04]  /*5b20*/  LDG.E.STRONG.GPU R0, desc[UR46][R2.64] ;  /* 0x0000002e02007981 */ /* 0x000ea8000c1ef900 */
[----:B--2---:R-:W-:Y:S01]  /*5b30*/  CCTL.IVALL ;  /* 0x00000000ff00798f */ /* 0x004fe20002000000 */
[----:B------:R-:W-:Y:S05]  /*5b40*/  YIELD ;  /* 0x0000000000007946 */ /* 0x000fea0003800000 */
[----:B------:R-:W-:-:S13]  /*5b50*/  ISETP.NE.AND P2, PT, R0, UR27, PT ;  /* 0x0000001b00007c0c */ /* 0x000fda000bf45270 */
[----:B------:R-:W-:Y:S05]  /*5b60*/  @P2 BRA `(.L_x_3659) ;  /* 0xfffffffc00ec2947 */ /* 0x000fea000383ffff */
.L_x_3658:
[----:B------:R-:W-:Y:S05]  /*5b70*/  BSYNC B0 ;  /* 0x0000000000007941 */ /* 0x000fea0003800000 */
.L_x_3657:
[----:B------:R-:W-:-:S03]  /*5b80*/  UMOV UR5, 0xffffffff ;  /* 0xffffffff00057882 */ /* 0x000fc60000000000 */
[----:B------:R-:W-:Y:S05]  /*5b90*/  BRA.DIV UR5, `(.L_x_3660) ;  /* 0x0000002a05c47947 */ /* 0x000fea000b800000 */
[----:B------:R-:W-:Y:S01]  /*5ba0*/  NOP ;  /* 0x0000000000007918 */ /* 0x000fe20000000000 */
.L_x_3711:
        /* <DEDUP_REMOVED lines=22> */
.L_x_3662:
[----:B------:R-:W-:Y:S05]  /*5d10*/  BSYNC B0 ;  /* 0x0000000000007941 */ /* 0x000fea0003800000 */
.L_x_3661:
        /* <DEDUP_REMOVED lines=20> */
.L_x_3664:
[----:B------:R-:W-:Y:S05]  /*5e60*/  BSYNC B0 ;  /* 0x0000000000007941 */ /* 0x000fea0003800000 */
.L_x_3663:
[----:B------:R-:W-:Y:S06]  /*5e70*/  BAR.ARV 0xa, 0xa0 ;  /* 0x0282800000007b1d */ /* 0x000fec0000002000 */
[----:B------:R-:W-:Y:S04]  /*5e80*/  BSSY B0, `(.L_x_3665) ;  /* 0x0000003000007945 */ /* 0x000fe80003800000 */
[----:B------:R-:W-:Y:S05]  /*5e90*/  @!P0 BRA `(.L_x_3666) ;  /* 0x0000000000048947 */ /* 0x000fea0003800000 */
[----:B------:R-:W-:-:S04]  /*5ea0*/  DEPBAR.LE SB0, 0x0 ;  /* 0x000080000000791a */ /* 0x000fc80000000000 */
.L_x_3666:
[----:B------:R-:W-:Y:S05]  /*5eb0*/  BSYNC B0 ;  /* 0x0000000000007941 */ /* 0x000fea0003800000 */
.L_x_3665:
        /* <DEDUP_REMOVED lines=19> */
.L_x_3630:
        /* <DEDUP_REMOVED lines=48> */
.L_x_3712:
        /* <DEDUP_REMOVED lines=14> */
.L_x_3670:
        /* <DEDUP_REMOVED lines=136> */
.L_x_3681:
[----:B------:R-:W-:-:S04]  /*6c50*/  SHF.L.U32 R20, R9, 0x1f, RZ ;  /* 0x0000001f09147819 */ /* 0x000fc800000006ff */
[----:B-1----:R-:W1:Y:S02]  /*6c60*/  SYNCS.PHASECHK.TRANS64.TRYWAIT P1, [R0+URZ+0x26840], R20 ;  /* 0x02684014000075a7 */ /* 0x002e64000802017f */
[----:B-123--:R-:W-:Y:S05]  /*6c70*/  @!P1 BRA `(.L_x_3673) ;  /* 0x0000001800bc9947 */ /* 0x00efea0003800000 */
.L_x_3713:
[----:B------:R-:W-:Y:S05]  /*6c80*/  @P0 BRA `(.L_x_3674) ;  /* 0x0000000000140947 */ /* 0x000fea0003800000 */
[----:B------:R-:W-:Y:S01]  /*6c90*/  ISETP.NE.AND P1, PT, R13, RZ, PT ;  /* 0x000000ff0d00720c */ /* 0x000fe20003f25270 */
[----:B------:R-:W-:-:S04]  /*6ca0*/  IMAD.MOV.U32 R3, RZ, RZ, 0x3100 ;  /* 0x00003100ff037424 */ /* 0x000fc800078e00ff */
[----:B------:R2:W-:Y:S08]  /*6cb0*/  SYNCS.ARRIVE.TRANS64 RZ, [R0+URZ+0x26830], R3 ;  /* 0x0268300300ff79a7 */ /* 0x0005f0000800003f */
[----:B------:R-:W-:Y:S05]  /*6cc0*/  @!P1 BRA `(.L_x_3674) ;  /* 0x0000000000049947 */ /* 0x000fea0003800000 */
[----:B------:R-:W-:Y:S01]  /*6cd0*/  BPT.TRAP 0x1 ;  /* 0x000000040000795c */ /* 0x000fe20000300000 */
.L_x_3674:
        /* <DEDUP_REMOVED lines=42> */
.L_x_3714:
[----:B------:R-:W-:Y:S05]  /*6f80*/  @P0 BRA `(.L_x_3676) ;  /* 0x0000000000140947 */ /* 0x000fea0003800000 */
[----:B------:R-:W-:Y:S01]  /*6f90*/  ISETP.NE.AND P1, PT, R13, RZ, PT ;  /* 0x000000ff0d00720c */ /* 0x000fe20003f25270 */
[----:B------:R-:W-:-:S04]  /*6fa0*/  IMAD.MOV.U32 R3, RZ, RZ, 0x3100 ;  /* 0x00003100ff037424 */ /* 0x000fc800078e00ff */
[----:B------:R3:W-:Y:S08]  /*6fb0*/  SYNCS.ARRIVE.TRANS64 RZ, [R0+URZ+0x26818], R3 ;  /* 0x0268180300ff79a7 */ /* 0x0007f0000800003f */
[----:B------:R-:W-:Y:S05]  /*6fc0*/  @!P1 BRA `(.L_x_3676) ;  /* 0x0000000000049947 */ /* 0x000fea0003800000 */
[----:B------:R-:W-:Y:S01]  /*6fd0*/  BPT.TRAP 0x1 ;  /* 0x000000040000795c */ /* 0x000fe20000300000 */
.L_x_3676:
        /* <DEDUP_REMOVED lines=34> */
.L_x_3715:
[----:B-123--:R-:W-:Y:S01]  /*7200*/  SHF.R.S32.HI R20, RZ, 0x1f, R19 ;  /* 0x0000001fff147819 */ /* 0x00efe20000011413 */
[----:B------:R-:W-:Y:S06]  /*7210*/  @P0 BRA `(.L_x_3678) ;  /* 0x0000000000140947 */ /* 0x000fec0003800000 */
[----:B------:R-:W-:Y:S01]  /*7220*/  ISETP.NE.AND P1, PT, R13, RZ, PT ;  /* 0x000000ff0d00720c */ /* 0x000fe20003f25270 */
[----:B------:R-:W-:-:S04]  /*7230*/  IMAD.MOV.U32 R21, RZ, RZ, 0x3100 ;  /* 0x00003100ff157424 */ /* 0x000fc800078e00ff */
[----:B------:R1:W-:Y:S08]  /*7240*/  SYNCS.ARRIVE.TRANS64 RZ, [R0+URZ+0x26838], R21 ;  /* 0x0268381500ff79a7 */ /* 0x0003f0000800003f */
[----:B------:R-:W-:Y:S05]  /*7250*/  @!P1 BRA `(.L_x_3678) ;  /* 0x0000000000049947 */ /* 0x000fea0003800000 */
[----:B------:R-:W-:Y:S01]  /*7260*/  BPT.TRAP 0x1 ;  /* 0x000000040000795c */ /* 0x000fe20000300000 */
.L_x_3678:
        /* <DEDUP_REMOVED lines=38> */
.L_x_3717:
[----:B------:R-:W-:Y:S05]  /*74d0*/  @P0 BRA `(.L_x_3680) ;  /* 0x0000000000140947 */ /* 0x000fea0003800000 */
[----:B------:R-:W-:Y:S01]  /*74e0*/  ISETP.NE.AND P1, PT, R13, RZ, PT ;  /* 0x000000ff0d00720c */ /* 0x000fe20003f25270 */
[----:B--2---:R-:W-:-:S04]  /*74f0*/  IMAD.MOV.U32 R5, RZ, RZ, 0x3100 ;  /* 0x00003100ff057424 */ /* 0x004fc800078e00ff */
[----:B------:R3:W-:Y:S08]  /*7500*/  SYNCS.ARRIVE.TRANS64 RZ, [R0+URZ+0x26810], R5 ;  /* 0x0268100500ff79a7 */ /* 0x0007f0000800003f */
[----:B------:R-:W-:Y:S05]  /*7510*/  @!P1 BRA `(.L_x_3680) ;  /* 0x0000000000049947 */ /* 0x000fea0003800000 */
[----:B------:R-:W-:Y:S01]  /*7520*/  BPT.TRAP 0x1 ;  /* 0x000000040000795c */ /* 0x000fe20000300000 */
.L_x_3680:
        /* <DEDUP_REMOVED lines=36> */
.L_x_3672:
[----:B------:R-:W-:-:S13]  /*7770*/  ISETP.NE.AND P1, PT, R17, RZ, PT ;  /* 0x000000ff1100720c */ /* 0x000fda0003f25270 */
[----:B------:R-:W-:Y:S05]  /*7780*/  @!P1 BRA `(.L_x_3671) ;  /* 0x0000000400609947 */ /* 0x000fea0003800000 */
[----:B------:R-:W-:-:S04]  /*7790*/  SHF.L.U32 R7, R9, 0x1f, RZ ;  /* 0x0000001f09077819 */ /* 0x000fc800000006ff */
[----:B------:R-:W2:Y:S02]  /*77a0*/  SYNCS.PHASECHK.TRANS64.TRYWAIT P1, [R0+URZ+0x26840], R7 ;  /* 0x02684007000075a7 */ /* 0x000ea4000802017f */
[----:B--2---:R-:W-:Y:S05]  /*77b0*/  @!P1 BRA `(.L_x_3682) ;  /* 0x0000001000409947 */ /* 0x004fea0003800000 */
.L_x_3718:
[----:B------:R-:W-:Y:S05]  /*77c0*/  @P0 BRA `(.L_x_3683) ;  /* 0x0000000000140947 */ /* 0x000fea0003800000 */
[----:B------:R-:W-:Y:S01]  /*77d0*/  ISETP.NE.AND P1, PT, R13, RZ, PT ;  /* 0x000000ff0d00720c */ /* 0x000fe20003f25270 */
[----:B------:R-:W-:-:S04]  /*77e0*/  IMAD.MOV.U32 R5, RZ, RZ, 0x3100 ;  /* 0x00003100ff057424 */ /* 0x000fc800078e00ff */
[----:B------:R3:W-:Y:S08]  /*77f0*/  SYNCS.ARRIVE.TRANS64 RZ, [R0+URZ+0x26830], R5 ;  /* 0x0268300500ff79a7 */ /* 0x0007f0000800003f */
[----:B------:R-:W-:Y:S05]  /*7800*/  @!P1 BRA `(.L_x_3683) ;  /* 0x0000000000049947 */ /* 0x000fea0003800000 */
[----:B------:R-:W-:Y:S01]  /*7810*/  BPT.TRAP 0x1 ;  /* 0x000000040000795c */ /* 0x000fe20000300000 */
.L_x_3683:
        /* <DEDUP_REMOVED lines=40> */
.L_x_3719:
[----:B------:R-:W-:Y:S05]  /*7aa0*/  @P0 BRA `(.L_x_3685) ;  /* 0x0000000000140947 */ /* 0x000fea0003800000 */
[----:B------:R-:W-:Y:S01]  /*7ab0*/  ISETP.NE.AND P0, PT, R13, RZ, PT ;  /* 0x000000ff0d00720c */ /* 0x000fe20003f05270 */
[----:B------:R-:W-:-:S04]  /*7ac0*/  IMAD.MOV.U32 R5, RZ, RZ, 0x3100 ;  /* 0x00003100ff057424 */ /* 0x000fc800078e00ff */
[----:B------:R4:W-:Y:S08]  /*7ad0*/  SYNCS.ARRIVE.TRANS64 RZ, [R0+URZ+0x26818], R5 ;  /* 0x0268180500ff79a7 */ /* 0x0009f0000800003f */
[----:B------:R-:W-:Y:S05]  /*7ae0*/  @!P0 BRA `(.L_x_3685) ;  /* 0x0000000000048947 */ /* 0x000fea0003800000 */
[----:B------:R-:W-:Y:S01]  /*7af0*/  BPT.TRAP 0x1 ;  /* 0x000000040000795c */ /* 0x000fe20000300000 */
.L_x_3685:
        /* <DEDUP_REMOVED lines=33> */
.L_x_3671:
[----:B------:R-:W4:Y:S01]  /*7d10*/  S2R R2, SR_TID.X ;  /* 0x0000000000027919 */ /* 0x000f220000002100 */
[----:B------:R-:W-:Y:S01]  /*7d20*/  IMAD R3, R12, 0x8, R0 ;  /* 0x000000080c037824 */ /* 0x000fe200078e0200 */
[----:B----4-:R-:W-:Y:S02]  /*7d30*/  LOP3.LUT R4, R2, 0x7f, RZ, 0xc0, !PT ;  /* 0x0000007f02047812 */ /* 0x010fe400078ec0ff */
[----:B------:R-:W-:Y:S02]  /*7d40*/  SHF.L.U32 R2, R9, 0x1f, RZ ;  /* 0x0000001f09027819 */ /* 0x000fe400000006ff */
[----:B------:R-:W-:Y:S02]  /*7d50*/  ISETP.NE.AND P1, PT, R4, RZ, PT ;  /* 0x000000ff0400720c */ /* 0x000fe40003f25270 */
[----:B------:R-:W4:Y:S02]  /*7d60*/  SYNCS.PHASECHK.TRANS64.TRYWAIT P0, [R3+URZ+0x26840], R2 ;  /* 0x02684002030075a7 */ /* 0x000f24000800017f */
[----:B----4-:R-:W-:Y:S09]  /*7d70*/  @!P0 BRA `(.L_x_3686) ;  /* 0x0000000800f88947 */ /* 0x010ff20003800000 */
.L_x_3720:
[----:B------:R-:W-:Y:S05]  /*7d80*/  @P1 BRA `(.L_x_3687) ;  /* 0x0000000000181947 */ /* 0x000fea0003800000 */
[----:B------:R-:W5:Y:S01]  /*7d90*/  S2R R4, SR_TID.X ;  /* 0x0000000000047919 */ /* 0x000f620000002100 */
[----:B----4-:R-:W-:-:S04]  /*7da0*/  IMAD.MOV.U32 R2, RZ, RZ, 0x3100 ;  /* 0x00003100ff027424 */ /* 0x010fc800078e00ff */
[----:B------:R4:W-:Y:S01]  /*7db0*/  SYNCS.ARRIVE.TRANS64 RZ, [R3+URZ+0x26830], R2 ;  /* 0x0268300203ff79a7 */ /* 0x0009e2000800003f */
[----:B-----5:R-:W-:-:S13]  /*7dc0*/  LOP3.LUT P0, RZ, R4, 0x1f, RZ, 0xc0, !PT ;  /* 0x0000001f04ff7812 */ /* 0x020fda000780c0ff */
[----:B----4-:R-:W-:Y:S05]  /*7dd0*/  @!P0 BRA `(.L_x_3687) ;  /* 0x0000000000048947 */ /* 0x010fea0003800000 */
[----:B------:R-:W-:Y:S01]  /*7de0*/  BPT.TRAP 0x1 ;  /* 0x000000040000795c */ /* 0x000fe20000300000 */
.L_x_3687:
        /* <DEDUP_REMOVED lines=47> */
.L_x_3668:
[----:B------:R-:W-:Y:S05]  /*80e0*/  BSYNC B0 ;  /* 0x0000000000007941 */ /* 0x000fea0003800000 */
.L_x_3667:
[----:B------:R-:W-:-:S03]  /*80f0*/  UMOV UR5, 0xffffffff ;  /* 0xffffffff00057882 */ /* 0x000fc60000000000 */
[----:B------:R-:W-:Y:S05]  /*8100*/  BRA.DIV UR5, `(.L_x_3688) ;  /* 0x0000000a05287947 */ /* 0x000fea000b800000 */
[----:B------:R-:W-:-:S13]  /*8110*/  ELECT P0, URZ, PT ;  /* 0x00000000003f782f */ /* 0x000fda0003800000 */
.L_x_3723:
[----:B------:R-:W-:Y:S05]  /*8120*/  @!P0 BRA `(.L_x_3593) ;  /* 0x0000000000848947 */ /* 0x000fea0003800000 */
[----:B------:R-:W-:-:S06]  /*8130*/  ULOP3.LUT UR5, UR38, 0x2, URZ, 0xfc, !UPT ;  /* 0x0000000226057892 */ /* 0x000fcc000f8efc3f */
[----:B------:R-:W-:-:S05]  /*8140*/  IMAD.U32 R2, RZ, RZ, UR5 ;  /* 0x00000005ff027e24 */ /* 0x000fca000f8e00ff */
[----:B------:R-:W-:-:S13]  /*8150*/  ISETP.NE.AND P0, PT, R2, 0x3, PT ;  /* 0x000000030200780c */ /* 0x000fda0003f05270 */
[----:B------:R-:W-:Y:S05]  /*8160*/  @!P0 BRA `(.L_x_3689) ;  /* 0x0000000000048947 */ /* 0x000fea0003800000 */
[----:B------:R-:W-:Y:S01]  /*8170*/  BPT.TRAP 0x1 ;  /* 0x000000040000795c */ /* 0x000fe20000300000 */
.L_x_3689:
        /* <DEDUP_REMOVED lines=15> */
.L_x_3724:
[----:B------:R-:W2:Y:S02]  /*8270*/  SYNCS.PHASECHK.TRANS64.TRYWAIT P1, [R3+URZ], R2 ;  /* 0x00000002030075a7 */ /* 0x000ea4000802017f */
[----:B--2---:R-:W-:Y:S05]  /*8280*/  @!P1 BRA `(.L_x_3691) ;  /* 0x0000000800009947 */ /* 0x004fea0003800000 */
.L_x_3725:
[----:B------:R-:W-:Y:S05]  /*8290*/  @!P0 BRA `(.L_x_3692) ;  /* 0x0000000000048947 */ /* 0x000fea0003800000 */
[----:B------:R-:W-:Y:S01]  /*82a0*/  BPT.TRAP 0x1 ;  /* 0x000000040000795c */ /* 0x000fe20000300000 */
.L_x_3692:
[----:B--2---:R-:W-:-:S04]  /*82b0*/  VIADD R3, R7, 0x26840 ;  /* 0x0002684007037836 */ /* 0x004fc80000000000 */
[----:B------:R-:W-:-:S04]  /*82c0*/  IMAD R0, R0, 0x8, R3 ;  /* 0x0000000800007824 */ /* 0x000fc800078e0203 */
[----:B------:R-:W2:Y:S02]  /*82d0*/  SYNCS.PHASECHK.TRANS64.TRYWAIT P0, [R0+URZ], R5 ;  /* 0x00000005000075a7 */ /* 0x000ea4000800017f */
[----:B--2---:R-:W-:Y:S05]  /*82e0*/  @!P0 BRA `(.L_x_3693) ;  /* 0x0000000400fc8947 */ /* 0x004fea0003800000 */
.L_x_3726:
[----:B------:R-:W-:-:S07]  /*82f0*/  IMAD R3, R4, 0x8, R3 ;  /* 0x0000000804037824 */ /* 0x000fce00078e0203 */
.L_x_3694:
[----:B---3--:R3:W4:Y:S02]  /*8300*/  SYNCS.PHASECHK.TRANS64.TRYWAIT P0, [R3+URZ], R2 ;  /* 0x00000002030075a7 */ /* 0x008724000800017f */
[----:B----4-:R-:W-:Y:S05]  /*8310*/  @!P0 NANOSLEEP.SYNCS 0x989680 ;  /* 0x009896800000895d */ /* 0x010fea0003900000 */
[----:B------:R-:W4:Y:S02]  /*8320*/  @!P0 SYNCS.PHASECHK.TRANS64 P0, [R3+URZ], R2 ;  /* 0x00000002030085a7 */ /* 0x000f24000800007f */
[----:B----4-:R-:W-:Y:S05]  /*8330*/  @!P0 BRA `(.L_x_3694) ;  /* 0xfffffffc00f08947 */ /* 0x010fea000383ffff */
.L_x_3593:
[----:B------:R-:W-:Y:S05]  /*8340*/  BSYNC B6 ;  /* 0x0000000000067941 */ /* 0x000fea0003800000 */
.L_x_3590:
[----:B------:R-:W-:Y:S05]  /*8350*/  EXIT ;  /* 0x000000000000794d */ /* 0x000fea0003800000 */
.L_x_3598:
[----:B------:R-:W-:Y:S02]  /*8360*/  IMAD.MOV.U32 R13, RZ, RZ, R16 ;  /* 0x000000ffff0d7224 */ /* 0x000fe400078e0010 */
[----:B------:R-:W-:Y:S02]  /*8370*/  IMAD.MOV.U32 R12, RZ, RZ, RZ ;  /* 0x000000ffff0c7224 */ /* 0x000fe400078e00ff */
[----:B------:R-:W-:Y:S02]  /*8380*/  IMAD.MOV.U32 R11, RZ, RZ, 0x1f ;  /* 0x0000001fff0b7424 */ /* 0x000fe400078e00ff */
[----:B------:R-:W-:-:S07]  /*8390*/  IMAD.MOV.U32 R15, RZ, RZ, -0x1 ;  /* 0xffffffffff0f7424 */ /* 0x000fce00078e00ff */
[----:B------:R-:W-:Y:S05]  /*83a0*/  WARPSYNC.COLLECTIVE R15, `(.L_x_3695) ;  /* 0x000000000f087348 */ /* 0x000fea0003c00000 */
[----:B------:R1:W2:Y:S02]  /*83b0*/  SHFL.IDX P6, R14, R13, R12, R11 ;  /* 0x0000000c0d0e7389 */ /* 0x0002a400000c000b */
[----:B-12---:R-:W-:Y:S01]  /*83c0*/  ENDCOLLECTIVE ;  /* 0x000000000000791b */ /* 0x006fe20003800000 */
.L_x_3695:
[----:B------:R-:W-:Y:S05]  /*83d0*/  BRA `(.L_x_3696) ;  /* 0xffffff8400d87947 */ /* 0x000fea000383ffff */
.L_x_3600:
[----:B--2---:R2:W3:Y:S02]  /*83e0*/  SYNCS.PHASECHK.TRANS64.TRYWAIT P0, [R18+URZ+0x26800], R5 ;  /* 0x02680005120075a7 */ /* 0x0044e4000800017f */
[----:B---3--:R-:W-:Y:S05]  /*83f0*/  @!P0 NANOSLEEP.SYNCS 0x989680 ;  /* 0x009896800000895d */ /* 0x008fea0003900000 */
[----:B------:R-:W3:Y:S02]  /*8400*/  @!P0 SYNCS.PHASECHK.TRANS64 P0, [R18+URZ+0x26800], R5 ;  /* 0x02680005120085a7 */ /* 0x000ee4000800007f */
[----:B---3--:R-:W-:Y:S05]  /*8410*/  @!P0 BRA `(.L_x_3600) ;  /* 0xfffffffc00f08947 */ /* 0x008fea000383ffff */
[----:B------:R-:W-:Y:S05]  /*8420*/  BRA `(.L_x_3599) ;  /* 0xffffff8800007947 */ /* 0x000fea000383ffff */
.L_x_3606:
[----:B---3--:R-:W-:-:S04]  /*8430*/  IMAD.U32 R5, RZ, RZ, UR8 ;  /* 0x00000008ff057e24 */ /* 0x008fc8000f8e00ff */
[----:B------:R3:W1:Y:S03]  /*8440*/  SYNCS.PHASECHK.TRANS64.TRYWAIT P1, [R5+URZ+0x26810], R22 ;  /* 0x02681016050075a7 */ /* 0x000666000802017f */
[----:B-1----:R-:W-:Y:S05]  /*8450*/  @!P1 NANOSLEEP.SYNCS 0x989680 ;  /* 0x009896800000995d */ /* 0x002fea0003900000 */
[----:B------:R-:W1:Y:S02]  /*8460*/  @!P1 SYNCS.PHASECHK.TRANS64 P1, [R5+URZ+0x26810], R22 ;  /* 0x02681016050095a7 */ /* 0x000e64000802007f */
[----:B-1----:R-:W-:Y:S05]  /*8470*/  @!P1 BRA `(.L_x_3606) ;  /* 0xfffffffc00ec9947 */ /* 0x002fea000383ffff */
[----:B------:R-:W-:Y:S05]  /*8480*/  BRA `(.L_x_3605) ;  /* 0xffffff94002c7947 */ /* 0x000fea000383ffff */
.L_x_3610:
[----:B------:R-:W-:-:S04]  /*8490*/  IMAD.U32 R121, RZ, RZ, UR8 ;  /* 0x00000008ff797e24 */ /* 0x000fc8000f8e00ff */
[----:B------:R1:W1:Y:S03]  /*84a0*/  SYNCS.PHASECHK.TRANS64.TRYWAIT P1, [R121+URZ+0x26830], R22 ;  /* 0x02683016790075a7 */ /* 0x000266000802017f */
[----:B-1----:R-:W-:Y:S05]  /*84b0*/  @!P1 NANOSLEEP.SYNCS 0x989680 ;  /* 0x009896800000995d */ /* 0x002fea0003900000 */
[----:B------:R-:W1:Y:S02]  /*84c0*/  @!P1 SYNCS.PHASECHK.TRANS64 P1, [R121+URZ+0x26830], R22 ;  /* 0x02683016790095a7 */ /* 0x000e64000802007f */
[----:B-1----:R-:W-:Y:S05]  /*84d0*/  @!P1 BRA `(.L_x_3610) ;  /* 0xfffffffc00ec9947 */ /* 0x002fea000383ffff */
[----:B------:R-:W-:Y:S05]  /*84e0*/  BRA `(.L_x_3609) ;  /* 0xffffff9800387947 */ /* 0x000fea000383ffff */
.L_x_3617:
[----:B------:R-:W-:Y:S01]  /*84f0*/  BSSY B0, `(.L_x_3697) ;  /* 0x0000005000007945 */ /* 0x000fe20003800000 */
[----:B------:R-:W-:-:S07]  /*8500*/  IMAD.MOV.U32 R15, RZ, RZ, -0x1 ;  /* 0xffffffffff0f7424 */ /* 0x000fce00078e00ff */
[----:B-1----:R-:W-:Y:S05]  /*8510*/  WARPSYNC.COLLECTIVE R15, `(.L_x_3698) ;  /* 0x000000000f087348 */ /* 0x002fea0003c00000 */
[----:B------:R-:W-:Y:S01]  /*8520*/  NOP ;  /* 0x0000000000007918 */ /* 0x000fe20000000000 */
[----:B-1----:R-:W-:Y:S01]  /*8530*/  ENDCOLLECTIVE ;  /* 0x000000000000791b */ /* 0x002fe20003800000 */
.L_x_3698:
[----:B------:R-:W-:Y:S05]  /*8540*/  BSYNC B0 ;  /* 0x0000000000007941 */ /* 0x000fea0003800000 */
.L_x_3697:
[----:B------:R-:W-:Y:S05]  /*8550*/  BRA `(.L_x_3699) ;  /* 0xffffffc0001c7947 */ /* 0x000fea000383ffff */
.L_x_3626:
[----:B------:R-:W-:Y:S01]  /*8560*/  BSSY B0, `(.L_x_3700) ;  /* 0x0000005000007945 */ /* 0x000fe20003800000 */
[----:B------:R-:W-:-:S07]  /*8570*/  IMAD.MOV.U32 R15, RZ, RZ, -0x1 ;  /* 0xffffffffff0f7424 */ /* 0x000fce00078e00ff */
[----:B-12---:R-:W-:Y:S05]  /*8580*/  WARPSYNC.COLLECTIVE R15, `(.L_x_3701) ;  /* 0x000000000f087348 */ /* 0x006fea0003c00000 */
[----:B------:R-:W-:Y:S01]  /*8590*/  NOP ;  /* 0x0000000000007918 */ /* 0x000fe20000000000 */
[----:B-12---:R-:W-:Y:S01]  /*85a0*/  ENDCOLLECTIVE ;  /* 0x000000000000791b */ /* 0x006fe20003800000 */
.L_x_3701:
[----:B------:R-:W-:Y:S05]  /*85b0*/  BSYNC B0 ;  /* 0x0000000000007941 */ /* 0x000fea0003800000 */
.L_x_3700:
[----:B------:R-:W-:Y:S05]  /*85c0*/  BRA `(.L_x_3702) ;  /* 0xffffffc400107947 */ /* 0x000fea000383ffff */
.L_x_3635:
[----:B------:R-:W-:Y:S01]  /*85d0*/  BSSY B0, `(.L_x_3703) ;  /* 0x0000005000007945 */ /* 0x000fe20003800000 */
[----:B------:R-:W-:-:S07]  /*85e0*/  IMAD.MOV.U32 R15, RZ, RZ, -0x1 ;  /* 0xffffffffff0f7424 */ /* 0x000fce00078e00ff */
[----:B------:R-:W-:Y:S05]  /*85f0*/  WARPSYNC.COLLECTIVE R15, `(.L_x_3704) ;  /* 0x000000000f087348 */ /* 0x000fea0003c00000 */
[----:B------:R-:W-:Y:S01]  /*8600*/  NOP ;  /* 0x0000000000007918 */ /* 0x000fe20000000000 */
[----:B------:R-:W-:Y:S01]  /*8610*/  ENDCOLLECTIVE ;  /* 0x000000000000791b */ /* 0x000fe20003800000 */
.L_x_3704:
[----:B------:R-:W-:Y:S05]  /*8620*/  BSYNC B0 ;  /* 0x0000000000007941 */ /* 0x000fea0003800000 */
.L_x_3703:
[----:B------:R-:W-:Y:S05]  /*8630*/  BRA `(.L_x_3705) ;  /* 0xffffffc800f07947 */ /* 0x000fea000383ffff */
.L_x_3647:
[----:B------:R-:W-:Y:S01]  /*8640*/  BSSY B0, `(.L_x_3706) ;  /* 0x0000005000007945 */ /* 0x000fe20003800000 */
[----:B------:R-:W-:-:S07]  /*8650*/  IMAD.MOV.U32 R15, RZ, RZ, -0x1 ;  /* 0xffffffffff0f7424 */ /* 0x000fce00078e00ff */
[----:B------:R-:W-:Y:S05]  /*8660*/  WARPSYNC.COLLECTIVE R15, `(.L_x_3707) ;  /* 0x000000000f087348 */ /* 0x000fea0003c00000 */
[----:B------:R-:W-:Y:S01]  /*8670*/  NOP ;  /* 0x0000000000007918 */ /* 0x000fe20000000000 */
[----:B------:R-:W-:Y:S01]  /*8680*/  ENDCOLLECTIVE ;  /* 0x000000000000791b */ /* 0x000fe20003800000 */
.L_x_3707:
[----:B------:R-:W-:Y:S05]  /*8690*/  BSYNC B0 ;  /* 0x0000000000007941 */ /* 0x000fea0003800000 */
.L_x_3706:
[----:B------:R-:W-:Y:S05]  /*86a0*/  BRA `(.L_x_3708) ;  /* 0xffffffd000087947 */ /* 0x000fea000383ffff */
.L_x_3660:
[----:B------:R-:W-:Y:S01]  /*86b0*/  BSSY B0, `(.L_x_3709) ;  /* 0x0000005000007945 */ /* 0x000fe20003800000 */
[----:B------:R-:W-:-:S07]  /*86c0*/  IMAD.MOV.U32 R15, RZ, RZ, -0x1 ;  /* 0xffffffffff0f7424 */ /* 0x000fce00078e00ff */
[----:B------:R-:W-:Y:S05]  /*86d0*/  WARPSYNC.COLLECTIVE R15, `(.L_x_3710) ;  /* 0x000000000f087348 */ /* 0x000fea0003c00000 */
[----:B------:R-:W-:Y:S01]  /*86e0*/  NOP ;  /* 0x0000000000007918 */ /* 0x000fe20000000000 */
[----:B------:R-:W-:Y:S01]  /*86f0*/  ENDCOLLECTIVE ;  /* 0x000000000000791b */ /* 0x000fe20003800000 */
.L_x_3710:
[----:B------:R-:W-:Y:S05]  /*8700*/  BSYNC B0 ;  /* 0x0000000000007941 */ /* 0x000fea0003800000 */
.L_x_3709:
[----:B------:R-:W-:Y:S05]  /*8710*/  BRA `(.L_x_3711) ;  /* 0xffffffd400247947 */ /* 0x000fea000383ffff */
.L_x_3669:
[----:B-1----:R1:W2:Y:S02]  /*8720*/  SYNCS.PHASECHK.TRANS64.TRYWAIT P0, [R0+URZ+0x26820], R3 ;  /* 0x02682003000075a7 */ /* 0x0022a4000800017f */
[----:B--2---:R-:W-:Y:S05]  /*8730*/  @!P0 NANOSLEEP.SYNCS 0x989680 ;  /* 0x009896800000895d */ /* 0x004fea0003900000 */
[----:B------:R-:W2:Y:S02]  /*8740*/  @!P0 SYNCS.PHASECHK.TRANS64 P0, [R0+URZ+0x26820], R3 ;  /* 0x02682003000085a7 */ /* 0x000ea4000800007f */
[----:B--2---:R-:W-:Y:S05]  /*8750*/  @!P0 BRA `(.L_x_3669) ;  /* 0xfffffffc00f08947 */ /* 0x004fea000383ffff */
[----:B------:R-:W-:Y:S05]  /*8760*/  BRA `(.L_x_3712) ;  /* 0xffffffd800e07947 */ /* 0x000fea000383ffff */
.L_x_3673:
[----:B-1----:R1:W2:Y:S02]  /*8770*/  SYNCS.PHASECHK.TRANS64.TRYWAIT P1, [R0+URZ+0x26840], R20 ;  /* 0x02684014000075a7 */ /* 0x0022a4000802017f */
[----:B--2---:R-:W-:Y:S05]  /*8780*/  @!P1 NANOSLEEP.SYNCS 0x989680 ;  /* 0x009896800000995d */ /* 0x004fea0003900000 */
[----:B------:R-:W2:Y:S02]  /*8790*/  @!P1 SYNCS.PHASECHK.TRANS64 P1, [R0+URZ+0x26840], R20 ;  /* 0x02684014000095a7 */ /* 0x000ea4000802007f */
[----:B--2---:R-:W-:Y:S05]  /*87a0*/  @!P1 BRA `(.L_x_3673) ;  /* 0xfffffffc00f09947 */ /* 0x004fea000383ffff */
[----:B------:R-:W-:Y:S05]  /*87b0*/  BRA `(.L_x_3713) ;  /* 0xffffffe400307947 */ /* 0x000fea000383ffff */
.L_x_3675:
[----:B--2---:R2:W3:Y:S02]  /*87c0*/  SYNCS.PHASECHK.TRANS64.TRYWAIT P1, [R0+URZ+0x26828], R20 ;  /* 0x02682814000075a7 */ /* 0x0044e4000802017f */
[----:B---3--:R-:W-:Y:S05]  /*87d0*/  @!P1 NANOSLEEP.SYNCS 0x989680 ;  /* 0x009896800000995d */ /* 0x008fea0003900000 */
[----:B------:R-:W3:Y:S02]  /*87e0*/  @!P1 SYNCS.PHASECHK.TRANS64 P1, [R0+URZ+0x26828], R20 ;  /* 0x02682814000095a7 */ /* 0x000ee4000802007f */
[----:B---3--:R-:W-:Y:S05]  /*87f0*/  @!P1 BRA `(.L_x_3675) ;  /* 0xfffffffc00f09947 */ /* 0x008fea000383ffff */
[----:B------:R-:W-:Y:S05]  /*8800*/  BRA `(.L_x_3714) ;  /* 0xffffffe400dc7947 */ /* 0x000fea000383ffff */
.L_x_3677:
[----:B---3--:R3:W4:Y:S02]  /*8810*/  SYNCS.PHASECHK.TRANS64.TRYWAIT P1, [R0+URZ+0x26848], R20 ;  /* 0x02684814000075a7 */ /* 0x008724000802017f */
[----:B----4-:R-:W-:Y:S05]  /*8820*/  @!P1 NANOSLEEP.SYNCS 0x989680 ;  /* 0x009896800000995d */ /* 0x010fea0003900000 */
[----:B------:R-:W4:Y:S02]  /*8830*/  @!P1 SYNCS.PHASECHK.TRANS64 P1, [R0+URZ+0x26848], R20 ;  /* 0x02684814000095a7 */ /* 0x000f24000802007f */
[----:B----4-:R-:W-:Y:S05]  /*8840*/  @!P1 BRA `(.L_x_3677) ;  /* 0xfffffffc00f09947 */ /* 0x010fea000383ffff */
[----:B------:R-:W-:Y:S05]  /*8850*/  BRA `(.L_x_3715) ;  /* 0xffffffe800687947 */ /* 0x000fea000383ffff */
.L_x_3679:
[----:B------:R-:W-:-:S07]  /*8860*/  SHF.L.U32 R5, R9, 0x1f, RZ ;  /* 0x0000001f09057819 */ /* 0x000fce00000006ff */
.L_x_3716:
[----:B--2---:R2:W3:Y:S02]  /*8870*/  SYNCS.PHASECHK.TRANS64.TRYWAIT P1, [R0+URZ+0x26820], R5 ;  /* 0x02682005000075a7 */ /* 0x0044e4000802017f */
[----:B---3--:R-:W-:Y:S05]  /*8880*/  @!P1 NANOSLEEP.SYNCS 0x989680 ;  /* 0x009896800000995d */ /* 0x008fea0003900000 */
[----:B------:R-:W3:Y:S02]  /*8890*/  @!P1 SYNCS.PHASECHK.TRANS64 P1, [R0+URZ+0x26820], R5 ;  /* 0x02682005000095a7 */ /* 0x000ee4000802007f */
[----:B---3--:R-:W-:Y:S05]  /*88a0*/  @!P1 BRA `(.L_x_3716) ;  /* 0xfffffffc00f09947 */ /* 0x008fea000383ffff */
[----:B------:R-:W-:Y:S05]  /*88b0*/  BRA `(.L_x_3717) ;  /* 0xffffffec00047947 */ /* 0x000fea000383ffff */
.L_x_3682:
[----:B--2---:R2:W3:Y:S02]  /*88c0*/  SYNCS.PHASECHK.TRANS64.TRYWAIT P1, [R0+URZ+0x26840], R7 ;  /* 0x02684007000075a7 */ /* 0x0044e4000802017f */
[----:B---3--:R-:W-:Y:S05]  /*88d0*/  @!P1 NANOSLEEP.SYNCS 0x989680 ;  /* 0x009896800000995d */ /* 0x008fea0003900000 */
[----:B------:R-:W3:Y:S02]  /*88e0*/  @!P1 SYNCS.PHASECHK.TRANS64 P1, [R0+URZ+0x26840], R7 ;  /* 0x02684007000095a7 */ /* 0x000ee4000802007f */
[----:B---3--:R-:W-:Y:S05]  /*88f0*/  @!P1 BRA `(.L_x_3682) ;  /* 0xfffffffc00f09947 */ /* 0x008fea000383ffff */
[----:B------:R-:W-:Y:S05]  /*8900*/  BRA `(.L_x_3718) ;  /* 0xffffffec00ac7947 */ /* 0x000fea000383ffff */
.L_x_3684:
[----:B---3--:R3:W4:Y:S02]  /*8910*/  SYNCS.PHASECHK.TRANS64.TRYWAIT P1, [R0+URZ+0x26828], R7 ;  /* 0x02682807000075a7 */ /* 0x008724000802017f */
[----:B----4-:R-:W-:Y:S05]  /*8920*/  @!P1 NANOSLEEP.SYNCS 0x989680 ;  /* 0x009896800000995d */ /* 0x010fea0003900000 */
[----:B------:R-:W4:Y:S02]  /*8930*/  @!P1 SYNCS.PHASECHK.TRANS64 P1, [R0+URZ+0x26828], R7 ;  /* 0x02682807000095a7 */ /* 0x000f24000802007f */
[----:B----4-:R-:W-:Y:S05]  /*8940*/  @!P1 BRA `(.L_x_3684) ;  /* 0xfffffffc00f09947 */ /* 0x010fea000383ffff */
[----:B------:R-:W-:Y:S05]  /*8950*/  BRA `(.L_x_3719) ;  /* 0xfffffff000507947 */ /* 0x000fea000383ffff */
.L_x_3686:
[----:B----4-:R4:W1:Y:S02]  /*8960*/  SYNCS.PHASECHK.TRANS64.TRYWAIT P0, [R3+URZ+0x26840], R2 ;  /* 0x02684002030075a7 */ /* 0x010864000800017f */
[----:B-1----:R-:W-:Y:S05]  /*8970*/  @!P0 NANOSLEEP.SYNCS 0x989680 ;  /* 0x009896800000895d */ /* 0x002fea0003900000 */
[----:B------:R-:W1:Y:S02]  /*8980*/  @!P0 SYNCS.PHASECHK.TRANS64 P0, [R3+URZ+0x26840], R2 ;  /* 0x02684002030085a7 */ /* 0x000e64000800007f */
[----:B-1----:R-:W-:Y:S05]  /*8990*/  @!P0 BRA `(.L_x_3686) ;  /* 0xfffffffc00f08947 */ /* 0x002fea000383ffff */
[----:B------:R-:W-:Y:S05]  /*89a0*/  BRA `(.L_x_3720) ;  /* 0xfffffff000f47947 */ /* 0x000fea000383ffff */
.L_x_3688:
[----:B------:R-:W-:Y:S01]  /*89b0*/  BSSY B0, `(.L_x_3721) ;  /* 0x0000006000007945 */ /* 0x000fe20003800000 */
[----:B------:R-:W-:-:S07]  /*89c0*/  IMAD.MOV.U32 R15, RZ, RZ, -0x1 ;  /* 0xffffffffff0f7424 */ /* 0x000fce00078e00ff */
[----:B------:R-:W-:Y:S05]  /*89d0*/  WARPSYNC.COLLECTIVE R15, `(.L_x_3722) ;  /* 0x000000000f0c7348 */ /* 0x000fea0003c00000 */
[----:B------:R-:W-:Y:S02]  /*89e0*/  ELECT P6, UR62, PT ;  /* 0x00000000003e782f */ /* 0x000fe400038c0000 */
[----:B------:R-:W-:Y:S01]  /*89f0*/  MOV R14, UR62 ;  /* 0x0000003e000e7c02 */ /* 0x000fe20008000f00 */
[----:B------:R-:W-:Y:S10]  /*8a00*/  ENDCOLLECTIVE ;  /* 0x000000000000791b */ /* 0x000ff40003800000 */
.L_x_3722:
[----:B------:R-:W-:Y:S05]  /*8a10*/  BSYNC B0 ;  /* 0x0000000000007941 */ /* 0x000fea0003800000 */
.L_x_3721:
[----:B------:R-:W-:Y:S01]  /*8a20*/  PLOP3.LUT P0, PT, P6, PT, PT, 0x80, 0x0 ;  /* 0x000000000000781c */ /* 0x000fe2000370f070 */
[----:B------:R-:W-:-:S12]  /*8a30*/  BRA `(.L_x_3723) ;  /* 0xfffffff400b87947 */ /* 0x000fd8000383ffff */
.L_x_3690:
[----:B-1----:R1:W2:Y:S02]  /*8a40*/  SYNCS.PHASECHK.TRANS64.TRYWAIT P1, [R6+URZ], R5 ;  /* 0x00000005060075a7 */ /* 0x0022a4000802017f */
[----:B--2---:R-:W-:Y:S05]  /*8a50*/  @!P1 NANOSLEEP.SYNCS 0x989680 ;  /* 0x009896800000995d */ /* 0x004fea0003900000 */
[----:B------:R-:W2:Y:S02]  /*8a60*/  @!P1 SYNCS.PHASECHK.TRANS64 P1, [R6+URZ], R5 ;  /* 0x00000005060095a7 */ /* 0x000ea4000802007f */
[----:B--2---:R-:W-:Y:S05]  /*8a70*/  @!P1 BRA `(.L_x_3690) ;  /* 0xfffffffc00f09947 */ /* 0x004fea000383ffff */
[----:B------:R-:W-:Y:S05]  /*8a80*/  BRA `(.L_x_3724) ;  /* 0xfffffff400f87947 */ /* 0x000fea000383ffff */
.L_x_3691:
[----:B--2---:R2:W3:Y:S02]  /*8a90*/  SYNCS.PHASECHK.TRANS64.TRYWAIT P1, [R3+URZ], R2 ;  /* 0x00000002030075a7 */ /* 0x0044e4000802017f */
[----:B---3--:R-:W-:Y:S05]  /*8aa0*/  @!P1 NANOSLEEP.SYNCS 0x989680 ;  /* 0x009896800000995d */ /* 0x008fea0003900000 */
[----:B------:R-:W3:Y:S02]  /*8ab0*/  @!P1 SYNCS.PHASECHK.TRANS64 P1, [R3+URZ], R2 ;  /* 0x00000002030095a7 */ /* 0x000ee4000802007f */
[----:B---3--:R-:W-:Y:S05]  /*8ac0*/  @!P1 BRA `(.L_x_3691) ;  /* 0xfffffffc00f09947 */ /* 0x008fea000383ffff */
[----:B------:R-:W-:Y:S05]  /*8ad0*/  BRA `(.L_x_3725) ;  /* 0xfffffff400ec7947 */ /* 0x000fea000383ffff */
.L_x_3693:
[----:B--2---:R2:W3:Y:S02]  /*8ae0*/  SYNCS.PHASECHK.TRANS64.TRYWAIT P0, [R0+URZ], R5 ;  /* 0x00000005000075a7 */ /* 0x0044e4000800017f */
[----:B---3--:R-:W-:Y:S05]  /*8af0*/  @!P0 NANOSLEEP.SYNCS 0x989680 ;  /* 0x009896800000895d */ /* 0x008fea0003900000 */
[----:B------:R-:W3:Y:S02]  /*8b00*/  @!P0 SYNCS.PHASECHK.TRANS64 P0, [R0+URZ], R5 ;  /* 0x00000005000085a7 */ /* 0x000ee4000800007f */
[----:B---3--:R-:W-:Y:S05]  /*8b10*/  @!P0 BRA `(.L_x_3693) ;  /* 0xfffffffc00f08947 */ /* 0x008fea000383ffff */
[----:B------:R-:W-:Y:S05]  /*8b20*/  BRA `(.L_x_3726) ;  /* 0xfffffff400f07947 */ /* 0x000fea000383ffff */
.L_x_3727:
        /* <DEDUP_REMOVED lines=13> */
.L_x_6580:


//--------------------- .text._ZN7cutlass13device_kernelIN5flash11enable_sm90INS1_16FlashAttnBwdSm90INS1_25CollectiveMainloopBwdSm90ILi2ELi2ELi2EN4cute5tupleIJNS5_1CILi1EEES8_S8_EEENS6_IJNS7_ILi64EEENS7_ILi128EEENS7_ILi96EEEEEENS_6half_tEfNS_4arch4Sm90ELb0ELb0ELb0ELb1ELb0ELb1ELb0ELb0ELi2ELi1ELi2ELi1ELb1EEENS1_21CollectiveEpilogueBwdISD_SE_SG_Li256ELb1ELb0ELi1EEENS1_19SingleTileSchedulerILb1ELb0ELb0ELi128EEEEEEEEEvNT_6ParamsE --------------------------
	.section	.text._ZN7cutlass13device_kernelIN5flash11enable_sm90INS1_16FlashAttnBwdSm90INS1_25CollectiveMainloopBwdSm90ILi2ELi2ELi2EN4cute5tupleIJNS5_1CILi1EEES8_S8_EEENS6_IJNS7_ILi64EEENS7_ILi128EEENS7_ILi96EEEEEENS_6half_tEfNS_4arch4Sm90ELb0ELb0ELb0ELb1ELb0ELb1ELb0ELb0ELi2ELi1ELi2ELi1ELb1EEENS1_21CollectiveEpilogueBwdISD_SE_SG_Li256ELb1ELb0ELi1EEENS1_19SingleTileSchedulerILb1ELb0ELb0ELi128EEEEEEEEEvNT_6ParamsE,"ax",@progbits
	.align	128
.text._ZN7cutlass13device_kernelIN5flash11enable_sm90INS1_16FlashAttnBwdSm90INS1_25CollectiveMainloopBwdSm90ILi2ELi2ELi2EN4cute5tupleIJNS5_1CILi1EEES8_S8_EEENS6_IJNS7_ILi64EEENS7_ILi128EEENS7_ILi96EEEEEENS_6half_tEfNS_4arch4Sm90ELb0ELb0ELb0ELb1ELb0ELb1ELb0ELb0ELi2ELi1ELi2ELi1ELb1EEENS1_21CollectiveEpilogueBwdISD_SE_SG_Li256ELb1ELb0ELi1EEENS1_19SingleTileSchedulerILb1ELb0ELb0ELi128EEEEEEEEEvNT_6ParamsE:
        .type           _ZN7cutlass13device_kernelIN5flash11enable_sm90INS1_16FlashAttnBwdSm90INS1_25CollectiveMainloopBwdSm90ILi2ELi2ELi2EN4cute5tupleIJNS5_1CILi1EEES8_S8_EEENS6_IJNS7_ILi64EEENS7_ILi128EEENS7_ILi96EEEEEENS_6half_tEfNS_4arch4Sm90ELb0ELb0ELb0ELb1ELb0ELb1ELb0ELb0ELi2ELi1ELi2ELi1ELb1EEENS1_21CollectiveEpilogueBwdISD_SE_SG_Li256ELb1ELb0ELi1EEENS1_19SingleTileSchedulerILb1ELb0ELb0ELi128EEEEEEEEEvNT_6ParamsE,@function
        .size           _ZN7cutlass13device_kernelIN5flash11enable_sm90INS1_16FlashAttnBwdSm90INS1_25CollectiveMainloopBwdSm90ILi2ELi2ELi2EN4cute5tupleIJNS5_1CILi1EEES8_S8_EEENS6_IJNS7_ILi64EEENS7_ILi128EEENS7_ILi96EEEEEENS_6half_tEfNS_4arch4Sm90ELb0ELb0ELb0ELb1ELb0ELb1ELb0ELb0ELi2ELi1ELi2ELi1ELb1EEENS1_21CollectiveEpilogueBwdISD_SE_SG_Li256ELb1ELb0ELi1EEENS1_19SingleTileSchedulerILb1ELb0ELb0ELi128EEEEEEEEEvNT_6ParamsE,(.L_x_6581 - _ZN7cutlass13device_kernelIN5flash11enable_sm90INS1_16FlashAttnBwdSm90INS1_25CollectiveMainloopBwdSm90ILi2ELi2ELi2EN4cute5tupleIJNS5_1CILi1EEES8_S8_EEENS6_IJNS7_ILi64EEENS7_ILi128EEENS7_ILi96EEEEEENS_6half_tEfNS_4arch4Sm90ELb0ELb0ELb0ELb1ELb0ELb1ELb0ELb0ELi2ELi1ELi2ELi1ELb1EEENS1_21CollectiveEpilogueBwdISD_SE_SG_Li256ELb1ELb0ELi1EEENS1_19SingleTileSchedulerILb1ELb0ELb0ELi128EEEEEEEEEvNT_6ParamsE)
        .other          _ZN7cutlass13device_kernelIN5flash11enable_sm90INS1_16FlashAttnBwdSm90INS1_25CollectiveMainloopBwdSm90ILi2ELi2ELi2EN4cute5tupleIJNS5_1CILi1EEES8_S8_EEENS6_IJNS7_ILi64EEENS7_ILi128EEENS7_ILi96EEEEEENS_6half_tEfNS_4arch4Sm90ELb0ELb0ELb0ELb1ELb0ELb1ELb0ELb0ELi2ELi1ELi2ELi1ELb1EEENS1_21CollectiveEpilogueBwdISD_SE_SG_Li256ELb1ELb0ELi1EEENS1_19SingleTileSchedulerILb1ELb0ELb0ELi128EEEEEEEEEvNT_6ParamsE,@"STO_CUDA_ENTRY STV_DEFAULT"
_ZN7cutlass13device_kernelIN5flash11enable_sm90INS1_16FlashAttnBwdSm90INS1_25CollectiveMainloopBwdSm90ILi2ELi2ELi2EN4cute5tupleIJNS5_1CILi1EEES8_S8_EEENS6_IJNS7_ILi64EEENS7_ILi128EEENS7_ILi96EEEEEENS_6half_tEfNS_4arch4Sm90ELb0ELb0ELb0ELb1ELb0ELb1ELb0ELb0ELi2ELi1ELi2ELi1ELb1EEENS1_21CollectiveEpilogueBwdISD_SE_SG_Li256ELb1ELb0ELi1EEENS1_19SingleTileSchedulerILb1ELb0ELb0ELi128EEEEEEEEEvNT_6ParamsE:
        /* <DEDUP_REMOVED lines=23> */
.L_x_3729:
[----:B------:R-:W-:Y:S05]  /*0170*/  BSYNC B0 ;  /* 0x0000000000007941 */ /* 0x000fea0003800000 */
.L_x_3728:
        /* <DEDUP_REMOVED lines=37> */
.L_x_3730:
        /* <DEDUP_REMOVED lines=22> */
.L_x_3731:
[----:B------:R-:W-:Y:S01]  /*0530*/  PLOP3.LUT P0, PT, PT, PT, UP0, 0x80, 0x0 ;  /* 0x000000000000781c */ /* 0x000fe20003f0f008 */
[----:B------:R-:W-:Y:S01]  /*0540*/  NOP ;  /* 0x0000000000007918 */ /* 0x000fe20000000000 */
[----:B------:R-:W-:Y:S01]  /*0550*/  ULDC.64 UR46, c[0x0][0x208] ;  /* 0x00008200002e7ab9 */ /* 0x000fe20000000a00 */
[----:B------:R-:W-:Y:S01]  /*0560*/  BSSY B6, `(.L_x_3732) ;  /* 0x0000945000067945 */ /* 0x000fe20003800000 */
[----:B-12-4-:R-:W-:Y:S09]  /*0570*/  BAR.SYNC.DEFER_BLOCKING 0x0 ;  /* 0x0000000000007b1d */ /* 0x016ff20000010000 */
[----:B------:R-:W-:Y:S05]  /*0580*/  @!P0 BRA `(.L_x_3733) ;  /* 0x0000005800c88947 */ /* 0x000fea0003800000 */
.L_x_3734:
        /* <DEDUP_REMOVED lines=21> */
.L_x_3735:
        /* <DEDUP_REMOVED lines=14> */
.L_x_3737:
[----:B------:R-:W-:-:S05]  /*07c0*/  ULDC UR4, c[0x0][0x8bc] ;  /* 0x00022f0000047ab9 */ /* 0x000fca0000000800 */
.L_x_3736:
        /* <DEDUP_REMOVED lines=21> */
.L_x_3739:
        /* <DEDUP_REMOVED lines=14> */
.L_x_3740:
        /* <DEDUP_REMOVED lines=10> */
.L_x_3741:
        /* <DEDUP_REMOVED lines=11> */
.L_x_3742:
        /* <DEDUP_REMOVED lines=72> */
.L_x_3745:
        /* <DEDUP_REMOVED lines=15> */
.L_x_3744:
        /* <DEDUP_REMOVED lines=22> */
.L_x_3747:
        /* <DEDUP_REMOVED lines=15> */
.L_x_3746:
[----:B------:R-:W-:Y:S01]  /*1310*/  SHF.R.S32.HI R25, RZ, 0x1f, R22 ;  /* 0x0000001fff197819 */ /* 0x000fe20000011416 */
[----:B------:R-:W-:-:S03]  /*1320*/  UMOV UR4, 0xffffffff ;  /* 0xffffffff00047882 */ /* 0x000fc60000000000 */
[----:B------:R-:W-:-:S04]  /*1330*/  LEA.HI R0, R25, R22, RZ, 0x7 ;  /* 0x0000001619007211 */ /* 0x000fc800078f38ff */
[----:B------:R-:W-:Y:S01]  /*1340*/  SHF.R.S32.HI R16, RZ, 0x7, R0 ;  /* 0x00000007ff107819 */ /* 0x000fe20000011400 */
[----:B------:R-:W-:Y:S06]  /*1350*/  BRA.DIV UR4, `(.L_x_3748) ;  /* 0x00000086049c7947 */ /* 0x000fec000b800000 */
[----:B------:R2:W3:Y:S02]  /*1360*/  SHFL.IDX PT, R14, R16, RZ, 0x1f ;  /* 0x00001fff100e7589 */ /* 0x0004e400000e0000 */
.L_x_3836:
        /* <DEDUP_REMOVED lines=14> */
.L_x_3749:
        /* <DEDUP_REMOVED lines=19> */
.L_x_3751:
        /* <DEDUP_REMOVED lines=119> */
[----:B------:R-:W-:Y:S02]  /*1cf0*/  USHF.R.S32.HI UR7, URZ, 0x6, UR6 ;  /* 0x000000063f077899 */ /* 0x000fe40008011406 */
[----:B------:R-:W-:Y:S01]  /*1d00*/  ULOP3.LUT UR11, UR38, 0x1, URZ, 0xfc, !UPT ;  /* 0x00000001260b7892 */ /* 0x000fe2000f8efc3f */
[----:B------:R-:W-:Y:S01]  /*1d10*/  UMOV UR4, URZ ;  /* 0x0000003f00047c82 */ /* 0x000fe20008000000 */
[----:B------:R-:W-:Y:S01]  /*1d20*/  UMOV UR5, URZ ;  /* 0x0000003f00057c82 */ /* 0x000fe20008000000 */
[----:B------:R-:W-:Y:S01]  /*1d30*/  UMOV UR6, URZ ;  /* 0x0000003f00067c82 */ /* 0x000fe20008000000 */
[----:B-12-4-:R-:W-:-:S08]  /*1d40*/  ULDC UR13, c[0x0][0x744] ;  /* 0x0001d100000d7ab9 */ /* 0x016fd00000000800 */
.L_x_3762:
[----:B------:R-:W-:-:S06]  /*1d50*/  UISETP.NE.AND UP0, UPT, UR11, 0x3, UPT ;  /* 0x000000030b00788c */ /* 0x000fcc000bf05270 */
[----:B------:R-:W-:-:S13]  /*1d60*/  PLOP3.LUT P0, PT, PT, PT, UP0, 0x80, 0x0 ;  /* 0x000000000000781c */ /* 0x000fda0003f0f008 */
[----:B-1----:R-:W-:Y:S05]  /*1d70*/  @!P0 BRA `(.L_x_3752) ;  /* 0x0000000000048947 */ /* 0x002fea0003800000 */
[----:B------:R-:W-:Y:S01]  /*1d80*/  BPT.TRAP 0x1 ;  /* 0x000000040000795c */ /* 0x000fe20000300000 */
.L_x_3752:
[----:B------:R-:W-:Y:S01]  /*1d90*/  R2UR UR8, R18 ;  /* 0x00000000120872ca */ /* 0x000fe200000e0000 */
[----:B------:R-:W-:-:S05]  /*1da0*/  IMAD.U32 R16, RZ, RZ, UR5 ;  /* 0x00000005ff107e24 */ /* 0x000fca000f8e00ff */
[----:B------:R-:W-:-:S07]  /*1db0*/  SHF.L.U32 R16, R16, 0x1f, RZ ;  /* 0x0000001f10107819 */ /* 0x000fce00000006ff */
[----:B------:R-:W-:-:S09]  /*1dc0*/  ULEA UR8, UR6, UR8, 0x3 ;  /* 0x0000000806087291 */ /* 0x000fd2000f8e183f */
[----:B------:R1:W2:Y:S01]  /*1dd0*/  SYNCS.PHASECHK.TRANS64.TRYWAIT P1, [UR8+0x26810], R16 ;  /* 0x02681010ff0075a7 */ /* 0x0002a20008020148 */
[----:B------:R-:W-:Y:S05]  /*1de0*/  @!P0 BRA `(.L_x_3753) ;  /* 0x0000000000048947 */ /* 0x000fea0003800000 */
[----:B------:R-:W-:Y:S01]  /*1df0*/  BPT.TRAP 0x1 ;  /* 0x000000040000795c */ /* 0x000fe20000300000 */
.L_x_3753:
[----:B--2---:R-:W-:Y:S05]  /*1e00*/  @P1 BRA `(.L_x_3754) ;  /* 0x0000000000081947 */ /* 0x004fea0003800000 */
[----:B------:R-:W2:Y:S02]  /*1e10*/  SYNCS.PHASECHK.TRANS64.TRYWAIT P1, [UR8+0x26810], R16 ;  /* 0x02681010ff0075a7 */ /* 0x000ea40008020148 */
[----:B--2---:R-:W-:Y:S05]  /*1e20*/  @!P1 BRA `(.L_x_3755) ;  /* 0x0000007c001c9947 */ /* 0x004fea0003800000 */
.L_x_3754:
        /* <DEDUP_REMOVED lines=67> */
.L_x_3756:
[----:B------:R1:W1:Y:S01]  /*2260*/  SYNCS.PHASECHK.TRANS64.TRYWAIT P1, [UR8+0x26830], R16 ;  /* 0x02683010ff0075a7 */ /* 0x0002620008020148 */
[----:B------:R-:W-:Y:S05]  /*2270*/  @!P0 BRA `(.L_x_3757) ;  /* 0x0000000000048947 */ /* 0x000fea0003800000 */
[----:B------:R-:W-:Y:S01]  /*2280*/  BPT.TRAP 0x1 ;  /* 0x000000040000795c */ /* 0x000fe20000300000 */
.L_x_3757:
[----:B-1----:R-:W-:Y:S05]  /*2290*/  @P1 BRA `(.L_x_3758) ;  /* 0x0000000000081947 */ /* 0x002fea0003800000 */
[----:B------:R-:W1:Y:S02]  /*22a0*/  SYNCS.PHASECHK.TRANS64.TRYWAIT P1, [UR8+0x26830], R16 ;  /* 0x02683010ff0075a7 */ /* 0x000e640008020148 */
[----:B-1----:R-:W-:Y:S05]  /*22b0*/  @!P1 BRA `(.L_x_3759) ;  /* 0x0000007800109947 */ /* 0x002fea0003800000 */
.L_x_3758:
        /* <DEDUP_REMOVED lines=9> */
[----:B------:R-:W-:Y:S01]  /*2350*/  FSEL R22, R157, -INF , P2 ;  /* 0xff8000009d167808 */ /* 0x000fe20001000000 */
[----:B---3--:R-:W-:Y:S01]  /*2360*/  FFMA.FTZ R152, R5, UR13, -R210 ;  /* 0x0000000d05987c23 */ /* 0x008fe200080108d2 */
[----:B------:R-:W-:Y:S01]  /*2370*/  UIADD3 UR10, UR10, 0x18000, URZ ;  /* 0x000180000a0a7890 */ /* 0x000fe2000fffe03f */
[----:B------:R-:W-:Y:S01]  /*2380*/  FSEL R5, R156, -INF , P2 ;  /* 0xff8000009c057808 */ /* 0x000fe20001000000 */
[----:B------:R-:W-:Y:S01]  /*2390*/  FFMA.FTZ R153, R16, UR13, -R211 ;  /* 0x0000000d10997c23 */ /* 0x000fe200080108d3 */
[----:B------:R-:W-:Y:S01]  /*23a0*/  FSEL R156, R165, -INF , P2 ;  /* 0xff800000a59c7808 */ /* 0x000fe20001000000 */
[----:B------:R-:W-:Y:S01]  /*23b0*/  USHF.R.U32.HI UR10, URZ, 0x4, UR10 ;  /* 0x000000043f0a7899 */ /* 0x000fe2000801160a */
[----:B------:R-:W-:Y:S01]  /*23c0*/  FSEL R157, R164, -INF , P2 ;  /* 0xff800000a49d7808 */ /* 0x000fe20001000000 */
[----:B----4-:R-:W-:Y:S01]  /*23d0*/  FFMA.FTZ R213, R22, UR13, -R209 ;  /* 0x0000000d16d57c23 */ /* 0x010fe200080108d1 */
[----:B------:R-:W-:Y:S01]  /*23e0*/  FFMA.FTZ R16, R5, UR13, -R208 ;  /* 0x0000000d05107c23 */ /* 0x000fe200080108d0 */
[----:B------:R-:W-:Y:S01]  /*23f0*/  ULOP3.LUT UR10, UR10, 0x3fff, URZ, 0xc0, !UPT ;  /* 0x00003fff0a0a7892 */ /* 0x000fe2000f8ec03f */
[----:B------:R-:W-:Y:S01]  /*2400*/  FSEL R22, R161, -INF , P2 ;  /* 0xff800000a1167808 */ /* 0x000fe20001000000 */
[----:B------:R-:W-:Y:S01]  /*2410*/  FFMA.FTZ R161, R156, UR13, -R15 ;  /* 0x0000000d9ca17c23 */ /* 0x000fe2000801080f */
[----:B------:R-:W-:Y:S01]  /*2420*/  FSEL R5, R160, -INF , P2 ;  /* 0xff800000a0057808 */ /* 0x000fe20001000000 */
[----:B------:R-:W-:Y:S01]  /*2430*/  ULOP3.LUT UR12, UR10, 0x10000, URZ, 0xfc, !UPT ;  /* 0x000100000a0c7892 */ /* 0x000fe2000f8efc3f */
[----:B------:R-:W-:Y:S01]  /*2440*/  FFMA.FTZ R160, R157, UR13, -R14 ;  /* 0x0000000d9da07c23 */ /* 0x000fe2000801080e */
[----:B------:R-:W-:Y:S01]  /*2450*/  FSEL R156, R169, -INF , P2 ;  /* 0xff800000a99c7808 */ /* 0x000fe20001000000 */
[----:B------:R-:W-:Y:S01]  /*2460*/  FFMA.FTZ R22, R22, UR13, -R21 ;  /* 0x0000000d16167c23 */ /* 0x000fe20008010815 */
[----:B------:R-:W-:Y:S01]  /*2470*/  UIMAD UR12, UR6, 0x300, UR12 ;  /* 0x00000300060c78a4 */ /* 0x000fe2000f8e020c */
[----:B------:R-:W-:Y:S01]  /*2480*/  FSEL R157, R168, -INF , P2 ;  /* 0xff800000a89d7808 */ /* 0x000fe20001000000 */
[----:B------:R-:W-:Y:S01]  /*2490*/  FFMA.FTZ R5, R5, UR13, -R20 ;  /* 0x0000000d05057c23 */ /* 0x000fe20008010814 */
[----:B------:R-:W-:Y:S01]  /*24a0*/  FFMA.FTZ R165, R156, UR13, -R13 ;  /* 0x0000000d9ca57c23 */ /* 0x000fe2000801080d */
[----:B------:R-:W-:Y:S01]  /*24b0*/  FSEL R156, R173, -INF , P2 ;  /* 0xff800000ad9c7808 */ /* 0x000fe20001000000 */
[----:B------:R-:W-:Y:S01]  /*24c0*/  MUFU.EX2 R152, R152 ;  /* 0x0000009800987308 */ /* 0x000fe20000000800 */
        /* <DEDUP_REMOVED lines=19> */
[----:B------:R-:W-:Y:S01]  /*2600*/  FFMA.FTZ R216, R158, UR13, -R7 ;  /* 0x0000000d9ed87c23 */ /* 0x000fe20008010807 */
[----:B------:R-:W-:Y:S01]  /*2610*/  FFMA.FTZ R155, R155, UR13, -R20 ;  /* 0x0000000d9b9b7c23 */ /* 0x000fe20008010814 */
[----:B------:R-:W-:Y:S01]  /*2620*/  FSEL R20, R163, -INF , P1 ;  /* 0xff800000a3147808 */ /* 0x000fe20000800000 */
[----:B------:R1:W-:Y:S01]  /*2630*/  MUFU.EX2 R172, R157 ;  /* 0x0000009d00ac7308 */ /* 0x0003e20000000800 */
[----:B------:R-:W-:Y:S01]  /*2640*/  FFMA.FTZ R209, R154, UR13, -R209 ;  /* 0x0000000d9ad17c23 */ /* 0x000fe200080108d1 */
[----:B------:R-:W-:Y:S01]  /*2650*/  FSEL R211, R180, -INF , P2 ;  /* 0xff800000b4d37808 */ /* 0x000fe20001000000 */
[----:B------:R-:W-:Y:S01]  /*2660*/  ULOP3.LUT UR10, UR10, 0x1000000, URZ, 0xfc, !UPT ;  /* 0x010000000a0a7892 */ /* 0x000fe2000f8efc3f */
[----:B------:R-:W-:Y:S01]  /*2670*/  FFMA.FTZ R20, R20, UR13, -R21 ;  /* 0x0000000d14147c23 */ /* 0x000fe20008010815 */
[----:B------:R-:W-:-:S02]  /*2680*/  FSEL R21, R166, -INF , P1 ;  /* 0xff800000a6157808 */ /* 0x000fc40000800000 */
[----:B------:R-:W-:Y:S01]  /*2690*/  FSEL R214, R181, -INF , P2 ;  /* 0xff800000b5d67808 */ /* 0x000fe20001000000 */
[----:B------:R-:W-:Y:S01]  /*26a0*/  MUFU.EX2 R163, R20 ;  /* 0x0000001400a37308 */ /* 0x000fe20000000800 */
[----:B-1----:R-:W-:Y:S01]  /*26b0*/  FSEL R157, R174, -INF , P1 ;  /* 0xff800000ae9d7808 */ /* 0x002fe20000800000 */
[----:B------:R-:W-:Y:S01]  /*26c0*/  FFMA.FTZ R166, R21, UR13, -R14 ;  /* 0x0000000d15a67c23 */ /* 0x000fe2000801080e */
        /* <DEDUP_REMOVED lines=8> */
[----:B------:R-:W-:-:S02]  /*2750*/  FSEL R208, R177, -INF , P2 ;  /* 0xff800000b1d07808 */ /* 0x000fc40001000000 */
[----:B------:R-:W-:Y:S01]  /*2760*/  FSEL R179, R182, -INF , P1 ;  /* 0xff800000b6b37808 */ /* 0x000fe20000800000 */
[----:B------:R-:W-:Y:S01]  /*2770*/  FFMA.FTZ R170, R15, UR13, -R12 ;  /* 0x0000000d0faa7c23 */ /* 0x000fe2000801080c */
[----:B------:R-:W-:Y:S01]  /*2780*/  FSEL R12, R171, -INF , P1 ;  /* 0xff800000ab0c7808 */ /* 0x000fe20000800000 */
[----:B------:R-:W-:Y:S01]  /*2790*/  FFMA.FTZ R208, R208, UR13, -R11 ;  /* 0x0000000dd0d07c23 */ /* 0x000fe2000801080b */
[----:B------:R-:W-:Y:S01]  /*27a0*/  FSEL R182, R183, -INF , P1 ;  /* 0xff800000b7b67808 */ /* 0x000fe20000800000 */
[----:B------:R-:W-:Y:S01]  /*27b0*/  MUFU.EX2 R169, R156 ;  /* 0x0000009c00a97308 */ /* 0x000fe20000000800 */
[----:B------:R-:W-:Y:S01]  /*27c0*/  FFMA.FTZ R183, R181, UR13, -R10 ;  /* 0x0000000db5b77c23 */ /* 0x000fe2000801080a */
[----:B------:R-:W-:Y:S01]  /*27d0*/  FFMA.FTZ R171, R12, UR13, -R13 ;  /* 0x0000000d0cab7c23 */ /* 0x000fe2000801080d */
[----:B------:R-:W-:Y:S01]  /*27e0*/  FFMA.FTZ R179, R179, UR13, -R8 ;  /* 0x0000000db3b37c23 */ /* 0x000fe20008010808 */
[----:B------:R-:W-:-:S04]  /*27f0*/  FFMA.FTZ R10, R182, UR13, -R9 ;  /* 0x0000000db60a7c23 */ /* 0x000fc80008010809 */
[----:B------:R-:W1:Y:S08]  /*2800*/  MUFU.EX2 R173, R173 ;  /* 0x000000ad00ad7308 */ /* 0x000e700000000800 */
[----:B------:R-:W3:Y:S08]  /*2810*/  MUFU.EX2 R210, R210 ;  /* 0x000000d200d27308 */ /* 0x000ef00000000800 */
[----:B------:R4:W5:Y:S08]  /*2820*/  MUFU.EX2 R177, R215 ;  /* 0x000000d700b17308 */ /* 0x0009700000000800 */
[----:B------:R-:W2:Y:S01]  /*2830*/  MUFU.EX2 R178, R216 ;  /* 0x000000d800b27308 */ /* 0x000ea20000000800 */
[----:B------:R-:W-:-:S02]  /*2840*/  WARPGROUP.DEPBAR.LE gsb0, 0x0 ;  /* 0x00008000000079c5 */ /* 0x000fc40000010000 */
[----:B------:R-:W-:Y:S01]  /*2850*/  WARPGROUP.ARRIVE ;  /* 0x00000000000079c5 */ /* 0x000fe20000000000 */
[----:B----4-:R-:W-:Y:S01]  /*2860*/  FFMA.FTZ R215, R180, UR13, -R11 ;  /* 0x0000000db4d77c23 */ /* 0x010fe2000801080b */
[----:B------:R-:W-:Y:S01]  /*2870*/  FFMA.FTZ R180, R211, UR13, -R8 ;  /* 0x0000000dd3b47c23 */ /* 0x000fe20008010808 */
[----:B------:R-:W-:Y:S02]  /*2880*/  FFMA.FTZ R11, R214, UR13, -R9 ;  /* 0x0000000dd60b7c23 */ /* 0x000fe40008010809 */
        /* <DEDUP_REMOVED lines=8> */
[----:B------:R-:W4:Y:S08]  /*2910*/  MUFU.EX2 R5, R5 ;  /* 0x0000000500057308 */ /* 0x000f300000000800 */
[----:B------:R-:W4:Y:S08]  /*2920*/  MUFU.EX2 R22, R22 ;  /* 0x0000001600167308 */ /* 0x000f300000000800 */
[----:B------:R-:W4:Y:S08]  /*2930*/  MUFU.EX2 R160, R160 ;  /* 0x000000a000a07308 */ /* 0x000f300000000800 */
[----:B------:R-:W4:Y:S08]  /*2940*/  MUFU.EX2 R161, R161 ;  /* 0x000000a100a17308 */ /* 0x000f300000000800 */
[----:B------:R-:W4:Y:S01]  /*2950*/  MUFU.EX2 R166, R166 ;  /* 0x000000a600a67308 */ /* 0x000f220000000800 */
[----:B------:R-:W-:-:S02]  /*2960*/  WARPGROUP.DEPBAR.LE gsb0, 0x0 ;  /* 0x00008000000079c5 */ /* 0x000fc40000010000 */
[----:B------:R-:W-:-:S05]  /*2970*/  WARPGROUP.ARRIVE ;  /* 0x00000000000079c5 */ /* 0x000fca0000000000 */
[----:B------:R-:W4:Y:S01]  /*2980*/  MUFU.EX2 R167, R167 ;  /* 0x000000a700a77308 */ /* 0x000f220000000800 */
[----:B------:R-:W-:Y:S01]  /*2990*/  HGMMA.64x64x16.F32 R120, R188, gdesc[UR12], R120, gsb0 ;  /* 0x00e0000cbc787df0 */ /* 0x000fe20008000878 */
[----:B------:R-:W-:Y:S01]  /*29a0*/  UIADD3 UR14, UR12, 0x102, URZ ;  /* 0x000001020c0e7890 */ /* 0x000fe2000fffe03f */
[----:B------:R-:W-:-:S05]  /*29b0*/  UMOV UR15, 0x80000020 ;  /* 0x80000020000f7882 */ /* 0x000fca0000000000 */
[----:B------:R-:W4:Y:S08]  /*29c0*/  MUFU.EX2 R164, R164 ;  /* 0x000000a400a47308 */ /* 0x000f300000000800 */
[----:B------:R-:W4:Y:S08]  /*29d0*/  MUFU.EX2 R165, R165 ;  /* 0x000000a500a57308 */ /* 0x000f300000000800 */
[----:B------:R-:W-:Y:S08]  /*29e0*/  MUFU.EX2 R168, R168 ;  /* 0x000000a800a87308 */ /* 0x000ff00000000800 */
        /* <DEDUP_REMOVED lines=27> */
[----:B------:R-:W3:Y:S04]  /*2ba0*/  LDS.64 R20, [R212+0x1e220] ;  /* 0x01e22000d4147984 */ /* 0x000ee80000000a00 */
[----:B------:R-:W5:Y:S04]  /*2bb0*/  LDS.64 R12, [R212+0x1e260] ;  /* 0x01e26000d40c7984 */ /* 0x000f680000000a00 */
[----:B------:R-:W2:Y:S04]  /*2bc0*/  LDS.64 R6, [R212+0x1e2a0] ;  /* 0x01e2a000d4067984 */ /* 0x000ea80000000a00 */
[----:B------:R-:W4:Y:S04]  /*2bd0*/  LDS.64 R154, [R212+0x1e240] ;  /* 0x01e24000d49a7984 */ /* 0x000f280000000a00 */
[----:B------:R-:W4:Y:S04]  /*2be0*/  LDS.64 R156, [R212+0x1e280] ;  /* 0x01e28000d49c7984 */ /* 0x000f280000000a00 */
[----:B------:R-:W4:Y:S04]  /*2bf0*/  LDS.64 R174, [R212+0x1e2e0] ;  /* 0x01e2e000d4ae7984 */ /* 0x000f280000000a00 */
[----:B------:R-:W4:Y:S01]  /*2c00*/  LDS.64 R158, [R212+0x1e2c0] ;  /* 0x01e2c000d49e7984 */ /* 0x000f220000000a00 */
[--C-:B-1----:R-:W-:Y:S01]  /*2c10*/  FADD.FTZ R181, R120, -R14.reuse ;  /* 0x8000000e78b57221 */ /* 0x102fe20000010000 */
[--C-:B------:R-:W-:Y:S01]  /*2c20*/  FADD.FTZ R120, R121, -R15.reuse ;  /* 0x8000000f79787221 */ /* 0x100fe20000010000 */
[----:B------:R-:W-:Y:S01]  /*2c30*/  FADD.FTZ R15, R123, -R15 ;  /* 0x8000000f7b0f7221 */ /* 0x000fe20000010000 */
[----:B------:R-:W-:Y:S01]  /*2c40*/  FADD.FTZ R14, R122, -R14 ;  /* 0x8000000e7a0e7221 */ /* 0x000fe20000010000 */
[--C-:B---3--:R-:W-:Y:S01]  /*2c50*/  FADD.FTZ R121, R124, -R20.reuse ;  /* 0x800000147c797221 */ /* 0x108fe20000010000 */
[----:B------:R-:W-:Y:S01]  /*2c60*/  FADD.FTZ R123, R126, -R20 ;  /* 0x800000147e7b7221 */ /* 0x000fe20000010000 */
[--C-:B------:R-:W-:Y:S01]  /*2c70*/  FADD.FTZ R20, R125, -R21.reuse ;  /* 0x800000157d147221 */ /* 0x100fe20000010000 */
[----:B------:R-:W-:Y:S01]  /*2c80*/  FADD.FTZ R122, R127, -R21 ;  /* 0x800000157f7a7221 */ /* 0x000fe20000010000 */
[--C-:B-----5:R-:W-:Y:S01]  /*2c90*/  FADD.FTZ R125, R132, -R12.reuse ;  /* 0x8000000c847d7221 */ /* 0x120fe20000010000 */
[----:B------:R-:W-:Y:S01]  /*2ca0*/  FADD.FTZ R127, R134, -R12 ;  /* 0x8000000c867f7221 */ /* 0x000fe20000010000 */
[--C-:B------:R-:W-:Y:S01]  /*2cb0*/  FADD.FTZ R12, R133, -R13.reuse ;  /* 0x8000000d850c7221 */ /* 0x100fe20000010000 */
[----:B------:R-:W-:Y:S01]  /*2cc0*/  FADD.FTZ R126, R135, -R13 ;  /* 0x8000000d877e7221 */ /* 0x000fe20000010000 */
[----:B------:R-:W-:Y:S01]  /*2cd0*/  FMUL.FTZ R14, R173, R14 ;  /* 0x0000000ead0e7220 */ /* 0x000fe20000410000 */
[----:B------:R-:W1:Y:S01]  /*2ce0*/  MUFU.EX2 R13, R215 ;  /* 0x000000d7000d7308 */ /* 0x000e620000000800 */
[----:B------:R-:W-:Y:S01]  /*2cf0*/  FMUL.FTZ R15, R210, R15 ;  /* 0x0000000fd20f7220 */ /* 0x000fe20000410000 */
[--C-:B--2---:R-:W-:Y:S01]  /*2d00*/  FADD.FTZ R133, R140, -R6.reuse ;  /* 0x800000068c857221 */ /* 0x104fe20000010000 */
[----:B------:R-:W-:Y:S01]  /*2d10*/  FADD.FTZ R6, R142, -R6 ;  /* 0x800000068e067221 */ /* 0x000fe20000010000 */
[----:B------:R-:W-:Y:S01]  /*2d20*/  FADD.FTZ R143, R143, -R7 ;  /* 0x800000078f8f7221 */ /* 0x000fe20000010000 */
[--C-:B----4-:R-:W-:Y:S01]  /*2d30*/  FADD.FTZ R128, R128, -R154.reuse ;  /* 0x8000009a80807221 */ /* 0x110fe20000010000 */
[----:B------:R-:W-:Y:S01]  /*2d40*/  FADD.FTZ R21, R130, -R154 ;  /* 0x8000009a82157221 */ /* 0x000fe20000010000 */
[--C-:B------:R-:W-:Y:S01]  /*2d50*/  FADD.FTZ R154, R137, -R157.reuse ;  /* 0x8000009d899a7221 */ /* 0x100fe20000010000 */
[----:B------:R-:W-:Y:S01]  /*2d60*/  FADD.FTZ R130, R139, -R157 ;  /* 0x8000009d8b827221 */ /* 0x000fe20000010000 */
[--C-:B------:R-:W-:Y:S01]  /*2d70*/  FADD.FTZ R124, R131, -R155.reuse ;  /* 0x8000009b837c7221 */ /* 0x100fe20000010000 */
[----:B------:R-:W-:Y:S01]  /*2d80*/  F2FP.F16.F32.PACK_AB R157, R15, R14 ;  /* 0x0000000e0f9d723e */ /* 0x000fe200000000ff */
[----:B------:R-:W-:Y:S01]  /*2d90*/  FADD.FTZ R129, R129, -R155 ;  /* 0x8000009b81817221 */ /* 0x000fe20000010000 */
        /* <DEDUP_REMOVED lines=77> */
[----:B------:R-:W-:Y:S01]  /*3270*/  F2FP.F16.F32.PACK_AB R175, R10, R179 ;  /* 0x000000b30aaf723e */ /* 0x000fe200000000ff */
[----:B------:R-:W-:-:S02]  /*3280*/  WARPGROUP.DEPBAR.LE gsb0, 0x0 ;  /* 0x00008000000079c5 */ /* 0x000fc40000010000 */
[----:B------:R-:W-:Y:S01]  /*3290*/  F2FP.F16.F32.PACK_AB R120, R22, R5 ;  /* 0x000000051678723e */ /* 0x000fe200000000ff */
[----:B------:R-:W-:Y:S01]  /*32a0*/  IMAD R5, R23, 0x1000, R18 ;  /* 0x0000100017057824 */ /* 0x000fe200078e0212 */
[----:B------:R-:W-:Y:S02]  /*32b0*/  F2FP.F16.F32.PACK_AB R121, R163, R162 ;  /* 0x000000a2a379723e */ /* 0x000fe400000000ff */
[----:B------:R-:W-:Y:S02]  /*32c0*/  F2FP.F16.F32.PACK_AB R122, R161, R160 ;  /* 0x000000a0a17a723e */ /* 0x000fe400000000ff */
[----:B------:R-:W-:Y:S02]  /*32d0*/  F2FP.F16.F32.PACK_AB R123, R167, R166 ;  /* 0x000000a6a77b723e */ /* 0x000fe400000000ff */
[----:B------:R-:W-:Y:S02]  /*32e0*/  F2FP.F16.F32.PACK_AB R166, R169, R168 ;  /* 0x000000a8a9a6723e */ /* 0x000fe400000000ff */
[----:B------:R-:W-:Y:S01]  /*32f0*/  WARPGROUP.ARRIVE ;  /* 0x00000000000079c5 */ /* 0x000fe20000000000 */
[----:B------:R-:W-:-:S05]  /*3300*/  F2FP.F16.F32.PACK_AB R167, R178, R177 ;  /* 0x000000b1b2a7723e */ /* 0x000fca00000000ff */
        /* <DEDUP_REMOVED lines=179> */
.L_x_3760:
        /* <DEDUP_REMOVED lines=46> */
.L_x_3761:
        /* <DEDUP_REMOVED lines=62> */
.L_x_3743:
        /* <DEDUP_REMOVED lines=150> */
.L_x_3764:
        /* <DEDUP_REMOVED lines=60> */
.L_x_3766:
[----:B------:R-:W-:Y:S05]  /*5220*/  BSYNC B0 ;  /* 0x0000000000007941 */ /* 0x000fea0003800000 */
.L_x_3765:
        /* <DEDUP_REMOVED lines=22> */
.L_x_3768:
[----:B------:R-:W-:Y:S05]  /*5390*/  BSYNC B0 ;  /* 0x0000000000007941 */ /* 0x000fea0003800000 */
.L_x_3767:
        /* <DEDUP_REMOVED lines=26> */
.L_x_3770:
[----:B------:R-:W-:Y:S05]  /*5540*/  BSYNC B0 ;  /* 0x0000000000007941 */ /* 0x000fea0003800000 */
.L_x_3769:
        /* <DEDUP_REMOVED lines=23> */
.L_x_3763:
        /* <DEDUP_REMOVED lines=41> */
.L_x_3771:
        /* <DEDUP_REMOVED lines=47> */
.L_x_3773:
[----:B------:R-:W-:Y:S05]  /*5c40*/  BSYNC B0 ;  /* 0x0000000000007941 */ /* 0x000fea0003800000 */
.L_x_3772:
        /* <DEDUP_REMOVED lines=21> */
.L_x_3775:
[----:B------:R-:W-:Y:S05]  /*5da0*/  BSYNC B0 ;  /* 0x0000000000007941 */ /* 0x000fea0003800000 */
.L_x_3774:
        /* <DEDUP_REMOVED lines=25> */
.L_x_3777:
[----:B------:R-:W-:Y:S05]  /*5f40*/  BSYNC B0 ;  /* 0x0000000000007941 */ /* 0x000fea0003800000 */
.L_x_3776:
        /* <DEDUP_REMOVED lines=22> */
.L_x_3733:
        /* <DEDUP_REMOVED lines=20> */
.L_x_3779:
        /* <DEDUP_REMOVED lines=13> */
.L_x_3781:
[----:B------:R-:W-:-:S05]  /*62c0*/  ULDC UR5, c[0x0][0x8bc] ;  /* 0x00022f0000057ab9 */ /* 0x000fca0000000800 */
.L_x_3780:
        /* <DEDUP_REMOVED lines=40> */
.L_x_3782:
        /* <DEDUP_REMOVED lines=49> */
.L_x_3796:
        /* <DEDUP_REMOVED lines=21> */
.L_x_3785:
[----:B------:R-:W-:Y:S05]  /*69b0*/  BSYNC B0 ;  /* 0x0000000000007941 */ /* 0x000fea0003800000 */
.L_x_3784:
        /* <DEDUP_REMOVED lines=13> */
.L_x_3787:
[----:B------:R-:W-:Y:S05]  /*6a90*/  BSYNC B0 ;  /* 0x0000000000007941 */ /* 0x000fea0003800000 */
.L_x_3786:
[----:B------:R-:W-:Y:S06]  /*6aa0*/  BAR.ARV 0xa, 0xa0 ;  /* 0x0282800000007b1d */ /* 0x000fec0000002000 */
[----:B------:R-:W-:Y:S04]  /*6ab0*/  BSSY B0, `(.L_x_3788) ;  /* 0x0000003000007945 */ /* 0x000fe80003800000 */
[----:B------:R-:W-:Y:S05]  /*6ac0*/  @!P0 BRA `(.L_x_3789) ;  /* 0x0000000000048947 */ /* 0x000fea0003800000 */
[----:B------:R-:W-:-:S04]  /*6ad0*/  DEPBAR.LE SB0, 0x0 ;  /* 0x000080000000791a */ /* 0x000fc80000000000 */
.L_x_3789:
[----:B------:R-:W-:Y:S05]  /*6ae0*/  BSYNC B0 ;  /* 0x0000000000007941 */ /* 0x000fea0003800000 */
.L_x_3788:
        /* <DEDUP_REMOVED lines=13> */
.L_x_3791:
[----:B------:R-:W-:Y:S05]  /*6bc0*/  BSYNC B0 ;  /* 0x0000000000007941 */ /* 0x000fea0003800000 */
.L_x_3790:
        /* <DEDUP_REMOVED lines=13> */
.L_x_3793:
[----:B------:R-:W-:Y:S05]  /*6ca0*/  BSYNC B0 ;  /* 0x0000000000007941 */ /* 0x000fea0003800000 */
.L_x_3792:
[----:B------:R-:W-:Y:S01]  /*6cb0*/  VIADD R0, R0, 0xfffffffe ;  /* 0xfffffffe00007836 */ /* 0x000fe20000000000 */
[----:B------:R-:W-:Y:S06]  /*6cc0*/  BAR.ARV 0xa, 0xa0 ;  /* 0x0282800000007b1d */ /* 0x000fec0000002000 */
[----:B------:R-:W-:Y:S01]  /*6cd0*/  BSSY B0, `(.L_x_3794) ;  /* 0x0000004000007945 */ /* 0x000fe20003800000 */
[----:B------:R-:W-:-:S03]  /*6ce0*/  ISETP.NE.AND P1, PT, R0, RZ, PT ;  /* 0x000000ff0000720c */ /* 0x000fc60003f25270 */
[----:B------:R-:W-:Y:S10]  /*6cf0*/  @!P0 BRA `(.L_x_3795) ;  /* 0x0000000000048947 */ /* 0x000ff40003800000 */
[----:B------:R-:W-:-:S04]  /*6d00*/  DEPBAR.LE SB0, 0x0 ;  /* 0x000080000000791a */ /* 0x000fc80000000000 */
.L_x_3795:
[----:B------:R-:W-:Y:S05]  /*6d10*/  BSYNC B0 ;  /* 0x0000000000007941 */ /* 0x000fea0003800000 */
.L_x_3794:
[----:B------:R-:W-:Y:S06]  /*6d20*/  BAR.ARV 0xb, 0xa0 ;  /* 0x02c2800000007b1d */ /* 0x000fec0000002000 */
[----:B------:R-:W-:Y:S02]  /*6d30*/  UIADD3 UR5, UR5, 0x2, URZ ;  /* 0x0000000205057890 */ /* 0x000fe4000fffe03f */
[----:B------:R-:W-:Y:S01]  /*6d40*/  UIADD3 UR4, UR4, 0x1, URZ ;  /* 0x0000000104047890 */ /* 0x000fe2000fffe03f */
[----:B------:R-:W-:Y:S11]  /*6d50*/  @P1 BRA `(.L_x_3796) ;  /* 0xfffffff800c01947 */ /* 0x000ff6000383ffff */
[----:B------:R-:W-:-:S12]  /*6d60*/  UIADD3 UR6, UR16, 0x3000, URZ ;  /* 0x0000300010067890 */ /* 0x000fd8000fffe03f */
.L_x_3783:
        /* <DEDUP_REMOVED lines=19> */
.L_x_3798:
[----:B------:R-:W-:Y:S05]  /*6ea0*/  BSYNC B0 ;  /* 0x0000000000007941 */ /* 0x000fea0003800000 */
.L_x_3797:
        /* <DEDUP_REMOVED lines=19> */
.L_x_3800:
[----:B------:R-:W-:Y:S05]  /*6fe0*/  BSYNC B0 ;  /* 0x0000000000007941 */ /* 0x000fea0003800000 */
.L_x_3799:
[----:B------:R-:W-:Y:S06]  /*6ff0*/  BAR.ARV 0xa, 0xa0 ;  /* 0x0282800000007b1d */ /* 0x000fec0000002000 */
[----:B------:R-:W-:Y:S04]  /*7000*/  BSSY B0, `(.L_x_3801) ;  /* 0x0000003000007945 */ /* 0x000fe80003800000 */
[----:B------:R-:W-:Y:S05]  /*7010*/  @!P0 BRA `(.L_x_3802) ;  /* 0x0000000000048947 */ /* 0x000fea0003800000 */
[----:B------:R-:W-:-:S04]  /*7020*/  DEPBAR.LE SB0, 0x0 ;  /* 0x000080000000791a */ /* 0x000fc80000000000 */
.L_x_3802:
[----:B------:R-:W-:Y:S05]  /*7030*/  BSYNC B0 ;  /* 0x0000000000007941 */ /* 0x000fea0003800000 */
.L_x_3801:
[----:B------:R-:W-:Y:S06]  /*7040*/  BAR.ARV 0xb, 0xa0 ;  /* 0x02c2800000007b1d */ /* 0x000fec0000002000 */
[----:B------:R-:W-:Y:S05]  /*7050*/  BRA `(.L_x_3738) ;  /* 0x0000002800547947 */ /* 0x000fea0003800000 */
.L_x_3778:
        /* <DEDUP_REMOVED lines=13> */
.L_x_3803:
        /* <DEDUP_REMOVED lines=14> */
.L_x_3805:
[----:B------:R-:W-:-:S05]  /*7210*/  ULDC UR4, c[0x0][0x8bc] ;  /* 0x00022f0000047ab9 */ /* 0x000fca0000000800 */
.L_x_3804:
        /* <DEDUP_REMOVED lines=56> */
.L_x_3807:
        /* <DEDUP_REMOVED lines=63> */
.L_x_3837:
        /* <DEDUP_REMOVED lines=13> */
.L_x_3810:
        /* <DEDUP_REMOVED lines=125> */
.L_x_3821:
[----:B------:R-:W-:-:S04]  /*8230*/  SHF.L.U32 R21, R9, 0x1f, RZ ;  /* 0x0000001f09157819 */ /* 0x000fc800000006ff */
[----:B-1----:R-:W1:Y:S02]  /*8240*/  SYNCS.PHASECHK.TRANS64.TRYWAIT P1, [R0+URZ+0x26840], R21 ;  /* 0x02684015000075a7 */ /* 0x002e64000802017f */
[----:B-12---:R-:W-:Y:S05]  /*8250*/  @!P1 BRA `(.L_x_3813) ;  /* 0x0000001800549947 */ /* 0x006fea0003800000 */
.L_x_3838:
[----:B------:R-:W-:Y:S05]  /*8260*/  @P0 BRA `(.L_x_3814) ;  /* 0x0000000000140947 */ /* 0x000fea0003800000 */
[----:B------:R-:W-:Y:S01]  /*8270*/  ISETP.NE.AND P1, PT, R16, RZ, PT ;  /* 0x000000ff1000720c */ /* 0x000fe20003f25270 */
[----:B------:R-:W-:-:S04]  /*8280*/  IMAD.MOV.U32 R3, RZ, RZ, 0x3100 ;  /* 0x00003100ff037424 */ /* 0x000fc800078e00ff */
[----:B------:R2:W-:Y:S08]  /*8290*/  SYNCS.ARRIVE.TRANS64 RZ, [R0+URZ+0x26830], R3 ;  /* 0x0268300300ff79a7 */ /* 0x0005f0000800003f */
[----:B------:R-:W-:Y:S05]  /*82a0*/  @!P1 BRA `(.L_x_3814) ;  /* 0x0000000000049947 */ /* 0x000fea0003800000 */
[----:B------:R-:W-:Y:S01]  /*82b0*/  BPT.TRAP 0x1 ;  /* 0x000000040000795c */ /* 0x000fe20000300000 */
.L_x_3814:
        /* <DEDUP_REMOVED lines=43> */
.L_x_3839:
[----:B------:R-:W-:Y:S05]  /*8570*/  @P0 BRA `(.L_x_3816) ;  /* 0x0000000000140947 */ /* 0x000fea0003800000 */
[----:B------:R-:W-:Y:S01]  /*8580*/  ISETP.NE.AND P1, PT, R16, RZ, PT ;  /* 0x000000ff1000720c */ /* 0x000fe20003f25270 */
[----:B------:R-:W-:-:S04]  /*8590*/  IMAD.MOV.U32 R3, RZ, RZ, 0x3100 ;  /* 0x00003100ff037424 */ /* 0x000fc800078e00ff */
[----:B------:R3:W-:Y:S08]  /*85a0*/  SYNCS.ARRIVE.TRANS64 RZ, [R0+URZ+0x26818], R3 ;  /* 0x0268180300ff79a7 */ /* 0x0007f0000800003f */
[----:B------:R-:W-:Y:S05]  /*85b0*/  @!P1 BRA `(.L_x_3816) ;  /* 0x0000000000049947 */ /* 0x000fea0003800000 */
[----:B------:R-:W-:Y:S01]  /*85c0*/  BPT.TRAP 0x1 ;  /* 0x000000040000795c */ /* 0x000fe20000300000 */
.L_x_3816:
        /* <DEDUP_REMOVED lines=36> */
.L_x_3840:
        /* <DEDUP_REMOVED lines=9> */
.L_x_3818:
        /* <DEDUP_REMOVED lines=38> */
.L_x_3842:
[----:B------:R-:W-:Y:S05]  /*8b00*/  @P0 BRA `(.L_x_3820) ;  /* 0x0000000000140947 */ /* 0x000fea0003800000 */
[----:B------:R-:W-:Y:S01]  /*8b10*/  ISETP.NE.AND P1, PT, R16, RZ, PT ;  /* 0x000000ff1000720c */ /* 0x000fe20003f25270 */
[----:B-1----:R-:W-:-:S04]  /*8b20*/  IMAD.MOV.U32 R5, RZ, RZ, 0x3100 ;  /* 0x00003100ff057424 */ /* 0x002fc800078e00ff */
[----:B------:R2:W-:Y:S08]  /*8b30*/  SYNCS.ARRIVE.TRANS64 RZ, [R0+URZ+0x26810], R5 ;  /* 0x0268100500ff79a7 */ /* 0x0005f0000800003f */
[----:B------:R-:W-:Y:S05]  /*8b40*/  @!P1 BRA `(.L_x_3820) ;  /* 0x0000000000049947 */ /* 0x000fea0003800000 */
[----:B------:R-:W-:Y:S01]  /*8b50*/  BPT.TRAP 0x1 ;  /* 0x000000040000795c */ /* 0x000fe20000300000 */
.L_x_3820:
        /* <DEDUP_REMOVED lines=37> */
.L_x_3812:
[----:B------:R-:W-:-:S13]  /*8db0*/  ISETP.NE.AND P1, PT, R13, RZ, PT ;  /* 0x000000ff0d00720c */ /* 0x000fda0003f25270 */
[----:B------:R-:W-:Y:S05]  /*8dc0*/  @!P1 BRA `(.L_x_3811) ;  /* 0x0000000400689947 */ /* 0x000fea0003800000 */
[----:B------:R-:W-:-:S04]  /*8dd0*/  SHF.L.U32 R7, R9, 0x1f, RZ ;  /* 0x0000001f09077819 */ /* 0x000fc800000006ff */
[----:B------:R-:W1:Y:S02]  /*8de0*/  SYNCS.PHASECHK.TRANS64.TRYWAIT P1, [R0+URZ+0x26840], R7 ;  /* 0x02684007000075a7 */ /* 0x000e64000802017f */
[----:B-1----:R-:W-:Y:S05]  /*8df0*/  @!P1 BRA `(.L_x_3822) ;  /* 0x0000000c00c09947 */ /* 0x002fea0003800000 */
.L_x_3843:
[----:B------:R-:W-:Y:S05]  /*8e00*/  @P0 BRA `(.L_x_3823) ;  /* 0x0000000000140947 */ /* 0x000fea0003800000 */
[----:B------:R-:W-:Y:S01]  /*8e10*/  ISETP.NE.AND P1, PT, R16, RZ, PT ;  /* 0x000000ff1000720c */ /* 0x000fe20003f25270 */
[----:B------:R-:W-:-:S04]  /*8e20*/  IMAD.MOV.U32 R5, RZ, RZ, 0x3100 ;  /* 0x00003100ff057424 */ /* 0x000fc800078e00ff */
[----:B------:R2:W-:Y:S08]  /*8e30*/  SYNCS.ARRIVE.TRANS64 RZ, [R0+URZ+0x26830], R5 ;  /* 0x0268300500ff79a7 */ /* 0x0005f0000800003f */
[----:B------:R-:W-:Y:S05]  /*8e40*/  @!P1 BRA `(.L_x_3823) ;  /* 0x0000000000049947 */ /* 0x000fea0003800000 */
[----:B------:R-:W-:Y:S01]  /*8e50*/  BPT.TRAP 0x1 ;  /* 0x000000040000795c */ /* 0x000fe20000300000 */
.L_x_3823:
        /* <DEDUP_REMOVED lines=41> */
.L_x_3844:
[----:B------:R-:W-:Y:S05]  /*90f0*/  @P0 BRA `(.L_x_3825) ;  /* 0x0000000000140947 */ /* 0x000fea0003800000 */
[----:B------:R-:W-:Y:S01]  /*9100*/  ISETP.NE.AND P0, PT, R16, RZ, PT ;  /* 0x000000ff1000720c */ /* 0x000fe20003f05270 */
[----:B------:R-:W-:-:S04]  /*9110*/  IMAD.MOV.U32 R5, RZ, RZ, 0x3100 ;  /* 0x00003100ff057424 */ /* 0x000fc800078e00ff */
[----:B------:R3:W-:Y:S08]  /*9120*/  SYNCS.ARRIVE.TRANS64 RZ, [R0+URZ+0x26818], R5 ;  /* 0x0268180500ff79a7 */ /* 0x0007f0000800003f */
[----:B------:R-:W-:Y:S05]  /*9130*/  @!P0 BRA `(.L_x_3825) ;  /* 0x0000000000048947 */ /* 0x000fea0003800000 */
[----:B------:R-:W-:Y:S01]  /*9140*/  BPT.TRAP 0x1 ;  /* 0x000000040000795c */ /* 0x000fe20000300000 */
.L_x_3825:
        /* <DEDUP_REMOVED lines=34> */
.L_x_3811:
[----:B------:R-:W3:Y:S01]  /*9370*/  S2R R2, SR_TID.X ;  /* 0x0000000000027919 */ /* 0x000ee20000002100 */
[----:B------:R-:W-:Y:S01]  /*9380*/  IMAD R3, R12, 0x8, R0 ;  /* 0x000000080c037824 */ /* 0x000fe200078e0200 */
[----:B---3--:R-:W-:Y:S02]  /*9390*/  LOP3.LUT R4, R2, 0x7f, RZ, 0xc0, !PT ;  /* 0x0000007f02047812 */ /* 0x008fe400078ec0ff */
[----:B------:R-:W-:Y:S02]  /*93a0*/  SHF.L.U32 R2, R9, 0x1f, RZ ;  /* 0x0000001f09027819 */ /* 0x000fe400000006ff */
[----:B------:R-:W-:Y:S02]  /*93b0*/  ISETP.NE.AND P1, PT, R4, RZ, PT ;  /* 0x000000ff0400720c */ /* 0x000fe40003f25270 */
[----:B------:R-:W3:Y:S02]  /*93c0*/  SYNCS.PHASECHK.TRANS64.TRYWAIT P0, [R3+URZ+0x26840], R2 ;  /* 0x02684002030075a7 */ /* 0x000ee4000800017f */
[----:B---3--:R-:W-:Y:S09]  /*93d0*/  @!P0 BRA `(.L_x_3826) ;  /* 0x0000000800708947 */ /* 0x008ff20003800000 */
.L_x_3845:
[----:B------:R-:W-:Y:S05]  /*93e0*/  @P1 BRA `(.L_x_3827) ;  /* 0x0000000000181947 */ /* 0x000fea0003800000 */
[----:B------:R-:W4:Y:S01]  /*93f0*/  S2R R4, SR_TID.X ;  /* 0x0000000000047919 */ /* 0x000f220000002100 */
[----:B---3--:R-:W-:-:S04]  /*9400*/  IMAD.MOV.U32 R2, RZ, RZ, 0x3100 ;  /* 0x00003100ff027424 */ /* 0x008fc800078e00ff */
[----:B------:R3:W-:Y:S01]  /*9410*/  SYNCS.ARRIVE.TRANS64 RZ, [R3+URZ+0x26830], R2 ;  /* 0x0268300203ff79a7 */ /* 0x0007e2000800003f */
[----:B----4-:R-:W-:-:S13]  /*9420*/  LOP3.LUT P0, RZ, R4, 0x1f, RZ, 0xc0, !PT ;  /* 0x0000001f04ff7812 */ /* 0x010fda000780c0ff */
[----:B---3--:R-:W-:Y:S05]  /*9430*/  @!P0 BRA `(.L_x_3827) ;  /* 0x0000000000048947 */ /* 0x008fea0003800000 */
[----:B------:R-:W-:Y:S01]  /*9440*/  BPT.TRAP 0x1 ;  /* 0x000000040000795c */ /* 0x000fe20000300000 */
.L_x_3827:
        /* <DEDUP_REMOVED lines=48> */
.L_x_3808:
[----:B------:R-:W-:Y:S05]  /*9750*/  BSYNC B0 ;  /* 0x0000000000007941 */ /* 0x000fea0003800000 */
.L_x_3806:
[----:B------:R-:W-:-:S03]  /*9760*/  UMOV UR8, 0xffffffff ;  /* 0xffffffff00087882 */ /* 0x000fc60000000000 */
[----:B------:R-:W-:Y:S05]  /*9770*/  BRA.DIV UR8, `(.L_x_3828) ;  /* 0x00000006089c7947 */ /* 0x000fea000b800000 */
[----:B------:R-:W-:-:S13]  /*9780*/  ELECT P0, URZ, PT ;  /* 0x00000000003f782f */ /* 0x000fda0003800000 */
.L_x_3848:
[----:B------:R-:W-:Y:S05]  /*9790*/  @!P0 BRA `(.L_x_3738) ;  /* 0x0000000000848947 */ /* 0x000fea0003800000 */
[----:B------:R-:W-:-:S06]  /*97a0*/  ULOP3.LUT UR8, UR38, 0x2, URZ, 0xfc, !UPT ;  /* 0x0000000226087892 */ /* 0x000fcc000f8efc3f */
[----:B------:R-:W-:-:S05]  /*97b0*/  IMAD.U32 R2, RZ, RZ, UR8 ;  /* 0x00000008ff027e24 */ /* 0x000fca000f8e00ff */
[----:B------:R-:W-:-:S13]  /*97c0*/  ISETP.NE.AND P2, PT, R2, 0x3, PT ;  /* 0x000000030200780c */ /* 0x000fda0003f45270 */
[----:B------:R-:W-:Y:S05]  /*97d0*/  @!P2 BRA `(.L_x_3829) ;  /* 0x000000000004a947 */ /* 0x000fea0003800000 */
[----:B--2---:R-:W-:Y:S01]  /*97e0*/  BPT.TRAP 0x1 ;  /* 0x000000040000795c */ /* 0x004fe20000300000 */
.L_x_3829:
        /* <DEDUP_REMOVED lines=15> */
.L_x_3849:
[----:B------:R-:W3:Y:S02]  /*98e0*/  SYNCS.PHASECHK.TRANS64.TRYWAIT P0, [R3+URZ], R2 ;  /* 0x00000002030075a7 */ /* 0x000ee4000800017f */
[----:B---3--:R-:W-:Y:S05]  /*98f0*/  @!P0 BRA `(.L_x_3831) ;  /* 0x0000000400748947 */ /* 0x008fea0003800000 */
.L_x_3850:
[----:B------:R-:W-:Y:S05]  /*9900*/  @!P2 BRA `(.L_x_3832) ;  /* 0x000000000004a947 */ /* 0x000fea0003800000 */
[----:B--2---:R-:W-:Y:S01]  /*9910*/  BPT.TRAP 0x1 ;  /* 0x000000040000795c */ /* 0x004fe20000300000 */
.L_x_3832:
[----:B---3--:R-:W-:-:S04]  /*9920*/  VIADD R3, R7, 0x26840 ;  /* 0x0002684007037836 */ /* 0x008fc80000000000 */
[----:B------:R-:W-:-:S04]  /*9930*/  IMAD R0, R0, 0x8, R3 ;  /* 0x0000000800007824 */ /* 0x000fc800078e0203 */
[----:B------:R-:W3:Y:S02]  /*9940*/  SYNCS.PHASECHK.TRANS64.TRYWAIT P0, [R0+URZ], R5 ;  /* 0x00000005000075a7 */ /* 0x000ee4000800017f */
[----:B---3--:R-:W-:Y:S05]  /*9950*/  @!P0 BRA `(.L_x_3833) ;  /* 0x0000000400708947 */ /* 0x008fea0003800000 */
.L_x_3851:
[----:B------:R-:W-:-:S07]  /*9960*/  IMAD R3, R4, 0x8, R3 ;  /* 0x0000000804037824 */ /* 0x000fce00078e0203 */
.L_x_3834:
[----:B----4-:R4:W1:Y:S02]  /*9970*/  SYNCS.PHASECHK.TRANS64.TRYWAIT P0, [R3+URZ], R2 ;  /* 0x00000002030075a7 */ /* 0x010864000800017f */
[----:B-1----:R-:W-:Y:S05]  /*9980*/  @!P0 NANOSLEEP.SYNCS 0x989680 ;  /* 0x009896800000895d */ /* 0x002fea0003900000 */
[----:B------:R-:W1:Y:S02]  /*9990*/  @!P0 SYNCS.PHASECHK.TRANS64 P0, [R3+URZ], R2 ;  /* 0x00000002030085a7 */ /* 0x000e64000800007f */
[----:B-1----:R-:W-:Y:S05]  /*99a0*/  @!P0 BRA `(.L_x_3834) ;  /* 0xfffffffc00f08947 */ /* 0x002fea000383ffff */
.L_x_3738:
[----:B--2---:R-:W-:Y:S05]  /*99b0*/  BSYNC B6 ;  /* 0x0000000000067941 */ /* 0x004fea0003800000 */
.L_x_3732:
[----:B------:R-:W-:Y:S05]  /*99c0*/  EXIT ;  /* 0x000000000000794d */ /* 0x000fea0003800000 */
.L_x_3748:
[----:B------:R-:W-:Y:S02]  /*99d0*/  IMAD.MOV.U32 R13, RZ, RZ, R16 ;  /* 0x000000ffff0d7224 */ /* 0x000fe400078e0010 */
[----:B------:R-:W-:Y:S02]  /*99e0*/  IMAD.MOV.U32 R12, RZ, RZ, RZ ;  /* 0x000000ffff0c7224 */ /* 0x000fe400078e00ff */
[----:B------:R-:W-:Y:S02]  /*99f0*/  IMAD.MOV.U32 R11, RZ, RZ, 0x1f ;  /* 0x0000001fff0b7424 */ /* 0x000fe400078e00ff */
[----:B------:R-:W-:-:S07]  /*9a00*/  IMAD.MOV.U32 R15, RZ, RZ, -0x1 ;  /* 0xffffffffff0f7424 */ /* 0x000fce00078e00ff */
[----:B-1---5:R-:W-:Y:S05]  /*9a10*/  WARPSYNC.COLLECTIVE R15, `(.L_x_3835) ;  /* 0x000000000f087348 */ /* 0x022fea0003c00000 */
[----:B------:R2:W3:Y:S02]  /*9a20*/  SHFL.IDX P6, R14, R13, R12, R11 ;  /* 0x0000000c0d0e7389 */ /* 0x0004e400000c000b */
[----:B-123-5:R-:W-:Y:S01]  /*9a30*/  ENDCOLLECTIVE ;  /* 0x000000000000791b */ /* 0x02efe20003800000 */
.L_x_3835:
[----:B------:R-:W-:Y:S05]  /*9a40*/  BRA `(.L_x_3836) ;  /* 0xffffff7800487947 */ /* 0x000fea000383ffff */
.L_x_3750:
[----:B-1----:R1:W3:Y:S02]  /*9a50*/  SYNCS.PHASECHK.TRANS64.TRYWAIT P0, [R18+URZ+0x26800], R5 ;  /* 0x02680005120075a7 */ /* 0x0022e4000800017f */
[----:B---3--:R-:W-:Y:S05]  /*9a60*/  @!P0 NANOSLEEP.SYNCS 0x989680 ;  /* 0x009896800000895d */ /* 0x008fea0003900000 */
[----:B------:R-:W3:Y:S02]  /*9a70*/  @!P0 SYNCS.PHASECHK.TRANS64 P0, [R18+URZ+0x26800], R5 ;  /* 0x02680005120085a7 */ /* 0x000ee4000800007f */
[----:B---3--:R-:W-:Y:S05]  /*9a80*/  @!P0 BRA `(.L_x_3750) ;  /* 0xfffffffc00f08947 */ /* 0x008fea000383ffff */
[----:B------:R-:W-:Y:S05]  /*9a90*/  BRA `(.L_x_3749) ;  /* 0xffffff78006c7947 */ /* 0x000fea000383ffff */
.L_x_3755:
[----:B--2---:R-:W-:-:S04]  /*9aa0*/  IMAD.U32 R5, RZ, RZ, UR8 ;  /* 0x00000008ff057e24 */ /* 0x004fc8000f8e00ff */
[----:B------:R2:W3:Y:S03]  /*9ab0*/  SYNCS.PHASECHK.TRANS64.TRYWAIT P1, [R5+URZ+0x26810], R16 ;  /* 0x02681010050075a7 */ /* 0x0004e6000802017f */
[----:B---3--:R-:W-:Y:S05]  /*9ac0*/  @!P1 NANOSLEEP.SYNCS 0x989680 ;  /* 0x009896800000995d */ /* 0x008fea0003900000 */
[----:B------:R-:W3:Y:S02]  /*9ad0*/  @!P1 SYNCS.PHASECHK.TRANS64 P1, [R5+URZ+0x26810], R16 ;  /* 0x02681010050095a7 */ /* 0x000ee4000802007f */
[----:B---3--:R-:W-:Y:S05]  /*9ae0*/  @!P1 BRA `(.L_x_3755) ;  /* 0xfffffffc00ec9947 */ /* 0x008fea000383ffff */
[----:B------:R-:W-:Y:S05]  /*9af0*/  BRA `(.L_x_3754) ;  /* 0xffffff8000cc7947 */ /* 0x000fea000383ffff */
.L_x_3759:
[----:B------:R-:W-:-:S04]  /*9b00*/  IMAD.U32 R5, RZ, RZ, UR8 ;  /* 0x00000008ff057e24 */ /* 0x000fc8000f8e00ff */
[----:B------:R1:W1:Y:S03]  /*9b10*/  SYNCS.PHASECHK.TRANS64.TRYWAIT P1, [R5+URZ+0x26830], R16 ;  /* 0x02683010050075a7 */ /* 0x000266000802017f */
[----:B-1----:R-:W-:Y:S05]  /*9b20*/  @!P1 NANOSLEEP.SYNCS 0x989680 ;  /* 0x009896800000995d */ /* 0x002fea0003900000 */
[----:B------:R-:W1:Y:S02]  /*9b30*/  @!P1 SYNCS.PHASECHK.TRANS64 P1, [R5+URZ+0x26830], R16 ;  /* 0x02683010050095a7 */ /* 0x000e64000802007f */
[----:B-1----:R-:W-:Y:S05]  /*9b40*/  @!P1 BRA `(.L_x_3759) ;  /* 0xfffffffc00ec9947 */ /* 0x002fea000383ffff */
[----:B------:R-:W-:Y:S05]  /*9b50*/  BRA `(.L_x_3758) ;  /* 0xffffff8400d87947 */ /* 0x000fea000383ffff */
.L_x_3809:
[----:B-1----:R1:W2:Y:S02]  /*9b60*/  SYNCS.PHASECHK.TRANS64.TRYWAIT P0, [R0+URZ+0x26820], R3 ;  /* 0x02682003000075a7 */ /* 0x0022a4000800017f */
[----:B--2---:R-:W-:Y:S05]  /*9b70*/  @!P0 NANOSLEEP.SYNCS 0x989680 ;  /* 0x009896800000895d */ /* 0x004fea0003900000 */
[----:B------:R-:W2:Y:S02]  /*9b80*/  @!P0 SYNCS.PHASECHK.TRANS64 P0, [R0+URZ+0x26820], R3 ;  /* 0x02682003000085a7 */ /* 0x000ea4000800007f */
[----:B--2---:R-:W-:Y:S05]  /*9b90*/  @!P0 BRA `(.L_x_3809) ;  /* 0xfffffffc00f08947 */ /* 0x004fea000383ffff */
[----:B------:R-:W-:Y:S05]  /*9ba0*/  BRA `(.L_x_3837) ;  /* 0xffffffdc00787947 */ /* 0x000fea000383ffff */
.L_x_3813:
[----:B-1----:R1:W2:Y:S02]  /*9bb0*/  SYNCS.PHASECHK.TRANS64.TRYWAIT P1, [R0+URZ+0x26840], R21 ;  /* 0x02684015000075a7 */ /* 0x0022a4000802017f */
[----:B--2---:R-:W-:Y:S05]  /*9bc0*/  @!P1 NANOSLEEP.SYNCS 0x989680 ;  /* 0x009896800000995d */ /* 0x004fea0003900000 */
[----:B------:R-:W2:Y:S02]  /*9bd0*/  @!P1 SYNCS.PHASECHK.TRANS64 P1, [R0+URZ+0x26840], R21 ;  /* 0x02684015000095a7 */ /* 0x000ea4000802007f */
[----:B--2---:R-:W-:Y:S05]  /*9be0*/  @!P1 BRA `(.L_x_3813) ;  /* 0xfffffffc00f09947 */ /* 0x004fea000383ffff */
[----:B------:R-:W-:Y:S05]  /*9bf0*/  BRA `(.L_x_3838) ;  /* 0xffffffe400987947 */ /* 0x000fea000383ffff */
.L_x_3815:
[----:B--2---:R2:W3:Y:S02]  /*9c00*/  SYNCS.PHASECHK.TRANS64.TRYWAIT P1, [R0+URZ+0x26828], R21 ;  /* 0x02682815000075a7 */ /* 0x0044e4000802017f */
[----:B---3--:R-:W-:Y:S05]  /*9c10*/  @!P1 NANOSLEEP.SYNCS 0x989680 ;  /* 0x009896800000995d */ /* 0x008fea0003900000 */
[----:B------:R-:W3:Y:S02]  /*9c20*/  @!P1 SYNCS.PHASECHK.TRANS64 P1, [R0+URZ+0x26828], R21 ;  /* 0x02682815000095a7 */ /* 0x000ee4000802007f */
[----:B---3--:R-:W-:Y:S05]  /*9c30*/  @!P1 BRA `(.L_x_3815) ;  /* 0xfffffffc00f09947 */ /* 0x008fea000383ffff */
[----:B------:R-:W-:Y:S05]  /*9c40*/  BRA `(.L_x_3839) ;  /* 0xffffffe800487947 */ /* 0x000fea000383ffff */
.L_x_3817:
[----:B---3--:R3:W4:Y:S02]  /*9c50*/  SYNCS.PHASECHK.TRANS64.TRYWAIT P1, [R0+URZ+0x26848], R21 ;  /* 0x02684815000075a7 */ /* 0x008724000802017f */
[----:B----4-:R-:W-:Y:S05]  /*9c60*/  @!P1 NANOSLEEP.SYNCS 0x989680 ;  /* 0x009896800000995d */ /* 0x010fea0003900000 */
[----:B------:R-:W4:Y:S02]  /*9c70*/  @!P1 SYNCS.PHASECHK.TRANS64 P1, [R0+URZ+0x26848], R21 ;  /* 0x02684815000095a7 */ /* 0x000f24000802007f */
[----:B----4-:R-:W-:Y:S05]  /*9c80*/  @!P1 BRA `(.L_x_3817) ;  /* 0xfffffffc00f09947 */ /* 0x010fea000383ffff */
[----:B------:R-:W-:Y:S05]  /*9c90*/  BRA `(.L_x_3840) ;  /* 0xffffffe800dc7947 */ /* 0x000fea000383ffff */
.L_x_3819:
[----:B------:R-:W-:-:S07]  /*9ca0*/  SHF.L.U32 R5, R9, 0x1f, RZ ;  /* 0x0000001f09057819 */ /* 0x000fce00000006ff */
.L_x_3841:
[----:B-1----:R1:W2:Y:S02]  /*9cb0*/  SYNCS.PHASECHK.TRANS64.TRYWAIT P1, [R0+URZ+0x26820], R5 ;  /* 0x02682005000075a7 */ /* 0x0022a4000802017f */
[----:B--2---:R-:W-:Y:S05]  /*9cc0*/  @!P1 NANOSLEEP.SYNCS 0x989680 ;  /* 0x009896800000995d */ /* 0x004fea0003900000 */
[----:B------:R-:W2:Y:S02]  /*9cd0*/  @!P1 SYNCS.PHASECHK.TRANS64 P1, [R0+URZ+0x26820], R5 ;  /* 0x02682005000095a7 */ /* 0x000ea4000802007f */
[----:B--2---:R-:W-:Y:S05]  /*9ce0*/  @!P1 BRA `(.L_x_3841) ;  /* 0xfffffffc00f09947 */ /* 0x004fea000383ffff */
[----:B------:R-:W-:Y:S05]  /*9cf0*/  BRA `(.L_x_3842) ;  /* 0xffffffec00807947 */ /* 0x000fea000383ffff */
.L_x_3822:
[----:B-1----:R1:W2:Y:S02]  /*9d00*/  SYNCS.PHASECHK.TRANS64.TRYWAIT P1, [R0+URZ+0x26840], R7 ;  /* 0x02684007000075a7 */ /* 0x0022a4000802017f */
[----:B--2---:R-:W-:Y:S05]  /*9d10*/  @!P1 NANOSLEEP.SYNCS 0x989680 ;  /* 0x009896800000995d */ /* 0x004fea0003900000 */
[----:B------:R-:W2:Y:S02]  /*9d20*/  @!P1 SYNCS.PHASECHK.TRANS64 P1, [R0+URZ+0x26840], R7 ;  /* 0x02684007000095a7 */ /* 0x000ea4000802007f */
[----:B--2---:R-:W-:Y:S05]  /*9d30*/  @!P1 BRA `(.L_x_3822) ;  /* 0xfffffffc00f09947 */ /* 0x004fea000383ffff */
[----:B------:R-:W-:Y:S05]  /*9d40*/  BRA `(.L_x_3843) ;  /* 0xfffffff0002c7947 */ /* 0x000fea000383ffff */
.L_x_3824:
[----:B--2---:R2:W3:Y:S02]  /*9d50*/  SYNCS.PHASECHK.TRANS64.TRYWAIT P1, [R0+URZ+0x26828], R7 ;  /* 0x02682807000075a7 */ /* 0x0044e4000802017f */
[----:B---3--:R-:W-:Y:S05]  /*9d60*/  @!P1 NANOSLEEP.SYNCS 0x989680 ;  /* 0x009896800000995d */ /* 0x008fea0003900000 */
[----:B------:R-:W3:Y:S02]  /*9d70*/  @!P1 SYNCS.PHASECHK.TRANS64 P1, [R0+URZ+0x26828], R7 ;  /* 0x02682807000095a7 */ /* 0x000ee4000802007f */
[----:B---3--:R-:W-:Y:S05]  /*9d80*/  @!P1 BRA `(.L_x_3824) ;  /* 0xfffffffc00f09947 */ /* 0x008fea000383ffff */
[----:B------:R-:W-:Y:S05]  /*9d90*/  BRA `(.L_x_3844) ;  /* 0xfffffff000d47947 */ /* 0x000fea000383ffff */
.L_x_3826:
[----:B---3--:R3:W4:Y:S02]  /*9da0*/  SYNCS.PHASECHK.TRANS64.TRYWAIT P0, [R3+URZ+0x26840], R2 ;  /* 0x02684002030075a7 */ /* 0x008724000800017f */
[----:B----4-:R-:W-:Y:S05]  /*9db0*/  @!P0 NANOSLEEP.SYNCS 0x989680 ;  /* 0x009896800000895d */ /* 0x010fea0003900000 */
[----:B------:R-:W4:Y:S02]  /*9dc0*/  @!P0 SYNCS.PHASECHK.TRANS64 P0, [R3+URZ+0x26840], R2 ;  /* 0x02684002030085a7 */ /* 0x000f24000800007f */
[----:B----4-:R-:W-:Y:S05]  /*9dd0*/  @!P0 BRA `(.L_x_3826) ;  /* 0xfffffffc00f08947 */ /* 0x010fea000383ffff */
[----:B------:R-:W-:Y:S05]  /*9de0*/  BRA `(.L_x_3845) ;  /* 0xfffffff4007c7947 */ /* 0x000fea000383ffff */
.L_x_3828:
[----:B------:R-:W-:Y:S01]  /*9df0*/  BSSY B0, `(.L_x_3846) ;  /* 0x0000006000007945 */ /* 0x000fe20003800000 */
[----:B------:R-:W-:-:S07]  /*9e00*/  IMAD.MOV.U32 R15, RZ, RZ, -0x1 ;  /* 0xffffffffff0f7424 */ /* 0x000fce00078e00ff */
[----:B--2---:R-:W-:Y:S05]  /*9e10*/  WARPSYNC.COLLECTIVE R15, `(.L_x_3847) ;  /* 0x000000000f0c7348 */ /* 0x004fea0003c00000 */
[----:B------:R-:W-:Y:S02]  /*9e20*/  ELECT P6, UR62, PT ;  /* 0x00000000003e782f */ /* 0x000fe400038c0000 */
[----:B------:R-:W-:Y:S01]  /*9e30*/  MOV R14, UR62 ;  /* 0x0000003e000e7c02 */ /* 0x000fe20008000f00 */
[----:B--2---:R-:W-:Y:S10]  /*9e40*/  ENDCOLLECTIVE ;  /* 0x000000000000791b */ /* 0x004ff40003800000 */
.L_x_3847:
[----:B------:R-:W-:Y:S05]  /*9e50*/  BSYNC B0 ;  /* 0x0000000000007941 */ /* 0x000fea0003800000 */
.L_x_3846:
[----:B------:R-:W-:Y:S01]  /*9e60*/  PLOP3.LUT P0, PT, P6, PT, PT, 0x80, 0x0 ;  /* 0x000000000000781c */ /* 0x000fe2000370f070 */
[----:B------:R-:W-:-:S12]  /*9e70*/  BRA `(.L_x_3848) ;  /* 0xfffffff800447947 */ /* 0x000fd8000383ffff */
.L_x_3830:
[----:B-1----:R1:W3:Y:S02]  /*9e80*/  SYNCS.PHASECHK.TRANS64.TRYWAIT P0, [R6+URZ], R5 ;  /* 0x00000005060075a7 */ /* 0x0022e4000800017f */
[----:B---3--:R-:W-:Y:S05]  /*9e90*/  @!P0 NANOSLEEP.SYNCS 0x989680 ;  /* 0x009896800000895d */ /* 0x008fea0003900000 */
[----:B------:R-:W3:Y:S02]  /*9ea0*/  @!P0 SYNCS.PHASECHK.TRANS64 P0, [R6+URZ], R5 ;  /* 0x00000005060085a7 */ /* 0x000ee4000800007f */
[----:B---3--:R-:W-:Y:S05]  /*9eb0*/  @!P0 BRA `(.L_x_3830) ;  /* 0xfffffffc00f08947 */ /* 0x008fea000383ffff */
[----:B------:R-:W-:Y:S05]  /*9ec0*/  BRA `(.L_x_3849) ;  /* 0xfffffff800847947 */ /* 0x000fea000383ffff */
.L_x_3831:
[----:B---3--:R3:W4:Y:S02]  /*9ed0*/  SYNCS.PHASECHK.TRANS64.TRYWAIT P0, [R3+URZ], R2 ;  /* 0x00000002030075a7 */ /* 0x008724000800017f */
[----:B----4-:R-:W-:Y:S05]  /*9ee0*/  @!P0 NANOSLEEP.SYNCS 0x989680 ;  /* 0x009896800000895d */ /* 0x010fea0003900000 */
[----:B------:R-:W4:Y:S02]  /*9ef0*/  @!P0 SYNCS.PHASECHK.TRANS64 P0, [R3+URZ], R2 ;  /* 0x00000002030085a7 */ /* 0x000f24000800007f */
[----:B----4-:R-:W-:Y:S05]  /*9f00*/  @!P0 BRA `(.L_x_3831) ;  /* 0xfffffffc00f08947 */ /* 0x010fea000383ffff */
[----:B------:R-:W-:Y:S05]  /*9f10*/  BRA `(.L_x_3850) ;  /* 0xfffffff800787947 */ /* 0x000fea000383ffff */
.L_x_3833:
[----:B---3--:R3:W4:Y:S02]  /*9f20*/  SYNCS.PHASECHK.TRANS64.TRYWAIT P0, [R0+URZ], R5 ;  /* 0x00000005000075a7 */ /* 0x008724000800017f */
[----:B----4-:R-:W-:Y:S05]  /*9f30*/  @!P0 NANOSLEEP.SYNCS 0x989680 ;  /* 0x009896800000895d */ /* 0x010fea0003900000 */
[----:B------:R-:W4:Y:S02]  /*9f40*/  @!P0 SYNCS.PHASECHK.TRANS64 P0, [R0+URZ], R5 ;  /* 0x00000005000085a7 */ /* 0x000f24000800007f */
[----:B----4-:R-:W-:Y:S05]  /*9f50*/  @!P0 BRA `(.L_x_3833) ;  /* 0xfffffffc00f08947 */ /* 0x010fea000383ffff */
[----:B------:R-:W-:Y:S05]  /*9f60*/  BRA `(.L_x_3851) ;  /* 0xfffffff8007c7947 */ /* 0x000fea000383ffff */
.L_x_3852:
        /* <DEDUP_REMOVED lines=9> */
.L_x_6581:


//--------------------- .text._ZN7cutlass13device_kernelIN5flash11enable_sm90INS1_16FlashAttnBwdSm90INS1_25CollectiveMainloopBwdSm90ILi2ELi2ELi2EN4cute5tupleIJNS5_1CILi1EEES8_S8_EEENS6_IJNS7_ILi64EEENS7_ILi128EEENS7_ILi96EEEEEENS_6half_tEfNS_4arch4Sm90ELb0ELb0ELb0ELb1ELb1ELb1ELb0ELb0ELi2ELi1ELi2ELi1ELb1EEENS1_21CollectiveEpilogueBwdISD_SE_SG_Li256ELb1ELb0ELi1EEENS1_19SingleTileSchedulerILb1ELb0ELb0ELi128EEEEEEEEEvNT_6ParamsE --------------------------
	.section	.text._ZN7cutlass13device_kernelIN5flash11enable_sm90INS1_16FlashAttnBwdSm90INS1_25CollectiveMainloopBwdSm90ILi2ELi2ELi2EN4cute5tupleIJNS5_1CILi1EEES8_S8_EEENS6_IJNS7_ILi64EEENS7_ILi128EEENS7_ILi96EEEEEENS_6half_tEfNS_4arch4Sm90ELb0ELb0ELb0ELb1ELb1ELb1ELb0ELb0ELi2ELi1ELi2ELi1ELb1EEENS1_21CollectiveEpilogueBwdISD_SE_SG_Li256ELb1ELb0ELi1EEENS1_19SingleTileSchedulerILb1ELb0ELb0ELi128EEEEEEEEEvNT_6ParamsE,"ax",@progbits
	.align	128
.text._ZN7cutlass13device_kernelIN5flash11enable_sm90INS1_16FlashAttnBwdSm90INS1_25CollectiveMainloopBwdSm90ILi2ELi2ELi2EN4cute5tupleIJNS5_1CILi1EEES8_S8_EEENS6_IJNS7_ILi64EEENS7_ILi128EEENS7_ILi96EEEEEENS_6half_tEfNS_4arch4Sm90ELb0ELb0ELb0ELb1ELb1ELb1ELb0ELb0ELi2ELi1ELi2ELi1ELb1EEENS1_21CollectiveEpilogueBwdISD_SE_SG_Li256ELb1ELb0ELi1EEENS1_19SingleTileSchedulerILb1ELb0ELb0ELi128EEEEEEEEEvNT_6ParamsE:
        .type           _ZN7cutlass13device_kernelIN5flash11enable_sm90INS1_16FlashAttnBwdSm90INS1_25CollectiveMainloopBwdSm90ILi2ELi2ELi2EN4cute5tupleIJNS5_1CILi1EEES8_S8_EEENS6_IJNS7_ILi64EEENS7_ILi128EEENS7_ILi96EEEEEENS_6half_tEfNS_4arch4Sm90ELb0ELb0ELb0ELb1ELb1ELb1ELb0ELb0ELi2ELi1ELi2ELi1ELb1EEENS1_21CollectiveEpilogueBwdISD_SE_SG_Li256ELb1ELb0ELi1EEENS1_19SingleTileSchedulerILb1ELb0ELb0ELi128EEEEEEEEEvNT_6ParamsE,@function
        .size           _ZN7cutlass13device_kernelIN5flash11enable_sm90INS1_16FlashAttnBwdSm90INS1_25CollectiveMainloopBwdSm90ILi2ELi2ELi2EN4cute5tupleIJNS5_1CILi1EEES8_S8_EEENS6_IJNS7_ILi64EEENS7_ILi128EEENS7_ILi96EEEEEENS_6half_tEfNS_4arch4Sm90ELb0ELb0ELb0ELb1ELb1ELb1ELb0ELb0ELi2ELi1ELi2ELi1ELb1EEENS1_21CollectiveEpilogueBwdISD_SE_SG_Li256ELb1ELb0ELi1EEENS1_19SingleTileSchedulerILb1ELb0ELb0ELi128EEEEEEEEEvNT_6ParamsE,(.L_x_6582 - _ZN7cutlass13device_kernelIN5flash11enable_sm90INS1_16FlashAttnBwdSm90INS1_25CollectiveMainloopBwdSm90ILi2ELi2ELi2EN4cute5tupleIJNS5_1CILi1EEES8_S8_EEENS6_IJNS7_ILi64EEENS7_ILi128EEENS7_ILi96EEEEEENS_6half_tEfNS_4arch4Sm90ELb0ELb0ELb0ELb1ELb1ELb1ELb0ELb0ELi2ELi1ELi2ELi1ELb1EEENS1_21CollectiveEpilogueBwdISD_SE_SG_Li256ELb1ELb0ELi1EEENS1_19SingleTileSchedulerILb1ELb0ELb0ELi128EEEEEEEEEvNT_6ParamsE)
        .other          _ZN7cutlass13device_kernelIN5flash11enable_sm90INS1_16FlashAttnBwdSm90INS1_25CollectiveMainloopBwdSm90ILi2ELi2ELi2EN4cute5tupleIJNS5_1CILi1EEES8_S8_EEENS6_IJNS7_ILi64EEENS7_ILi128EEENS7_ILi96EEEEEENS_6half_tEfNS_4arch4Sm90ELb0ELb0ELb0ELb1ELb1ELb1ELb0ELb0ELi2ELi1ELi2ELi1ELb1EEENS1_21CollectiveEpilogueBwdISD_SE_SG_Li256ELb1ELb0ELi1EEENS1_19SingleTileSchedulerILb1ELb0ELb0ELi128EEEEEEEEEvNT_6ParamsE,@"STO_CUDA_ENTRY STV_DEFAULT"
_ZN7cutlass13device_kernelIN5flash11enable_sm90INS1_16FlashAttnBwdSm90INS1_25CollectiveMainloopBwdSm90ILi2ELi2ELi2EN4cute5tupleIJNS5_1CILi1EEES8_S8_EEENS6_IJNS7_ILi64EEENS7_ILi128EEENS7_ILi96EEEEEENS_6half_tEfNS_4arch4Sm90ELb0ELb0ELb0ELb1ELb1ELb1ELb0ELb0ELi2ELi1ELi2ELi1ELb1EEENS1_21CollectiveEpilogueBwdISD_SE_SG_Li256ELb1ELb0ELi1EEENS1_19SingleTileSchedulerILb1ELb0ELb0ELi128EEEEEEEEEvNT_6ParamsE:
        /* <DEDUP_REMOVED lines=23> */
.L_x_3854:
[----:B------:R-:W-:Y:S05]  /*0170*/  BSYNC B0 ;  /* 0x0000000000007941 */ /* 0x000fea0003800000 */
.L_x_3853:
        /* <DEDUP_REMOVED lines=37> */
.L_x_3855:
        /* <DEDUP_REMOVED lines=22> */
.L_x_3856:
[----:B------:R-:W-:Y:S01]  /*0530*/  PLOP3.LUT P0, PT, PT, PT, UP0, 0x80, 0x0 ;  /* 0x000000000000781c */ /* 0x000fe20003f0f008 */
[----:B------:R-:W-:Y:S01]  /*0540*/  NOP ;  /* 0x0000000000007918 */ /* 0x000fe20000000000 */
[----:B------:R-:W-:Y:S01]  /*0550*/  ULDC.64 UR46, c[0x0][0x208] ;  /* 0x00008200002e7ab9 */ /* 0x000fe20000000a00 */
[----:B------:R-:W-:Y:S01]  /*0560*/  BSSY B6, `(.L_x_3857) ;  /* 0x00009ca000067945 */ /* 0x000fe20003800000 */
[----:B-12-4-:R-:W-:Y:S09]  /*0570*/  BAR.SYNC.DEFER_BLOCKING 0x0 ;  /* 0x0000000000007b1d */ /* 0x016ff20000010000 */
[----:B------:R-:W-:Y:S05]  /*0580*/  @!P0 BRA `(.L_x_3858) ;  /* 0x0000005800c88947 */ /* 0x000fea0003800000 */
.L_x_3859:
        /* <DEDUP_REMOVED lines=21> */
.L_x_3860:
        /* <DEDUP_REMOVED lines=14> */
.L_x_3862:
[----:B------:R-:W-:-:S05]  /*07c0*/  ULDC UR4, c[0x0][0x8bc] ;  /* 0x00022f0000047ab9 */ /* 0x000fca0000000800 */
.L_x_3861:
        /* <DEDUP_REMOVED lines=21> */
.L_x_3864:
        /* <DEDUP_REMOVED lines=14> */
.L_x_3865:
        /* <DEDUP_REMOVED lines=10> */
.L_x_3866:
        /* <DEDUP_REMOVED lines=11> */
.L_x_3867:
        /* <DEDUP_REMOVED lines=72> */
.L_x_3870:
        /* <DEDUP_REMOVED lines=15> */
.L_x_3869:
        /* <DEDUP_REMOVED lines=22> */
.L_x_3872:
        /* <DEDUP_REMOVED lines=15> */
.L_x_3871:
[----:B------:R-:W-:Y:S01]  /*1310*/  SHF.R.S32.HI R25, RZ, 0x1f, R22 ;  /* 0x0000001fff197819 */ /* 0x000fe20000011416 */
[----:B------:R-:W-:-:S03]  /*1320*/  UMOV UR4, 0xffffffff ;  /* 0xffffffff00047882 */ /* 0x000fc60000000000 */
[----:B------:R-:W-:-:S04]  /*1330*/  LEA.HI R0, R25, R22, RZ, 0x7 ;  /* 0x0000001619007211 */ /* 0x000fc800078f38ff */
[----:B------:R-:W-:Y:S01]  /*1340*/  SHF.R.S32.HI R16, RZ, 0x7, R0 ;  /* 0x00000007ff107819 */ /* 0x000fe20000011400 */
[----:B------:R-:W-:Y:S06]  /*1350*/  BRA.DIV UR4, `(.L_x_3873) ;  /* 0x0000008e04b07947 */ /* 0x000fec000b800000 */
[----:B------:R2:W3:Y:S02]  /*1360*/  SHFL.IDX PT, R14, R16, RZ, 0x1f ;  /* 0x00001fff100e7589 */ /* 0x0004e400000e0000 */
.L_x_3977:
        /* <DEDUP_REMOVED lines=14> */
.L_x_3874:
        /* <DEDUP_REMOVED lines=19> */
.L_x_3876:
        /* <DEDUP_REMOVED lines=125> */
.L_x_3887:
[----:B------:R-:W-:-:S06]  /*1d50*/  UISETP.NE.AND UP0, UPT, UR11, 0x3, UPT ;  /* 0x000000030b00788c */ /* 0x000fcc000bf05270 */
[----:B------:R-:W-:-:S13]  /*1d60*/  PLOP3.LUT P0, PT, PT, PT, UP0, 0x80, 0x0 ;  /* 0x000000000000781c */ /* 0x000fda0003f0f008 */
[----:B-1----:R-:W-:Y:S05]  /*1d70*/  @!P0 BRA `(.L_x_3877) ;  /* 0x0000000000048947 */ /* 0x002fea0003800000 */
[----:B------:R-:W-:Y:S01]  /*1d80*/  BPT.TRAP 0x1 ;  /* 0x000000040000795c */ /* 0x000fe20000300000 */
.L_x_3877:
[----:B------:R-:W-:Y:S01]  /*1d90*/  R2UR UR8, R18 ;  /* 0x00000000120872ca */ /* 0x000fe200000e0000 */
[----:B------:R-:W-:-:S05]  /*1da0*/  IMAD.U32 R16, RZ, RZ, UR5 ;  /* 0x00000005ff107e24 */ /* 0x000fca000f8e00ff */
[----:B------:R-:W-:-:S07]  /*1db0*/  SHF.L.U32 R16, R16, 0x1f, RZ ;  /* 0x0000001f10107819 */ /* 0x000fce00000006ff */
[----:B------:R-:W-:-:S09]  /*1dc0*/  ULEA UR8, UR6, UR8, 0x3 ;  /* 0x0000000806087291 */ /* 0x000fd2000f8e183f */
[----:B------:R1:W2:Y:S01]  /*1dd0*/  SYNCS.PHASECHK.TRANS64.TRYWAIT P1, [UR8+0x26810], R16 ;  /* 0x02681010ff0075a7 */ /* 0x0002a20008020148 */
[----:B------:R-:W-:Y:S05]  /*1de0*/  @!P0 BRA `(.L_x_3878) ;  /* 0x0000000000048947 */ /* 0x000fea0003800000 */
[----:B------:R-:W-:Y:S01]  /*1df0*/  BPT.TRAP 0x1 ;  /* 0x000000040000795c */ /* 0x000fe20000300000 */
.L_x_3878:
[----:B--2---:R-:W-:Y:S05]  /*1e00*/  @P1 BRA `(.L_x_3879) ;  /* 0x0000000000081947 */ /* 0x004fea0003800000 */
[----:B------:R-:W2:Y:S02]  /*1e10*/  SYNCS.PHASECHK.TRANS64.TRYWAIT P1, [UR8+0x26810], R16 ;  /* 0x02681010ff0075a7 */ /* 0x000ea40008020148 */
[----:B--2---:R-:W-:Y:S05]  /*1e20*/  @!P1 BRA `(.L_x_3880) ;  /* 0x0000008400309947 */ /* 0x004fea0003800000 */
.L_x_3879:
        /* <DEDUP_REMOVED lines=67> */
.L_x_3881:
[----:B------:R1:W1:Y:S01]  /*2260*/  SYNCS.PHASECHK.TRANS64.TRYWAIT P1, [UR8+0x26830], R16 ;  /* 0x02683010ff0075a7 */ /* 0x0002620008020148 */
[----:B------:R-:W-:Y:S05]  /*2270*/  @!P0 BRA `(.L_x_3882) ;  /* 0x0000000000048947 */ /* 0x000fea0003800000 */
[----:B------:R-:W-:Y:S01]  /*2280*/  BPT.TRAP 0x1 ;  /* 0x000000040000795c */ /* 0x000fe20000300000 */
.L_x_3882:
[----:B-1----:R-:W-:Y:S05]  /*2290*/  @P1 BRA `(.L_x_3883) ;  /* 0x0000000000081947 */ /* 0x002fea0003800000 */
[----:B------:R-:W1:Y:S02]  /*22a0*/  SYNCS.PHASECHK.TRANS64.TRYWAIT P1, [UR8+0x26830], R16 ;  /* 0x02683010ff0075a7 */ /* 0x000e640008020148 */
[----:B-1----:R-:W-:Y:S05]  /*22b0*/  @!P1 BRA `(.L_x_3884) ;  /* 0x0000008000249947 */ /* 0x002fea0003800000 */
.L_x_3883:
        /* <DEDUP_REMOVED lines=440> */
.L_x_3885:
        /* <DEDUP_REMOVED lines=46> */
.L_x_3886:
        /* <DEDUP_REMOVED lines=62> */
.L_x_3868:
        /* <DEDUP_REMOVED lines=150> */
.L_x_3889:
        /* <DEDUP_REMOVED lines=60> */
.L_x_3891:
[----:B------:R-:W-:Y:S05]  /*5220*/  BSYNC B0 ;  /* 0x0000000000007941 */ /* 0x000fea0003800000 */
.L_x_3890:
        /* <DEDUP_REMOVED lines=22> */
.L_x_3893:
[----:B------:R-:W-:Y:S05]  /*5390*/  BSYNC B0 ;  /* 0x0000000000007941 */ /* 0x000fea0003800000 */
.L_x_3892:
        /* <DEDUP_REMOVED lines=26> */
.L_x_3895:
[----:B------:R-:W-:Y:S05]  /*5540*/  BSYNC B0 ;  /* 0x0000000000007941 */ /* 0x000fea0003800000 */
.L_x_3894:
        /* <DEDUP_REMOVED lines=23> */
.L_x_3888:
        /* <DEDUP_REMOVED lines=41> */
.L_x_3896:
        /* <DEDUP_REMOVED lines=47> */
.L_x_3898:
[----:B------:R-:W-:Y:S05]  /*5c40*/  BSYNC B0 ;  /* 0x0000000000007941 */ /* 0x000fea0003800000 */
.L_x_3897:
        /* <DEDUP_REMOVED lines=21> */
.L_x_3900:
[----:B------:R-:W-:Y:S05]  /*5da0*/  BSYNC B0 ;  /* 0x0000000000007941 */ /* 0x000fea0003800000 */
.L_x_3899:
        /* <DEDUP_REMOVED lines=25> */
.L_x_3902:
[----:B------:R-:W-:Y:S05]  /*5f40*/  BSYNC B0 ;  /* 0x0000000000007941 */ /* 0x000fea0003800000 */
.L_x_3901:
        /* <DEDUP_REMOVED lines=22> */
.L_x_3858:
        /* <DEDUP_REMOVED lines=21> */
.L_x_3904:
        /* <DEDUP_REMOVED lines=13> */
.L_x_3906:
[----:B------:R-:W-:-:S05]  /*62d0*/  ULDC UR4, c[0x0][0x8bc] ;  /* 0x00022f0000047ab9 */ /* 0x000fca0000000800 */
.L_x_3905:
        /* <DEDUP_REMOVED lines=39> */
.L_x_3907:
        /* <DEDUP_REMOVED lines=61> */
.L_x_3933:
        /* <DEDUP_REMOVED lines=17> */
.L_x_3911:
[----:B------:R-:W2:Y:S04]  /*6a30*/  LDG.E.STRONG.GPU R4, desc[UR46][R2.64] ;  /* 0x0000002e02047981 */ /* 0x000ea8000c1ef900 */
[----:B--2---:R-:W-:Y:S01]  /*6a40*/  CCTL.IVALL ;  /* 0x00000000ff00798f */ /* 0x004fe20002000000 */
[----:B------:R-:W-:Y:S05]  /*6a50*/  YIELD ;  /* 0x0000000000007946 */ /* 0x000fea0003800000 */
[----:B------:R-:W-:-:S13]  /*6a60*/  ISETP.NE.AND P2, PT, R4, UR25, PT ;  /* 0x0000001904007c0c */ /* 0x000fda000bf45270 */
[----:B------:R-:W-:Y:S05]  /*6a70*/  @P2 BRA `(.L_x_3911) ;  /* 0xfffffffc00ec2947 */ /* 0x000fea000383ffff */
.L_x_3910:
[----:B------:R-:W-:Y:S05]  /*6a80*/  BSYNC B0 ;  /* 0x0000000000007941 */ /* 0x000fea0003800000 */
.L_x_3909:
[----:B------:R-:W-:-:S03]  /*6a90*/  UMOV UR16, 0xffffffff ;  /* 0xffffffff00107882 */ /* 0x000fc60000000000 */
[----:B------:R-:W-:Y:S05]  /*6aa0*/  BRA.DIV UR16, `(.L_x_3912) ;  /* 0x0000003a10407947 */ /* 0x000fea000b800000 */
[----:B------:R-:W-:Y:S01]  /*6ab0*/  NOP ;  /* 0x0000000000007918 */ /* 0x000fe20000000000 */
.L_x_3980:
        /* <DEDUP_REMOVED lines=19> */
.L_x_3914:
[----:B------:R-:W-:Y:S05]  /*6bf0*/  BSYNC B0 ;  /* 0x0000000000007941 */ /* 0x000fea0003800000 */
.L_x_3913:
        /* <DEDUP_REMOVED lines=13> */
.L_x_3916:
[----:B------:R-:W-:Y:S05]  /*6cd0*/  BSYNC B0 ;  /* 0x0000000000007941 */ /* 0x000fea0003800000 */
.L_x_3915:
[----:B------:R-:W-:Y:S06]  /*6ce0*/  BAR.ARV 0xa, 0xa0 ;  /* 0x0282800000007b1d */ /* 0x000fec0000002000 */
[----:B------:R-:W-:Y:S04]  /*6cf0*/  BSSY B0, `(.L_x_3917) ;  /* 0x0000003000007945 */ /* 0x000fe80003800000 */
[----:B------:R-:W-:Y:S05]  /*6d00*/  @!P0 BRA `(.L_x_3918) ;  /* 0x0000000000048947 */ /* 0x000fea0003800000 */
[----:B------:R-:W-:-:S04]  /*6d10*/  DEPBAR.LE SB0, 0x0 ;  /* 0x000080000000791a */ /* 0x000fc80000000000 */
.L_x_3918:
[----:B------:R-:W-:Y:S05]  /*6d20*/  BSYNC B0 ;  /* 0x0000000000007941 */ /* 0x000fea0003800000 */
.L_x_3917:
        /* <DEDUP_REMOVED lines=19> */
.L_x_3920:
[----:B------:R-:W-:Y:S05]  /*6e60*/  BSYNC B0 ;  /* 0x0000000000007941 */ /* 0x000fea0003800000 */
.L_x_3919:
        /* <DEDUP_REMOVED lines=9> */
.L_x_3923:
[----:B------:R-:W2:Y:S04]  /*6f00*/  LDG.E.STRONG.GPU R4, desc[UR46][R2.64] ;  /* 0x0000002e02047981 */ /* 0x000ea8000c1ef900 */
[----:B--2---:R-:W-:Y:S01]  /*6f10*/  CCTL.IVALL ;  /* 0x00000000ff00798f */ /* 0x004fe20002000000 */
[----:B------:R-:W-:Y:S05]  /*6f20*/  YIELD ;  /* 0x0000000000007946 */ /* 0x000fea0003800000 */
[----:B------:R-:W-:-:S13]  /*6f30*/  ISETP.NE.AND P2, PT, R4, UR25, PT ;  /* 0x0000001904007c0c */ /* 0x000fda000bf45270 */
[----:B------:R-:W-:Y:S05]  /*6f40*/  @P2 BRA `(.L_x_3923) ;  /* 0xfffffffc00ec2947 */ /* 0x000fea000383ffff */
.L_x_3922:
[----:B------:R-:W-:Y:S05]  /*6f50*/  BSYNC B0 ;  /* 0x0000000000007941 */ /* 0x000fea0003800000 */
.L_x_3921:
[----:B------:R-:W-:-:S03]  /*6f60*/  UMOV UR6, 0xffffffff ;  /* 0xffffffff00067882 */ /* 0x000fc60000000000 */
[----:B------:R-:W-:Y:S05]  /*6f70*/  BRA.DIV UR6, `(.L_x_3924) ;  /* 0x0000003606287947 */ /* 0x000fea000b800000 */
[----:B------:R-:W-:Y:S01]  /*6f80*/  NOP ;  /* 0x0000000000007918 */ /* 0x000fe20000000000 */
.L_x_3983:
        /* <DEDUP_REMOVED lines=13> */
.L_x_3926:
[----:B------:R-:W-:Y:S05]  /*7060*/  BSYNC B0 ;  /* 0x0000000000007941 */ /* 0x000fea0003800000 */
.L_x_3925:
        /* <DEDUP_REMOVED lines=13> */
.L_x_3928:
[----:B------:R-:W-:Y:S05]  /*7140*/  BSYNC B0 ;  /* 0x0000000000007941 */ /* 0x000fea0003800000 */
.L_x_3927:
[----:B------:R-:W-:Y:S06]  /*7150*/  BAR.ARV 0xa, 0xa0 ;  /* 0x0282800000007b1d */ /* 0x000fec0000002000 */
[----:B------:R-:W-:Y:S04]  /*7160*/  BSSY B0, `(.L_x_3929) ;  /* 0x0000003000007945 */ /* 0x000fe80003800000 */
[----:B------:R-:W-:Y:S05]  /*7170*/  @!P0 BRA `(.L_x_3930) ;  /* 0x0000000000048947 */ /* 0x000fea0003800000 */
[----:B------:R-:W-:-:S04]  /*7180*/  DEPBAR.LE SB0, 0x0 ;  /* 0x000080000000791a */ /* 0x000fc80000000000 */
.L_x_3930:
[----:B------:R-:W-:Y:S05]  /*7190*/  BSYNC B0 ;  /* 0x0000000000007941 */ /* 0x000fea0003800000 */
.L_x_3929:
        /* <DEDUP_REMOVED lines=19> */
.L_x_3932:
[----:B------:R-:W-:Y:S05]  /*72d0*/  BSYNC B0 ;  /* 0x0000000000007941 */ /* 0x000fea0003800000 */
.L_x_3931:
[----:B------:R-:W-:Y:S02]  /*72e0*/  UIADD3 UR4, UR4, 0x2, URZ ;  /* 0x0000000204047890 */ /* 0x000fe4000fffe03f */
[----:B------:R-:W-:Y:S01]  /*72f0*/  UIADD3 UR5, UR5, 0x1, URZ ;  /* 0x0000000105057890 */ /* 0x000fe2000fffe03f */
[----:B------:R-:W-:Y:S11]  /*7300*/  @P1 BRA `(.L_x_3933) ;  /* 0xfffffff400841947 */ /* 0x000ff6000383ffff */
.L_x_3908:
        /* <DEDUP_REMOVED lines=13> */
.L_x_3936:
[----:B------:R-:W2:Y:S04]  /*73e0*/  LDG.E.STRONG.GPU R0, desc[UR46][R2.64] ;  /* 0x0000002e02007981 */ /* 0x000ea8000c1ef900 */
[----:B--2---:R-:W-:Y:S01]  /*73f0*/  CCTL.IVALL ;  /* 0x00000000ff00798f */ /* 0x004fe20002000000 */
[----:B------:R-:W-:Y:S05]  /*7400*/  YIELD ;  /* 0x0000000000007946 */ /* 0x000fea0003800000 */
[----:B------:R-:W-:-:S13]  /*7410*/  ISETP.NE.AND P1, PT, R0, UR25, PT ;  /* 0x0000001900007c0c */ /* 0x000fda000bf25270 */
[----:B------:R-:W-:Y:S05]  /*7420*/  @P1 BRA `(.L_x_3936) ;  /* 0xfffffffc00ec1947 */ /* 0x000fea000383ffff */
.L_x_3935:
[----:B------:R-:W-:Y:S05]  /*7430*/  BSYNC B0 ;  /* 0x0000000000007941 */ /* 0x000fea0003800000 */
.L_x_3934:
[----:B------:R-:W-:-:S03]  /*7440*/  UMOV UR5, 0xffffffff ;  /* 0xffffffff00057882 */ /* 0x000fc60000000000 */
[----:B------:R-:W-:Y:S05]  /*7450*/  BRA.DIV UR5, `(.L_x_3937) ;  /* 0x00000032050c7947 */ /* 0x000fea000b800000 */
[----:B------:R-:W-:Y:S01]  /*7460*/  NOP ;  /* 0x0000000000007918 */ /* 0x000fe20000000000 */
.L_x_3986:
        /* <DEDUP_REMOVED lines=22> */
.L_x_3939:
[----:B------:R-:W-:Y:S05]  /*75d0*/  BSYNC B0 ;  /* 0x0000000000007941 */ /* 0x000fea0003800000 */
.L_x_3938:
        /* <DEDUP_REMOVED lines=20> */
.L_x_3941:
[----:B------:R-:W-:Y:S05]  /*7720*/  BSYNC B0 ;  /* 0x0000000000007941 */ /* 0x000fea0003800000 */
.L_x_3940:
[----:B------:R-:W-:Y:S06]  /*7730*/  BAR.ARV 0xa, 0xa0 ;  /* 0x0282800000007b1d */ /* 0x000fec0000002000 */
[----:B------:R-:W-:Y:S04]  /*7740*/  BSSY B0, `(.L_x_3942) ;  /* 0x0000003000007945 */ /* 0x000fe80003800000 */
[----:B------:R-:W-:Y:S05]  /*7750*/  @!P0 BRA `(.L_x_3943) ;  /* 0x0000000000048947 */ /* 0x000fea0003800000 */
[----:B------:R-:W-:-:S04]  /*7760*/  DEPBAR.LE SB0, 0x0 ;  /* 0x000080000000791a */ /* 0x000fc80000000000 */
.L_x_3943:
[----:B------:R-:W-:Y:S05]  /*7770*/  BSYNC B0 ;  /* 0x0000000000007941 */ /* 0x000fea0003800000 */
.L_x_3942:
        /* <DEDUP_REMOVED lines=19> */
.L_x_3903:
        /* <DEDUP_REMOVED lines=13> */
.L_x_3944:
        /* <DEDUP_REMOVED lines=14> */
.L_x_3946:
[----:B------:R-:W-:-:S05]  /*7a60*/  ULDC UR4, c[0x0][0x8bc] ;  /* 0x00022f0000047ab9 */ /* 0x000fca0000000800 */
.L_x_3945:
        /* <DEDUP_REMOVED lines=56> */
.L_x_3948:
        /* <DEDUP_REMOVED lines=63> */
.L_x_3987:
        /* <DEDUP_REMOVED lines=13> */
.L_x_3951:
        /* <DEDUP_REMOVED lines=125> */
.L_x_3962:
[----:B------:R-:W-:-:S04]  /*8a80*/  SHF.L.U32 R21, R9, 0x1f, RZ ;  /* 0x0000001f09157819 */ /* 0x000fc800000006ff */
[----:B-1----:R-:W1:Y:S02]  /*8a90*/  SYNCS.PHASECHK.TRANS64.TRYWAIT P1, [R0+URZ+0x26840], R21 ;  /* 0x02684015000075a7 */ /* 0x002e64000802017f */
[----:B-12---:R-:W-:Y:S05]  /*8aa0*/  @!P1 BRA `(.L_x_3954) ;  /* 0x0000001800a89947 */ /* 0x006fea0003800000 */
.L_x_3988:
[----:B------:R-:W-:Y:S05]  /*8ab0*/  @P0 BRA `(.L_x_3955) ;  /* 0x0000000000140947 */ /* 0x000fea0003800000 */
[----:B------:R-:W-:Y:S01]  /*8ac0*/  ISETP.NE.AND P1, PT, R16, RZ, PT ;  /* 0x000000ff1000720c */ /* 0x000fe20003f25270 */
[----:B------:R-:W-:-:S04]  /*8ad0*/  IMAD.MOV.U32 R3, RZ, RZ, 0x3100 ;  /* 0x00003100ff037424 */ /* 0x000fc800078e00ff */
[----:B------:R2:W-:Y:S08]  /*8ae0*/  SYNCS.ARRIVE.TRANS64 RZ, [R0+URZ+0x26830], R3 ;  /* 0x0268300300ff79a7 */ /* 0x0005f0000800003f */
[----:B------:R-:W-:Y:S05]  /*8af0*/  @!P1 BRA `(.L_x_3955) ;  /* 0x0000000000049947 */ /* 0x000fea0003800000 */
[----:B------:R-:W-:Y:S01]  /*8b00*/  BPT.TRAP 0x1 ;  /* 0x000000040000795c */ /* 0x000fe20000300000 */
.L_x_3955:
        /* <DEDUP_REMOVED lines=43> */
.L_x_3989:
[----:B------:R-:W-:Y:S05]  /*8dc0*/  @P0 BRA `(.L_x_3957) ;  /* 0x0000000000140947 */ /* 0x000fea0003800000 */
[----:B------:R-:W-:Y:S01]  /*8dd0*/  ISETP.NE.AND P1, PT, R16, RZ, PT ;  /* 0x000000ff1000720c */ /* 0x000fe20003f25270 */
[----:B------:R-:W-:-:S04]  /*8de0*/  IMAD.MOV.U32 R3, RZ, RZ, 0x3100 ;  /* 0x00003100ff037424 */ /* 0x000fc800078e00ff */
[----:B------:R3:W-:Y:S08]  /*8df0*/  SYNCS.ARRIVE.TRANS64 RZ, [R0+URZ+0x26818], R3 ;  /* 0x0268180300ff79a7 */ /* 0x0007f0000800003f */
[----:B------:R-:W-:Y:S05]  /*8e00*/  @!P1 BRA `(.L_x_3957) ;  /* 0x0000000000049947 */ /* 0x000fea0003800000 */
[----:B------:R-:W-:Y:S01]  /*8e10*/  BPT.TRAP 0x1 ;  /* 0x000000040000795c */ /* 0x000fe20000300000 */
.L_x_3957:
        /* <DEDUP_REMOVED lines=36> */
.L_x_3990:
        /* <DEDUP_REMOVED lines=9> */
.L_x_3959:
        /* <DEDUP_REMOVED lines=38> */
.L_x_3992:
[----:B------:R-:W-:Y:S05]  /*9350*/  @P0 BRA `(.L_x_3961) ;  /* 0x0000000000140947 */ /* 0x000fea0003800000 */
[----:B------:R-:W-:Y:S01]  /*9360*/  ISETP.NE.AND P1, PT, R16, RZ, PT ;  /* 0x000000ff1000720c */ /* 0x000fe20003f25270 */
[----:B-1----:R-:W-:-:S04]  /*9370*/  IMAD.MOV.U32 R5, RZ, RZ, 0x3100 ;  /* 0x00003100ff057424 */ /* 0x002fc800078e00ff */
[----:B------:R2:W-:Y:S08]  /*9380*/  SYNCS.ARRIVE.TRANS64 RZ, [R0+URZ+0x26810], R5 ;  /* 0x0268100500ff79a7 */ /* 0x0005f0000800003f */
[----:B------:R-:W-:Y:S05]  /*9390*/  @!P1 BRA `(.L_x_3961) ;  /* 0x0000000000049947 */ /* 0x000fea0003800000 */
[----:B------:R-:W-:Y:S01]  /*93a0*/  BPT.TRAP 0x1 ;  /* 0x000000040000795c */ /* 0x000fe20000300000 */
.L_x_3961:
        /* <DEDUP_REMOVED lines=37> */
.L_x_3953:
[----:B------:R-:W-:-:S13]  /*9600*/  ISETP.NE.AND P1, PT, R13, RZ, PT ;  /* 0x000000ff0d00720c */ /* 0x000fda0003f25270 */
[----:B------:R-:W-:Y:S05]  /*9610*/  @!P1 BRA `(.L_x_3952) ;  /* 0x0000000400689947 */ /* 0x000fea0003800000 */
[----:B------:R-:W-:-:S04]  /*9620*/  SHF.L.U32 R7, R9, 0x1f, RZ ;  /* 0x0000001f09077819 */ /* 0x000fc800000006ff */
[----:B------:R-:W1:Y:S02]  /*9630*/  SYNCS.PHASECHK.TRANS64.TRYWAIT P1, [R0+URZ+0x26840], R7 ;  /* 0x02684007000075a7 */ /* 0x000e64000802017f */
[----:B-1----:R-:W-:Y:S05]  /*9640*/  @!P1 BRA `(.L_x_3963) ;  /* 0x0000001000149947 */ /* 0x002fea0003800000 */
.L_x_3993:
[----:B------:R-:W-:Y:S05]  /*9650*/  @P0 BRA `(.L_x_3964) ;  /* 0x0000000000140947 */ /* 0x000fea0003800000 */
[----:B------:R-:W-:Y:S01]  /*9660*/  ISETP.NE.AND P1, PT, R16, RZ, PT ;  /* 0x000000ff1000720c */ /* 0x000fe20003f25270 */
[----:B------:R-:W-:-:S04]  /*9670*/  IMAD.MOV.U32 R5, RZ, RZ, 0x3100 ;  /* 0x00003100ff057424 */ /* 0x000fc800078e00ff */
[----:B------:R2:W-:Y:S08]  /*9680*/  SYNCS.ARRIVE.TRANS64 RZ, [R0+URZ+0x26830], R5 ;  /* 0x0268300500ff79a7 */ /* 0x0005f0000800003f */
[----:B------:R-:W-:Y:S05]  /*9690*/  @!P1 BRA `(.L_x_3964) ;  /* 0x0000000000049947 */ /* 0x000fea0003800000 */
[----:B------:R-:W-:Y:S01]  /*96a0*/  BPT.TRAP 0x1 ;  /* 0x000000040000795c */ /* 0x000fe20000300000 */
.L_x_3964:
        /* <DEDUP_REMOVED lines=41> */
.L_x_3994:
[----:B------:R-:W-:Y:S05]  /*9940*/  @P0 BRA `(.L_x_3966) ;  /* 0x0000000000140947 */ /* 0x000fea0003800000 */
[----:B------:R-:W-:Y:S01]  /*9950*/  ISETP.NE.AND P0, PT, R16, RZ, PT ;  /* 0x000000ff1000720c */ /* 0x000fe20003f05270 */
[----:B------:R-:W-:-:S04]  /*9960*/  IMAD.MOV.U32 R5, RZ, RZ, 0x3100 ;  /* 0x00003100ff057424 */ /* 0x000fc800078e00ff */
[----:B------:R3:W-:Y:S08]  /*9970*/  SYNCS.ARRIVE.TRANS64 RZ, [R0+URZ+0x26818], R5 ;  /* 0x0268180500ff79a7 */ /* 0x0007f0000800003f */
[----:B------:R-:W-:Y:S05]  /*9980*/  @!P0 BRA `(.L_x_3966) ;  /* 0x0000000000048947 */ /* 0x000fea0003800000 */
[----:B------:R-:W-:Y:S01]  /*9990*/  BPT.TRAP 0x1 ;  /* 0x000000040000795c */ /* 0x000fe20000300000 */
.L_x_3966:
        /* <DEDUP_REMOVED lines=34> */
.L_x_3952:
[----:B------:R-:W3:Y:S01]  /*9bc0*/  S2R R2, SR_TID.X ;  /* 0x0000000000027919 */ /* 0x000ee20000002100 */
[----:B------:R-:W-:Y:S01]  /*9bd0*/  IMAD R3, R12, 0x8, R0 ;  /* 0x000000080c037824 */ /* 0x000fe200078e0200 */
[----:B---3--:R-:W-:Y:S02]  /*9be0*/  LOP3.LUT R4, R2, 0x7f, RZ, 0xc0, !PT ;  /* 0x0000007f02047812 */ /* 0x008fe400078ec0ff */
[----:B------:R-:W-:Y:S02]  /*9bf0*/  SHF.L.U32 R2, R9, 0x1f, RZ ;  /* 0x0000001f09027819 */ /* 0x000fe400000006ff */
[----:B------:R-:W-:Y:S02]  /*9c00*/  ISETP.NE.AND P1, PT, R4, RZ, PT ;  /* 0x000000ff0400720c */ /* 0x000fe40003f25270 */
[----:B------:R-:W3:Y:S02]  /*9c10*/  SYNCS.PHASECHK.TRANS64.TRYWAIT P0, [R3+URZ+0x26840], R2 ;  /* 0x02684002030075a7 */ /* 0x000ee4000800017f */
[----:B---3--:R-:W-:Y:S09]  /*9c20*/  @!P0 BRA `(.L_x_3967) ;  /* 0x0000000800c48947 */ /* 0x008ff20003800000 */
.L_x_3995:
[----:B------:R-:W-:Y:S05]  /*9c30*/  @P1 BRA `(.L_x_3968) ;  /* 0x0000000000181947 */ /* 0x000fea0003800000 */
[----:B------:R-:W4:Y:S01]  /*9c40*/  S2R R4, SR_TID.X ;  /* 0x0000000000047919 */ /* 0x000f220000002100 */
[----:B---3--:R-:W-:-:S04]  /*9c50*/  IMAD.MOV.U32 R2, RZ, RZ, 0x3100 ;  /* 0x00003100ff027424 */ /* 0x008fc800078e00ff */
[----:B------:R3:W-:Y:S01]  /*9c60*/  SYNCS.ARRIVE.TRANS64 RZ, [R3+URZ+0x26830], R2 ;  /* 0x0268300203ff79a7 */ /* 0x0007e2000800003f */
[----:B----4-:R-:W-:-:S13]  /*9c70*/  LOP3.LUT P0, RZ, R4, 0x1f, RZ, 0xc0, !PT ;  /* 0x0000001f04ff7812 */ /* 0x010fda000780c0ff */
[----:B---3--:R-:W-:Y:S05]  /*9c80*/  @!P0 BRA `(.L_x_3968) ;  /* 0x0000000000048947 */ /* 0x008fea0003800000 */
[----:B------:R-:W-:Y:S01]  /*9c90*/  BPT.TRAP 0x1 ;  /* 0x000000040000795c */ /* 0x000fe20000300000 */
.L_x_3968:
        /* <DEDUP_REMOVED lines=48> */
.L_x_3949:
[----:B------:R-:W-:Y:S05]  /*9fa0*/  BSYNC B0 ;  /* 0x0000000000007941 */ /* 0x000fea0003800000 */
.L_x_3947:
[----:B------:R-:W-:-:S03]  /*9fb0*/  UMOV UR8, 0xffffffff ;  /* 0xffffffff00087882 */ /* 0x000fc60000000000 */
[----:B------:R-:W-:Y:S05]  /*9fc0*/  BRA.DIV UR8, `(.L_x_3969) ;  /* 0x0000000608f07947 */ /* 0x000fea000b800000 */
[----:B------:R-:W-:-:S13]  /*9fd0*/  ELECT P0, URZ, PT ;  /* 0x00000000003f782f */ /* 0x000fda0003800000 */
.L_x_3998:
[----:B------:R-:W-:Y:S05]  /*9fe0*/  @!P0 BRA `(.L_x_3863) ;  /* 0x0000000000848947 */ /* 0x000fea0003800000 */
[----:B------:R-:W-:-:S06]  /*9ff0*/  ULOP3.LUT UR8, UR38, 0x2, URZ, 0xfc, !UPT ;  /* 0x0000000226087892 */ /* 0x000fcc000f8efc3f */
[----:B------:R-:W-:-:S05]  /*a000*/  IMAD.U32 R2, RZ, RZ, UR8 ;  /* 0x00000008ff027e24 */ /* 0x000fca000f8e00ff */
[----:B------:R-:W-:-:S13]  /*a010*/  ISETP.NE.AND P2, PT, R2, 0x3, PT ;  /* 0x000000030200780c */ /* 0x000fda0003f45270 */
[----:B------:R-:W-:Y:S05]  /*a020*/  @!P2 BRA `(.L_x_3970) ;  /* 0x000000000004a947 */ /* 0x000fea0003800000 */
[----:B--2---:R-:W-:Y:S01]  /*a030*/  BPT.TRAP 0x1 ;  /* 0x000000040000795c */ /* 0x004fe20000300000 */
.L_x_3970:
        /* <DEDUP_REMOVED lines=15> */
.L_x_3999:
[----:B------:R-:W3:Y:S02]  /*a130*/  SYNCS.PHASECHK.TRANS64.TRYWAIT P0, [R3+URZ], R2 ;  /* 0x00000002030075a7 */ /* 0x000ee4000800017f */
[----:B---3--:R-:W-:Y:S05]  /*a140*/  @!P0 BRA `(.L_x_3972) ;  /* 0x0000000400c88947 */ /* 0x008fea0003800000 */
.L_x_4000:
[----:B------:R-:W-:Y:S05]  /*a150*/  @!P2 BRA `(.L_x_3973) ;  /* 0x000000000004a947 */ /* 0x000fea0003800000 */
[----:B--2---:R-:W-:Y:S01]  /*a160*/  BPT.TRAP 0x1 ;  /* 0x000000040000795c */ /* 0x004fe20000300000 */
.L_x_3973:
[----:B---3--:R-:W-:-:S04]  /*a170*/  VIADD R3, R7, 0x26840 ;  /* 0x0002684007037836 */ /* 0x008fc80000000000 */
[----:B------:R-:W-:-:S04]  /*a180*/  IMAD R0, R0, 0x8, R3 ;  /* 0x0000000800007824 */ /* 0x000fc800078e0203 */
[----:B------:R-:W3:Y:S02]  /*a190*/  SYNCS.PHASECHK.TRANS64.TRYWAIT P0, [R0+URZ], R5 ;  /* 0x00000005000075a7 */ /* 0x000ee4000800017f */
[----:B---3--:R-:W-:Y:S05]  /*a1a0*/  @!P0 BRA `(.L_x_3974) ;  /* 0x0000000400c48947 */ /* 0x008fea0003800000 */
.L_x_4001:
[----:B------:R-:W-:-:S07]  /*a1b0*/  IMAD R3, R4, 0x8, R3 ;  /* 0x0000000804037824 */ /* 0x000fce00078e0203 */
.L_x_3975:
[----:B----4-:R4:W1:Y:S02]  /*a1c0*/  SYNCS.PHASECHK.TRANS64.TRYWAIT P0, [R3+URZ], R2 ;  /* 0x00000002030075a7 */ /* 0x010864000800017f */
[----:B-1----:R-:W-:Y:S05]  /*a1d0*/  @!P0 NANOSLEEP.SYNCS 0x989680 ;  /* 0x009896800000895d */ /* 0x002fea0003900000 */
[----:B------:R-:W1:Y:S02]  /*a1e0*/  @!P0 SYNCS.PHASECHK.TRANS64 P0, [R3+URZ], R2 ;  /* 0x00000002030085a7 */ /* 0x000e64000800007f */
[----:B-1----:R-:W-:Y:S05]  /*a1f0*/  @!P0 BRA `(.L_x_3975) ;  /* 0xfffffffc00f08947 */ /* 0x002fea000383ffff */
.L_x_3863:
[----:B--2---:R-:W-:Y:S05]  /*a200*/  BSYNC B6 ;  /* 0x0000000000067941 */ /* 0x004fea0003800000 */
.L_x_3857:
[----:B------:R-:W-:Y:S05]  /*a210*/  EXIT ;  /* 0x000000000000794d */ /* 0x000fea0003800000 */
.L_x_3873:
[----:B------:R-:W-:Y:S02]  /*a220*/  IMAD.MOV.U32 R13, RZ, RZ, R16 ;  /* 0x000000ffff0d7224 */ /* 0x000fe400078e0010 */
[----:B------:R-:W-:Y:S02]  /*a230*/  IMAD.MOV.U32 R12, RZ, RZ, RZ ;  /* 0x000000ffff0c7224 */ /* 0x000fe400078e00ff */
[----:B------:R-:W-:Y:S02]  /*a240*/  IMAD.MOV.U32 R11, RZ, RZ, 0x1f ;  /* 0x0000001fff0b7424 */ /* 0x000fe400078e00ff */
[----:B------:R-:W-:-:S07]  /*a250*/  IMAD.MOV.U32 R15, RZ, RZ, -0x1 ;  /* 0xffffffffff0f7424 */ /* 0x000fce00078e00ff */
[----:B-1---5:R-:W-:Y:S05]  /*a260*/  WARPSYNC.COLLECTIVE R15, `(.L_x_3976) ;  /* 0x000000000f087348 */ /* 0x022fea0003c00000 */
[----:B------:R2:W3:Y:S02]  /*a270*/  SHFL.IDX P6, R14, R13, R12, R11 ;  /* 0x0000000c0d0e7389 */ /* 0x0004e400000c000b */
[----:B-123-5:R-:W-:Y:S01]  /*a280*/  ENDCOLLECTIVE ;  /* 0x000000000000791b */ /* 0x02efe20003800000 */
.L_x_3976:
[----:B------:R-:W-:Y:S05]  /*a290*/  BRA `(.L_x_3977) ;  /* 0xffffff7000347947 */ /* 0x000fea000383ffff */
.L_x_3875:
[----:B-1----:R1:W3:Y:S02]  /*a2a0*/  SYNCS.PHASECHK.TRANS64.TRYWAIT P0, [R18+URZ+0x26800], R5 ;  /* 0x02680005120075a7 */ /* 0x0022e4000800017f */
[----:B---3--:R-:W-:Y:S05]  /*a2b0*/  @!P0 NANOSLEEP.SYNCS 0x989680 ;  /* 0x009896800000895d */ /* 0x008fea0003900000 */
[----:B------:R-:W3:Y:S02]  /*a2c0*/  @!P0 SYNCS.PHASECHK.TRANS64 P0, [R18+URZ+0x26800], R5 ;  /* 0x02680005120085a7 */ /* 0x000ee4000800007f */
[----:B---3--:R-:W-:Y:S05]  /*a2d0*/  @!P0 BRA `(.L_x_3875) ;  /* 0xfffffffc00f08947 */ /* 0x008fea000383ffff */
[----:B------:R-:W-:Y:S05]  /*a2e0*/  BRA `(.L_x_3874) ;  /* 0xffffff7000587947 */ /* 0x000fea000383ffff */
.L_x_3880:
[----:B--2---:R-:W-:-:S04]  /*a2f0*/  IMAD.U32 R5, RZ, RZ, UR8 ;  /* 0x00000008ff057e24 */ /* 0x004fc8000f8e00ff */
[----:B------:R2:W3:Y:S03]  /*a300*/  SYNCS.PHASECHK.TRANS64.TRYWAIT P1, [R5+URZ+0x26810], R16 ;  /* 0x02681010050075a7 */ /* 0x0004e6000802017f */
[----:B---3--:R-:W-:Y:S05]  /*a310*/  @!P1 NANOSLEEP.SYNCS 0x989680 ;  /* 0x009896800000995d */ /* 0x008fea0003900000 */
[----:B------:R-:W3:Y:S02]  /*a320*/  @!P1 SYNCS.PHASECHK.TRANS64 P1, [R5+URZ+0x26810], R16 ;  /* 0x02681010050095a7 */ /* 0x000ee4000802007f */
[----:B---3--:R-:W-:Y:S05]  /*a330*/  @!P1 BRA `(.L_x_3880) ;  /* 0xfffffffc00ec9947 */ /* 0x008fea000383ffff */
[----:B------:R-:W-:Y:S05]  /*a340*/  BRA `(.L_x_3879) ;  /* 0xffffff7800b87947 */ /* 0x000fea000383ffff */
.L_x_3884:
[----:B------:R-:W-:-:S04]  /*a350*/  IMAD.U32 R5, RZ, RZ, UR8 ;  /* 0x00000008ff057e24 */ /* 0x000fc8000f8e00ff */
[----:B------:R1:W1:Y:S03]  /*a360*/  SYNCS.PHASECHK.TRANS64.TRYWAIT P1, [R5+URZ+0x26830], R16 ;  /* 0x02683010050075a7 */ /* 0x000266000802017f */
[----:B-1----:R-:W-:Y:S05]  /*a370*/  @!P1 NANOSLEEP.SYNCS 0x989680 ;  /* 0x009896800000995d */ /* 0x002fea0003900000 */
[----:B------:R-:W1:Y:S02]  /*a380*/  @!P1 SYNCS.PHASECHK.TRANS64 P1, [R5+URZ+0x26830], R16 ;  /* 0x02683010050095a7 */ /* 0x000e64000802007f */
[----:B-1----:R-:W-:Y:S05]  /*a390*/  @!P1 BRA `(.L_x_3884) ;  /* 0xfffffffc00ec9947 */ /* 0x002fea000383ffff */
[----:B------:R-:W-:Y:S05]  /*a3a0*/  BRA `(.L_x_3883) ;  /* 0xffffff7c00c47947 */ /* 0x000fea000383ffff */
.L_x_3912:
[----:B------:R-:W-:Y:S01]  /*a3b0*/  BSSY B0, `(.L_x_3978) ;  /* 0x0000005000007945 */ /* 0x000fe20003800000 */
[----:B------:R-:W-:-:S07]  /*a3c0*/  IMAD.MOV.U32 R15, RZ, RZ, -0x1 ;  /* 0xffffffffff0f7424 */ /* 0x000fce00078e00ff */
[----:B------:R-:W-:Y:S05]  /*a3d0*/  WARPSYNC.COLLECTIVE R15, `(.L_x_3979) ;  /* 0x000000000f087348 */ /* 0x000fea0003c00000 */
[----:B------:R-:W-:Y:S01]  /*a3e0*/  NOP ;  /* 0x0000000000007918 */ /* 0x000fe20000000000 */
[----:B------:R-:W-:Y:S01]  /*a3f0*/  ENDCOLLECTIVE ;  /* 0x000000000000791b */ /* 0x000fe20003800000 */
.L_x_3979:
[----:B------:R-:W-:Y:S05]  /*a400*/  BSYNC B0 ;  /* 0x0000000000007941 */ /* 0x000fea0003800000 */
.L_x_3978:
[----:B------:R-:W-:Y:S05]  /*a410*/  BRA `(.L_x_3980) ;  /* 0xffffffc400a87947 */ /* 0x000fea000383ffff */
.L_x_3924:
[----:B------:R-:W-:Y:S01]  /*a420*/  BSSY B0, `(.L_x_3981) ;  /* 0x0000005000007945 */ /* 0x000fe20003800000 */
[----:B------:R-:W-:-:S07]  /*a430*/  IMAD.MOV.U32 R15, RZ, RZ, -0x1 ;  /* 0xffffffffff0f7424 */ /* 0x000fce00078e00ff */
[----:B------:R-:W-:Y:S05]  /*a440*/  WARPSYNC.COLLECTIVE R15, `(.L_x_3982) ;  /* 0x000000000f087348 */ /* 0x000fea0003c00000 */
[----:B------:R-:W-:Y:S01]  /*a450*/  NOP ;  /* 0x0000000000007918 */ /* 0x000fe20000000000 */
[----:B------:R-:W-:Y:S01]  /*a460*/  ENDCOLLECTIVE ;  /* 0x000000000000791b */ /* 0x000fe20003800000 */
.L_x_3982:
[----:B------:R-:W-:Y:S05]  /*a470*/  BSYNC B0 ;  /* 0x0000000000007941 */ /* 0x000fea0003800000 */
.L_x_3981:
[----:B------:R-:W-:Y:S05]  /*a480*/  BRA `(.L_x_3983) ;  /* 0xffffffc800c07947 */ /* 0x000fea000383ffff */
.L_x_3937:
[----:B------:R-:W-:Y:S01]  /*a490*/  BSSY B0, `(.L_x_3984) ;  /* 0x0000005000007945 */ /* 0x000fe20003800000 */
[----:B------:R-:W-:-:S07]  /*a4a0*/  IMAD.MOV.U32 R15, RZ, RZ, -0x1 ;  /* 0xffffffffff0f7424 */ /* 0x000fce00078e00ff */
[----:B------:R-:W-:Y:S05]  /*a4b0*/  WARPSYNC.COLLECTIVE R15, `(.L_x_3985) ;  /* 0x000000000f087348 */ /* 0x000fea0003c00000 */
[----:B------:R-:W-:Y:S01]  /*a4c0*/  NOP ;  /* 0x0000000000007918 */ /* 0x000fe20000000000 */
[----:B------:R-:W-:Y:S01]  /*a4d0*/  ENDCOLLECTIVE ;  /* 0x000000000000791b */ /* 0x000fe20003800000 */
.L_x_3985:
[----:B------:R-:W-:Y:S05]  /*a4e0*/  BSYNC B0 ;  /* 0x0000000000007941 */ /* 0x000fea0003800000 */
.L_x_3984:
[----:B------:R-:W-:Y:S05]  /*a4f0*/  BRA `(.L_x_3986) ;  /* 0xffffffcc00dc7947 */ /* 0x000fea000383ffff */
.L_x_3950:
[----:B-1----:R1:W2:Y:S02]  /*a500*/  SYNCS.PHASECHK.TRANS64.TRYWAIT P0, [R0+URZ+0x26820], R3 ;  /* 0x02682003000075a7 */ /* 0x0022a4000800017f */
[----:B--2---:R-:W-:Y:S05]  /*a510*/  @!P0 NANOSLEEP.SYNCS 0x989680 ;  /* 0x009896800000895d */ /* 0x004fea0003900000 */
[----:B------:R-:W2:Y:S02]  /*a520*/  @!P0 SYNCS.PHASECHK.TRANS64 P0, [R0+URZ+0x26820], R3 ;  /* 0x02682003000085a7 */ /* 0x000ea4000800007f */
[----:B--2---:R-:W-:Y:S05]  /*a530*/  @!P0 BRA `(.L_x_3950) ;  /* 0xfffffffc00f08947 */ /* 0x004fea000383ffff */
[----:B------:R-:W-:Y:S05]  /*a540*/  BRA `(.L_x_3987) ;  /* 0xffffffdc00247947 */ /* 0x000fea000383ffff */
.L_x_3954:
[----:B-1----:R1:W2:Y:S02]  /*a550*/  SYNCS.PHASECHK.TRANS64.TRYWAIT P1, [R0+URZ+0x26840], R21 ;  /* 0x02684015000075a7 */ /* 0x0022a4000802017f */
[----:B--2---:R-:W-:Y:S05]  /*a560*/  @!P1 NANOSLEEP.SYNCS 0x989680 ;  /* 0x009896800000995d */ /* 0x004fea0003900000 */
[----:B------:R-:W2:Y:S02]  /*a570*/  @!P1 SYNCS.PHASECHK.TRANS64 P1, [R0+URZ+0x26840], R21 ;  /* 0x02684015000095a7 */ /* 0x000ea4000802007f */
[----:B--2---:R-:W-:Y:S05]  /*a580*/  @!P1 BRA `(.L_x_3954) ;  /* 0xfffffffc00f09947 */ /* 0x004fea000383ffff */
[----:B------:R-:W-:Y:S05]  /*a590*/  BRA `(.L_x_3988) ;  /* 0xffffffe400447947 */ /* 0x000fea000383ffff */
.L_x_3956:
[----:B--2---:R2:W3:Y:S02]  /*a5a0*/  SYNCS.PHASECHK.TRANS64.TRYWAIT P1, [R0+URZ+0x26828], R21 ;  /* 0x02682815000075a7 */ /* 0x0044e4000802017f */
[----:B---3--:R-:W-:Y:S05]  /*a5b0*/  @!P1 NANOSLEEP.SYNCS 0x989680 ;  /* 0x009896800000995d */ /* 0x008fea0003900000 */
[----:B------:R-:W3:Y:S02]  /*a5c0*/  @!P1 SYNCS.PHASECHK.TRANS64 P1, [R0+URZ+0x26828], R21 ;  /* 0x02682815000095a7 */ /* 0x000ee4000802007f */
[----:B---3--:R-:W-:Y:S05]  /*a5d0*/  @!P1 BRA `(.L_x_3956) ;  /* 0xfffffffc00f09947 */ /* 0x008fea000383ffff */
[----:B------:R-:W-:Y:S05]  /*a5e0*/  BRA `(.L_x_3989) ;  /* 0xffffffe400f47947 */ /* 0x000fea000383ffff */
.L_x_3958:
[----:B---3--:R3:W4:Y:S02]  /*a5f0*/  SYNCS.PHASECHK.TRANS64.TRYWAIT P1, [R0+URZ+0x26848], R21 ;  /* 0x02684815000075a7 */ /* 0x008724000802017f */
[----:B----4-:R-:W-:Y:S05]  /*a600*/  @!P1 NANOSLEEP.SYNCS 0x989680 ;  /* 0x009896800000995d */ /* 0x010fea0003900000 */
[----:B------:R-:W4:Y:S02]  /*a610*/  @!P1 SYNCS.PHASECHK.TRANS64 P1, [R0+URZ+0x26848], R21 ;  /* 0x02684815000095a7 */ /* 0x000f24000802007f */
[----:B----4-:R-:W-:Y:S05]  /*a620*/  @!P1 BRA `(.L_x_3958) ;  /* 0xfffffffc00f09947 */ /* 0x010fea000383ffff */
[----:B------:R-:W-:Y:S05]  /*a630*/  BRA `(.L_x_3990) ;  /* 0xffffffe800887947 */ /* 0x000fea000383ffff */
.L_x_3960:
[----:B------:R-:W-:-:S07]  /*a640*/  SHF.L.U32 R5, R9, 0x1f, RZ ;  /* 0x0000001f09057819 */ /* 0x000fce00000006ff */
.L_x_3991:
[----:B-1----:R1:W2:Y:S02]  /*a650*/  SYNCS.PHASECHK.TRANS64.TRYWAIT P1, [R0+URZ+0x26820], R5 ;  /* 0x02682005000075a7 */ /* 0x0022a4000802017f */
[----:B--2---:R-:W-:Y:S05]  /*a660*/  @!P1 NANOSLEEP.SYNCS 0x989680 ;  /* 0x009896800000995d */ /* 0x004fea0003900000 */
[----:B------:R-:W2:Y:S02]  /*a670*/  @!P1 SYNCS.PHASECHK.TRANS64 P1, [R0+URZ+0x26820], R5 ;  /* 0x02682005000095a7 */ /* 0x000ea4000802007f */
[----:B--2---:R-:W-:Y:S05]  /*a680*/  @!P1 BRA `(.L_x_3991) ;  /* 0xfffffffc00f09947 */ /* 0x004fea000383ffff */
[----:B------:R-:W-:Y:S05]  /*a690*/  BRA `(.L_x_3992) ;  /* 0xffffffec002c7947 */ /* 0x000fea000383ffff */
.L_x_3963:
[----:B-1----:R1:W2:Y:S02]  /*a6a0*/  SYNCS.PHASECHK.TRANS64.TRYWAIT P1, [R0+URZ+0x26840], R7 ;  /* 0x02684007000075a7 */ /* 0x0022a4000802017f */
[----:B--2---:R-:W-:Y:S05]  /*a6b0*/  @!P1 NANOSLEEP.SYNCS 0x989680 ;  /* 0x009896800000995d */ /* 0x004fea0003900000 */
[----:B------:R-:W2:Y:S02]  /*a6c0*/  @!P1 SYNCS.PHASECHK.TRANS64 P1, [R0+URZ+0x26840], R7 ;  /* 0x02684007000095a7 */ /* 0x000ea4000802007f */
[----:B--2---:R-:W-:Y:S05]  /*a6d0*/  @!P1 BRA `(.L_x_3963) ;  /* 0xfffffffc00f09947 */ /* 0x004fea000383ffff */
[----:B------:R-:W-:Y:S05]  /*a6e0*/  BRA `(.L_x_3993) ;  /* 0xffffffec00d87947 */ /* 0x000fea000383ffff */
.L_x_3965:
[----:B--2---:R2:W3:Y:S02]  /*a6f0*/  SYNCS.PHASECHK.TRANS64.TRYWAIT P1, [R0+URZ+0x26828], R7 ;  /* 0x02682807000075a7 */ /* 0x0044e4000802017f */
[----:B---3--:R-:W-:Y:S05]  /*a700*/  @!P1 NANOSLEEP.SYNCS 0x989680 ;  /* 0x009896800000995d */ /* 0x008fea0003900000 */
[----:B------:R-:W3:Y:S02]  /*a710*/  @!P1 SYNCS.PHASECHK.TRANS64 P1, [R0+URZ+0x26828], R7 ;  /* 0x02682807000095a7 */ /* 0x000ee4000802007f */
[----:B---3--:R-:W-:Y:S05]  /*a720*/  @!P1 BRA `(.L_x_3965) ;  /* 0xfffffffc00f09947 */ /* 0x008fea000383ffff */
[----:B------:R-:W-:Y:S05]  /*a730*/  BRA `(.L_x_3994) ;  /* 0xfffffff000807947 */ /* 0x000fea000383ffff */
.L_x_3967:
[----:B---3--:R3:W4:Y:S02]  /*a740*/  SYNCS.PHASECHK.TRANS64.TRYWAIT P0, [R3+URZ+0x26840], R2 ;  /* 0x02684002030075a7 */ /* 0x008724000800017f */
[----:B----4-:R-:W-:Y:S05]  /*a750*/  @!P0 NANOSLEEP.SYNCS 0x989680 ;  /* 0x009896800000895d */ /* 0x010fea0003900000 */
[----:B------:R-:W4:Y:S02]  /*a760*/  @!P0 SYNCS.PHASECHK.TRANS64 P0, [R3+URZ+0x26840], R2 ;  /* 0x02684002030085a7 */ /* 0x000f24000800007f */
[----:B----4-:R-:W-:Y:S05]  /*a770*/  @!P0 BRA `(.L_x_3967) ;  /* 0xfffffffc00f08947 */ /* 0x010fea000383ffff */
[----:B------:R-:W-:Y:S05]  /*a780*/  BRA `(.L_x_3995) ;  /* 0xfffffff400287947 */ /* 0x000fea000383ffff */
.L_x_3969:
[----:B------:R-:W-:Y:S01]  /*a790*/  BSSY B0, `(.L_x_3996) ;  /* 0x0000006000007945 */ /* 0x000fe20003800000 */
[----:B------:R-:W-:-:S07]  /*a7a0*/  IMAD.MOV.U32 R15, RZ, RZ, -0x1 ;  /* 0xffffffffff0f7424 */ /* 0x000fce00078e00ff */
[----:B--2---:R-:W-:Y:S05]  /*a7b0*/  WARPSYNC.COLLECTIVE R15, `(.L_x_3997) ;  /* 0x000000000f0c7348 */ /* 0x004fea0003c00000 */
[----:B------:R-:W-:Y:S02]  /*a7c0*/  ELECT P6, UR62, PT ;  /* 0x00000000003e782f */ /* 0x000fe400038c0000 */
[----:B------:R-:W-:Y:S01]  /*a7d0*/  MOV R14, UR62 ;  /* 0x0000003e000e7c02 */ /* 0x000fe20008000f00 */
[----:B--2---:R-:W-:Y:S10]  /*a7e0*/  ENDCOLLECTIVE ;  /* 0x000000000000791b */ /* 0x004ff40003800000 */
.L_x_3997:
[----:B------:R-:W-:Y:S05]  /*a7f0*/  BSYNC B0 ;  /* 0x0000000000007941 */ /* 0x000fea0003800000 */
.L_x_3996:
[----:B------:R-:W-:Y:S01]  /*a800*/  PLOP3.LUT P0, PT, P6, PT, PT, 0x80, 0x0 ;  /* 0x000000000000781c */ /* 0x000fe2000370f070 */
[----:B------:R-:W-:-:S12]  /*a810*/  BRA `(.L_x_3998) ;  /* 0xfffffff400f07947 */ /* 0x000fd8000383ffff */
.L_x_3971:
[----:B-1----:R1:W3:Y:S02]  /*a820*/  SYNCS.PHASECHK.TRANS64.TRYWAIT P0, [R6+URZ], R5 ;  /* 0x00000005060075a7 */ /* 0x0022e4000800017f */
[----:B---3--:R-:W-:Y:S05]  /*a830*/  @!P0 NANOSLEEP.SYNCS 0x989680 ;  /* 0x009896800000895d */ /* 0x008fea0003900000 */
[----:B------:R-:W3:Y:S02]  /*a840*/  @!P0 SYNCS.PHASECHK.TRANS64 P0, [R6+URZ], R5 ;  /* 0x00000005060085a7 */ /* 0x000ee4000800007f */
[----:B---3--:R-:W-:Y:S05]  /*a850*/  @!P0 BRA `(.L_x_3971) ;  /* 0xfffffffc00f08947 */ /* 0x008fea000383ffff */
[----:B------:R-:W-:Y:S05]  /*a860*/  BRA `(.L_x_3999) ;  /* 0xfffffff800307947 */ /* 0x000fea000383ffff */
.L_x_3972:
[----:B---3--:R3:W4:Y:S02]  /*a870*/  SYNCS.PHASECHK.TRANS64.TRYWAIT P0, [R3+URZ], R2 ;  /* 0x00000002030075a7 */ /* 0x008724000800017f */
[----:B----4-:R-:W-:Y:S05]  /*a880*/  @!P0 NANOSLEEP.SYNCS 0x989680 ;  /* 0x009896800000895d */ /* 0x010fea0003900000 */
[----:B------:R-:W4:Y:S02]  /*a890*/  @!P0 SYNCS.PHASECHK.TRANS64 P0, [R3+URZ], R2 ;  /* 0x00000002030085a7 */ /* 0x000f24000800007f */
[----:B----4-:R-:W-:Y:S05]  /*a8a0*/  @!P0 BRA `(.L_x_3972) ;  /* 0xfffffffc00f08947 */ /* 0x010fea000383ffff */
[----:B------:R-:W-:Y:S05]  /*a8b0*/  BRA `(.L_x_4000) ;  /* 0xfffffff800247947 */ /* 0x000fea000383ffff */
.L_x_3974:
[----:B---3--:R3:W4:Y:S02]  /*a8c0*/  SYNCS.PHASECHK.TRANS64.TRYWAIT P0, [R0+URZ], R5 ;  /* 0x00000005000075a7 */ /* 0x008724000800017f */
[----:B----4-:R-:W-:Y:S05]  /*a8d0*/  @!P0 NANOSLEEP.SYNCS 0x989680 ;  /* 0x009896800000895d */ /* 0x010fea0003900000 */
[----:B------:R-:W4:Y:S02]  /*a8e0*/  @!P0 SYNCS.PHASECHK.TRANS64 P0, [R0+URZ], R5 ;  /* 0x00000005000085a7 */ /* 0x000f24000800007f */
[----:B----4-:R-:W-:Y:S05]  /*a8f0*/  @!P0 BRA `(.L_x_3974) ;  /* 0xfffffffc00f08947 */ /* 0x010fea000383ffff */
[----:B------:R-:W-:Y:S05]  /*a900*/  BRA `(.L_x_4001) ;  /* 0xfffffff800287947 */ /* 0x000fea000383ffff */
.L_x_4002:
        /* <DEDUP_REMOVED lines=15> */
.L_x_6582:


//--------------------- .text._ZN7cutlass13device_kernelIN5flash11enable_sm90INS1_16FlashAttnBwdSm90INS1_25CollectiveMainloopBwdSm90ILi2ELi2ELi2EN4cute5tupleIJNS5_1CILi1EEES8_S8_EEENS6_IJNS7_ILi64EEENS7_ILi128EEENS7_ILi96EEEEEENS_6half_tEfNS_4arch4Sm90ELb0ELb0ELb0ELb1ELb0ELb1ELb0ELb0ELi2ELi1ELi2ELi1ELb1EEENS1_24CollectiveEpilogueBwdGQAISD_fSG_Li256ELb1ELb0EEENS1_19SingleTileSchedulerILb1ELb0ELb0ELi128EEEEEEEEEvNT_6ParamsE --------------------------
	.section	.text._ZN7cutlass13device_kernelIN5flash11enable_sm90INS1_16FlashAttnBwdSm90INS1_25CollectiveMainloopBwdSm90ILi2ELi2ELi2EN4cute5tupleIJNS5_1CILi1EEES8_S8_EEENS6_IJNS7_ILi64EEENS7_ILi128EEENS7_ILi96EEEEEENS_6half_tEfNS_4arch4Sm90ELb0ELb0ELb0ELb1ELb0ELb1ELb0ELb0ELi2ELi1ELi2ELi1ELb1EEENS1_24CollectiveEpilogueBwdGQAISD_fSG_Li256ELb1ELb0EEENS1_19SingleTileSchedulerILb1ELb0ELb0ELi128EEEEEEEEEvNT_6ParamsE,"ax",@progbits
	.align	128
.text._ZN7cutlass13device_kernelIN5flash11enable_sm90INS1_16FlashAttnBwdSm90INS1_25CollectiveMainloopBwdSm90ILi2ELi2ELi2EN4cute5tupleIJNS5_1CILi1EEES8_S8_EEENS6_IJNS7_ILi64EEENS7_ILi128EEENS7_ILi96EEEEEENS_6half_tEfNS_4arch4Sm90ELb0ELb0ELb0ELb1ELb0ELb1ELb0ELb0ELi2ELi1ELi2ELi1ELb1EEENS1_24CollectiveEpilogueBwdGQAISD_fSG_Li256ELb1ELb0EEENS1_19SingleTileSchedulerILb1ELb0ELb0ELi128EEEEEEEEEvNT_6ParamsE:
        .type           _ZN7cutlass13device_kernelIN5flash11enable_sm90INS1_16FlashAttnBwdSm90INS1_25CollectiveMainloopBwdSm90ILi2ELi2ELi2EN4cute5tupleIJNS5_1CILi1EEES8_S8_EEENS6_IJNS7_ILi64EEENS7_ILi128EEENS7_ILi96EEEEEENS_6half_tEfNS_4arch4Sm90ELb0ELb0ELb0ELb1ELb0ELb1ELb0ELb0ELi2ELi1ELi2ELi1ELb1EEENS1_24CollectiveEpilogueBwdGQAISD_fSG_Li256ELb1ELb0EEENS1_19SingleTileSchedulerILb1ELb0ELb0ELi128EEEEEEEEEvNT_6ParamsE,@function
        .size           _ZN7cutlass13device_kernelIN5flash11enable_sm90INS1_16FlashAttnBwdSm90INS1_25CollectiveMainloopBwdSm90ILi2ELi2ELi2EN4cute5tupleIJNS5_1CILi1EEES8_S8_EEENS6_IJNS7_ILi64EEENS7_ILi128EEENS7_ILi96EEEEEENS_6half_tEfNS_4arch4Sm90ELb0ELb0ELb0ELb1ELb0ELb1ELb0ELb0ELi2ELi1ELi2ELi1ELb1EEENS1_24CollectiveEpilogueBwdGQAISD_fSG_Li256ELb1ELb0EEENS1_19SingleTileSchedulerILb1ELb0ELb0ELi128EEEEEEEEEvNT_6ParamsE,(.L_x_6583 - _ZN7cutlass13device_kernelIN5flash11enable_sm90INS1_16FlashAttnBwdSm90INS1_25CollectiveMainloopBwdSm90ILi2ELi2ELi2EN4cute5tupleIJNS5_1CILi1EEES8_S8_EEENS6_IJNS7_ILi64EEENS7_ILi128EEENS7_ILi96EEEEEENS_6half_tEfNS_4arch4Sm90ELb0ELb0ELb0ELb1ELb0ELb1ELb0ELb0ELi2ELi1ELi2ELi1ELb1EEENS1_24CollectiveEpilogueBwdGQAISD_fSG_Li256ELb1ELb0EEENS1_19SingleTileSchedulerILb1ELb0ELb0ELi128EEEEEEEEEvNT_6ParamsE)
        .other          _ZN7cutlass13device_kernelIN5flash11enable_sm90INS1_16FlashAttnBwdSm90INS1_25CollectiveMainloopBwdSm90ILi2ELi2ELi2EN4cute5tupleIJNS5_1CILi1EEES8_S8_EEENS6_IJNS7_ILi64EEENS7_ILi128EEENS7_ILi96EEEEEENS_6half_tEfNS_4arch4Sm90ELb0ELb0ELb0ELb1ELb0ELb1ELb0ELb0ELi2ELi1ELi2ELi1ELb1EEENS1_24CollectiveEpilogueBwdGQAISD_fSG_Li256ELb1ELb0EEENS1_19SingleTileSchedulerILb1ELb0ELb0ELi128EEEEEEEEEvNT_6ParamsE,@"STO_CUDA_ENTRY STV_DEFAULT"
_ZN7cutlass13device_kernelIN5flash11enable_sm90INS1_16FlashAttnBwdSm90INS1_25CollectiveMainloopBwdSm90ILi2ELi2ELi2EN4cute5tupleIJNS5_1CILi1EEES8_S8_EEENS6_IJNS7_ILi64EEENS7_ILi128EEENS7_ILi96EEEEEENS_6half_tEfNS_4arch4Sm90ELb0ELb0ELb0ELb1ELb0ELb1ELb0ELb0ELi2ELi1ELi2ELi1ELb1EEENS1_24CollectiveEpilogueBwdGQAISD_fSG_Li256ELb1ELb0EEENS1_19SingleTileSchedulerILb1ELb0ELb0ELi128EEEEEEEEEvNT_6ParamsE:
        /* <DEDUP_REMOVED lines=23> */
.L_x_4004:
[----:B------:R-:W-:Y:S05]  /*0170*/  BSYNC B0 ;  /* 0x0000000000007941 */ /* 0x000fea0003800000 */
.L_x_4003:
        /* <DEDUP_REMOVED lines=37> */
.L_x_4005:
        /* <DEDUP_REMOVED lines=22> */
.L_x_4006:
[----:B------:R-:W-:Y:S01]  /*0530*/  PLOP3.LUT P0, PT, PT, PT, UP0, 0x80, 0x0 ;  /* 0x000000000000781c */ /* 0x000fe20003f0f008 */
[----:B------:R-:W-:Y:S01]  /*0540*/  NOP ;  /* 0x0000000000007918 */ /* 0x000fe20000000000 */
[----:B------:R-:W-:Y:S01]  /*0550*/  ULDC.64 UR46, c[0x0][0x208] ;  /* 0x00008200002e7ab9 */ /* 0x000fe20000000a00 */
[----:B------:R-:W-:Y:S01]  /*0560*/  BSSY B6, `(.L_x_4007) ;  /* 0x000081e000067945 */ /* 0x000fe20003800000 */
[----:B-12-4-:R-:W-:Y:S09]  /*0570*/  BAR.SYNC.DEFER_BLOCKING 0x0 ;  /* 0x0000000000007b1d */ /* 0x016ff20000010000 */
[----:B------:R-:W-:Y:S05]  /*0580*/  @!P0 BRA `(.L_x_4008) ;  /* 0x00000048002c8947 */ /* 0x000fea0003800000 */
.L_x_4009:
        /* <DEDUP_REMOVED lines=21> */
.L_x_4010:
        /* <DEDUP_REMOVED lines=14> */
.L_x_4012:
[----:B------:R-:W-:-:S05]  /*07c0*/  ULDC UR4, c[0x0][0x8c4] ;  /* 0x0002310000047ab9 */ /* 0x000fca0000000800 */
.L_x_4011:
        /* <DEDUP_REMOVED lines=21> */
.L_x_4014:
        /* <DEDUP_REMOVED lines=14> */
.L_x_4015:
        /* <DEDUP_REMOVED lines=10> */
.L_x_4016:
        /* <DEDUP_REMOVED lines=11> */
.L_x_4017:
        /* <DEDUP_REMOVED lines=71> */
.L_x_4020:
        /* <DEDUP_REMOVED lines=15> */
.L_x_4019:
        /* <DEDUP_REMOVED lines=22> */
.L_x_4022:
        /* <DEDUP_REMOVED lines=15> */
.L_x_4021:
[----:B------:R-:W-:Y:S01]  /*1300*/  SHF.R.S32.HI R25, RZ, 0x1f, R22 ;  /* 0x0000001fff197819 */ /* 0x000fe20000011416 */
[----:B------:R-:W-:-:S03]  /*1310*/  UMOV UR4, 0xffffffff ;  /* 0xffffffff00047882 */ /* 0x000fc60000000000 */
[----:B------:R-:W-:-:S04]  /*1320*/  LEA.HI R0, R25, R22, RZ, 0x7 ;  /* 0x0000001619007211 */ /* 0x000fc800078f38ff */
[----:B------:R-:W-:Y:S01]  /*1330*/  SHF.R.S32.HI R16, RZ, 0x7, R0 ;  /* 0x00000007ff107819 */ /* 0x000fe20000011400 */
[----:B------:R-:W-:Y:S06]  /*1340*/  BRA.DIV UR4, `(.L_x_4023) ;  /* 0x0000007604047947 */ /* 0x000fec000b800000 */
[----:B------:R1:W2:Y:S02]  /*1350*/  SHFL.IDX PT, R14, R16, RZ, 0x1f ;  /* 0x00001fff100e7589 */ /* 0x0002a400000e0000 */
.L_x_4100:
        /* <DEDUP_REMOVED lines=14> */
.L_x_4024:
        /* <DEDUP_REMOVED lines=19> */
.L_x_4026:
        /* <DEDUP_REMOVED lines=119> */
[----:B------:R-:W-:Y:S02]  /*1ce0*/  USHF.R.S32.HI UR7, URZ, 0x6, UR6 ;  /* 0x000000063f077899 */ /* 0x000fe40008011406 */
[----:B------:R-:W-:Y:S01]  /*1cf0*/  ULOP3.LUT UR11, UR38, 0x1, URZ, 0xfc, !UPT ;  /* 0x00000001260b7892 */ /* 0x000fe2000f8efc3f */
[----:B------:R-:W-:Y:S01]  /*1d00*/  UMOV UR4, URZ ;  /* 0x0000003f00047c82 */ /* 0x000fe20008000000 */
[----:B------:R-:W-:Y:S01]  /*1d10*/  UMOV UR5, URZ ;  /* 0x0000003f00057c82 */ /* 0x000fe20008000000 */
[----:B------:R-:W-:Y:S01]  /*1d20*/  UMOV UR6, URZ ;  /* 0x0000003f00067c82 */ /* 0x000fe20008000000 */
[----:B-1-34-:R-:W-:-:S08]  /*1d30*/  ULDC UR13, c[0x0][0x744] ;  /* 0x0001d100000d7ab9 */ /* 0x01afd00000000800 */
.L_x_4037:
[----:B------:R-:W-:-:S06]  /*1d40*/  UISETP.NE.AND UP0, UPT, UR11, 0x3, UPT ;  /* 0x000000030b00788c */ /* 0x000fcc000bf05270 */
[----:B------:R-:W-:-:S13]  /*1d50*/  PLOP3.LUT P0, PT, PT, PT, UP0, 0x80, 0x0 ;  /* 0x000000000000781c */ /* 0x000fda0003f0f008 */
[----:B-1----:R-:W-:Y:S05]  /*1d60*/  @!P0 BRA `(.L_x_4027) ;  /* 0x0000000000048947 */ /* 0x002fea0003800000 */
[----:B------:R-:W-:Y:S01]  /*1d70*/  BPT.TRAP 0x1 ;  /* 0x000000040000795c */ /* 0x000fe20000300000 */
.L_x_4027:
[----:B------:R-:W-:Y:S01]  /*1d80*/  R2UR UR8, R18 ;  /* 0x00000000120872ca */ /* 0x000fe200000e0000 */
[----:B------:R-:W-:-:S05]  /*1d90*/  IMAD.U32 R16, RZ, RZ, UR5 ;  /* 0x00000005ff107e24 */ /* 0x000fca000f8e00ff */
[----:B------:R-:W-:-:S07]  /*1da0*/  SHF.L.U32 R16, R16, 0x1f, RZ ;  /* 0x0000001f10107819 */ /* 0x000fce00000006ff */
[----:B------:R-:W-:-:S09]  /*1db0*/  ULEA UR8, UR6, UR8, 0x3 ;  /* 0x0000000806087291 */ /* 0x000fd2000f8e183f */
[----:B------:R1:W2:Y:S01]  /*1dc0*/  SYNCS.PHASECHK.TRANS64.TRYWAIT P1, [UR8+0x26810], R16 ;  /* 0x02681010ff0075a7 */ /* 0x0002a20008020148 */
[----:B------:R-:W-:Y:S05]  /*1dd0*/  @!P0 BRA `(.L_x_4028) ;  /* 0x0000000000048947 */ /* 0x000fea0003800000 */
[----:B------:R-:W-:Y:S01]  /*1de0*/  BPT.TRAP 0x1 ;  /* 0x000000040000795c */ /* 0x000fe20000300000 */
.L_x_4028:
[----:B--2---:R-:W-:Y:S05]  /*1df0*/  @P1 BRA `(.L_x_4029) ;  /* 0x0000000000081947 */ /* 0x004fea0003800000 */
[----:B------:R-:W2:Y:S02]  /*1e00*/  SYNCS.PHASECHK.TRANS64.TRYWAIT P1, [UR8+0x26810], R16 ;  /* 0x02681010ff0075a7 */ /* 0x000ea40008020148 */
[----:B--2---:R-:W-:Y:S05]  /*1e10*/  @!P1 BRA `(.L_x_4030) ;  /* 0x0000006800849947 */ /* 0x004fea0003800000 */
.L_x_4029:
        /* <DEDUP_REMOVED lines=67> */
.L_x_4031:
[----:B------:R1:W1:Y:S01]  /*2250*/  SYNCS.PHASECHK.TRANS64.TRYWAIT P1, [UR8+0x26830], R16 ;  /* 0x02683010ff0075a7 */ /* 0x0002620008020148 */
[----:B------:R-:W-:Y:S05]  /*2260*/  @!P0 BRA `(.L_x_4032) ;  /* 0x0000000000048947 */ /* 0x000fea0003800000 */
[----:B------:R-:W-:Y:S01]  /*2270*/  BPT.TRAP 0x1 ;  /* 0x000000040000795c */ /* 0x000fe20000300000 */
.L_x_4032:
[----:B-1----:R-:W-:Y:S05]  /*2280*/  @P1 BRA `(.L_x_4033) ;  /* 0x0000000000081947 */ /* 0x002fea0003800000 */
[----:B------:R-:W1:Y:S02]  /*2290*/  SYNCS.PHASECHK.TRANS64.TRYWAIT P1, [UR8+0x26830], R16 ;  /* 0x02683010ff0075a7 */ /* 0x000e640008020148 */
[----:B-1----:R-:W-:Y:S05]  /*22a0*/  @!P1 BRA `(.L_x_4034) ;  /* 0x0000006400789947 */ /* 0x002fea0003800000 */
.L_x_4033:
        /* <DEDUP_REMOVED lines=440> */
.L_x_4035:
        /* <DEDUP_REMOVED lines=46> */
.L_x_4036:
        /* <DEDUP_REMOVED lines=66> */
.L_x_4018:
        /* <DEDUP_REMOVED lines=101> */
.L_x_4040:
[----:B------:R-:W-:Y:S01]  /*4b80*/  @P0 ELECT P1, URZ, PT ;  /* 0x00000000003f082f */ /* 0x000fe20003820000 */
[----:B------:R2:W-:-:S12]  /*4b90*/  UBLKRED.G.S.ADD.F32.RN [UR6], [UR4], UR5, desc[UR8] ;  /* 0x00000806040073bb */ /* 0x0005d800080a1405 */
[----:B------:R-:W-:Y:S02]  /*4ba0*/  @P1 PLOP3.LUT P0, PT, P1, PT, PT, 0x8, 0x0 ;  /* 0x000000000000181c */ /* 0x000fe40000f0e170 */
[----:B------:R-:W-:-:S11]  /*4bb0*/  PLOP3.LUT P1, PT, PT, PT, PT, 0x8, 0x0 ;  /* 0x000000000000781c */ /* 0x000fd60003f2e170 */
[----:B--2---:R-:W-:Y:S05]  /*4bc0*/  @P0 BRA.U.ANY `(.L_x_4040) ;  /* 0xfffffffd00ec0947 */ /* 0x004fea000393ffff */
[----:B------:R0:W-:Y:S01]  /*4bd0*/  UTMACMDFLUSH ;  /* 0x00000000000079b7 */ /* 0x0001e20000000000 */
[----:B------:R-:W-:-:S04]  /*4be0*/  DEPBAR.LE SB0, 0x0 ;  /* 0x000080000000791a */ /* 0x000fc80000000000 */
.L_x_4039:
[----:B------:R-:W-:Y:S05]  /*4bf0*/  BSYNC B0 ;  /* 0x0000000000007941 */ /* 0x000fea0003800000 */
.L_x_4038:
        /* <DEDUP_REMOVED lines=28> */
.L_x_4041:
        /* <DEDUP_REMOVED lines=8> */
.L_x_4008:
        /* <DEDUP_REMOVED lines=20> */
.L_x_4043:
        /* <DEDUP_REMOVED lines=13> */
.L_x_4045:
[----:B------:R-:W-:-:S05]  /*5050*/  ULDC UR5, c[0x0][0x8c4] ;  /* 0x0002310000057ab9 */ /* 0x000fca0000000800 */
.L_x_4044:
        /* <DEDUP_REMOVED lines=40> */
.L_x_4046:
        /* <DEDUP_REMOVED lines=49> */
.L_x_4060:
        /* <DEDUP_REMOVED lines=21> */
.L_x_4049:
[----:B------:R-:W-:Y:S05]  /*5740*/  BSYNC B0 ;  /* 0x0000000000007941 */ /* 0x000fea0003800000 */
.L_x_4048:
        /* <DEDUP_REMOVED lines=13> */
.L_x_4051:
[----:B------:R-:W-:Y:S05]  /*5820*/  BSYNC B0 ;  /* 0x0000000000007941 */ /* 0x000fea0003800000 */
.L_x_4050:
[----:B------:R-:W-:Y:S06]  /*5830*/  BAR.ARV 0xa, 0xa0 ;  /* 0x0282800000007b1d */ /* 0x000fec0000002000 */
[----:B------:R-:W-:Y:S04]  /*5840*/  BSSY B0, `(.L_x_4052) ;  /* 0x0000003000007945 */ /* 0x000fe80003800000 */
[----:B------:R-:W-:Y:S05]  /*5850*/  @!P0 BRA `(.L_x_4053) ;  /* 0x0000000000048947 */ /* 0x000fea0003800000 */
[----:B------:R-:W-:-:S04]  /*5860*/  DEPBAR.LE SB0, 0x0 ;  /* 0x000080000000791a */ /* 0x000fc80000000000 */
.L_x_4053:
[----:B------:R-:W-:Y:S05]  /*5870*/  BSYNC B0 ;  /* 0x0000000000007941 */ /* 0x000fea0003800000 */
.L_x_4052:
        /* <DEDUP_REMOVED lines=13> */
.L_x_4055:
[----:B------:R-:W-:Y:S05]  /*5950*/  BSYNC B0 ;  /* 0x0000000000007941 */ /* 0x000fea0003800000 */
.L_x_4054:
        /* <DEDUP_REMOVED lines=13> */
.L_x_4057:
[----:B------:R-:W-:Y:S05]  /*5a30*/  BSYNC B0 ;  /* 0x0000000000007941 */ /* 0x000fea0003800000 */
.L_x_4056:
[----:B------:R-:W-:Y:S01]  /*5a40*/  VIADD R0, R0, 0xfffffffe ;  /* 0xfffffffe00007836 */ /* 0x000fe20000000000 */
[----:B------:R-:W-:Y:S06]  /*5a50*/  BAR.ARV 0xa, 0xa0 ;  /* 0x0282800000007b1d */ /* 0x000fec0000002000 */
[----:B------:R-:W-:Y:S01]  /*5a60*/  BSSY B0, `(.L_x_4058) ;  /* 0x0000004000007945 */ /* 0x000fe20003800000 */
[----:B------:R-:W-:-:S03]  /*5a70*/  ISETP.NE.AND P1, PT, R0, RZ, PT ;  /* 0x000000ff0000720c */ /* 0x000fc60003f25270 */
[----:B------:R-:W-:Y:S10]  /*5a80*/  @!P0 BRA `(.L_x_4059) ;  /* 0x0000000000048947 */ /* 0x000ff40003800000 */
[----:B------:R-:W-:-:S04]  /*5a90*/  DEPBAR.LE SB0, 0x0 ;  /* 0x000080000000791a */ /* 0x000fc80000000000 */
.L_x_4059:
[----:B------:R-:W-:Y:S05]  /*5aa0*/  BSYNC B0 ;  /* 0x0000000000007941 */ /* 0x000fea0003800000 */
.L_x_4058:
[----:B------:R-:W-:Y:S06]  /*5ab0*/  BAR.ARV 0xb, 0xa0 ;  /* 0x02c2800000007b1d */ /* 0x000fec0000002000 */
[----:B------:R-:W-:Y:S02]  /*5ac0*/  UIADD3 UR5, UR5, 0x2, URZ ;  /* 0x0000000205057890 */ /* 0x000fe4000fffe03f */
[----:B------:R-:W-:Y:S01]  /*5ad0*/  UIADD3 UR4, UR4, 0x1, URZ ;  /* 0x0000000104047890 */ /* 0x000fe2000fffe03f */
[----:B------:R-:W-:Y:S11]  /*5ae0*/  @P1 BRA `(.L_x_4060) ;  /* 0xfffffff800c01947 */ /* 0x000ff6000383ffff */
[----:B------:R-:W-:-:S12]  /*5af0*/  UIADD3 UR6, UR16, 0x3000, URZ ;  /* 0x0000300010067890 */ /* 0x000fd8000fffe03f */
.L_x_4047:
        /* <DEDUP_REMOVED lines=19> */
.L_x_4062:
[----:B------:R-:W-:Y:S05]  /*5c30*/  BSYNC B0 ;  /* 0x0000000000007941 */ /* 0x000fea0003800000 */
.L_x_4061:
        /* <DEDUP_REMOVED lines=19> */
.L_x_4064:
[----:B------:R-:W-:Y:S05]  /*5d70*/  BSYNC B0 ;  /* 0x0000000000007941 */ /* 0x000fea0003800000 */
.L_x_4063:
[----:B------:R-:W-:Y:S06]  /*5d80*/  BAR.ARV 0xa, 0xa0 ;  /* 0x0282800000007b1d */ /* 0x000fec0000002000 */
[----:B------:R-:W-:Y:S04]  /*5d90*/  BSSY B0, `(.L_x_4065) ;  /* 0x0000003000007945 */ /* 0x000fe80003800000 */
[----:B------:R-:W-:Y:S05]  /*5da0*/  @!P0 BRA `(.L_x_4066) ;  /* 0x0000000000048947 */ /* 0x000fea0003800000 */
[----:B------:R-:W-:-:S04]  /*5db0*/  DEPBAR.LE SB0, 0x0 ;  /* 0x000080000000791a */ /* 0x000fc80000000000 */
.L_x_4066:
[----:B------:R-:W-:Y:S05]  /*5dc0*/  BSYNC B0 ;  /* 0x0000000000007941 */ /* 0x000fea0003800000 */
.L_x_4065:
[----:B------:R-:W-:Y:S06]  /*5dd0*/  BAR.ARV 0xb, 0xa0 ;  /* 0x02c2800000007b1d */ /* 0x000fec0000002000 */
[----:B------:R-:W-:Y:S05]  /*5de0*/  BRA `(.L_x_4013) ;  /* 0x0000002800547947 */ /* 0x000fea0003800000 */
.L_x_4042:
        /* <DEDUP_REMOVED lines=13> */
.L_x_4067:
        /* <DEDUP_REMOVED lines=14> */
.L_x_4069:
[----:B------:R-:W-:-:S05]  /*5fa0*/  ULDC UR4, c[0x0][0x8c4] ;  /* 0x0002310000047ab9 */ /* 0x000fca0000000800 */
.L_x_4068:
        /* <DEDUP_REMOVED lines=56> */
.L_x_4071:
        /* <DEDUP_REMOVED lines=63> */
.L_x_4101:
        /* <DEDUP_REMOVED lines=13> */
.L_x_4074:
        /* <DEDUP_REMOVED lines=125> */
.L_x_4085:
[----:B------:R-:W-:-:S04]  /*6fc0*/  SHF.L.U32 R21, R9, 0x1f, RZ ;  /* 0x0000001f09157819 */ /* 0x000fc800000006ff */
[----:B-1----:R-:W1:Y:S02]  /*6fd0*/  SYNCS.PHASECHK.TRANS64.TRYWAIT P1, [R0+URZ+0x26840], R21 ;  /* 0x02684015000075a7 */ /* 0x002e64000802017f */
[----:B-12---:R-:W-:Y:S05]  /*6fe0*/  @!P1 BRA `(.L_x_4077) ;  /* 0x0000001800549947 */ /* 0x006fea0003800000 */
.L_x_4102:
[----:B------:R-:W-:Y:S05]  /*6ff0*/  @P0 BRA `(.L_x_4078) ;  /* 0x0000000000140947 */ /* 0x000fea0003800000 */
[----:B------:R-:W-:Y:S01]  /*7000*/  ISETP.NE.AND P1, PT, R16, RZ, PT ;  /* 0x000000ff1000720c */ /* 0x000fe20003f25270 */
[----:B------:R-:W-:-:S04]  /*7010*/  IMAD.MOV.U32 R3, RZ, RZ, 0x3100 ;  /* 0x00003100ff037424 */ /* 0x000fc800078e00ff */
[----:B------:R2:W-:Y:S08]  /*7020*/  SYNCS.ARRIVE.TRANS64 RZ, [R0+URZ+0x26830], R3 ;  /* 0x0268300300ff79a7 */ /* 0x0005f0000800003f */
[----:B------:R-:W-:Y:S05]  /*7030*/  @!P1 BRA `(.L_x_4078) ;  /* 0x0000000000049947 */ /* 0x000fea0003800000 */
[----:B------:R-:W-:Y:S01]  /*7040*/  BPT.TRAP 0x1 ;  /* 0x000000040000795c */ /* 0x000fe20000300000 */
.L_x_4078:
        /* <DEDUP_REMOVED lines=43> */
.L_x_4103:
[----:B------:R-:W-:Y:S05]  /*7300*/  @P0 BRA `(.L_x_4080) ;  /* 0x0000000000140947 */ /* 0x000fea0003800000 */
[----:B------:R-:W-:Y:S01]  /*7310*/  ISETP.NE.AND P1, PT, R16, RZ, PT ;  /* 0x000000ff1000720c */ /* 0x000fe20003f25270 */
[----:B------:R-:W-:-:S04]  /*7320*/  IMAD.MOV.U32 R3, RZ, RZ, 0x3100 ;  /* 0x00003100ff037424 */ /* 0x000fc800078e00ff */
[----:B------:R3:W-:Y:S08]  /*7330*/  SYNCS.ARRIVE.TRANS64 RZ, [R0+URZ+0x26818], R3 ;  /* 0x0268180300ff79a7 */ /* 0x0007f0000800003f */
[----:B------:R-:W-:Y:S05]  /*7340*/  @!P1 BRA `(.L_x_4080) ;  /* 0x0000000000049947 */ /* 0x000fea0003800000 */
[----:B------:R-:W-:Y:S01]  /*7350*/  BPT.TRAP 0x1 ;  /* 0x000000040000795c */ /* 0x000fe20000300000 */
.L_x_4080:
        /* <DEDUP_REMOVED lines=36> */
.L_x_4104:
        /* <DEDUP_REMOVED lines=9> */
.L_x_4082:
        /* <DEDUP_REMOVED lines=38> */
.L_x_4106:
[----:B------:R-:W-:Y:S05]  /*7890*/  @P0 BRA `(.L_x_4084) ;  /* 0x0000000000140947 */ /* 0x000fea0003800000 */
[----:B------:R-:W-:Y:S01]  /*78a0*/  ISETP.NE.AND P1, PT, R16, RZ, PT ;  /* 0x000000ff1000720c */ /* 0x000fe20003f25270 */
[----:B-1----:R-:W-:-:S04]  /*78b0*/  IMAD.MOV.U32 R5, RZ, RZ, 0x3100 ;  /* 0x00003100ff057424 */ /* 0x002fc800078e00ff */
[----:B------:R2:W-:Y:S08]  /*78c0*/  SYNCS.ARRIVE.TRANS64 RZ, [R0+URZ+0x26810], R5 ;  /* 0x0268100500ff79a7 */ /* 0x0005f0000800003f */
[----:B------:R-:W-:Y:S05]  /*78d0*/  @!P1 BRA `(.L_x_4084) ;  /* 0x0000000000049947 */ /* 0x000fea0003800000 */
[----:B------:R-:W-:Y:S01]  /*78e0*/  BPT.TRAP 0x1 ;  /* 0x000000040000795c */ /* 0x000fe20000300000 */
.L_x_4084:
        /* <DEDUP_REMOVED lines=37> */
.L_x_4076:
[----:B------:R-:W-:-:S13]  /*7b40*/  ISETP.NE.AND P1, PT, R13, RZ, PT ;  /* 0x000000ff0d00720c */ /* 0x000fda0003f25270 */
[----:B------:R-:W-:Y:S05]  /*7b50*/  @!P1 BRA `(.L_x_4075) ;  /* 0x0000000400689947 */ /* 0x000fea0003800000 */
[----:B------:R-:W-:-:S04]  /*7b60*/  SHF.L.U32 R7, R9, 0x1f, RZ ;  /* 0x0000001f09077819 */ /* 0x000fc800000006ff */
[----:B------:R-:W1:Y:S02]  /*7b70*/  SYNCS.PHASECHK.TRANS64.TRYWAIT P1, [R0+URZ+0x26840], R7 ;  /* 0x02684007000075a7 */ /* 0x000e64000802017f */
[----:B-1----:R-:W-:Y:S05]  /*7b80*/  @!P1 BRA `(.L_x_4086) ;  /* 0x0000000c00c09947 */ /* 0x002fea0003800000 */
.L_x_4107:
[----:B------:R-:W-:Y:S05]  /*7b90*/  @P0 BRA `(.L_x_4087) ;  /* 0x0000000000140947 */ /* 0x000fea0003800000 */
[----:B------:R-:W-:Y:S01]  /*7ba0*/  ISETP.NE.AND P1, PT, R16, RZ, PT ;  /* 0x000000ff1000720c */ /* 0x000fe20003f25270 */
[----:B------:R-:W-:-:S04]  /*7bb0*/  IMAD.MOV.U32 R5, RZ, RZ, 0x3100 ;  /* 0x00003100ff057424 */ /* 0x000fc800078e00ff */
[----:B------:R2:W-:Y:S08]  /*7bc0*/  SYNCS.ARRIVE.TRANS64 RZ, [R0+URZ+0x26830], R5 ;  /* 0x0268300500ff79a7 */ /* 0x0005f0000800003f */
[----:B------:R-:W-:Y:S05]  /*7bd0*/  @!P1 BRA `(.L_x_4087) ;  /* 0x0000000000049947 */ /* 0x000fea0003800000 */
[----:B------:R-:W-:Y:S01]  /*7be0*/  BPT.TRAP 0x1 ;  /* 0x000000040000795c */ /* 0x000fe20000300000 */
.L_x_4087:
        /* <DEDUP_REMOVED lines=41> */
.L_x_4108:
[----:B------:R-:W-:Y:S05]  /*7e80*/  @P0 BRA `(.L_x_4089) ;  /* 0x0000000000140947 */ /* 0x000fea0003800000 */
[----:B------:R-:W-:Y:S01]  /*7e90*/  ISETP.NE.AND P0, PT, R16, RZ, PT ;  /* 0x000000ff1000720c */ /* 0x000fe20003f05270 */
[----:B------:R-:W-:-:S04]  /*7ea0*/  IMAD.MOV.U32 R5, RZ, RZ, 0x3100 ;  /* 0x00003100ff057424 */ /* 0x000fc800078e00ff */
[----:B------:R3:W-:Y:S08]  /*7eb0*/  SYNCS.ARRIVE.TRANS64 RZ, [R0+URZ+0x26818], R5 ;  /* 0x0268180500ff79a7 */ /* 0x0007f0000800003f */
[----:B------:R-:W-:Y:S05]  /*7ec0*/  @!P0 BRA `(.L_x_4089) ;  /* 0x0000000000048947 */ /* 0x000fea0003800000 */
[----:B------:R-:W-:Y:S01]  /*7ed0*/  BPT.TRAP 0x1 ;  /* 0x000000040000795c */ /* 0x000fe20000300000 */
.L_x_4089:
        /* <DEDUP_REMOVED lines=34> */
.L_x_4075:
[----:B------:R-:W3:Y:S01]  /*8100*/  S2R R2, SR_TID.X ;  /* 0x0000000000027919 */ /* 0x000ee20000002100 */
[----:B------:R-:W-:Y:S01]  /*8110*/  IMAD R3, R12, 0x8, R0 ;  /* 0x000000080c037824 */ /* 0x000fe200078e0200 */
[----:B---3--:R-:W-:Y:S02]  /*8120*/  LOP3.LUT R4, R2, 0x7f, RZ, 0xc0, !PT ;  /* 0x0000007f02047812 */ /* 0x008fe400078ec0ff */
[----:B------:R-:W-:Y:S02]  /*8130*/  SHF.L.U32 R2, R9, 0x1f, RZ ;  /* 0x0000001f09027819 */ /* 0x000fe400000006ff */
[----:B------:R-:W-:Y:S02]  /*8140*/  ISETP.NE.AND P1, PT, R4, RZ, PT ;  /* 0x000000ff0400720c */ /* 0x000fe40003f25270 */
[----:B------:R-:W3:Y:S02]  /*8150*/  SYNCS.PHASECHK.TRANS64.TRYWAIT P0, [R3+URZ+0x26840], R2 ;  /* 0x02684002030075a7 */ /* 0x000ee4000800017f */
[----:B---3--:R-:W-:Y:S09]  /*8160*/  @!P0 BRA `(.L_x_4090) ;  /* 0x0000000800708947 */ /* 0x008ff20003800000 */
.L_x_4109:
[----:B------:R-:W-:Y:S05]  /*8170*/  @P1 BRA `(.L_x_4091) ;  /* 0x0000000000181947 */ /* 0x000fea0003800000 */
[----:B------:R-:W4:Y:S01]  /*8180*/  S2R R4, SR_TID.X ;  /* 0x0000000000047919 */ /* 0x000f220000002100 */
[----:B---3--:R-:W-:-:S04]  /*8190*/  IMAD.MOV.U32 R2, RZ, RZ, 0x3100 ;  /* 0x00003100ff027424 */ /* 0x008fc800078e00ff */
[----:B------:R3:W-:Y:S01]  /*81a0*/  SYNCS.ARRIVE.TRANS64 RZ, [R3+URZ+0x26830], R2 ;  /* 0x0268300203ff79a7 */ /* 0x0007e2000800003f */
[----:B----4-:R-:W-:-:S13]  /*81b0*/  LOP3.LUT P0, RZ, R4, 0x1f, RZ, 0xc0, !PT ;  /* 0x0000001f04ff7812 */ /* 0x010fda000780c0ff */
[----:B---3--:R-:W-:Y:S05]  /*81c0*/  @!P0 BRA `(.L_x_4091) ;  /* 0x0000000000048947 */ /* 0x008fea0003800000 */
[----:B------:R-:W-:Y:S01]  /*81d0*/  BPT.TRAP 0x1 ;  /* 0x000000040000795c */ /* 0x000fe20000300000 */
.L_x_4091:
        /* <DEDUP_REMOVED lines=48> */
.L_x_4072:
[----:B------:R-:W-:Y:S05]  /*84e0*/  BSYNC B0 ;  /* 0x0000000000007941 */ /* 0x000fea0003800000 */
.L_x_4070:
[----:B------:R-:W-:-:S03]  /*84f0*/  UMOV UR8, 0xffffffff ;  /* 0xffffffff00087882 */ /* 0x000fc60000000000 */
[----:B------:R-:W-:Y:S05]  /*8500*/  BRA.DIV UR8, `(.L_x_4092) ;  /* 0x00000006089c7947 */ /* 0x000fea000b800000 */
[----:B------:R-:W-:-:S13]  /*8510*/  ELECT P0, URZ, PT ;  /* 0x00000000003f782f */ /* 0x000fda0003800000 */
.L_x_4112:
[----:B------:R-:W-:Y:S05]  /*8520*/  @!P0 BRA `(.L_x_4013) ;  /* 0x0000000000848947 */ /* 0x000fea0003800000 */
[----:B------:R-:W-:-:S06]  /*8530*/  ULOP3.LUT UR8, UR38, 0x2, URZ, 0xfc, !UPT ;  /* 0x0000000226087892 */ /* 0x000fcc000f8efc3f */
[----:B------:R-:W-:-:S05]  /*8540*/  IMAD.U32 R2, RZ, RZ, UR8 ;  /* 0x00000008ff027e24 */ /* 0x000fca000f8e00ff */
[----:B------:R-:W-:-:S13]  /*8550*/  ISETP.NE.AND P0, PT, R2, 0x3, PT ;  /* 0x000000030200780c */ /* 0x000fda0003f05270 */
[----:B------:R-:W-:Y:S05]  /*8560*/  @!P0 BRA `(.L_x_4093) ;  /* 0x0000000000048947 */ /* 0x000fea0003800000 */
[----:B--2---:R-:W-:Y:S01]  /*8570*/  BPT.TRAP 0x1 ;  /* 0x000000040000795c */ /* 0x004fe20000300000 */
.L_x_4093:
        /* <DEDUP_REMOVED lines=15> */
.L_x_4113:
[----:B------:R-:W3:Y:S02]  /*8670*/  SYNCS.PHASECHK.TRANS64.TRYWAIT P1, [R3+URZ], R2 ;  /* 0x00000002030075a7 */ /* 0x000ee4000802017f */
[----:B---3--:R-:W-:Y:S05]  /*8680*/  @!P1 BRA `(.L_x_4095) ;  /* 0x0000000400749947 */ /* 0x008fea0003800000 */
.L_x_4114:
[----:B------:R-:W-:Y:S05]  /*8690*/  @!P0 BRA `(.L_x_4096) ;  /* 0x0000000000048947 */ /* 0x000fea0003800000 */
[----:B--2---:R-:W-:Y:S01]  /*86a0*/  BPT.TRAP 0x1 ;  /* 0x000000040000795c */ /* 0x004fe20000300000 */
.L_x_4096:
[----:B---3--:R-:W-:-:S04]  /*86b0*/  VIADD R3, R7, 0x26840 ;  /* 0x0002684007037836 */ /* 0x008fc80000000000 */
[----:B------:R-:W-:-:S04]  /*86c0*/  IMAD R0, R0, 0x8, R3 ;  /* 0x0000000800007824 */ /* 0x000fc800078e0203 */
[----:B------:R-:W3:Y:S02]  /*86d0*/  SYNCS.PHASECHK.TRANS64.TRYWAIT P0, [R0+URZ], R5 ;  /* 0x00000005000075a7 */ /* 0x000ee4000800017f */
[----:B---3--:R-:W-:Y:S05]  /*86e0*/  @!P0 BRA `(.L_x_4097) ;  /* 0x0000000400708947 */ /* 0x008fea0003800000 */
.L_x_4115:
[----:B------:R-:W-:-:S07]  /*86f0*/  IMAD R3, R4, 0x8, R3 ;  /* 0x0000000804037824 */ /* 0x000fce00078e0203 */
.L_x_4098:
[----:B----4-:R4:W1:Y:S02]  /*8700*/  SYNCS.PHASECHK.TRANS64.TRYWAIT P0, [R3+URZ], R2 ;  /* 0x00000002030075a7 */ /* 0x010864000800017f */
[----:B-1----:R-:W-:Y:S05]  /*8710*/  @!P0 NANOSLEEP.SYNCS 0x989680 ;  /* 0x009896800000895d */ /* 0x002fea0003900000 */
[----:B------:R-:W1:Y:S02]  /*8720*/  @!P0 SYNCS.PHASECHK.TRANS64 P0, [R3+URZ], R2 ;  /* 0x00000002030085a7 */ /* 0x000e64000800007f */
[----:B-1----:R-:W-:Y:S05]  /*8730*/  @!P0 BRA `(.L_x_4098) ;  /* 0xfffffffc00f08947 */ /* 0x002fea000383ffff */
.L_x_4013:
[----:B--2---:R-:W-:Y:S05]  /*8740*/  BSYNC B6 ;  /* 0x0000000000067941 */ /* 0x004fea0003800000 */
.L_x_4007:
[----:B------:R-:W-:Y:S05]  /*8750*/  EXIT ;  /* 0x000000000000794d */ /* 0x000fea0003800000 */
.L_x_4023:
[----:B------:R-:W-:Y:S02]  /*8760*/  IMAD.MOV.U32 R13, RZ, RZ, R16 ;  /* 0x000000ffff0d7224 */ /* 0x000fe400078e0010 */
[----:B------:R-:W-:Y:S02]  /*8770*/  IMAD.MOV.U32 R12, RZ, RZ, RZ ;  /* 0x000000ffff0c7224 */ /* 0x000fe400078e00ff */
[----:B------:R-:W-:Y:S02]  /*8780*/  IMAD.MOV.U32 R11, RZ, RZ, 0x1f ;  /* 0x0000001fff0b7424 */ /* 0x000fe400078e00ff */
[----:B------:R-:W-:-:S07]  /*8790*/  IMAD.MOV.U32 R15, RZ, RZ, -0x1 ;  /* 0xffffffffff0f7424 */ /* 0x000fce00078e00ff */
[----:B-----5:R-:W-:Y:S05]  /*87a0*/  WARPSYNC.COLLECTIVE R15, `(.L_x_4099) ;  /* 0x000000000f087348 */ /* 0x020fea0003c00000 */
[----:B------:R1:W2:Y:S02]  /*87b0*/  SHFL.IDX P6, R14, R13, R12, R11 ;  /* 0x0000000c0d0e7389 */ /* 0x0002a400000c000b */
[----:B-12--5:R-:W-:Y:S01]  /*87c0*/  ENDCOLLECTIVE ;  /* 0x000000000000791b */ /* 0x026fe20003800000 */
.L_x_4099:
[----:B------:R-:W-:Y:S05]  /*87d0*/  BRA `(.L_x_4100) ;  /* 0xffffff8800e07947 */ /* 0x000fea000383ffff */
.L_x_4025:
[----:B--2---:R2:W3:Y:S02]  /*87e0*/  SYNCS.PHASECHK.TRANS64.TRYWAIT P1, [R18+URZ+0x26800], R5 ;  /* 0x02680005120075a7 */ /* 0x0044e4000802017f */
[----:B---3--:R-:W-:Y:S05]  /*87f0*/  @!P1 NANOSLEEP.SYNCS 0x989680 ;  /* 0x009896800000995d */ /* 0x008fea0003900000 */
[----:B------:R-:W3:Y:S02]  /*8800*/  @!P1 SYNCS.PHASECHK.TRANS64 P1, [R18+URZ+0x26800], R5 ;  /* 0x02680005120095a7 */ /* 0x000ee4000802007f */
[----:B---3--:R-:W-:Y:S05]  /*8810*/  @!P1 BRA `(.L_x_4025) ;  /* 0xfffffffc00f09947 */ /* 0x008fea000383ffff */
[----:B------:R-:W-:Y:S05]  /*8820*/  BRA `(.L_x_4024) ;  /* 0xffffff8c00047947 */ /* 0x000fea000383ffff */
.L_x_4030:
[----:B--2---:R-:W-:-:S04]  /*8830*/  IMAD.U32 R5, RZ, RZ, UR8 ;  /* 0x00000008ff057e24 */ /* 0x004fc8000f8e00ff */
[----:B------:R2:W3:Y:S03]  /*8840*/  SYNCS.PHASECHK.TRANS64.TRYWAIT P1, [R5+URZ+0x26810], R16 ;  /* 0x02681010050075a7 */ /* 0x0004e6000802017f */
[----:B---3--:R-:W-:Y:S05]  /*8850*/  @!P1 NANOSLEEP.SYNCS 0x989680 ;  /* 0x009896800000995d */ /* 0x008fea0003900000 */
[----:B------:R-:W3:Y:S02]  /*8860*/  @!P1 SYNCS.PHASECHK.TRANS64 P1, [R5+URZ+0x26810], R16 ;  /* 0x02681010050095a7 */ /* 0x000ee4000802007f */
[----:B---3--:R-:W-:Y:S05]  /*8870*/  @!P1 BRA `(.L_x_4030) ;  /* 0xfffffffc00ec9947 */ /* 0x008fea000383ffff */
[----:B------:R-:W-:Y:S05]  /*8880*/  BRA `(.L_x_4029) ;  /* 0xffffff9400647947 */ /* 0x000fea000383ffff */
.L_x_4034:
[----:B------:R-:W-:-:S04]  /*8890*/  IMAD.U32 R5, RZ, RZ, UR8 ;  /* 0x00000008ff057e24 */ /* 0x000fc8000f8e00ff */
[----:B------:R1:W1:Y:S03]  /*88a0*/  SYNCS.PHASECHK.TRANS64.TRYWAIT P1, [R5+URZ+0x26830], R16 ;  /* 0x02683010050075a7 */ /* 0x000266000802017f */
[----:B-1----:R-:W-:Y:S05]  /*88b0*/  @!P1 NANOSLEEP.SYNCS 0x989680 ;  /* 0x009896800000995d */ /* 0x002fea0003900000 */
[----:B------:R-:W1:Y:S02]  /*88c0*/  @!P1 SYNCS.PHASECHK.TRANS64 P1, [R5+URZ+0x26830], R16 ;  /* 0x02683010050095a7 */ /* 0x000e64000802007f */
[----:B-1----:R-:W-:Y:S05]  /*88d0*/  @!P1 BRA `(.L_x_4034) ;  /* 0xfffffffc00ec9947 */ /* 0x002fea000383ffff */
[----:B------:R-:W-:Y:S05]  /*88e0*/  BRA `(.L_x_4033) ;  /* 0xffffff9800707947 */ /* 0x000fea000383ffff */
.L_x_4073:
[----:B-1----:R1:W2:Y:S02]  /*88f0*/  SYNCS.PHASECHK.TRANS64.TRYWAIT P0, [R0+URZ+0x26820], R3 ;  /* 0x02682003000075a7 */ /* 0x0022a4000800017f */
[----:B--2---:R-:W-:Y:S05]  /*8900*/  @!P0 NANOSLEEP.SYNCS 0x989680 ;  /* 0x009896800000895d */ /* 0x004fea0003900000 */
[----:B------:R-:W2:Y:S02]  /*8910*/  @!P0 SYNCS.PHASECHK.TRANS64 P0, [R0+URZ+0x26820], R3 ;  /* 0x02682003000085a7 */ /* 0x000ea4000800007f */
[----:B--2---:R-:W-:Y:S05]  /*8920*/  @!P0 BRA `(.L_x_4073) ;  /* 0xfffffffc00f08947 */ /* 0x004fea000383ffff */
[----:B------:R-:W-:Y:S05]  /*8930*/  BRA `(.L_x_4101) ;  /* 0xffffffdc00787947 */ /* 0x000fea000383ffff */
.L_x_4077:
[----:B-1----:R1:W2:Y:S02]  /*8940*/  SYNCS.PHASECHK.TRANS64.TRYWAIT P1, [R0+URZ+0x26840], R21 ;  /* 0x02684015000075a7 */ /* 0x0022a4000802017f */
[----:B--2---:R-:W-:Y:S05]  /*8950*/  @!P1 NANOSLEEP.SYNCS 0x989680 ;  /* 0x009896800000995d */ /* 0x004fea0003900000 */
[----:B------:R-:W2:Y:S02]  /*8960*/  @!P1 SYNCS.PHASECHK.TRANS64 P1, [R0+URZ+0x26840], R21 ;  /* 0x02684015000095a7 */ /* 0x000ea4000802007f */
[----:B--2---:R-:W-:Y:S05]  /*8970*/  @!P1 BRA `(.L_x_4077) ;  /* 0xfffffffc00f09947 */ /* 0x004fea000383ffff */
[----:B------:R-:W-:Y:S05]  /*8980*/  BRA `(.L_x_4102) ;  /* 0xffffffe400987947 */ /* 0x000fea000383ffff */
.L_x_4079:
[----:B--2---:R2:W3:Y:S02]  /*8990*/  SYNCS.PHASECHK.TRANS64.TRYWAIT P1, [R0+URZ+0x26828], R21 ;  /* 0x02682815000075a7 */ /* 0x0044e4000802017f */
[----:B---3--:R-:W-:Y:S05]  /*89a0*/  @!P1 NANOSLEEP.SYNCS 0x989680 ;  /* 0x009896800000995d */ /* 0x008fea0003900000 */
[----:B------:R-:W3:Y:S02]  /*89b0*/  @!P1 SYNCS.PHASECHK.TRANS64 P1, [R0+URZ+0x26828], R21 ;  /* 0x02682815000095a7 */ /* 0x000ee4000802007f */
[----:B---3--:R-:W-:Y:S05]  /*89c0*/  @!P1 BRA `(.L_x_4079) ;  /* 0xfffffffc00f09947 */ /* 0x008fea000383ffff */
[----:B------:R-:W-:Y:S05]  /*89d0*/  BRA `(.L_x_4103) ;  /* 0xffffffe800487947 */ /* 0x000fea000383ffff */
.L_x_4081:
[----:B---3--:R3:W4:Y:S02]  /*89e0*/  SYNCS.PHASECHK.TRANS64.TRYWAIT P1, [R0+URZ+0x26848], R21 ;  /* 0x02684815000075a7 */ /* 0x008724000802017f */
[----:B----4-:R-:W-:Y:S05]  /*89f0*/  @!P1 NANOSLEEP.SYNCS 0x989680 ;  /* 0x009896800000995d */ /* 0x010fea0003900000 */
[----:B------:R-:W4:Y:S02]  /*8a00*/  @!P1 SYNCS.PHASECHK.TRANS64 P1, [R0+URZ+0x26848], R21 ;  /* 0x02684815000095a7 */ /* 0x000f24000802007f */
[----:B----4-:R-:W-:Y:S05]  /*8a10*/  @!P1 BRA `(.L_x_4081) ;  /* 0xfffffffc00f09947 */ /* 0x010fea000383ffff */
[----:B------:R-:W-:Y:S05]  /*8a20*/  BRA `(.L_x_4104) ;  /* 0xffffffe800dc7947 */ /* 0x000fea000383ffff */
.L_x_4083:
[----:B------:R-:W-:-:S07]  /*8a30*/  SHF.L.U32 R5, R9, 0x1f, RZ ;  /* 0x0000001f09057819 */ /* 0x000fce00000006ff */
.L_x_4105:
[----:B-1----:R1:W2:Y:S02]  /*8a40*/  SYNCS.PHASECHK.TRANS64.TRYWAIT P1, [R0+URZ+0x26820], R5 ;  /* 0x02682005000075a7 */ /* 0x0022a4000802017f */
[----:B--2---:R-:W-:Y:S05]  /*8a50*/  @!P1 NANOSLEEP.SYNCS 0x989680 ;  /* 0x009896800000995d */ /* 0x004fea0003900000 */
[----:B------:R-:W2:Y:S02]  /*8a60*/  @!P1 SYNCS.PHASECHK.TRANS64 P1, [R0+URZ+0x26820], R5 ;  /* 0x02682005000095a7 */ /* 0x000ea4000802007f */
[----:B--2---:R-:W-:Y:S05]  /*8a70*/  @!P1 BRA `(.L_x_4105) ;  /* 0xfffffffc00f09947 */ /* 0x004fea000383ffff */
[----:B------:R-:W-:Y:S05]  /*8a80*/  BRA `(.L_x_4106) ;  /* 0xffffffec00807947 */ /* 0x000fea000383ffff */
.L_x_4086:
[----:B-1----:R1:W2:Y:S02]  /*8a90*/  SYNCS.PHASECHK.TRANS64.TRYWAIT P1, [R0+URZ+0x26840], R7 ;  /* 0x02684007000075a7 */ /* 0x0022a4000802017f */
[----:B--2---:R-:W-:Y:S05]  /*8aa0*/  @!P1 NANOSLEEP.SYNCS 0x989680 ;  /* 0x009896800000995d */ /* 0x004fea0003900000 */
[----:B------:R-:W2:Y:S02]  /*8ab0*/  @!P1 SYNCS.PHASECHK.TRANS64 P1, [R0+URZ+0x26840], R7 ;  /* 0x02684007000095a7 */ /* 0x000ea4000802007f */
[----:B--2---:R-:W-:Y:S05]  /*8ac0*/  @!P1 BRA `(.L_x_4086) ;  /* 0xfffffffc00f09947 */ /* 0x004fea000383ffff */
[----:B------:R-:W-:Y:S05]  /*8ad0*/  BRA `(.L_x_4107) ;  /* 0xfffffff0002c7947 */ /* 0x000fea000383ffff */
.L_x_4088:
[----:B--2---:R2:W3:Y:S02]  /*8ae0*/  SYNCS.PHASECHK.TRANS64.TRYWAIT P1, [R0+URZ+0x26828], R7 ;  /* 0x02682807000075a7 */ /* 0x0044e4000802017f */
[----:B---3--:R-:W-:Y:S05]  /*8af0*/  @!P1 NANOSLEEP.SYNCS 0x989680 ;  /* 0x009896800000995d */ /* 0x008fea0003900000 */
[----:B------:R-:W3:Y:S02]  /*8b00*/  @!P1 SYNCS.PHASECHK.TRANS64 P1, [R0+URZ+0x26828], R7 ;  /* 0x02682807000095a7 */ /* 0x000ee4000802007f */
[----:B---3--:R-:W-:Y:S05]  /*8b10*/  @!P1 BRA `(.L_x_4088) ;  /* 0xfffffffc00f09947 */ /* 0x008fea000383ffff */
[----:B------:R-:W-:Y:S05]  /*8b20*/  BRA `(.L_x_4108) ;  /* 0xfffffff000d47947 */ /* 0x000fea000383ffff */
.L_x_4090:
[----:B---3--:R3:W4:Y:S02]  /*8b30*/  SYNCS.PHASECHK.TRANS64.TRYWAIT P0, [R3+URZ+0x26840], R2 ;  /* 0x02684002030075a7 */ /* 0x008724000800017f */
[----:B----4-:R-:W-:Y:S05]  /*8b40*/  @!P0 NANOSLEEP.SYNCS 0x989680 ;  /* 0x009896800000895d */ /* 0x010fea0003900000 */
[----:B------:R-:W4:Y:S02]  /*8b50*/  @!P0 SYNCS.PHASECHK.TRANS64 P0, [R3+URZ+0x26840], R2 ;  /* 0x02684002030085a7 */ /* 0x000f24000800007f */
[----:B----4-:R-:W-:Y:S05]  /*8b60*/  @!P0 BRA `(.L_x_4090) ;  /* 0xfffffffc00f08947 */ /* 0x010fea000383ffff */
[----:B------:R-:W-:Y:S05]  /*8b70*/  BRA `(.L_x_4109) ;  /* 0xfffffff4007c7947 */ /* 0x000fea000383ffff */
.L_x_4092:
[----:B------:R-:W-:Y:S01]  /*8b80*/  BSSY B0, `(.L_x_4110) ;  /* 0x0000006000007945 */ /* 0x000fe20003800000 */
[----:B------:R-:W-:-:S07]  /*8b90*/  IMAD.MOV.U32 R15, RZ, RZ, -0x1 ;  /* 0xffffffffff0f7424 */ /* 0x000fce00078e00ff */
[----:B--2---:R-:W-:Y:S05]  /*8ba0*/  WARPSYNC.COLLECTIVE R15, `(.L_x_4111) ;  /* 0x000000000f0c7348 */ /* 0x004fea0003c00000 */
[----:B------:R-:W-:Y:S02]  /*8bb0*/  ELECT P6, UR62, PT ;  /* 0x00000000003e782f */ /* 0x000fe400038c0000 */
[----:B------:R-:W-:Y:S01]  /*8bc0*/  MOV R14, UR62 ;  /* 0x0000003e000e7c02 */ /* 0x000fe20008000f00 */
[----:B--2---:R-:W-:Y:S10]  /*8bd0*/  ENDCOLLECTIVE ;  /* 0x000000000000791b */ /* 0x004ff40003800000 */
.L_x_4111:
[----:B------:R-:W-:Y:S05]  /*8be0*/  BSYNC B0 ;  /* 0x0000000000007941 */ /* 0x000fea0003800000 */
.L_x_4110:
[----:B------:R-:W-:Y:S01]  /*8bf0*/  PLOP3.LUT P0, PT, P6, PT, PT, 0x80, 0x0 ;  /* 0x000000000000781c */ /* 0x000fe2000370f070 */
[----:B------:R-:W-:-:S12]  /*8c00*/  BRA `(.L_x_4112) ;  /* 0xfffffff800447947 */ /* 0x000fd8000383ffff */
.L_x_4094:
[----:B-1----:R1:W3:Y:S02]  /*8c10*/  SYNCS.PHASECHK.TRANS64.TRYWAIT P1, [R6+URZ], R5 ;  /* 0x00000005060075a7 */ /* 0x0022e4000802017f */
[----:B---3--:R-:W-:Y:S05]  /*8c20*/  @!P1 NANOSLEEP.SYNCS 0x989680 ;  /* 0x009896800000995d */ /* 0x008fea0003900000 */
[----:B------:R-:W3:Y:S02]  /*8c30*/  @!P1 SYNCS.PHASECHK.TRANS64 P1, [R6+URZ], R5 ;  /* 0x00000005060095a7 */ /* 0x000ee4000802007f */
[----:B---3--:R-:W-:Y:S05]  /*8c40*/  @!P1 BRA `(.L_x_4094) ;  /* 0xfffffffc00f09947 */ /* 0x008fea000383ffff */
[----:B------:R-:W-:Y:S05]  /*8c50*/  BRA `(.L_x_4113) ;  /* 0xfffffff800847947 */ /* 0x000fea000383ffff */
.L_x_4095:
[----:B---3--:R3:W4:Y:S02]  /*8c60*/  SYNCS.PHASECHK.TRANS64.TRYWAIT P1, [R3+URZ], R2 ;  /* 0x00000002030075a7 */ /* 0x008724000802017f */
[----:B----4-:R-:W-:Y:S05]  /*8c70*/  @!P1 NANOSLEEP.SYNCS 0x989680 ;  /* 0x009896800000995d */ /* 0x010fea0003900000 */
[----:B------:R-:W4:Y:S02]  /*8c80*/  @!P1 SYNCS.PHASECHK.TRANS64 P1, [R3+URZ], R2 ;  /* 0x00000002030095a7 */ /* 0x000f24000802007f */
[----:B----4-:R-:W-:Y:S05]  /*8c90*/  @!P1 BRA `(.L_x_4095) ;  /* 0xfffffffc00f09947 */ /* 0x010fea000383ffff */
[----:B------:R-:W-:Y:S05]  /*8ca0*/  BRA `(.L_x_4114) ;  /* 0xfffffff800787947 */ /* 0x000fea000383ffff */
.L_x_4097:
[----:B---3--:R3:W4:Y:S02]  /*8cb0*/  SYNCS.PHASECHK.TRANS64.TRYWAIT P0, [R0+URZ], R5 ;  /* 0x00000005000075a7 */ /* 0x008724000800017f */
[----:B----4-:R-:W-:Y:S05]  /*8cc0*/  @!P0 NANOSLEEP.SYNCS 0x989680 ;  /* 0x009896800000895d */ /* 0x010fea0003900000 */
[----:B------:R-:W4:Y:S02]  /*8cd0*/  @!P0 SYNCS.PHASECHK.TRANS64 P0, [R0+URZ], R5 ;  /* 0x00000005000085a7 */ /* 0x000f24000800007f */
[----:B----4-:R-:W-:Y:S05]  /*8ce0*/  @!P0 BRA `(.L_x_4097) ;  /* 0xfffffffc00f08947 */ /* 0x010fea000383ffff */
[----:B------:R-:W-:Y:S05]  /*8cf0*/  BRA `(.L_x_4115) ;  /* 0xfffffff8007c7947 */ /* 0x000fea000383ffff */
.L_x_4116:
        /* <DEDUP_REMOVED lines=16> */
.L_x_6583:


//--------------------- .text._ZN7cutlass13device_kernelIN5flash11enable_sm90INS1_16FlashAttnBwdSm90INS1_25CollectiveMainloopBwdSm90ILi2ELi2ELi2EN4cute5tupleIJNS5_1CILi1EEES8_S8_EEENS6_IJNS7_ILi64EEENS7_ILi128EEENS7_ILi96EEEEEENS_6half_tEfNS_4arch4Sm90ELb0ELb0ELb0ELb1ELb1ELb1ELb0ELb0ELi2ELi1ELi2ELi1ELb1EEENS1_24CollectiveEpilogueBwdGQAISD_fSG_Li256ELb1ELb1EEENS1_19SingleTileSchedulerILb1ELb0ELb0ELi128EEEEEEEEEvNT_6ParamsE --------------------------
	.section	.text._ZN7cutlass13device_kernelIN5flash11enable_sm90INS1_16FlashAttnBwdSm90INS1_25CollectiveMainloopBwdSm90ILi2ELi2ELi2EN4cute5tupleIJNS5_1CILi1EEES8_S8_EEENS6_IJNS7_ILi64EEENS7_ILi128EEENS7_ILi96EEEEEENS_6half_tEfNS_4arch4Sm90ELb0ELb0ELb0ELb1ELb1ELb1ELb0ELb0ELi2ELi1ELi2ELi1ELb1EEENS1_24CollectiveEpilogueBwdGQAISD_fSG_Li256ELb1ELb1EEENS1_19SingleTileSchedulerILb1ELb0ELb0ELi128EEEEEEEEEvNT_6ParamsE,"ax",@progbits
	.align	128
.text._ZN7cutlass13device_kernelIN5flash11enable_sm90INS1_16FlashAttnBwdSm90INS1_25CollectiveMainloopBwdSm90ILi2ELi2ELi2EN4cute5tupleIJNS5_1CILi1EEES8_S8_EEENS6_IJNS7_ILi64EEENS7_ILi128EEENS7_ILi96EEEEEENS_6half_tEfNS_4arch4Sm90ELb0ELb0ELb0ELb1ELb1ELb1ELb0ELb0ELi2ELi1ELi2ELi1ELb1EEENS1_24CollectiveEpilogueBwdGQAISD_fSG_Li256ELb1ELb1EEENS1_19SingleTileSchedulerILb1ELb0ELb0ELi128EEEEEEEEEvNT_6ParamsE:
        .type           _ZN7cutlass13device_kernelIN5flash11enable_sm90INS1_16FlashAttnBwdSm90INS1_25CollectiveMainloopBwdSm90ILi2ELi2ELi2EN4cute5tupleIJNS5_1CILi1EEES8_S8_EEENS6_IJNS7_ILi64EEENS7_ILi128EEENS7_ILi96EEEEEENS_6half_tEfNS_4arch4Sm90ELb0ELb0ELb0ELb1ELb1ELb1ELb0ELb0ELi2ELi1ELi2ELi1ELb1EEENS1_24CollectiveEpilogueBwdGQAISD_fSG_Li256ELb1ELb1EEENS1_19SingleTileSchedulerILb1ELb0ELb0ELi128EEEEEEEEEvNT_6ParamsE,@function
        .size           _ZN7cutlass13device_kernelIN5flash11enable_sm90INS1_16FlashAttnBwdSm90INS1_25CollectiveMainloopBwdSm90ILi2ELi2ELi2EN4cute5tupleIJNS5_1CILi1EEES8_S8_EEENS6_IJNS7_ILi64EEENS7_ILi128EEENS7_ILi96EEEEEENS_6half_tEfNS_4arch4Sm90ELb0ELb0ELb0ELb1ELb1ELb1ELb0ELb0ELi2ELi1ELi2ELi1ELb1EEENS1_24CollectiveEpilogueBwdGQAISD_fSG_Li256ELb1ELb1EEENS1_19SingleTileSchedulerILb1ELb0ELb0ELi128EEEEEEEEEvNT_6ParamsE,(.L_x_6584 - _ZN7cutlass13device_kernelIN5flash11enable_sm90INS1_16FlashAttnBwdSm90INS1_25CollectiveMainloopBwdSm90ILi2ELi2ELi2EN4cute5tupleIJNS5_1CILi1EEES8_S8_EEENS6_IJNS7_ILi64EEENS7_ILi128EEENS7_ILi96EEEEEENS_6half_tEfNS_4arch4Sm90ELb0ELb0ELb0ELb1ELb1ELb1ELb0ELb0ELi2ELi1ELi2ELi1ELb1EEENS1_24CollectiveEpilogueBwdGQAISD_fSG_Li256ELb1ELb1EEENS1_19SingleTileSchedulerILb1ELb0ELb0ELi128EEEEEEEEEvNT_6ParamsE)
        .other          _ZN7cutlass13device_kernelIN5flash11enable_sm90INS1_16FlashAttnBwdSm90INS1_25CollectiveMainloopBwdSm90ILi2ELi2ELi2EN4cute5tupleIJNS5_1CILi1EEES8_S8_EEENS6_IJNS7_ILi64EEENS7_ILi128EEENS7_ILi96EEEEEENS_6half_tEfNS_4arch4Sm90ELb0ELb0ELb0ELb1ELb1ELb1ELb0ELb0ELi2ELi1ELi2ELi1ELb1EEENS1_24CollectiveEpilogueBwdGQAISD_fSG_Li256ELb1ELb1EEENS1_19SingleTileSchedulerILb1ELb0ELb0ELi128EEEEEEEEEvNT_6ParamsE,@"STO_CUDA_ENTRY STV_DEFAULT"
_ZN7cutlass13device_kernelIN5flash11enable_sm90INS1_16FlashAttnBwdSm90INS1_25CollectiveMainloopBwdSm90ILi2ELi2ELi2EN4cute5tupleIJNS5_1CILi1EEES8_S8_EEENS6_IJNS7_ILi64EEENS7_ILi128EEENS7_ILi96EEEEEENS_6half_tEfNS_4arch4Sm90ELb0ELb0ELb0ELb1ELb1ELb1ELb0ELb0ELi2ELi1ELi2ELi1ELb1EEENS1_24CollectiveEpilogueBwdGQAISD_fSG_Li256ELb1ELb1EEENS1_19SingleTileSchedulerILb1ELb0ELb0ELi128EEEEEEEEEvNT_6ParamsE:
        /* <DEDUP_REMOVED lines=23> */
.L_x_4118:
[----:B------:R-:W-:Y:S05]  /*0170*/  BSYNC B0 ;  /* 0x0000000000007941 */ /* 0x000fea0003800000 */
.L_x_4117:
        /* <DEDUP_REMOVED lines=37> */
.L_x_4119:
        /* <DEDUP_REMOVED lines=22> */
.L_x_4120:
[----:B------:R-:W-:Y:S01]  /*0530*/  PLOP3.LUT P0, PT, PT, PT, UP0, 0x80, 0x0 ;  /* 0x000000000000781c */ /* 0x000fe20003f0f008 */
[----:B------:R-:W-:Y:S01]  /*0540*/  NOP ;  /* 0x0000000000007918 */ /* 0x000fe20000000000 */
[----:B------:R-:W-:Y:S01]  /*0550*/  ULDC.64 UR46, c[0x0][0x208] ;  /* 0x00008200002e7ab9 */ /* 0x000fe20000000a00 */
[----:B------:R-:W-:Y:S01]  /*0560*/  BSSY B6, `(.L_x_4121) ;  /* 0x00008f2000067945 */ /* 0x000fe20003800000 */
[----:B-12-4-:R-:W-:Y:S09]  /*0570*/  BAR.SYNC.DEFER_BLOCKING 0x0 ;  /* 0x0000000000007b1d */ /* 0x016ff20000010000 */
[----:B------:R-:W-:Y:S05]  /*0580*/  @!P0 BRA `(.L_x_4122) ;  /* 0x0000004c00688947 */ /* 0x000fea0003800000 */
.L_x_4123:
        /* <DEDUP_REMOVED lines=21> */
.L_x_4124:
        /* <DEDUP_REMOVED lines=14> */
.L_x_4126:
[----:B------:R-:W-:-:S05]  /*07c0*/  ULDC UR4, c[0x0][0x8c4] ;  /* 0x0002310000047ab9 */ /* 0x000fca0000000800 */
.L_x_4125:
        /* <DEDUP_REMOVED lines=21> */
.L_x_4128:
        /* <DEDUP_REMOVED lines=14> */
.L_x_4129:
        /* <DEDUP_REMOVED lines=10> */
.L_x_4130:
        /* <DEDUP_REMOVED lines=11> */
.L_x_4131:
        /* <DEDUP_REMOVED lines=71> */
.L_x_4134:
        /* <DEDUP_REMOVED lines=15> */
.L_x_4133:
        /* <DEDUP_REMOVED lines=22> */
.L_x_4136:
        /* <DEDUP_REMOVED lines=15> */
.L_x_4135:
[----:B------:R-:W-:Y:S01]  /*1300*/  SHF.R.S32.HI R25, RZ, 0x1f, R22 ;  /* 0x0000001fff197819 */ /* 0x000fe20000011416 */
[----:B------:R-:W-:-:S03]  /*1310*/  UMOV UR4, 0xffffffff ;  /* 0xffffffff00047882 */ /* 0x000fc60000000000 */
[----:B------:R-:W-:-:S04]  /*1320*/  LEA.HI R0, R25, R22, RZ, 0x7 ;  /* 0x0000001619007211 */ /* 0x000fc800078f38ff */
[----:B------:R-:W-:Y:S01]  /*1330*/  SHF.R.S32.HI R16, RZ, 0x7, R0 ;  /* 0x00000007ff107819 */ /* 0x000fe20000011400 */
[----:B------:R-:W-:Y:S06]  /*1340*/  BRA.DIV UR4, `(.L_x_4137) ;  /* 0x0000008204547947 */ /* 0x000fec000b800000 */
[----:B------:R1:W2:Y:S02]  /*1350*/  SHFL.IDX PT, R14, R16, RZ, 0x1f ;  /* 0x00001fff100e7589 */ /* 0x0002a400000e0000 */
.L_x_4242:
        /* <DEDUP_REMOVED lines=14> */
.L_x_4138:
        /* <DEDUP_REMOVED lines=19> */
.L_x_4140:
        /* <DEDUP_REMOVED lines=125> */
.L_x_4151:
[----:B------:R-:W-:-:S06]  /*1d40*/  UISETP.NE.AND UP0, UPT, UR11, 0x3, UPT ;  /* 0x000000030b00788c */ /* 0x000fcc000bf05270 */
[----:B------:R-:W-:-:S13]  /*1d50*/  PLOP3.LUT P0, PT, PT, PT, UP0, 0x80, 0x0 ;  /* 0x000000000000781c */ /* 0x000fda0003f0f008 */
[----:B-1----:R-:W-:Y:S05]  /*1d60*/  @!P0 BRA `(.L_x_4141) ;  /* 0x0000000000048947 */ /* 0x002fea0003800000 */
[----:B------:R-:W-:Y:S01]  /*1d70*/  BPT.TRAP 0x1 ;  /* 0x000000040000795c */ /* 0x000fe20000300000 */
.L_x_4141:
[----:B------:R-:W-:Y:S01]  /*1d80*/  R2UR UR8, R18 ;  /* 0x00000000120872ca */ /* 0x000fe200000e0000 */
[----:B------:R-:W-:-:S05]  /*1d90*/  IMAD.U32 R16, RZ, RZ, UR5 ;  /* 0x00000005ff107e24 */ /* 0x000fca000f8e00ff */
[----:B------:R-:W-:-:S07]  /*1da0*/  SHF.L.U32 R16, R16, 0x1f, RZ ;  /* 0x0000001f10107819 */ /* 0x000fce00000006ff */
[----:B------:R-:W-:-:S09]  /*1db0*/  ULEA UR8, UR6, UR8, 0x3 ;  /* 0x0000000806087291 */ /* 0x000fd2000f8e183f */
[----:B------:R1:W2:Y:S01]  /*1dc0*/  SYNCS.PHASECHK.TRANS64.TRYWAIT P1, [UR8+0x26810], R16 ;  /* 0x02681010ff0075a7 */ /* 0x0002a20008020148 */
[----:B------:R-:W-:Y:S05]  /*1dd0*/  @!P0 BRA `(.L_x_4142) ;  /* 0x0000000000048947 */ /* 0x000fea0003800000 */
[----:B------:R-:W-:Y:S01]  /*1de0*/  BPT.TRAP 0x1 ;  /* 0x000000040000795c */ /* 0x000fe20000300000 */
.L_x_4142:
[----:B--2---:R-:W-:Y:S05]  /*1df0*/  @P1 BRA `(.L_x_4143) ;  /* 0x0000000000081947 */ /* 0x004fea0003800000 */
[----:B------:R-:W2:Y:S02]  /*1e00*/  SYNCS.PHASECHK.TRANS64.TRYWAIT P1, [UR8+0x26810], R16 ;  /* 0x02681010ff0075a7 */ /* 0x000ea40008020148 */
[----:B--2---:R-:W-:Y:S05]  /*1e10*/  @!P1 BRA `(.L_x_4144) ;  /* 0x0000007400d49947 */ /* 0x004fea0003800000 */
.L_x_4143:
        /* <DEDUP_REMOVED lines=67> */
.L_x_4145:
[----:B------:R1:W1:Y:S01]  /*2250*/  SYNCS.PHASECHK.TRANS64.TRYWAIT P1, [UR8+0x26830], R16 ;  /* 0x02683010ff0075a7 */ /* 0x0002620008020148 */
[----:B------:R-:W-:Y:S05]  /*2260*/  @!P0 BRA `(.L_x_4146) ;  /* 0x0000000000048947 */ /* 0x000fea0003800000 */
[----:B------:R-:W-:Y:S01]  /*2270*/  BPT.TRAP 0x1 ;  /* 0x000000040000795c */ /* 0x000fe20000300000 */
.L_x_4146:
[----:B-1----:R-:W-:Y:S05]  /*2280*/  @P1 BRA `(.L_x_4147) ;  /* 0x0000000000081947 */ /* 0x002fea0003800000 */
[----:B------:R-:W1:Y:S02]  /*2290*/  SYNCS.PHASECHK.TRANS64.TRYWAIT P1, [UR8+0x26830], R16 ;  /* 0x02683010ff0075a7 */ /* 0x000e640008020148 */
[----:B-1----:R-:W-:Y:S05]  /*22a0*/  @!P1 BRA `(.L_x_4148) ;  /* 0x0000007000c89947 */ /* 0x002fea0003800000 */
.L_x_4147:
        /* <DEDUP_REMOVED lines=440> */
.L_x_4149:
        /* <DEDUP_REMOVED lines=46> */
.L_x_4150:
        /* <DEDUP_REMOVED lines=66> */
.L_x_4132:
        /* <DEDUP_REMOVED lines=109> */
.L_x_4154:
[----:B-1----:R-:W2:Y:S04]  /*4c00*/  LDG.E.STRONG.GPU R4, desc[UR46][R2.64] ;  /* 0x0000002e02047981 */ /* 0x002ea8000c1ef900 */
[----:B--2---:R-:W-:Y:S01]  /*4c10*/  CCTL.IVALL ;  /* 0x00000000ff00798f */ /* 0x004fe20002000000 */
[----:B------:R-:W-:Y:S05]  /*4c20*/  YIELD ;  /* 0x0000000000007946 */ /* 0x000fea0003800000 */
[----:B------:R-:W-:-:S13]  /*4c30*/  ISETP.NE.AND P0, PT, R4, UR17, PT ;  /* 0x0000001104007c0c */ /* 0x000fda000bf05270 */
[----:B------:R-:W-:Y:S05]  /*4c40*/  @P0 BRA `(.L_x_4154) ;  /* 0xfffffffc00ec0947 */ /* 0x000fea000383ffff */
.L_x_4153:
[----:B------:R-:W-:Y:S05]  /*4c50*/  BSYNC B0 ;  /* 0x0000000000007941 */ /* 0x000fea0003800000 */
.L_x_4152:
[----:B------:R-:W-:-:S03]  /*4c60*/  UMOV UR4, 0xffffffff ;  /* 0xffffffff00047882 */ /* 0x000fc60000000000 */
[----:B------:R-:W-:Y:S05]  /*4c70*/  BRA.DIV UR4, `(.L_x_4155) ;  /* 0x0000004a046c7947 */ /* 0x000fea000b800000 */
[----:B------:R-:W-:Y:S01]  /*4c80*/  NOP ;  /* 0x0000000000007918 */ /* 0x000fe20000000000 */
.L_x_4245:
        /* <DEDUP_REMOVED lines=16> */
.L_x_4158:
[----:B------:R-:W-:Y:S01]  /*4d90*/  @P0 ELECT P2, URZ, PT ;  /* 0x00000000003f082f */ /* 0x000fe20003840000 */
[----:B------:R2:W-:-:S12]  /*4da0*/  UBLKRED.G.S.ADD.F32.RN [UR4], [UR9], UR6, desc[UR10] ;  /* 0x00000a04090073bb */ /* 0x0005d800080a1406 */
[----:B------:R-:W-:Y:S02]  /*4db0*/  @P2 PLOP3.LUT P0, PT, P2, PT, PT, 0x8, 0x0 ;  /* 0x000000000000281c */ /* 0x000fe4000170e170 */
[----:B------:R-:W-:-:S11]  /*4dc0*/  PLOP3.LUT P2, PT, PT, PT, PT, 0x8, 0x0 ;  /* 0x000000000000781c */ /* 0x000fd60003f4e170 */
[----:B--2---:R-:W-:Y:S05]  /*4dd0*/  @P0 BRA.U.ANY `(.L_x_4158) ;  /* 0xfffffffd00ec0947 */ /* 0x004fea000393ffff */
[----:B------:R0:W-:Y:S01]  /*4de0*/  UTMACMDFLUSH ;  /* 0x00000000000079b7 */ /* 0x0001e20000000000 */
[----:B------:R-:W-:-:S04]  /*4df0*/  DEPBAR.LE SB0, 0x0 ;  /* 0x000080000000791a */ /* 0x000fc80000000000 */
.L_x_4157:
[----:B------:R-:W-:Y:S05]  /*4e00*/  BSYNC B0 ;  /* 0x0000000000007941 */ /* 0x000fea0003800000 */
.L_x_4156:
        /* <DEDUP_REMOVED lines=14> */
.L_x_4160:
[----:B------:R-:W-:Y:S05]  /*4ef0*/  BSYNC B0 ;  /* 0x0000000000007941 */ /* 0x000fea0003800000 */
.L_x_4159:
        /* <DEDUP_REMOVED lines=20> */
.L_x_4163:
[----:B-12---:R-:W2:Y:S04]  /*5040*/  LDG.E.STRONG.GPU R0, desc[UR46][R2.64] ;  /* 0x0000002e02007981 */ /* 0x006ea8000c1ef900 */
[----:B--2---:R-:W-:Y:S01]  /*5050*/  CCTL.IVALL ;  /* 0x00000000ff00798f */ /* 0x004fe20002000000 */
[----:B------:R-:W-:Y:S05]  /*5060*/  YIELD ;  /* 0x0000000000007946 */ /* 0x000fea0003800000 */
[----:B------:R-:W-:-:S13]  /*5070*/  ISETP.NE.AND P0, PT, R0, UR17, PT ;  /* 0x0000001100007c0c */ /* 0x000fda000bf05270 */
[----:B------:R-:W-:Y:S05]  /*5080*/  @P0 BRA `(.L_x_4163) ;  /* 0xfffffffc00ec0947 */ /* 0x000fea000383ffff */
.L_x_4162:
[----:B------:R-:W-:Y:S05]  /*5090*/  BSYNC B0 ;  /* 0x0000000000007941 */ /* 0x000fea0003800000 */
.L_x_4161:
[----:B------:R-:W-:-:S03]  /*50a0*/  UMOV UR4, 0xffffffff ;  /* 0xffffffff00047882 */ /* 0x000fc60000000000 */
[----:B------:R-:W-:Y:S05]  /*50b0*/  BRA.DIV UR4, `(.L_x_4164) ;  /* 0x0000004604787947 */ /* 0x000fea000b800000 */
[----:B------:R-:W-:Y:S01]  /*50c0*/  NOP ;  /* 0x0000000000007918 */ /* 0x000fe20000000000 */
.L_x_4248:
        /* <DEDUP_REMOVED lines=16> */
.L_x_4167:
[----:B------:R-:W-:Y:S01]  /*51d0*/  @P0 ELECT P2, URZ, PT ;  /* 0x00000000003f082f */ /* 0x000fe20003840000 */
[----:B------:R3:W-:-:S12]  /*51e0*/  UBLKRED.G.S.ADD.F32.RN [UR4], [UR9], UR6, desc[UR10] ;  /* 0x00000a04090073bb */ /* 0x0007d800080a1406 */
[----:B------:R-:W-:Y:S02]  /*51f0*/  @P2 PLOP3.LUT P0, PT, P2, PT, PT, 0x8, 0x0 ;  /* 0x000000000000281c */ /* 0x000fe4000170e170 */
[----:B------:R-:W-:-:S11]  /*5200*/  PLOP3.LUT P2, PT, PT, PT, PT, 0x8, 0x0 ;  /* 0x000000000000781c */ /* 0x000fd60003f4e170 */
[----:B---3--:R-:W-:Y:S05]  /*5210*/  @P0 BRA.U.ANY `(.L_x_4167) ;  /* 0xfffffffd00ec0947 */ /* 0x008fea000393ffff */
[----:B------:R0:W-:Y:S01]  /*5220*/  UTMACMDFLUSH ;  /* 0x00000000000079b7 */ /* 0x0001e20000000000 */
[----:B------:R-:W-:-:S04]  /*5230*/  DEPBAR.LE SB0, 0x0 ;  /* 0x000080000000791a */ /* 0x000fc80000000000 */
.L_x_4166:
[----:B------:R-:W-:Y:S05]  /*5240*/  BSYNC B0 ;  /* 0x0000000000007941 */ /* 0x000fea0003800000 */
.L_x_4165:
        /* <DEDUP_REMOVED lines=14> */
.L_x_4122:
        /* <DEDUP_REMOVED lines=21> */
.L_x_4169:
        /* <DEDUP_REMOVED lines=13> */
.L_x_4171:
[----:B------:R-:W-:-:S05]  /*5550*/  ULDC UR4, c[0x0][0x8c4] ;  /* 0x0002310000047ab9 */ /* 0x000fca0000000800 */
.L_x_4170:
        /* <DEDUP_REMOVED lines=39> */
.L_x_4172:
        /* <DEDUP_REMOVED lines=61> */
.L_x_4198:
        /* <DEDUP_REMOVED lines=17> */
.L_x_4176:
[----:B------:R-:W2:Y:S04]  /*5cb0*/  LDG.E.STRONG.GPU R4, desc[UR46][R2.64] ;  /* 0x0000002e02047981 */ /* 0x000ea8000c1ef900 */
[----:B--2---:R-:W-:Y:S01]  /*5cc0*/  CCTL.IVALL ;  /* 0x00000000ff00798f */ /* 0x004fe20002000000 */
[----:B------:R-:W-:Y:S05]  /*5cd0*/  YIELD ;  /* 0x0000000000007946 */ /* 0x000fea0003800000 */
[----:B------:R-:W-:-:S13]  /*5ce0*/  ISETP.NE.AND P3, PT, R4, UR25, PT ;  /* 0x0000001904007c0c */ /* 0x000fda000bf65270 */
[----:B------:R-:W-:Y:S05]  /*5cf0*/  @P3 BRA `(.L_x_4176) ;  /* 0xfffffffc00ec3947 */ /* 0x000fea000383ffff */
.L_x_4175:
[----:B------:R-:W-:Y:S05]  /*5d00*/  BSYNC B0 ;  /* 0x0000000000007941 */ /* 0x000fea0003800000 */
.L_x_4174:
[----:B------:R-:W-:-:S03]  /*5d10*/  UMOV UR16, 0xffffffff ;  /* 0xffffffff00107882 */ /* 0x000fc60000000000 */
[----:B------:R-:W-:Y:S05]  /*5d20*/  BRA.DIV UR16, `(.L_x_4177) ;  /* 0x0000003a10787947 */ /* 0x000fea000b800000 */
[----:B------:R-:W-:Y:S01]  /*5d30*/  NOP ;  /* 0x0000000000007918 */ /* 0x000fe20000000000 */
.L_x_4251:
        /* <DEDUP_REMOVED lines=19> */
.L_x_4179:
[----:B------:R-:W-:Y:S05]  /*5e70*/  BSYNC B0 ;  /* 0x0000000000007941 */ /* 0x000fea0003800000 */
.L_x_4178:
        /* <DEDUP_REMOVED lines=13> */
.L_x_4181:
[----:B------:R-:W-:Y:S05]  /*5f50*/  BSYNC B0 ;  /* 0x0000000000007941 */ /* 0x000fea0003800000 */
.L_x_4180:
[----:B------:R-:W-:Y:S06]  /*5f60*/  BAR.ARV 0xa, 0xa0 ;  /* 0x0282800000007b1d */ /* 0x000fec0000002000 */
[----:B------:R-:W-:Y:S04]  /*5f70*/  BSSY B0, `(.L_x_4182) ;  /* 0x0000003000007945 */ /* 0x000fe80003800000 */
[----:B------:R-:W-:Y:S05]  /*5f80*/  @!P0 BRA `(.L_x_4183) ;  /* 0x0000000000048947 */ /* 0x000fea0003800000 */
[----:B------:R-:W-:-:S04]  /*5f90*/  DEPBAR.LE SB0, 0x0 ;  /* 0x000080000000791a */ /* 0x000fc80000000000 */
.L_x_4183:
[----:B------:R-:W-:Y:S05]  /*5fa0*/  BSYNC B0 ;  /* 0x0000000000007941 */ /* 0x000fea0003800000 */
.L_x_4182:
        /* <DEDUP_REMOVED lines=19> */
.L_x_4185:
[----:B------:R-:W-:Y:S05]  /*60e0*/  BSYNC B0 ;  /* 0x0000000000007941 */ /* 0x000fea0003800000 */
.L_x_4184:
        /* <DEDUP_REMOVED lines=9> */
.L_x_4188:
[----:B------:R-:W2:Y:S04]  /*6180*/  LDG.E.STRONG.GPU R4, desc[UR46][R2.64] ;  /* 0x0000002e02047981 */ /* 0x000ea8000c1ef900 */
[----:B--2---:R-:W-:Y:S01]  /*6190*/  CCTL.IVALL ;  /* 0x00000000ff00798f */ /* 0x004fe20002000000 */
[----:B------:R-:W-:Y:S05]  /*61a0*/  YIELD ;  /* 0x0000000000007946 */ /* 0x000fea0003800000 */
[----:B------:R-:W-:-:S13]  /*61b0*/  ISETP.NE.AND P3, PT, R4, UR25, PT ;  /* 0x0000001904007c0c */ /* 0x000fda000bf65270 */
[----:B------:R-:W-:Y:S05]  /*61c0*/  @P3 BRA `(.L_x_4188) ;  /* 0xfffffffc00ec3947 */ /* 0x000fea000383ffff */
.L_x_4187:
[----:B------:R-:W-:Y:S05]  /*61d0*/  BSYNC B0 ;  /* 0x0000000000007941 */ /* 0x000fea0003800000 */
.L_x_4186:
[----:B------:R-:W-:-:S03]  /*61e0*/  UMOV UR6, 0xffffffff ;  /* 0xffffffff00067882 */ /* 0x000fc60000000000 */
[----:B------:R-:W-:Y:S05]  /*61f0*/  BRA.DIV UR6, `(.L_x_4189) ;  /* 0x0000003606607947 */ /* 0x000fea000b800000 */
[----:B------:R-:W-:Y:S01]  /*6200*/  NOP ;  /* 0x0000000000007918 */ /* 0x000fe20000000000 */
.L_x_4254:
        /* <DEDUP_REMOVED lines=13> */
.L_x_4191:
[----:B------:R-:W-:Y:S05]  /*62e0*/  BSYNC B0 ;  /* 0x0000000000007941 */ /* 0x000fea0003800000 */
.L_x_4190:
        /* <DEDUP_REMOVED lines=13> */
.L_x_4193:
[----:B------:R-:W-:Y:S05]  /*63c0*/  BSYNC B0 ;  /* 0x0000000000007941 */ /* 0x000fea0003800000 */
.L_x_4192:
[----:B------:R-:W-:Y:S06]  /*63d0*/  BAR.ARV 0xa, 0xa0 ;  /* 0x0282800000007b1d */ /* 0x000fec0000002000 */
[----:B------:R-:W-:Y:S04]  /*63e0*/  BSSY B0, `(.L_x_4194) ;  /* 0x0000003000007945 */ /* 0x000fe80003800000 */
[----:B------:R-:W-:Y:S05]  /*63f0*/  @!P0 BRA `(.L_x_4195) ;  /* 0x0000000000048947 */ /* 0x000fea0003800000 */
[----:B------:R-:W-:-:S04]  /*6400*/  DEPBAR.LE SB0, 0x0 ;  /* 0x000080000000791a */ /* 0x000fc80000000000 */
.L_x_4195:
[----:B------:R-:W-:Y:S05]  /*6410*/  BSYNC B0 ;  /* 0x0000000000007941 */ /* 0x000fea0003800000 */
.L_x_4194:
        /* <DEDUP_REMOVED lines=19> */
.L_x_4197:
[----:B------:R-:W-:Y:S05]  /*6550*/  BSYNC B0 ;  /* 0x0000000000007941 */ /* 0x000fea0003800000 */
.L_x_4196:
[----:B------:R-:W-:Y:S02]  /*6560*/  UIADD3 UR4, UR4, 0x2, URZ ;  /* 0x0000000204047890 */ /* 0x000fe4000fffe03f */
[----:B------:R-:W-:Y:S01]  /*6570*/  UIADD3 UR5, UR5, 0x1, URZ ;  /* 0x0000000105057890 */ /* 0x000fe2000fffe03f */
[----:B------:R-:W-:Y:S11]  /*6580*/  @P2 BRA `(.L_x_4198) ;  /* 0xfffffff400842947 */ /* 0x000ff6000383ffff */
.L_x_4173:
        /* <DEDUP_REMOVED lines=13> */
.L_x_4201:
[----:B------:R-:W2:Y:S04]  /*6660*/  LDG.E.STRONG.GPU R0, desc[UR46][R2.64] ;  /* 0x0000002e02007981 */ /* 0x000ea8000c1ef900 */
[----:B--2---:R-:W-:Y:S01]  /*6670*/  CCTL.IVALL ;  /* 0x00000000ff00798f */ /* 0x004fe20002000000 */
[----:B------:R-:W-:Y:S05]  /*6680*/  YIELD ;  /* 0x0000000000007946 */ /* 0x000fea0003800000 */
[----:B------:R-:W-:-:S13]  /*6690*/  ISETP.NE.AND P2, PT, R0, UR25, PT ;  /* 0x0000001900007c0c */ /* 0x000fda000bf45270 */
[----:B------:R-:W-:Y:S05]  /*66a0*/  @P2 BRA `(.L_x_4201) ;  /* 0xfffffffc00ec2947 */ /* 0x000fea000383ffff */
.L_x_4200:
[----:B------:R-:W-:Y:S05]  /*66b0*/  BSYNC B0 ;  /* 0x0000000000007941 */ /* 0x000fea0003800000 */
.L_x_4199:
[----:B------:R-:W-:-:S03]  /*66c0*/  UMOV UR5, 0xffffffff ;  /* 0xffffffff00057882 */ /* 0x000fc60000000000 */
[----:B------:R-:W-:Y:S05]  /*66d0*/  BRA.DIV UR5, `(.L_x_4202) ;  /* 0x0000003205447947 */ /* 0x000fea000b800000 */
[----:B------:R-:W-:Y:S01]  /*66e0*/  NOP ;  /* 0x0000000000007918 */ /* 0x000fe20000000000 */
.L_x_4257:
        /* <DEDUP_REMOVED lines=22> */
.L_x_4204:
[----:B------:R-:W-:Y:S05]  /*6850*/  BSYNC B0 ;  /* 0x0000000000007941 */ /* 0x000fea0003800000 */
.L_x_4203:
        /* <DEDUP_REMOVED lines=20> */
.L_x_4206:
[----:B------:R-:W-:Y:S05]  /*69a0*/  BSYNC B0 ;  /* 0x0000000000007941 */ /* 0x000fea0003800000 */
.L_x_4205:
[----:B------:R-:W-:Y:S06]  /*69b0*/  BAR.ARV 0xa, 0xa0 ;  /* 0x0282800000007b1d */ /* 0x000fec0000002000 */
[----:B------:R-:W-:Y:S04]  /*69c0*/  BSSY B0, `(.L_x_4207) ;  /* 0x0000003000007945 */ /* 0x000fe80003800000 */
[----:B------:R-:W-:Y:S05]  /*69d0*/  @!P0 BRA `(.L_x_4208) ;  /* 0x0000000000048947 */ /* 0x000fea0003800000 */
[----:B------:R-:W-:-:S04]  /*69e0*/  DEPBAR.LE SB0, 0x0 ;  /* 0x000080000000791a */ /* 0x000fc80000000000 */
.L_x_4208:
[----:B------:R-:W-:Y:S05]  /*69f0*/  BSYNC B0 ;  /* 0x0000000000007941 */ /* 0x000fea0003800000 */
.L_x_4207:
        /* <DEDUP_REMOVED lines=19> */
.L_x_4168:
        /* <DEDUP_REMOVED lines=13> */
.L_x_4209:
        /* <DEDUP_REMOVED lines=14> */
.L_x_4211:
[----:B------:R-:W-:-:S05]  /*6ce0*/  ULDC UR4, c[0x0][0x8c4] ;  /* 0x0002310000047ab9 */ /* 0x000fca0000000800 */
.L_x_4210:
        /* <DEDUP_REMOVED lines=56> */
.L_x_4213:
        /* <DEDUP_REMOVED lines=63> */
.L_x_4258:
        /* <DEDUP_REMOVED lines=13> */
.L_x_4216:
        /* <DEDUP_REMOVED lines=125> */
.L_x_4227:
[----:B------:R-:W-:-:S04]  /*7d00*/  SHF.L.U32 R21, R9, 0x1f, RZ ;  /* 0x0000001f09157819 */ /* 0x000fc800000006ff */
[----:B-1----:R-:W1:Y:S02]  /*7d10*/  SYNCS.PHASECHK.TRANS64.TRYWAIT P1, [R0+URZ+0x26840], R21 ;  /* 0x02684015000075a7 */ /* 0x002e64000802017f */
[----:B-12---:R-:W-:Y:S05]  /*7d20*/  @!P1 BRA `(.L_x_4219) ;  /* 0x0000001800e09947 */ /* 0x006fea0003800000 */
.L_x_4259:
[----:B------:R-:W-:Y:S05]  /*7d30*/  @P0 BRA `(.L_x_4220) ;  /* 0x0000000000140947 */ /* 0x000fea0003800000 */
[----:B------:R-:W-:Y:S01]  /*7d40*/  ISETP.NE.AND P1, PT, R16, RZ, PT ;  /* 0x000000ff1000720c */ /* 0x000fe20003f25270 */
[----:B------:R-:W-:-:S04]  /*7d50*/  IMAD.MOV.U32 R3, RZ, RZ, 0x3100 ;  /* 0x00003100ff037424 */ /* 0x000fc800078e00ff */
[----:B------:R2:W-:Y:S08]  /*7d60*/  SYNCS.ARRIVE.TRANS64 RZ, [R0+URZ+0x26830], R3 ;  /* 0x0268300300ff79a7 */ /* 0x0005f0000800003f */
[----:B------:R-:W-:Y:S05]  /*7d70*/  @!P1 BRA `(.L_x_4220) ;  /* 0x0000000000049947 */ /* 0x000fea0003800000 */
[----:B------:R-:W-:Y:S01]  /*7d80*/  BPT.TRAP 0x1 ;  /* 0x000000040000795c */ /* 0x000fe20000300000 */
.L_x_4220:
        /* <DEDUP_REMOVED lines=43> */
.L_x_4260:
[----:B------:R-:W-:Y:S05]  /*8040*/  @P0 BRA `(.L_x_4222) ;  /* 0x0000000000140947 */ /* 0x000fea0003800000 */
[----:B------:R-:W-:Y:S01]  /*8050*/  ISETP.NE.AND P1, PT, R16, RZ, PT ;  /* 0x000000ff1000720c */ /* 0x000fe20003f25270 */
[----:B------:R-:W-:-:S04]  /*8060*/  IMAD.MOV.U32 R3, RZ, RZ, 0x3100 ;  /* 0x00003100ff037424 */ /* 0x000fc800078e00ff */
[----:B------:R3:W-:Y:S08]  /*8070*/  SYNCS.ARRIVE.TRANS64 RZ, [R0+URZ+0x26818], R3 ;  /* 0x0268180300ff79a7 */ /* 0x0007f0000800003f */
[----:B------:R-:W-:Y:S05]  /*8080*/  @!P1 BRA `(.L_x_4222) ;  /* 0x0000000000049947 */ /* 0x000fea0003800000 */
[----:B------:R-:W-:Y:S01]  /*8090*/  BPT.TRAP 0x1 ;  /* 0x000000040000795c */ /* 0x000fe20000300000 */
.L_x_4222:
        /* <DEDUP_REMOVED lines=36> */
.L_x_4261:
        /* <DEDUP_REMOVED lines=9> */
.L_x_4224:
        /* <DEDUP_REMOVED lines=38> */
.L_x_4263:
[----:B------:R-:W-:Y:S05]  /*85d0*/  @P0 BRA `(.L_x_4226) ;  /* 0x0000000000140947 */ /* 0x000fea0003800000 */
[----:B------:R-:W-:Y:S01]  /*85e0*/  ISETP.NE.AND P1, PT, R16, RZ, PT ;  /* 0x000000ff1000720c */ /* 0x000fe20003f25270 */
[----:B-1----:R-:W-:-:S04]  /*85f0*/  IMAD.MOV.U32 R5, RZ, RZ, 0x3100 ;  /* 0x00003100ff057424 */ /* 0x002fc800078e00ff */
[----:B------:R2:W-:Y:S08]  /*8600*/  SYNCS.ARRIVE.TRANS64 RZ, [R0+URZ+0x26810], R5 ;  /* 0x0268100500ff79a7 */ /* 0x0005f0000800003f */
[----:B------:R-:W-:Y:S05]  /*8610*/  @!P1 BRA `(.L_x_4226) ;  /* 0x0000000000049947 */ /* 0x000fea0003800000 */
[----:B------:R-:W-:Y:S01]  /*8620*/  BPT.TRAP 0x1 ;  /* 0x000000040000795c */ /* 0x000fe20000300000 */
.L_x_4226:
        /* <DEDUP_REMOVED lines=37> */
.L_x_4218:
[----:B------:R-:W-:-:S13]  /*8880*/  ISETP.NE.AND P1, PT, R13, RZ, PT ;  /* 0x000000ff0d00720c */ /* 0x000fda0003f25270 */
[----:B------:R-:W-:Y:S05]  /*8890*/  @!P1 BRA `(.L_x_4217) ;  /* 0x0000000400689947 */ /* 0x000fea0003800000 */
[----:B------:R-:W-:-:S04]  /*88a0*/  SHF.L.U32 R7, R9, 0x1f, RZ ;  /* 0x0000001f09077819 */ /* 0x000fc800000006ff */
[----:B------:R-:W1:Y:S02]  /*88b0*/  SYNCS.PHASECHK.TRANS64.TRYWAIT P1, [R0+URZ+0x26840], R7 ;  /* 0x02684007000075a7 */ /* 0x000e64000802017f */
[----:B-1----:R-:W-:Y:S05]  /*88c0*/  @!P1 BRA `(.L_x_4228) ;  /* 0x00000010004c9947 */ /* 0x002fea0003800000 */
.L_x_4264:
[----:B------:R-:W-:Y:S05]  /*88d0*/  @P0 BRA `(.L_x_4229) ;  /* 0x0000000000140947 */ /* 0x000fea0003800000 */
[----:B------:R-:W-:Y:S01]  /*88e0*/  ISETP.NE.AND P1, PT, R16, RZ, PT ;  /* 0x000000ff1000720c */ /* 0x000fe20003f25270 */
[----:B------:R-:W-:-:S04]  /*88f0*/  IMAD.MOV.U32 R5, RZ, RZ, 0x3100 ;  /* 0x00003100ff057424 */ /* 0x000fc800078e00ff */
[----:B------:R2:W-:Y:S08]  /*8900*/  SYNCS.ARRIVE.TRANS64 RZ, [R0+URZ+0x26830], R5 ;  /* 0x0268300500ff79a7 */ /* 0x0005f0000800003f */
[----:B------:R-:W-:Y:S05]  /*8910*/  @!P1 BRA `(.L_x_4229) ;  /* 0x0000000000049947 */ /* 0x000fea0003800000 */
[----:B------:R-:W-:Y:S01]  /*8920*/  BPT.TRAP 0x1 ;  /* 0x000000040000795c */ /* 0x000fe20000300000 */
.L_x_4229:
        /* <DEDUP_REMOVED lines=41> */
.L_x_4265:
[----:B------:R-:W-:Y:S05]  /*8bc0*/  @P0 BRA `(.L_x_4231) ;  /* 0x0000000000140947 */ /* 0x000fea0003800000 */
[----:B------:R-:W-:Y:S01]  /*8bd0*/  ISETP.NE.AND P0, PT, R16, RZ, PT ;  /* 0x000000ff1000720c */ /* 0x000fe20003f05270 */
[----:B------:R-:W-:-:S04]  /*8be0*/  IMAD.MOV.U32 R5, RZ, RZ, 0x3100 ;  /* 0x00003100ff057424 */ /* 0x000fc800078e00ff */
[----:B------:R3:W-:Y:S08]  /*8bf0*/  SYNCS.ARRIVE.TRANS64 RZ, [R0+URZ+0x26818], R5 ;  /* 0x0268180500ff79a7 */ /* 0x0007f0000800003f */
[----:B------:R-:W-:Y:S05]  /*8c00*/  @!P0 BRA `(.L_x_4231) ;  /* 0x0000000000048947 */ /* 0x000fea0003800000 */
[----:B------:R-:W-:Y:S01]  /*8c10*/  BPT.TRAP 0x1 ;  /* 0x000000040000795c */ /* 0x000fe20000300000 */
.L_x_4231:
        /* <DEDUP_REMOVED lines=34> */
.L_x_4217:
[----:B------:R-:W3:Y:S01]  /*8e40*/  S2R R2, SR_TID.X ;  /* 0x0000000000027919 */ /* 0x000ee20000002100 */
[----:B------:R-:W-:Y:S01]  /*8e50*/  IMAD R3, R12, 0x8, R0 ;  /* 0x000000080c037824 */ /* 0x000fe200078e0200 */
[----:B---3--:R-:W-:Y:S02]  /*8e60*/  LOP3.LUT R4, R2, 0x7f, RZ, 0xc0, !PT ;  /* 0x0000007f02047812 */ /* 0x008fe400078ec0ff */
[----:B------:R-:W-:Y:S02]  /*8e70*/  SHF.L.U32 R2, R9, 0x1f, RZ ;  /* 0x0000001f09027819 */ /* 0x000fe400000006ff */
[----:B------:R-:W-:Y:S02]  /*8e80*/  ISETP.NE.AND P1, PT, R4, RZ, PT ;  /* 0x000000ff0400720c */ /* 0x000fe40003f25270 */
[----:B------:R-:W3:Y:S02]  /*8e90*/  SYNCS.PHASECHK.TRANS64.TRYWAIT P0, [R3+URZ+0x26840], R2 ;  /* 0x02684002030075a7 */ /* 0x000ee4000800017f */
[----:B---3--:R-:W-:Y:S09]  /*8ea0*/  @!P0 BRA `(.L_x_4232) ;  /* 0x0000000800fc8947 */ /* 0x008ff20003800000 */
.L_x_4266:
[----:B------:R-:W-:Y:S05]  /*8eb0*/  @P1 BRA `(.L_x_4233) ;  /* 0x0000000000181947 */ /* 0x000fea0003800000 */
[----:B------:R-:W4:Y:S01]  /*8ec0*/  S2R R4, SR_TID.X ;  /* 0x0000000000047919 */ /* 0x000f220000002100 */
[----:B---3--:R-:W-:-:S04]  /*8ed0*/  IMAD.MOV.U32 R2, RZ, RZ, 0x3100 ;  /* 0x00003100ff027424 */ /* 0x008fc800078e00ff */
[----:B------:R3:W-:Y:S01]  /*8ee0*/  SYNCS.ARRIVE.TRANS64 RZ, [R3+URZ+0x26830], R2 ;  /* 0x0268300203ff79a7 */ /* 0x0007e2000800003f */
[----:B----4-:R-:W-:-:S13]  /*8ef0*/  LOP3.LUT P0, RZ, R4, 0x1f, RZ, 0xc0, !PT ;  /* 0x0000001f04ff7812 */ /* 0x010fda000780c0ff */
[----:B---3--:R-:W-:Y:S05]  /*8f00*/  @!P0 BRA `(.L_x_4233) ;  /* 0x0000000000048947 */ /* 0x008fea0003800000 */
[----:B------:R-:W-:Y:S01]  /*8f10*/  BPT.TRAP 0x1 ;  /* 0x000000040000795c */ /* 0x000fe20000300000 */
.L_x_4233:
        /* <DEDUP_REMOVED lines=48> */
.L_x_4214:
[----:B------:R-:W-:Y:S05]  /*9220*/  BSYNC B0 ;  /* 0x0000000000007941 */ /* 0x000fea0003800000 */
.L_x_4212:
[----:B------:R-:W-:-:S03]  /*9230*/  UMOV UR8, 0xffffffff ;  /* 0xffffffff00087882 */ /* 0x000fc60000000000 */
[----:B------:R-:W-:Y:S05]  /*9240*/  BRA.DIV UR8, `(.L_x_4234) ;  /* 0x0000000a08287947 */ /* 0x000fea000b800000 */
[----:B------:R-:W-:-:S13]  /*9250*/  ELECT P0, URZ, PT ;  /* 0x00000000003f782f */ /* 0x000fda0003800000 */
.L_x_4269:
[----:B------:R-:W-:Y:S05]  /*9260*/  @!P0 BRA `(.L_x_4127) ;  /* 0x0000000000848947 */ /* 0x000fea0003800000 */
[----:B------:R-:W-:-:S06]  /*9270*/  ULOP3.LUT UR8, UR38, 0x2, URZ, 0xfc, !UPT ;  /* 0x0000000226087892 */ /* 0x000fcc000f8efc3f */
[----:B------:R-:W-:-:S05]  /*9280*/  IMAD.U32 R2, RZ, RZ, UR8 ;  /* 0x00000008ff027e24 */ /* 0x000fca000f8e00ff */
[----:B------:R-:W-:-:S13]  /*9290*/  ISETP.NE.AND P0, PT, R2, 0x3, PT ;  /* 0x000000030200780c */ /* 0x000fda0003f05270 */
[----:B------:R-:W-:Y:S05]  /*92a0*/  @!P0 BRA `(.L_x_4235) ;  /* 0x0000000000048947 */ /* 0x000fea0003800000 */
[----:B--2---:R-:W-:Y:S01]  /*92b0*/  BPT.TRAP 0x1 ;  /* 0x000000040000795c */ /* 0x004fe20000300000 */
.L_x_4235:
        /* <DEDUP_REMOVED lines=15> */
.L_x_4270:
[----:B------:R-:W3:Y:S02]  /*93b0*/  SYNCS.PHASECHK.TRANS64.TRYWAIT P1, [R3+URZ], R2 ;  /* 0x00000002030075a7 */ /* 0x000ee4000802017f */
[----:B---3--:R-:W-:Y:S05]  /*93c0*/  @!P1 BRA `(.L_x_4237) ;  /* 0x0000000800009947 */ /* 0x008fea0003800000 */
.L_x_4271:
[----:B------:R-:W-:Y:S05]  /*93d0*/  @!P0 BRA `(.L_x_4238) ;  /* 0x0000000000048947 */ /* 0x000fea0003800000 */
[----:B--2---:R-:W-:Y:S01]  /*93e0*/  BPT.TRAP 0x1 ;  /* 0x000000040000795c */ /* 0x004fe20000300000 */
.L_x_4238:
[----:B---3--:R-:W-:-:S04]  /*93f0*/  VIADD R3, R7, 0x26840 ;  /* 0x0002684007037836 */ /* 0x008fc80000000000 */
[----:B------:R-:W-:-:S04]  /*9400*/  IMAD R0, R0, 0x8, R3 ;  /* 0x0000000800007824 */ /* 0x000fc800078e0203 */
[----:B------:R-:W3:Y:S02]  /*9410*/  SYNCS.PHASECHK.TRANS64.TRYWAIT P0, [R0+URZ], R5 ;  /* 0x00000005000075a7 */ /* 0x000ee4000800017f */
[----:B---3--:R-:W-:Y:S05]  /*9420*/  @!P0 BRA `(.L_x_4239) ;  /* 0x0000000400fc8947 */ /* 0x008fea0003800000 */
.L_x_4272:
[----:B------:R-:W-:-:S07]  /*9430*/  IMAD R3, R4, 0x8, R3 ;  /* 0x0000000804037824 */ /* 0x000fce00078e0203 */
.L_x_4240:
[----:B----4-:R4:W1:Y:S02]  /*9440*/  SYNCS.PHASECHK.TRANS64.TRYWAIT P0, [R3+URZ], R2 ;  /* 0x00000002030075a7 */ /* 0x010864000800017f */
[----:B-1----:R-:W-:Y:S05]  /*9450*/  @!P0 NANOSLEEP.SYNCS 0x989680 ;  /* 0x009896800000895d */ /* 0x002fea0003900000 */
[----:B------:R-:W1:Y:S02]  /*9460*/  @!P0 SYNCS.PHASECHK.TRANS64 P0, [R3+URZ], R2 ;  /* 0x00000002030085a7 */ /* 0x000e64000800007f */
[----:B-1----:R-:W-:Y:S05]  /*9470*/  @!P0 BRA `(.L_x_4240) ;  /* 0xfffffffc00f08947 */ /* 0x002fea000383ffff */
.L_x_4127:
[----:B--2---:R-:W-:Y:S05]  /*9480*/  BSYNC B6 ;  /* 0x0000000000067941 */ /* 0x004fea0003800000 */
.L_x_4121:
[----:B------:R-:W-:Y:S05]  /*9490*/  EXIT ;  /* 0x000000000000794d */ /* 0x000fea0003800000 */
.L_x_4137:
[----:B------:R-:W-:Y:S02]  /*94a0*/  IMAD.MOV.U32 R13, RZ, RZ, R16 ;  /* 0x000000ffff0d7224 */ /* 0x000fe400078e0010 */
[----:B------:R-:W-:Y:S02]  /*94b0*/  IMAD.MOV.U32 R12, RZ, RZ, RZ ;  /* 0x000000ffff0c7224 */ /* 0x000fe400078e00ff */
[----:B------:R-:W-:Y:S02]  /*94c0*/  IMAD.MOV.U32 R11, RZ, RZ, 0x1f ;  /* 0x0000001fff0b7424 */ /* 0x000fe400078e00ff */
[----:B------:R-:W-:-:S07]  /*94d0*/  IMAD.MOV.U32 R15, RZ, RZ, -0x1 ;  /* 0xffffffffff0f7424 */ /* 0x000fce00078e00ff */
[----:B-----5:R-:W-:Y:S05]  /*94e0*/  WARPSYNC.COLLECTIVE R15, `(.L_x_4241) ;  /* 0x000000000f087348 */ /* 0x020fea0003c00000 */
[----:B------:R1:W2:Y:S02]  /*94f0*/  SHFL.IDX P6, R14, R13, R12, R11 ;  /* 0x0000000c0d0e7389 */ /* 0x0002a400000c000b */
[----:B-12--5:R-:W-:Y:S01]  /*9500*/  ENDCOLLECTIVE ;  /* 0x000000000000791b */ /* 0x026fe20003800000 */
.L_x_4241:
[----:B------:R-:W-:Y:S05]  /*9510*/  BRA `(.L_x_4242) ;  /* 0xffffff7c00907947 */ /* 0x000fea000383ffff */
.L_x_4139:
[----:B--2---:R2:W3:Y:S02]  /*9520*/  SYNCS.PHASECHK.TRANS64.TRYWAIT P0, [R18+URZ+0x26800], R5 ;  /* 0x02680005120075a7 */ /* 0x0044e4000800017f */
[----:B---3--:R-:W-:Y:S05]  /*9530*/  @!P0 NANOSLEEP.SYNCS 0x989680 ;  /* 0x009896800000895d */ /* 0x008fea0003900000 */
[----:B------:R-:W3:Y:S02]  /*9540*/  @!P0 SYNCS.PHASECHK.TRANS64 P0, [R18+URZ+0x26800], R5 ;  /* 0x02680005120085a7 */ /* 0x000ee4000800007f */
[----:B---3--:R-:W-:Y:S05]  /*9550*/  @!P0 BRA `(.L_x_4139) ;  /* 0xfffffffc00f08947 */ /* 0x008fea000383ffff */
[----:B------:R-:W-:Y:S05]  /*9560*/  BRA `(.L_x_4138) ;  /* 0xffffff7c00b47947 */ /* 0x000fea000383ffff */
.L_x_4144:
[----:B--2---:R-:W-:-:S04]  /*9570*/  IMAD.U32 R5, RZ, RZ, UR8 ;  /* 0x00000008ff057e24 */ /* 0x004fc8000f8e00ff */
[----:B------:R2:W3:Y:S03]  /*9580*/  SYNCS.PHASECHK.TRANS64.TRYWAIT P1, [R5+URZ+0x26810], R16 ;  /* 0x02681010050075a7 */ /* 0x0004e6000802017f */
[----:B---3--:R-:W-:Y:S05]  /*9590*/  @!P1 NANOSLEEP.SYNCS 0x989680 ;  /* 0x009896800000995d */ /* 0x008fea0003900000 */
[----:B------:R-:W3:Y:S02]  /*95a0*/  @!P1 SYNCS.PHASECHK.TRANS64 P1, [R5+URZ+0x26810], R16 ;  /* 0x02681010050095a7 */ /* 0x000ee4000802007f */
[----:B---3--:R-:W-:Y:S05]  /*95b0*/  @!P1 BRA `(.L_x_4144) ;  /* 0xfffffffc00ec9947 */ /* 0x008fea000383ffff */
[----:B------:R-:W-:Y:S05]  /*95c0*/  BRA `(.L_x_4143) ;  /* 0xffffff8800147947 */ /* 0x000fea000383ffff */
.L_x_4148:
[----:B------:R-:W-:-:S04]  /*95d0*/  IMAD.U32 R5, RZ, RZ, UR8 ;  /* 0x00000008ff057e24 */ /* 0x000fc8000f8e00ff */
[----:B------:R1:W1:Y:S03]  /*95e0*/  SYNCS.PHASECHK.TRANS64.TRYWAIT P1, [R5+URZ+0x26830], R16 ;  /* 0x02683010050075a7 */ /* 0x000266000802017f */
[----:B-1----:R-:W-:Y:S05]  /*95f0*/  @!P1 NANOSLEEP.SYNCS 0x989680 ;  /* 0x009896800000995d */ /* 0x002fea0003900000 */
[----:B------:R-:W1:Y:S02]  /*9600*/  @!P1 SYNCS.PHASECHK.TRANS64 P1, [R5+URZ+0x26830], R16 ;  /* 0x02683010050095a7 */ /* 0x000e64000802007f */
[----:B-1----:R-:W-:Y:S05]  /*9610*/  @!P1 BRA `(.L_x_4148) ;  /* 0xfffffffc00ec9947 */ /* 0x002fea000383ffff */
[----:B------:R-:W-:Y:S05]  /*9620*/  BRA `(.L_x_4147) ;  /* 0xffffff8c00207947 */ /* 0x000fea000383ffff */
.L_x_4155:
[----:B------:R-:W-:Y:S01]  /*9630*/  BSSY B0, `(.L_x_4243) ;  /* 0x0000005000007945 */ /* 0x000fe20003800000 */
[----:B------:R-:W-:-:S07]  /*9640*/  IMAD.MOV.U32 R15, RZ, RZ, -0x1 ;  /* 0xffffffffff0f7424 */ /* 0x000fce00078e00ff */
[----:B-1---5:R-:W-:Y:S05]  /*9650*/  WARPSYNC.COLLECTIVE R15, `(.L_x_4244) ;  /* 0x000000000f087348 */ /* 0x022fea0003c00000 */
[----:B------:R-:W-:Y:S01]  /*9660*/  NOP ;  /* 0x0000000000007918 */ /* 0x000fe20000000000 */
[----:B-1---5:R-:W-:Y:S01]  /*9670*/  ENDCOLLECTIVE ;  /* 0x000000000000791b */ /* 0x022fe20003800000 */
.L_x_4244:
[----:B------:R-:W-:Y:S05]  /*9680*/  BSYNC B0 ;  /* 0x0000000000007941 */ /* 0x000fea0003800000 */
.L_x_4243:
[----:B------:R-:W-:Y:S05]  /*9690*/  BRA `(.L_x_4245) ;  /* 0xffffffb4007c7947 */ /* 0x000fea000383ffff */
.L_x_4164:
[----:B------:R-:W-:Y:S01]  /*96a0*/  BSSY B0, `(.L_x_4246) ;  /* 0x0000005000007945 */ /* 0x000fe20003800000 */
[----:B------:R-:W-:-:S07]  /*96b0*/  IMAD.MOV.U32 R15, RZ, RZ, -0x1 ;  /* 0xffffffffff0f7424 */ /* 0x000fce00078e00ff */
[----:B-12--5:R-:W-:Y:S05]  /*96c0*/  WARPSYNC.COLLECTIVE R15, `(.L_x_4247) ;  /* 0x000000000f087348 */ /* 0x026fea0003c00000 */
[----:B------:R-:W-:Y:S01]  /*96d0*/  NOP ;  /* 0x0000000000007918 */ /* 0x000fe20000000000 */
[----:B-12--5:R-:W-:Y:S01]  /*96e0*/  ENDCOLLECTIVE ;  /* 0x000000000000791b */ /* 0x026fe20003800000 */
.L_x_4247:
[----:B------:R-:W-:Y:S05]  /*96f0*/  BSYNC B0 ;  /* 0x0000000000007941 */ /* 0x000fea0003800000 */
.L_x_4246:
[----:B------:R-:W-:Y:S05]  /*9700*/  BRA `(.L_x_4248) ;  /* 0xffffffb800707947 */ /* 0x000fea000383ffff */
.L_x_4177:
[----:B------:R-:W-:Y:S01]  /*9710*/  BSSY B0, `(.L_x_4249) ;  /* 0x0000005000007945 */ /* 0x000fe20003800000 */
[----:B------:R-:W-:-:S07]  /*9720*/  IMAD.MOV.U32 R15, RZ, RZ, -0x1 ;  /* 0xffffffffff0f7424 */ /* 0x000fce00078e00ff */
[----:B------:R-:W-:Y:S05]  /*9730*/  WARPSYNC.COLLECTIVE R15, `(.L_x_4250) ;  /* 0x000000000f087348 */ /* 0x000fea0003c00000 */
[----:B------:R-:W-:Y:S01]  /*9740*/  NOP ;  /* 0x0000000000007918 */ /* 0x000fe20000000000 */
[----:B------:R-:W-:Y:S01]  /*9750*/  ENDCOLLECTIVE ;  /* 0x000000000000791b */ /* 0x000fe20003800000 */
.L_x_4250:
[----:B------:R-:W-:Y:S05]  /*9760*/  BSYNC B0 ;  /* 0x0000000000007941 */ /* 0x000fea0003800000 */
.L_x_4249:
[----:B------:R-:W-:Y:S05]  /*9770*/  BRA `(.L_x_4251) ;  /* 0xffffffc400707947 */ /* 0x000fea000383ffff */
.L_x_4189:
[----:B------:R-:W-:Y:S01]  /*9780*/  BSSY B0, `(.L_x_4252) ;  /* 0x0000005000007945 */ /* 0x000fe20003800000 */
[----:B------:R-:W-:-:S07]  /*9790*/  IMAD.MOV.U32 R15, RZ, RZ, -0x1 ;  /* 0xffffffffff0f7424 */ /* 0x000fce00078e00ff */
[----:B------:R-:W-:Y:S05]  /*97a0*/  WARPSYNC.COLLECTIVE R15, `(.L_x_4253) ;  /* 0x000000000f087348 */ /* 0x000fea0003c00000 */
[----:B------:R-:W-:Y:S01]  /*97b0*/  NOP ;  /* 0x0000000000007918 */ /* 0x000fe20000000000 */
[----:B------:R-:W-:Y:S01]  /*97c0*/  ENDCOLLECTIVE ;  /* 0x000000000000791b */ /* 0x000fe20003800000 */
.L_x_4253:
[----:B------:R-:W-:Y:S05]  /*97d0*/  BSYNC B0 ;  /* 0x0000000000007941 */ /* 0x000fea0003800000 */
.L_x_4252:
[----:B------:R-:W-:Y:S05]  /*97e0*/  BRA `(.L_x_4254) ;  /* 0xffffffc800887947 */ /* 0x000fea000383ffff */
.L_x_4202:
[----:B------:R-:W-:Y:S01]  /*97f0*/  BSSY B0, `(.L_x_4255) ;  /* 0x0000005000007945 */ /* 0x000fe20003800000 */
[----:B------:R-:W-:-:S07]  /*9800*/  IMAD.MOV.U32 R15, RZ, RZ, -0x1 ;  /* 0xffffffffff0f7424 */ /* 0x000fce00078e00ff */
[----:B------:R-:W-:Y:S05]  /*9810*/  WARPSYNC.COLLECTIVE R15, `(.L_x_4256) ;  /* 0x000000000f087348 */ /* 0x000fea0003c00000 */
[----:B------:R-:W-:Y:S01]  /*9820*/  NOP ;  /* 0x0000000000007918 */ /* 0x000fe20000000000 */
[----:B------:R-:W-:Y:S01]  /*9830*/  ENDCOLLECTIVE ;  /* 0x000000000000791b */ /* 0x000fe20003800000 */
.L_x_4256:
[----:B------:R-:W-:Y:S05]  /*9840*/  BSYNC B0 ;  /* 0x0000000000007941 */ /* 0x000fea0003800000 */
.L_x_4255:
[----:B------:R-:W-:Y:S05]  /*9850*/  BRA `(.L_x_4257) ;  /* 0xffffffcc00a47947 */ /* 0x000fea000383ffff */
.L_x_4215:
[----:B-1----:R1:W2:Y:S02]  /*9860*/  SYNCS.PHASECHK.TRANS64.TRYWAIT P0, [R0+URZ+0x26820], R3 ;  /* 0x02682003000075a7 */ /* 0x0022a4000800017f */
[----:B--2---:R-:W-:Y:S05]  /*9870*/  @!P0 NANOSLEEP.SYNCS 0x989680 ;  /* 0x009896800000895d */ /* 0x004fea0003900000 */
[----:B------:R-:W2:Y:S02]  /*9880*/  @!P0 SYNCS.PHASECHK.TRANS64 P0, [R0+URZ+0x26820], R3 ;  /* 0x02682003000085a7 */ /* 0x000ea4000800007f */
[----:B--2---:R-:W-:Y:S05]  /*9890*/  @!P0 BRA `(.L_x_4215) ;  /* 0xfffffffc00f08947 */ /* 0x004fea000383ffff */
[----:B------:R-:W-:Y:S05]  /*98a0*/  BRA `(.L_x_4258) ;  /* 0xffffffd800ec7947 */ /* 0x000fea000383ffff */
.L_x_4219:
[----:B-1----:R1:W2:Y:S02]  /*98b0*/  SYNCS.PHASECHK.TRANS64.TRYWAIT P1, [R0+URZ+0x26840], R21 ;  /* 0x02684015000075a7 */ /* 0x0022a4000802017f */
[----:B--2---:R-:W-:Y:S05]  /*98c0*/  @!P1 NANOSLEEP.SYNCS 0x989680 ;  /* 0x009896800000995d */ /* 0x004fea0003900000 */
[----:B------:R-:W2:Y:S02]  /*98d0*/  @!P1 SYNCS.PHASECHK.TRANS64 P1, [R0+URZ+0x26840], R21 ;  /* 0x02684015000095a7 */ /* 0x000ea4000802007f */
[----:B--2---:R-:W-:Y:S05]  /*98e0*/  @!P1 BRA `(.L_x_4219) ;  /* 0xfffffffc00f09947 */ /* 0x004fea000383ffff */
[----:B------:R-:W-:Y:S05]  /*98f0*/  BRA `(.L_x_4259) ;  /* 0xffffffe4000c7947 */ /* 0x000fea000383ffff */
.L_x_4221:
[----:B--2---:R2:W3:Y:S02]  /*9900*/  SYNCS.PHASECHK.TRANS64.TRYWAIT P1, [R0+URZ+0x26828], R21 ;  /* 0x02682815000075a7 */ /* 0x0044e4000802017f */
[----:B---3--:R-:W-:Y:S05]  /*9910*/  @!P1 NANOSLEEP.SYNCS 0x989680 ;  /* 0x009896800000995d */ /* 0x008fea0003900000 */
[----:B------:R-:W3:Y:S02]  /*9920*/  @!P1 SYNCS.PHASECHK.TRANS64 P1, [R0+URZ+0x26828], R21 ;  /* 0x02682815000095a7 */ /* 0x000ee4000802007f */
[----:B---3--:R-:W-:Y:S05]  /*9930*/  @!P1 BRA `(.L_x_4221) ;  /* 0xfffffffc00f09947 */ /* 0x008fea000383ffff */
[----:B------:R-:W-:Y:S05]  /*9940*/  BRA `(.L_x_4260) ;  /* 0xffffffe400bc7947 */ /* 0x000fea000383ffff */
.L_x_4223:
[----:B---3--:R3:W4:Y:S02]  /*9950*/  SYNCS.PHASECHK.TRANS64.TRYWAIT P1, [R0+URZ+0x26848], R21 ;  /* 0x02684815000075a7 */ /* 0x008724000802017f */
[----:B----4-:R-:W-:Y:S05]  /*9960*/  @!P1 NANOSLEEP.SYNCS 0x989680 ;  /* 0x009896800000995d */ /* 0x010fea0003900000 */
[----:B------:R-:W4:Y:S02]  /*9970*/  @!P1 SYNCS.PHASECHK.TRANS64 P1, [R0+URZ+0x26848], R21 ;  /* 0x02684815000095a7 */ /* 0x000f24000802007f */
[----:B----4-:R-:W-:Y:S05]  /*9980*/  @!P1 BRA `(.L_x_4223) ;  /* 0xfffffffc00f09947 */ /* 0x010fea000383ffff */
[----:B------:R-:W-:Y:S05]  /*9990*/  BRA `(.L_x_4261) ;  /* 0xffffffe800507947 */ /* 0x000fea000383ffff */
.L_x_4225:
[----:B------:R-:W-:-:S07]  /*99a0*/  SHF.L.U32 R5, R9, 0x1f, RZ ;  /* 0x0000001f09057819 */ /* 0x000fce00000006ff */
.L_x_4262:
[----:B-1----:R1:W2:Y:S02]  /*99b0*/  SYNCS.PHASECHK.TRANS64.TRYWAIT P1, [R0+URZ+0x26820], R5 ;  /* 0x02682005000075a7 */ /* 0x0022a4000802017f */
[----:B--2---:R-:W-:Y:S05]  /*99c0*/  @!P1 NANOSLEEP.SYNCS 0x989680 ;  /* 0x009896800000995d */ /* 0x004fea0003900000 */
[----:B------:R-:W2:Y:S02]  /*99d0*/  @!P1 SYNCS.PHASECHK.TRANS64 P1, [R0+URZ+0x26820], R5 ;  /* 0x02682005000095a7 */ /* 0x000ea4000802007f */
[----:B--2---:R-:W-:Y:S05]  /*99e0*/  @!P1 BRA `(.L_x_4262) ;  /* 0xfffffffc00f09947 */ /* 0x004fea000383ffff */
[----:B------:R-:W-:Y:S05]  /*99f0*/  BRA `(.L_x_4263) ;  /* 0xffffffe800f47947 */ /* 0x000fea000383ffff */
.L_x_4228:
[----:B-1----:R1:W2:Y:S02]  /*9a00*/  SYNCS.PHASECHK.TRANS64.TRYWAIT P1, [R0+URZ+0x26840], R7 ;  /* 0x02684007000075a7 */ /* 0x0022a4000802017f */
[----:B--2---:R-:W-:Y:S05]  /*9a10*/  @!P1 NANOSLEEP.SYNCS 0x989680 ;  /* 0x009896800000995d */ /* 0x004fea0003900000 */
[----:B------:R-:W2:Y:S02]  /*9a20*/  @!P1 SYNCS.PHASECHK.TRANS64 P1, [R0+URZ+0x26840], R7 ;  /* 0x02684007000095a7 */ /* 0x000ea4000802007f */
[----:B--2---:R-:W-:Y:S05]  /*9a30*/  @!P1 BRA `(.L_x_4228) ;  /* 0xfffffffc00f09947 */ /* 0x004fea000383ffff */
[----:B------:R-:W-:Y:S05]  /*9a40*/  BRA `(.L_x_4264) ;  /* 0xffffffec00a07947 */ /* 0x000fea000383ffff */
.L_x_4230:
[----:B--2---:R2:W3:Y:S02]  /*9a50*/  SYNCS.PHASECHK.TRANS64.TRYWAIT P1, [R0+URZ+0x26828], R7 ;  /* 0x02682807000075a7 */ /* 0x0044e4000802017f */
[----:B---3--:R-:W-:Y:S05]  /*9a60*/  @!P1 NANOSLEEP.SYNCS 0x989680 ;  /* 0x009896800000995d */ /* 0x008fea0003900000 */
[----:B------:R-:W3:Y:S02]  /*9a70*/  @!P1 SYNCS.PHASECHK.TRANS64 P1, [R0+URZ+0x26828], R7 ;  /* 0x02682807000095a7 */ /* 0x000ee4000802007f */
[----:B---3--:R-:W-:Y:S05]  /*9a80*/  @!P1 BRA `(.L_x_4230) ;  /* 0xfffffffc00f09947 */ /* 0x008fea000383ffff */
[----:B------:R-:W-:Y:S05]  /*9a90*/  BRA `(.L_x_4265) ;  /* 0xfffffff000487947 */ /* 0x000fea000383ffff */
.L_x_4232:
[----:B---3--:R3:W4:Y:S02]  /*9aa0*/  SYNCS.PHASECHK.TRANS64.TRYWAIT P0, [R3+URZ+0x26840], R2 ;  /* 0x02684002030075a7 */ /* 0x008724000800017f */
[----:B----4-:R-:W-:Y:S05]  /*9ab0*/  @!P0 NANOSLEEP.SYNCS 0x989680 ;  /* 0x009896800000895d */ /* 0x010fea0003900000 */
[----:B------:R-:W4:Y:S02]  /*9ac0*/  @!P0 SYNCS.PHASECHK.TRANS64 P0, [R3+URZ+0x26840], R2 ;  /* 0x02684002030085a7 */ /* 0x000f24000800007f */
[----:B----4-:R-:W-:Y:S05]  /*9ad0*/  @!P0 BRA `(.L_x_4232) ;  /* 0xfffffffc00f08947 */ /* 0x010fea000383ffff */
[----:B------:R-:W-:Y:S05]  /*9ae0*/  BRA `(.L_x_4266) ;  /* 0xfffffff000f07947 */ /* 0x000fea000383ffff */
.L_x_4234:
[----:B------:R-:W-:Y:S01]  /*9af0*/  BSSY B0, `(.L_x_4267) ;  /* 0x0000006000007945 */ /* 0x000fe20003800000 */
[----:B------:R-:W-:-:S07]  /*9b00*/  IMAD.MOV.U32 R15, RZ, RZ, -0x1 ;  /* 0xffffffffff0f7424 */ /* 0x000fce00078e00ff */
[----:B--2---:R-:W-:Y:S05]  /*9b10*/  WARPSYNC.COLLECTIVE R15, `(.L_x_4268) ;  /* 0x000000000f0c7348 */ /* 0x004fea0003c00000 */
[----:B------:R-:W-:Y:S02]  /*9b20*/  ELECT P6, UR62, PT ;  /* 0x00000000003e782f */ /* 0x000fe400038c0000 */
[----:B------:R-:W-:Y:S01]  /*9b30*/  MOV R14, UR62 ;  /* 0x0000003e000e7c02 */ /* 0x000fe20008000f00 */
[----:B--2---:R-:W-:Y:S10]  /*9b40*/  ENDCOLLECTIVE ;  /* 0x000000000000791b */ /* 0x004ff40003800000 */
.L_x_4268:
[----:B------:R-:W-:Y:S05]  /*9b50*/  BSYNC B0 ;  /* 0x0000000000007941 */ /* 0x000fea0003800000 */
.L_x_4267:
[----:B------:R-:W-:Y:S01]  /*9b60*/  PLOP3.LUT P0, PT, P6, PT, PT, 0x80, 0x0 ;  /* 0x000000000000781c */ /* 0x000fe2000370f070 */
[----:B------:R-:W-:-:S12]  /*9b70*/  BRA `(.L_x_4269) ;  /* 0xfffffff400b87947 */ /* 0x000fd8000383ffff */
.L_x_4236:
[----:B-1----:R1:W3:Y:S02]  /*9b80*/  SYNCS.PHASECHK.TRANS64.TRYWAIT P1, [R6+URZ], R5 ;  /* 0x00000005060075a7 */ /* 0x0022e4000802017f */
[----:B---3--:R-:W-:Y:S05]  /*9b90*/  @!P1 NANOSLEEP.SYNCS 0x989680 ;  /* 0x009896800000995d */ /* 0x008fea0003900000 */
[----:B------:R-:W3:Y:S02]  /*9ba0*/  @!P1 SYNCS.PHASECHK.TRANS64 P1, [R6+URZ], R5 ;  /* 0x00000005060095a7 */ /* 0x000ee4000802007f */
[----:B---3--:R-:W-:Y:S05]  /*9bb0*/  @!P1 BRA `(.L_x_4236) ;  /* 0xfffffffc00f09947 */ /* 0x008fea000383ffff */
[----:B------:R-:W-:Y:S05]  /*9bc0*/  BRA `(.L_x_4270) ;  /* 0xfffffff400f87947 */ /* 0x000fea000383ffff */
.L_x_4237:
[----:B---3--:R3:W4:Y:S02]  /*9bd0*/  SYNCS.PHASECHK.TRANS64.TRYWAIT P1, [R3+URZ], R2 ;  /* 0x00000002030075a7 */ /* 0x008724000802017f */
[----:B----4-:R-:W-:Y:S05]  /*9be0*/  @!P1 NANOSLEEP.SYNCS 0x989680 ;  /* 0x009896800000995d */ /* 0x010fea0003900000 */
[----:B------:R-:W4:Y:S02]  /*9bf0*/  @!P1 SYNCS.PHASECHK.TRANS64 P1, [R3+URZ], R2 ;  /* 0x00000002030095a7 */ /* 0x000f24000802007f */
[----:B----4-:R-:W-:Y:S05]  /*9c00*/  @!P1 BRA `(.L_x_4237) ;  /* 0xfffffffc00f09947 */ /* 0x010fea000383ffff */
[----:B------:R-:W-:Y:S05]  /*9c10*/  BRA `(.L_x_4271) ;  /* 0xfffffff400ec7947 */ /* 0x000fea000383ffff */
.L_x_4239:
[----:B---3--:R3:W4:Y:S02]  /*9c20*/  SYNCS.PHASECHK.TRANS64.TRYWAIT P0, [R0+URZ], R5 ;  /* 0x00000005000075a7 */ /* 0x008724000800017f */
[----:B----4-:R-:W-:Y:S05]  /*9c30*/  @!P0 NANOSLEEP.SYNCS 0x989680 ;  /* 0x009896800000895d */ /* 0x010fea0003900000 */
[----:B------:R-:W4:Y:S02]  /*9c40*/  @!P0 SYNCS.PHASECHK.TRANS64 P0, [R0+URZ], R5 ;  /* 0x00000005000085a7 */ /* 0x000f24000800007f */
[----:B----4-:R-:W-:Y:S05]  /*9c50*/  @!P0 BRA `(.L_x_4239) ;  /* 0xfffffffc00f08947 */ /* 0x010fea000383ffff */
[----:B------:R-:W-:Y:S05]  /*9c60*/  BRA `(.L_x_4272) ;  /* 0xfffffff400f07947 */ /* 0x000fea000383ffff */
.L_x_4273:
        /* <DEDUP_REMOVED lines=9> */
.L_x_6584:


//--------------------- .text._ZN7cutlass13device_kernelIN5flash11enable_sm90INS1_16FlashAttnBwdSm90INS1_25CollectiveMainloopBwdSm90ILi2ELi2ELi2EN4cute5tupleIJNS5_1CILi1EEES8_S8_EEENS6_IJNS7_ILi64EEENS7_ILi128EEENS7_ILi96EEEEEENS_6half_tEfNS_4arch4Sm90ELb0ELb1ELb0ELb0ELb0ELb1ELb0ELb0ELi2ELi1ELi2ELi1ELb1EEENS1_21CollectiveEpilogueBwdISD_SE_SG_Li256ELb0ELb0ELi1EEENS1_19SingleTileSchedulerILb0ELb0ELb0ELi128EEEEEEEEEvNT_6ParamsE --------------------------
	.section	.text._ZN7cutlass13device_kernelIN5flash11enable_sm90INS1_16FlashAttnBwdSm90INS1_25CollectiveMainloopBwdSm90ILi2ELi2ELi2EN4cute5tupleIJNS5_1CILi1EEES8_S8_EEENS6_IJNS7_ILi64EEENS7_ILi128EEENS7_ILi96EEEEEENS_6half_tEfNS_4arch4Sm90ELb0ELb1ELb0ELb0ELb0ELb1ELb0ELb0ELi2ELi1ELi2ELi1ELb1EEENS1_21CollectiveEpilogueBwdISD_SE_SG_Li256ELb0ELb0ELi1EEENS1_19SingleTileSchedulerILb0ELb0ELb0ELi128EEEEEEEEEvNT_6ParamsE,"ax",@progbits
	.align	128
.text._ZN7cutlass13device_kernelIN5flash11enable_sm90INS1_16FlashAttnBwdSm90INS1_25CollectiveMainloopBwdSm90ILi2ELi2ELi2EN4cute5tupleIJNS5_1CILi1EEES8_S8_EEENS6_IJNS7_ILi64EEENS7_ILi128EEENS7_ILi96EEEEEENS_6half_tEfNS_4arch4Sm90ELb0ELb1ELb0ELb0ELb0ELb1ELb0ELb0ELi2ELi1ELi2ELi1ELb1EEENS1_21CollectiveEpilogueBwdISD_SE_SG_Li256ELb0ELb0ELi1EEENS1_19SingleTileSchedulerILb0ELb0ELb0ELi128EEEEEEEEEvNT_6ParamsE:
        .type           _ZN7cutlass13device_kernelIN5flash11enable_sm90INS1_16FlashAttnBwdSm90INS1_25CollectiveMainloopBwdSm90ILi2ELi2ELi2EN4cute5tupleIJNS5_1CILi1EEES8_S8_EEENS6_IJNS7_ILi64EEENS7_ILi128EEENS7_ILi96EEEEEENS_6half_tEfNS_4arch4Sm90ELb0ELb1ELb0ELb0ELb0ELb1ELb0ELb0ELi2ELi1ELi2ELi1ELb1EEENS1_21CollectiveEpilogueBwdISD_SE_SG_Li256ELb0ELb0ELi1EEENS1_19SingleTileSchedulerILb0ELb0ELb0ELi128EEEEEEEEEvNT_6ParamsE,@function
        .size           _ZN7cutlass13device_kernelIN5flash11enable_sm90INS1_16FlashAttnBwdSm90INS1_25CollectiveMainloopBwdSm90ILi2ELi2ELi2EN4cute5tupleIJNS5_1CILi1EEES8_S8_EEENS6_IJNS7_ILi64EEENS7_ILi128EEENS7_ILi96EEEEEENS_6half_tEfNS_4arch4Sm90ELb0ELb1ELb0ELb0ELb0ELb1ELb0ELb0ELi2ELi1ELi2ELi1ELb1EEENS1_21CollectiveEpilogueBwdISD_SE_SG_Li256ELb0ELb0ELi1EEENS1_19SingleTileSchedulerILb0ELb0ELb0ELi128EEEEEEEEEvNT_6ParamsE,(.L_x_6585 - _ZN7cutlass13device_kernelIN5flash11enable_sm90INS1_16FlashAttnBwdSm90INS1_25CollectiveMainloopBwdSm90ILi2ELi2ELi2EN4cute5tupleIJNS5_1CILi1EEES8_S8_EEENS6_IJNS7_ILi64EEENS7_ILi128EEENS7_ILi96EEEEEENS_6half_tEfNS_4arch4Sm90ELb0ELb1ELb0ELb0ELb0ELb1ELb0ELb0ELi2ELi1ELi2ELi1ELb1EEENS1_21CollectiveEpilogueBwdISD_SE_SG_Li256ELb0ELb0ELi1EEENS1_19SingleTileSchedulerILb0ELb0ELb0ELi128EEEEEEEEEvNT_6ParamsE)
        .other          _ZN7cutlass13device_kernelIN5flash11enable_sm90INS1_16FlashAttnBwdSm90INS1_25CollectiveMainloopBwdSm90ILi2ELi2ELi2EN4cute5tupleIJNS5_1CILi1EEES8_S8_EEENS6_IJNS7_ILi64EEENS7_ILi128EEENS7_ILi96EEEEEENS_6half_tEfNS_4arch4Sm90ELb0ELb1ELb0ELb0ELb0ELb1ELb0ELb0ELi2ELi1ELi2ELi1ELb1EEENS1_21CollectiveEpilogueBwdISD_SE_SG_Li256ELb0ELb0ELi1EEENS1_19SingleTileSchedulerILb0ELb0ELb0ELi128EEEEEEEEEvNT_6ParamsE,@"STO_CUDA_ENTRY STV_DEFAULT"
_ZN7cutlass13device_kernelIN5flash11enable_sm90INS1_16FlashAttnBwdSm90INS1_25CollectiveMainloopBwdSm90ILi2ELi2ELi2EN4cute5tupleIJNS5_1CILi1EEES8_S8_EEENS6_IJNS7_ILi64EEENS7_ILi128EEENS7_ILi96EEEEEENS_6half_tEfNS_4arch4Sm90ELb0ELb1ELb0ELb0ELb0ELb1ELb0ELb0ELi2ELi1ELi2ELi1ELb1EEENS1_21CollectiveEpilogueBwdISD_SE_SG_Li256ELb0ELb0ELi1EEENS1_19SingleTileSchedulerILb0ELb0ELb0ELi128EEEEEEEEEvNT_6ParamsE:
[----:B------:R-:W1:Y:S02]  /*0000*/  LDC R1, c[0x0][0x28] ;  /* 0x00000a00ff017b82 */ /* 0x000e640000000800 */
[----:B-1----:R-:W-:Y:S01]  /*0010*/  VIADD R1, R1, 0xfffffff8 ;  /* 0xfffffff801017836 */ /* 0x002fe20000000000 */
[----:B------:R-:W1:Y:S01]  /*0020*/  S2R R3, SR_TID.X ;  /* 0x0000000000037919 */ /* 0x000e620000002100 */
[----:B------:R-:W-:Y:S01]  /*0030*/  ELECT P0, URZ, PT ;  /* 0x00000000003f782f */ /* 0x000fe20003800000 */
[----:B------:R-:W-:Y:S01]  /*0040*/  BSSY B0, `(.L_x_4274) ;  /* 0x000001a000007945 */ /* 0x000fe20003800000 */
[----:B-1----:R-:W-:-:S05]  /*0050*/  SHF.R.U32.HI R0, RZ, 0x5, R3 ;  /* 0x00000005ff007819 */ /* 0x002fca0000011603 */
[----:B------:R-:W1:Y:S02]  /*0060*/  SHFL.IDX PT, R2, R0, RZ, 0x1f ;  /* 0x00001fff00027589 */ /* 0x000e6400000e0000 */
[----:B-1----:R-:W-:Y:S02]  /*0070*/  ISETP.EQ.AND P0, PT, R2, RZ, P0 ;  /* 0x000000ff0200720c */ /* 0x002fe40000702270 */
[----:B------:R-:W-:-:S11]  /*0080*/  SHF.R.U32.HI R2, RZ, 0x7, R3 ;  /* 0x00000007ff027819 */ /* 0x000fd60000011603 */
        /* <DEDUP_REMOVED lines=21> */
.L_x_4275:
[----:B------:R-:W-:Y:S05]  /*01e0*/  BSYNC B0 ;  /* 0x0000000000007941 */ /* 0x000fea0003800000 */
.L_x_4274:
        /* <DEDUP_REMOVED lines=37> */
.L_x_4276:
        /* <DEDUP_REMOVED lines=22> */
.L_x_4277:
[----:B------:R-:W-:Y:S01]  /*05a0*/  PLOP3.LUT P0, PT, PT, PT, UP0, 0x80, 0x0 ;  /* 0x000000000000781c */ /* 0x000fe20003f0f008 */
[----:B------:R-:W-:Y:S01]  /*05b0*/  NOP ;  /* 0x0000000000007918 */ /* 0x000fe20000000000 */
[----:B-12-4-:R-:W-:Y:S11]  /*05c0*/  BAR.SYNC.DEFER_BLOCKING 0x0 ;  /* 0x0000000000007b1d */ /* 0x016ff60000010000 */
[----:B------:R-:W-:Y:S05]  /*05d0*/  @!P0 BRA `(.L_x_4278) ;  /* 0x0000005400e08947 */ /* 0x000fea0003800000 */
.L_x_4279:
        /* <DEDUP_REMOVED lines=85> */
.L_x_4280:
        /* <DEDUP_REMOVED lines=28> */
.L_x_4283:
        /* <DEDUP_REMOVED lines=15> */
.L_x_4282:
        /* <DEDUP_REMOVED lines=22> */
.L_x_4285:
        /* <DEDUP_REMOVED lines=15> */
.L_x_4284:
[----:B------:R-:W-:Y:S01]  /*1030*/  SHF.R.S32.HI R25, RZ, 0x1f, R22 ;  /* 0x0000001fff197819 */ /* 0x000fe20000011416 */
[----:B------:R-:W-:-:S03]  /*1040*/  UMOV UR4, 0xffffffff ;  /* 0xffffffff00047882 */ /* 0x000fc60000000000 */
[----:B------:R-:W-:-:S04]  /*1050*/  LEA.HI R0, R25, R22, RZ, 0x7 ;  /* 0x0000001619007211 */ /* 0x000fc800078f38ff */
[----:B------:R-:W-:Y:S01]  /*1060*/  SHF.R.S32.HI R16, RZ, 0x7, R0 ;  /* 0x00000007ff107819 */ /* 0x000fe20000011400 */
[----:B------:R-:W-:Y:S06]  /*1070*/  BRA.DIV UR4, `(.L_x_4286) ;  /* 0x0000008204147947 */ /* 0x000fec000b800000 */
[----:B------:R1:W2:Y:S02]  /*1080*/  SHFL.IDX PT, R14, R16, RZ, 0x1f ;  /* 0x00001fff100e7589 */ /* 0x0002a400000e0000 */
.L_x_4371:
        /* <DEDUP_REMOVED lines=15> */
.L_x_4287:
[----:B------:R-:W-:Y:S02]  /*1180*/  IMAD.IADD R23, R14, 0x1, -R23 ;  /* 0x000000010e177824 */ /* 0x000fe400078e0a17 */
[----:B------:R-:W-:Y:S01]  /*1190*/  IMAD.SHL.U32 R17, R4, 0x2, RZ ;  /* 0x0000000204117824 */ /* 0x000fe200078e00ff */
        /* <DEDUP_REMOVED lines=17> */
.L_x_4289:
        /* <DEDUP_REMOVED lines=34> */
[----:B------:R-:W-:-:S05]  /*14d0*/  IMAD R7, R7, 0x2, R18 ;  /* 0x0000000207077824 */ /* 0x000fca00078e0212 */
[----:B------:R-:W2:Y:S01]  /*14e0*/  LDSM.16.M88.4 R184, [R7+0x6000] ;  /* 0x0060000007b8783b */ /* 0x000ea20000000200 */
[--C-:B------:R-:W-:Y:S01]  /*14f0*/  SHF.R.S32.HI R4, RZ, 0x2, R26.reuse ;  /* 0x00000002ff047819 */ /* 0x100fe2000001141a */
[----:B------:R-:W-:Y:S01]  /*1500*/  IMAD.SHL.U32 R9, R9, 0x10, RZ ;  /* 0x0000001009097824 */ /* 0x000fe200078e00ff */
[----:B------:R-:W-:Y:S01]  /*1510*/  SHF.R.S32.HI R5, RZ, 0x1f, R26 ;  /* 0x0000001fff057819 */ /* 0x000fe2000001141a */
[----:B------:R-:W3:Y:S01]  /*1520*/  LDSM.16.M88.4 R188, [R7+0x8000] ;  /* 0x0080000007bc783b */ /* 0x000ee20000000200 */
[----:B------:R-:W-:Y:S01]  /*1530*/  LEA.HI R22, R25, R22, RZ, 0x3 ;  /* 0x0000001619167211 */ /* 0x000fe200078f18ff */
[----:B------:R-:W-:Y:S01]  /*1540*/  ULDC UR6, c[0x0][0x290] ;  /* 0x0000a40000067ab9 */ /* 0x000fe20000000800 */
[----:B------:R-:W-:Y:S01]  /*1550*/  LEA.HI R5, R5, R4, RZ, 0x3 ;  /* 0x0000000405057211 */ /* 0x000fe200078f18ff */
[----:B------:R-:W4:Y:S01]  /*1560*/  LDSM.16.M88.4 R192, [R7+0xa000] ;  /* 0x00a0000007c0783b */ /* 0x000f220000000200 */
[----:B------:R-:W-:Y:S01]  /*1570*/  LOP3.LUT R9, R0, 0x30, R9, 0xf8, !PT ;  /* 0x0000003000097812 */ /* 0x000fe200078ef809 */
[----:B------:R-:W-:Y:S01]  /*1580*/  UIMAD UR39, UR39, -0x80, UR6 ;  /* 0xffffff80272778a4 */ /* 0x000fe2000f8e0206 */
[----:B------:R-:W-:Y:S01]  /*1590*/  LOP3.LUT R5, R5, 0xfffffff8, RZ, 0xc0, !PT ;  /* 0xfffffff805057812 */ /* 0x000fe200078ec0ff */
[----:B------:R-:W5:Y:S01]  /*15a0*/  S2R R6, SR_CTAID.X ;  /* 0x0000000000067919 */ /* 0x000f620000002500 */
[----:B------:R-:W-:-:S02]  /*15b0*/  LEA.HI R24, R24, R27, RZ, 0x5 ;  /* 0x0000001b18187211 */ /* 0x000fc400078f28ff */
[----:B------:R-:W-:Y:S02]  /*15c0*/  CS2R R70, SRZ ;  /* 0x0000000000467805 */ /* 0x000fe4000001ff00 */
[----:B------:R-:W-:Y:S01]  /*15d0*/  LOP3.LUT R22, R9, 0x8, R22, 0xf8, !PT ;  /* 0x0000000809167812 */ /* 0x000fe200078ef816 */
[----:B------:R-:W-:Y:S01]  /*15e0*/  IMAD.IADD R5, R4, 0x1, -R5 ;  /* 0x0000000104057824 */ /* 0x000fe200078e0a05 */
[----:B------:R-:W-:Y:S01]  /*15f0*/  SHF.R.U32.HI R11, RZ, 0x3, R0 ;  /* 0x00000003ff0b7819 */ /* 0x000fe20000011600 */
[C---:B------:R-:W-:Y:S01]  /*1600*/  IMAD R0, R16.reuse, 0x8, R3 ;  /* 0x0000000810007824 */ /* 0x040fe200078e0203 */
[----:B------:R-:W-:Y:S01]  /*1610*/  SHF.R.S32.HI R24, RZ, 0x5, R24 ;  /* 0x00000005ff187819 */ /* 0x000fe20000011418 */
[----:B------:R-:W-:Y:S01]  /*1620*/  IMAD R3, R16, 0x300, R27 ;  /* 0x0000030010037824 */ /* 0x000fe200078e021b */
[----:B------:R-:W-:Y:S02]  /*1630*/  LOP3.LUT R11, R22, R11, RZ, 0x3c, !PT ;  /* 0x0000000b160b7212 */ /* 0x000fe400078e3cff */
[----:B------:R-:W-:-:S02]  /*1640*/  CS2R R68, SRZ ;  /* 0x0000000000447805 */ /* 0x000fc4000001ff00 */
[----:B------:R-:W-:Y:S01]  /*1650*/  LEA.HI R4, R16, R16, RZ, 0x1 ;  /* 0x0000001010047211 */ /* 0x000fe200078f08ff */
[----:B------:R-:W-:Y:S01]  /*1660*/  IMAD R24, R24, 0x10, R5 ;  /* 0x0000001018187824 */ /* 0x000fe200078e0205 */
[----:B------:R-:W-:Y:S01]  /*1670*/  CS2R R66, SRZ ;  /* 0x0000000000427805 */ /* 0x000fe2000001ff00 */
[----:B------:R-:W-:Y:S01]  /*1680*/  IMAD.U32 R5, R0, 0x200, R11 ;  /* 0x0000020000057824 */ /* 0x000fe200078e000b */
[----:B------:R-:W-:Y:S01]  /*1690*/  LOP3.LUT R9, R4, 0x3fffffe, RZ, 0xc0, !PT ;  /* 0x03fffffe04097812 */ /* 0x000fe200078ec0ff */
[----:B------:R-:W-:Y:S01]  /*16a0*/  IMAD.MOV.U32 R0, RZ, RZ, 0x20 ;  /* 0x00000020ff007424 */ /* 0x000fe200078e00ff */
[----:B------:R-:W-:Y:S01]  /*16b0*/  CS2R R64, SRZ ;  /* 0x0000000000407805 */ /* 0x000fe2000001ff00 */
[----:B------:R-:W-:Y:S01]  /*16c0*/  IMAD.SHL.U32 R3, R3, 0x4, RZ ;  /* 0x0000000403037824 */ /* 0x000fe200078e00ff */
[----:B------:R-:W-:Y:S01]  /*16d0*/  CS2R R62, SRZ ;  /* 0x00000000003e7805 */ /* 0x000fe2000001ff00 */
[----:B------:R-:W-:Y:S01]  /*16e0*/  IMAD.IADD R9, R16, 0x1, -R9 ;  /* 0x0000000110097824 */ /* 0x000fe200078e0a09 */
[----:B------:R-:W-:Y:S01]  /*16f0*/  SEL R0, R0, 0xffffffe0, !P0 ;  /* 0xffffffe000007807 */ /* 0x000fe20004000000 */
[----:B------:R-:W-:Y:S01]  /*1700*/  IMAD R4, R3, 0x4, R18 ;  /* 0x0000000403047824 */ /* 0x000fe200078e0212 */
[----:B------:R-:W-:Y:S01]  /*1710*/  CS2R R60, SRZ ;  /* 0x00000000003c7805 */ /* 0x000fe2000001ff00 */
[----:B------:R-:W-:Y:S01]  /*1720*/  IMAD R9, R9, 0x40, R24 ;  /* 0x0000004009097824 */ /* 0x000fe200078e0218 */
[----:B------:R-:W-:Y:S01]  /*1730*/  CS2R R58, SRZ ;  /* 0x00000000003a7805 */ /* 0x000fe2000001ff00 */
[----:B------:R-:W-:Y:S01]  /*1740*/  IMAD.IADD R0, R7, 0x1, R0 ;  /* 0x0000000107007824 */ /* 0x000fe200078e0200 */
[----:B------:R-:W-:-:S02]  /*1750*/  CS2R R56, SRZ ;  /* 0x0000000000387805 */ /* 0x000fc4000001ff00 */
[----:B------:R-:W-:Y:S02]  /*1760*/  CS2R R54, SRZ ;  /* 0x0000000000367805 */ /* 0x000fe4000001ff00 */
        /* <DEDUP_REMOVED lines=42> */
[----:B-----5:R-:W-:Y:S01]  /*1a10*/  IMAD R3, R6, -0x80, -R9 ;  /* 0xffffff8006037824 */ /* 0x020fe200078e0a09 */
[----:B--2---:R-:W-:Y:S01]  /*1a20*/  IADD3 R0, -R9, UR39, RZ ;  /* 0x0000002709007c10 */ /* 0x004fe2000fffe1ff */
[----:B------:R-:W-:Y:S01]  /*1a30*/  ULOP3.LUT UR16, UR38, 0x1, URZ, 0xfc, !UPT ;  /* 0x0000000126107892 */ /* 0x000fe2000f8efc3f */
[----:B------:R-:W-:Y:S01]  /*1a40*/  UMOV UR4, URZ ;  /* 0x0000003f00047c82 */ /* 0x000fe20008000000 */
[----:B------:R-:W-:Y:S01]  /*1a50*/  UMOV UR5, URZ ;  /* 0x0000003f00057c82 */ /* 0x000fe20008000000 */
[----:B------:R-:W-:Y:S01]  /*1a60*/  ULDC UR17, c[0x0][0x280] ;  /* 0x0000a00000117ab9 */ /* 0x000fe20000000800 */
[----:B-1-34-:R-:W-:-:S08]  /*1a70*/  ULDC UR18, c[0x0][0x744] ;  /* 0x0001d10000127ab9 */ /* 0x01afd00000000800 */
.L_x_4300:
[----:B------:R-:W-:-:S06]  /*1a80*/  UISETP.NE.AND UP0, UPT, UR16, 0x3, UPT ;  /* 0x000000031000788c */ /* 0x000fcc000bf05270 */
[----:B------:R-:W-:-:S13]  /*1a90*/  PLOP3.LUT P6, PT, PT, PT, UP0, 0x80, 0x0 ;  /* 0x000000000000781c */ /* 0x000fda0003fcf008 */
[----:B-1----:R-:W-:Y:S05]  /*1aa0*/  @!P6 BRA `(.L_x_4290) ;  /* 0x000000000004e947 */ /* 0x002fea0003800000 */
[----:B------:R-:W-:Y:S01]  /*1ab0*/  BPT.TRAP 0x1 ;  /* 0x000000040000795c */ /* 0x000fe20000300000 */
.L_x_4290:
[----:B------:R-:W-:Y:S01]  /*1ac0*/  R2UR UR6, R18 ;  /* 0x00000000120672ca */ /* 0x000fe200000e0000 */
[----:B------:R-:W-:-:S05]  /*1ad0*/  IMAD.U32 R16, RZ, RZ, UR4 ;  /* 0x00000004ff107e24 */ /* 0x000fca000f8e00ff */
[----:B------:R-:W-:-:S07]  /*1ae0*/  SHF.L.U32 R16, R16, 0x1f, RZ ;  /* 0x0000001f10107819 */ /* 0x000fce00000006ff */
[----:B------:R-:W-:-:S09]  /*1af0*/  ULEA UR6, UR5, UR6, 0x3 ;  /* 0x0000000605067291 */ /* 0x000fd2000f8e183f */
[----:B------:R1:W2:Y:S01]  /*1b00*/  SYNCS.PHASECHK.TRANS64.TRYWAIT P0, [UR6+0x26810], R16 ;  /* 0x02681010ff0075a7 */ /* 0x0002a20008000146 */
[----:B------:R-:W-:Y:S05]  /*1b10*/  @!P6 BRA `(.L_x_4291) ;  /* 0x000000000004e947 */ /* 0x000fea0003800000 */
[----:B------:R-:W-:Y:S01]  /*1b20*/  BPT.TRAP 0x1 ;  /* 0x000000040000795c */ /* 0x000fe20000300000 */
.L_x_4291:
[----:B--2---:R-:W-:Y:S05]  /*1b30*/  @P0 BRA `(.L_x_4292) ;  /* 0x0000000000080947 */ /* 0x004fea0003800000 */
[----:B------:R-:W2:Y:S02]  /*1b40*/  SYNCS.PHASECHK.TRANS64.TRYWAIT P0, [UR6+0x26810], R16 ;  /* 0x02681010ff0075a7 */ /* 0x000ea40008000146 */
[----:B--2---:R-:W-:Y:S05]  /*1b50*/  @!P0 BRA `(.L_x_4293) ;  /* 0x0000007400908947 */ /* 0x004fea0003800000 */
.L_x_4292:
[----:B------:R-:W-:Y:S01]  /*1b60*/  R2UR UR7, R18 ;  /* 0x00000000120772ca */ /* 0x000fe200000e0000 */
[----:B------:R-:W-:Y:S01]  /*1b70*/  IMAD R6, R23, 0x800, R18 ;  /* 0x0000080017067824 */ /* 0x000fe200078e0212 */
[----:B------:R-:W-:Y:S01]  /*1b80*/  WARPGROUP.ARRIVE ;  /* 0x00000000000079c5 */ /* 0x000fe20000000000 */
[----:B------:R-:W-:Y:S01]  /*1b90*/  UMOV UR9, 0xc0000010 ;  /* 0xc000001000097882 */ /* 0x000fe20000000000 */
[----:B------:R-:W-:Y:S02]  /*1ba0*/  UMOV UR11, 0x80000020 ;  /* 0x80000020000b7882 */ /* 0x000fe40000000000 */
[----:B------:R-:W-:Y:S01]  /*1bb0*/  R2UR UR8, R6 ;  /* 0x00000000060872ca */ /* 0x000fe200000e0000 */
[----:B------:R-:W-:-:S04]  /*1bc0*/  IMAD.U32 R6, RZ, RZ, UR5 ;  /* 0x00000005ff067e24 */ /* 0x000fc8000f8e00ff */
[----:B--2---:R-:W-:Y:S02]  /*1bd0*/  IMAD R7, R6, 0x40, R17 ;  /* 0x0000004006077824 */ /* 0x004fe400078e0211 */
        /* <DEDUP_REMOVED lines=58> */
.L_x_4294:
[----:B------:R1:W1:Y:S01]  /*1f80*/  SYNCS.PHASECHK.TRANS64.TRYWAIT P0, [UR6+0x26830], R16 ;  /* 0x02683010ff0075a7 */ /* 0x0002620008000146 */
[----:B------:R-:W-:Y:S05]  /*1f90*/  @!P6 BRA `(.L_x_4295) ;  /* 0x000000000004e947 */ /* 0x000fea0003800000 */
[----:B------:R-:W-:Y:S01]  /*1fa0*/  BPT.TRAP 0x1 ;  /* 0x000000040000795c */ /* 0x000fe20000300000 */
.L_x_4295:
[----:B-1----:R-:W-:Y:S05]  /*1fb0*/  @P0 BRA `(.L_x_4296) ;  /* 0x0000000000080947 */ /* 0x002fea0003800000 */
[----:B------:R-:W1:Y:S02]  /*1fc0*/  SYNCS.PHASECHK.TRANS64.TRYWAIT P0, [UR6+0x26830], R16 ;  /* 0x02683010ff0075a7 */ /* 0x000e640008000146 */
[----:B-1----:R-:W-:Y:S05]  /*1fd0*/  @!P0 BRA `(.L_x_4297) ;  /* 0x0000007000888947 */ /* 0x002fea0003800000 */
.L_x_4296:
[----:B------:R-:W-:Y:S01]  /*1fe0*/  R2UR UR8, R18 ;  /* 0x00000000120872ca */ /* 0x000fe200000e0000 */
[----:B------:R-:W-:Y:S01]  /*1ff0*/  WARPGROUP.ARRIVE ;  /* 0x00000000000079c5 */ /* 0x000fe20000000000 */
[----:B------:R-:W-:Y:S01]  /*2000*/  UMOV UR11, 0x80000020 ;  /* 0x80000020000b7882 */ /* 0x000fe20000000000 */
[----:B------:R-:W-:Y:S01]  /*2010*/  UMOV UR15, 0x80000020 ;  /* 0x80000020000f7882 */ /* 0x000fe20000000000 */
[----:B------:R-:W1:Y:S01]  /*2020*/  LDC.64 R218, c[0x0][0x748] ;  /* 0x0001d200ffda7b82 */ /* 0x000e620000000a00 */
[----:B------:R-:W-:Y:S01]  /*2030*/  ULEA UR9, UR37, -UR17, 0x6 ;  /* 0x8000001125097291 */ /* 0x000fe2000f8e303f */
[C---:B------:R-:W-:Y:S01]  /*2040*/  ISETP.GT.AND P1, PT, R3.reuse, RZ, PT ;  /* 0x000000ff0300720c */ /* 0x040fe20003f24270 */
[----:B------:R-:W-:Y:S01]  /*2050*/  UMOV UR23, 0x80000020 ;  /* 0x8000002000177882 */ /* 0x000fe20000000000 */
[----:B------:R-:W-:Y:S02]  /*2060*/  ISETP.GT.AND P0, PT, R0, RZ, PT ;  /* 0x000000ff0000720c */ /* 0x000fe40003f04270 */
[----:B------:R-:W-:-:S02]  /*2070*/  ISETP.GT.AND P2, PT, R3, 0x8, PT ;  /* 0x000000080300780c */ /* 0x000fc40003f44270 */
[C---:B------:R-:W-:Y:S01]  /*2080*/  IADD3 R16, R0.reuse, UR9, R17 ;  /* 0x0000000900107c10 */ /* 0x040fe2000fffe011 */
[----:B------:R-:W-:Y:S01]  /*2090*/  UIADD3 UR8, UR8, 0x18000, URZ ;  /* 0x0001800008087890 */ /* 0x000fe2000fffe03f */
[----:B------:R-:W-:Y:S02]  /*20a0*/  ISETP.GT.AND P3, PT, R0, 0x8, PT ;  /* 0x000000080000780c */ /* 0x000fe40003f64270 */
[----:B------:R-:W-:Y:S01]  /*20b0*/  R2UR UR9, R19 ;  /* 0x00000000130972ca */ /* 0x000fe200000e0000 */
[----:B------:R-:W-:-:S04]  /*20c0*/  USHF.R.U32.HI UR8, URZ, 0x4, UR8 ;  /* 0x000000043f087899 */ /* 0x000fc80008011608 */
[----:B------:R-:W-:-:S04]  /*20d0*/  ULOP3.LUT UR8, UR8, 0x3fff, URZ, 0xc0, !UPT ;  /* 0x00003fff08087892 */ /* 0x000fc8000f8ec03f */
[----:B------:R-:W-:Y:S02]  /*20e0*/  ULOP3.LUT UR10, UR8, 0x10000, URZ, 0xfc, !UPT ;  /* 0x00010000080a7892 */ /* 0x000fe4000f8efc3f */
[----:B------:R-:W-:Y:S01]  /*20f0*/  ULOP3.LUT UR8, UR8, 0x1000000, URZ, 0xfc, !UPT ;  /* 0x0100000008087892 */ /* 0x000fe2000f8efc3f */
[----:B-1----:R-:W-:Y:S01]  /*2100*/  IMAD.IADD R217, R218, 0x1, -R16 ;  /* 0x00000001dad97824 */ /* 0x002fe200078e0a10 */
[----:B------:R-:W-:Y:S01]  /*2110*/  UIMAD UR10, UR5, 0x300, UR10 ;  /* 0x00000300050a78a4 */ /* 0x000fe2000f8e020a */
[--C-:B------:R-:W-:Y:S01]  /*2120*/  IADD3 R216, RZ, -R16, -R219.reuse ;  /* 0x80000010ffd87210 */ /* 0x100fe20007ffe8db */
[----:B------:R-:W-:Y:S01]  /*2130*/  UIMAD UR8, UR5, 0x300, UR8 ;  /* 0x00000300050878a4 */ /* 0x000fe2000f8e0208 */
[----:B------:R-:W-:Y:S01]  /*2140*/  IADD3 R219, -R16, 0x8, -R219 ;  /* 0x0000000810db7810 */ /* 0x000fe20007ffe9db */
[----:B------:R-:W-:Y:S01]  /*2150*/  UIADD3 UR12, UR10, 0x2, URZ ;  /* 0x000000020a0c7890 */ /* 0x000fe2000fffe03f */
[----:B------:R-:W-:Y:S01]  /*2160*/  SEL R217, R217, 0x40, !P1 ;  /* 0x00000040d9d97807 */ /* 0x000fe20004800000 */
[----:B------:R-:W-:Y:S01]  /*2170*/  USHF.R.U32.HI UR9, URZ, 0x4, UR9 ;  /* 0x000000043f097899 */ /* 0x000fe20008011609 */
[----:B------:R-:W-:-:S08]  /*2180*/  SEL R216, R216, 0x40, P0 ;  /* 0x00000040d8d87807 */ /* 0x000fd00000000000 */
[----:B------:R-:W-:Y:S01]  /*2190*/  HGMMA.64x64x16.F32 R120, R184, gdesc[UR8], RZ, !UPT, gsb0 ;  /* 0x00e00008b8787df0 */ /* 0x000fe2000c0008ff */
[C---:B------:R-:W-:Y:S01]  /*21a0*/  ISETP.GE.AND P0, PT, R217.reuse, RZ, PT ;  /* 0x000000ffd900720c */ /* 0x040fe20003f06270 */
[----:B------:R-:W-:Y:S01]  /*21b0*/  UMOV UR14, UR12 ;  /* 0x0000000c000e7c82 */ /* 0x000fe20008000000 */
[----:B------:R-:W-:Y:S01]  /*21c0*/  UIADD3 UR12, UR10, 0x100, URZ ;  /* 0x000001000a0c7890 */ /* 0x000fe2000fffe03f */
[C---:B------:R-:W-:Y:S01]  /*21d0*/  ISETP.GE.AND P1, PT, R217.reuse, 0x1, PT ;  /* 0x00000001d900780c */ /* 0x040fe20003f26270 */
[----:B------:R-:W-:Y:S01]  /*21e0*/  UMOV UR11, 0x80000020 ;  /* 0x80000020000b7882 */ /* 0x000fe20000000000 */
[----:B------:R-:W-:Y:S01]  /*21f0*/  ISETP.GT.OR P0, PT, R216, RZ, !P0 ;  /* 0x000000ffd800720c */ /* 0x000fe20004704670 */
[----:B------:R-:W-:Y:S01]  /*2200*/  ULOP3.LUT UR9, UR9, 0x3fff, URZ, 0xc0, !UPT ;  /* 0x00003fff09097892 */ /* 0x000fe2000f8ec03f */
[----:B------:R-:W-:Y:S02]  /*2210*/  ISETP.GE.AND P5, PT, R217, 0x31, PT ;  /* 0x00000031d900780c */ /* 0x000fe40003fa6270 */
[----:B------:R-:W-:Y:S01]  /*2220*/  FSEL R213, R152, -INF , !P0 ;  /* 0xff80000098d57808 */ /* 0x000fe20004000000 */
[----:B------:R-:W-:Y:S01]  /*2230*/  ULOP3.LUT UR9, UR9, 0x10000, URZ, 0xfc, !UPT ;  /* 0x0001000009097892 */ /* 0x000fe2000f8efc3f */
[----:B------:R-:W-:-:S02]  /*2240*/  ISETP.GT.OR P0, PT, R216, 0x1, !P1 ;  /* 0x00000001d800780c */ /* 0x000fc40004f04670 */
[----:B------:R-:W-:Y:S01]  /*2250*/  ISETP.GE.AND P1, PT, R217, 0x8, PT ;  /* 0x00000008d900780c */ /* 0x000fe20003f26270 */
[----:B---3--:R-:W-:Y:S01]  /*2260*/  FFMA.FTZ R152, R213, UR18, -R210 ;  /* 0x00000012d5987c23 */ /* 0x008fe200080108d2 */
[----:B------:R-:W-:Y:S02]  /*2270*/  FSEL R22, R153, -INF , !P0 ;  /* 0xff80000099167808 */ /* 0x000fe40004000000 */
[----:B------:R-:W-:Y:S02]  /*2280*/  ISETP.GT.OR P0, PT, R216, 0x8, !P1 ;  /* 0x00000008d800780c */ /* 0x000fe40004f04670 */
[----:B------:R-:W-:Y:S01]  /*2290*/  ISETP.GE.AND P1, PT, R217, 0x9, PT ;  /* 0x00000009d900780c */ /* 0x000fe20003f26270 */
[----:B------:R-:W-:Y:S01]  /*22a0*/  FFMA.FTZ R153, R22, UR18, -R211 ;  /* 0x0000001216997c23 */ /* 0x000fe200080108d3 */
[----:B------:R-:W-:Y:S01]  /*22b0*/  FSEL R213, R156, -INF , !P0 ;  /* 0xff8000009cd57808 */ /* 0x000fe20004000000 */
[----:B------:R-:W-:Y:S01]  /*22c0*/  MUFU.EX2 R152, R152 ;  /* 0x0000009800987308 */ /* 0x000fe20000000800 */
[----:B------:R-:W-:-:S02]  /*22d0*/  ISETP.GT.OR P0, PT, R216, 0x9, !P1 ;  /* 0x00000009d800780c */ /* 0x000fc40004f04670 */
[----:B------:R-:W-:Y:S01]  /*22e0*/  ISETP.GE.AND P1, PT, R217, 0x10, PT ;  /* 0x00000010d900780c */ /* 0x000fe20003f26270 */
[----:B----4-:R-:W-:Y:S01]  /*22f0*/  FFMA.FTZ R212, R213, UR18, -R208 ;  /* 0x00000012d5d47c23 */ /* 0x010fe200080108d0 */
[----:B------:R-:W-:Y:S02]  /*2300*/  FSEL R22, R157, -INF , !P0 ;  /* 0xff8000009d167808 */ /* 0x000fe40004000000 */
[----:B------:R-:W-:Y:S01]  /*2310*/  ISETP.GT.OR P0, PT, R216, 0x10, !P1 ;  /* 0x00000010d800780c */ /* 0x000fe20004f04670 */
[----:B------:R-:W-:Y:S01]  /*2320*/  MUFU.EX2 R153, R153 ;  /* 0x0000009900997308 */ /* 0x000fe20000000800 */
[----:B------:R-:W-:Y:S01]  /*2330*/  ISETP.GE.AND P1, PT, R217, 0x11, PT ;  /* 0x00000011d900780c */ /* 0x000fe20003f26270 */
[----:B------:R-:W-:Y:S01]  /*2340*/  FFMA.FTZ R215, R22, UR18, -R209 ;  /* 0x0000001216d77c23 */ /* 0x000fe200080108d1 */
[----:B------:R-:W-:Y:S02]  /*2350*/  FSEL R157, R160, -INF , !P0 ;  /* 0xff800000a09d7808 */ /* 0x000fe40004000000 */
[----:B------:R-:W-:-:S02]  /*2360*/  ISETP.GT.OR P0, PT, R216, 0x11, !P1 ;  /* 0x00000011d800780c */ /* 0x000fc40004f04670 */
[----:B------:R-:W-:Y:S01]  /*2370*/  ISETP.GE.AND P1, PT, R217, 0x18, PT ;  /* 0x00000018d900780c */ /* 0x000fe20003f26270 */
[----:B------:R-:W-:Y:S01]  /*2380*/  FFMA.FTZ R22, R157, UR18, -R14 ;  /* 0x000000129d167c23 */ /* 0x000fe2000801080e */
[----:B------:R-:W-:Y:S01]  /*2390*/  FSEL R156, R161, -INF , !P0 ;  /* 0xff800000a19c7808 */ /* 0x000fe20004000000 */
[----:B------:R-:W1:Y:S01]  /*23a0*/  MUFU.EX2 R212, R212 ;  /* 0x000000d400d47308 */ /* 0x000e620000000800 */
[----:B------:R-:W-:Y:S02]  /*23b0*/  ISETP.GT.OR P0, PT, R216, 0x18, !P1 ;  /* 0x00000018d800780c */ /* 0x000fe40004f04670 */
[C---:B------:R-:W-:Y:S01]  /*23c0*/  ISETP.GE.AND P1, PT, R217.reuse, 0x19, PT ;  /* 0x00000019d900780c */ /* 0x040fe20003f26270 */
[----:B------:R-:W-:Y:S01]  /*23d0*/  FFMA.FTZ R213, R156, UR18, -R15 ;  /* 0x000000129cd57c23 */ /* 0x000fe2000801080f */
[----:B------:R-:W-:Y:S02]  /*23e0*/  FSEL R157, R164, -INF , !P0 ;  /* 0xff800000a49d7808 */ /* 0x000fe40004000000 */
[----:B------:R-:W-:Y:S01]  /*23f0*/  ISETP.GT.OR P0, PT, R216, 0x19, !P1 ;  /* 0x00000019d800780c */ /* 0x000fe20004f04670 */
[----:B------:R-:W3:Y:S01]  /*2400*/  MUFU.EX2 R215, R215 ;  /* 0x000000d700d77308 */ /* 0x000ee20000000800 */
[----:B------:R-:W-:Y:S01]  /*2410*/  ISETP.GE.AND P1, PT, R217, 0x20, PT ;  /* 0x00000020d900780c */ /* 0x000fe20003f26270 */
[----:B------:R-:W-:Y:S01]  /*2420*/  FFMA.FTZ R160, R157, UR18, -R20 ;  /* 0x000000129da07c23 */ /* 0x000fe20008010814 */
[----:B------:R-:W-:-:S02]  /*2430*/  IADD3 R156, R218, 0x8, -R16 ;  /* 0x00000008da9c7810 */ /* 0x000fc40007ffe810 */
[----:B------:R-:W-:Y:S02]  /*2440*/  FSEL R16, R165, -INF , !P0 ;  /* 0xff800000a5107808 */ /* 0x000fe40004000000 */
[----:B------:R-:W-:Y:S01]  /*2450*/  ISETP.GT.OR P0, PT, R216, 0x20, !P1 ;  /* 0x00000020d800780c */ /* 0x000fe20004f04670 */
[----:B------:R-:W-:Y:S01]  /*2460*/  MUFU.EX2 R22, R22 ;  /* 0x0000001600167308 */ /* 0x000fe20000000800 */
[----:B------:R-:W-:Y:S01]  /*2470*/  ISETP.GE.AND P1, PT, R217, 0x21, PT ;  /* 0x00000021d900780c */ /* 0x000fe20003f26270 */
[----:B------:R-:W-:Y:S01]  /*2480*/  FFMA.FTZ R165, R16, UR18, -R21 ;  /* 0x0000001210a57c23 */ /* 0x000fe20008010815 */
[----:B------:R-:W-:Y:S02]  /*2490*/  SEL R156, R156, 0x40, !P2 ;  /* 0x000000409c9c7807 */ /* 0x000fe40005000000 */
[----:B------:R-:W-:Y:S02]  /*24a0*/  FSEL R157, R168, -INF , !P0 ;  /* 0xff800000a89d7808 */ /* 0x000fe40004000000 */
[----:B------:R-:W-:Y:S01]  /*24b0*/  ISETP.GT.OR P0, PT, R216, 0x21, !P1 ;  /* 0x00000021d800780c */ /* 0x000fe20004f04670 */
[----:B------:R-:W-:Y:S01]  /*24c0*/  MUFU.EX2 R213, R213 ;  /* 0x000000d500d57308 */ /* 0x000fe20000000800 */
[----:B------:R-:W-:Y:S01]  /*24d0*/  SEL R218, R219, 0x40, P3 ;  /* 0x00000040dbda7807 */ /* 0x000fe20001800000 */
[----:B------:R-:W-:Y:S01]  /*24e0*/  FFMA.FTZ R16, R157, UR18, -R12 ;  /* 0x000000129d107c23 */ /* 0x000fe2000801080c */
[----:B------:R-:W-:-:S02]  /*24f0*/  ISETP.GE.AND P1, PT, R156, RZ, PT ;  /* 0x000000ff9c00720c */ /* 0x000fc40003f26270 */
[----:B------:R-:W-:Y:S02]  /*2500*/  FSEL R164, R169, -INF , !P0 ;  /* 0xff800000a9a47808 */ /* 0x000fe40004000000 */
[----:B------:R-:W-:Y:S01]  /*2510*/  ISETP.GT.OR P0, PT, R218, RZ, !P1 ;  /* 0x000000ffda00720c */ /* 0x000fe20004f04670 */
[----:B------:R-:W-:Y:S01]  /*2520*/  MUFU.EX2 R160, R160 ;  /* 0x000000a000a07308 */ /* 0x000fe20000000800 */
[----:B------:R-:W-:Y:S01]  /*2530*/  ISETP.GE.AND P1, PT, R156, 0x1, PT ;  /* 0x000000019c00780c */ /* 0x000fe20003f26270 */
[----:B------:R-:W-:Y:S01]  /*2540*/  FFMA.FTZ R161, R164, UR18, -R13 ;  /* 0x00000012a4a17c23 */ /* 0x000fe2000801080d */
[----:B------:R-:W-:Y:S01]  /*2550*/  FSEL R157, R154, -INF , !P0 ;  /* 0xff8000009a9d7808 */ /* 0x000fe20004000000 */
[----:B------:R-:W-:Y:S02]  /*2560*/  WARPGROUP.DEPBAR.LE gsb0, 0x0 ;  /* 0x00008000000079c5 */ /* 0x000fe40000010000 */
[----:B------:R-:W-:Y:S01]  /*2570*/  WARPGROUP.ARRIVE ;  /* 0x00000000000079c5 */ /* 0x000fe20000000000 */
[----:B------:R-:W-:Y:S01]  /*2580*/  ISETP.GT.OR P0, PT, R218, 0x1, !P1 ;  /* 0x00000001da00780c */ /* 0x000fe20004f04670 */
[----:B------:R-:W-:Y:S01]  /*2590*/  FFMA.FTZ R157, R157, UR18, -R210 ;  /* 0x000000129d9d7c23 */ /* 0x000fe200080108d2 */
[----:B------:R-:W-:Y:S01]  /*25a0*/  ISETP.GE.AND P1, PT, R156, 0x8, PT ;  /* 0x000000089c00780c */ /* 0x000fe20003f26270 */
[----:B------:R-:W-:Y:S01]  /*25b0*/  MUFU.EX2 R165, R165 ;  /* 0x000000a500a57308 */ /* 0x000fe20000000800 */
[----:B------:R-:W-:Y:S01]  /*25c0*/  FSEL R154, R155, -INF , !P0 ;  /* 0xff8000009b9a7808 */ /* 0x000fe20004000000 */
[----:B------:R-:W-:Y:S01]  /*25d0*/  HGMMA.64x64x16.F32 R120, R196, gdesc[UR12], R120, gsb0 ;  /* 0x00e0000cc4787df0 */ /* 0x000fe20008000878 */
[----:B------:R-:W-:Y:S01]  /*25e0*/  UMOV UR14, UR12 ;  /* 0x0000000c000e7c82 */ /* 0x000fe20008000000 */
[----:B------:R-:W-:Y:S01]  /*25f0*/  UMOV UR15, 0x80000020 ;  /* 0x80000020000f7882 */ /* 0x000fe20000000000 */
[----:B------:R-:W-:Y:S01]  /*2600*/  UIADD3 UR12, UR10, 0x102, URZ ;  /* 0x000001020a0c7890 */ /* 0x000fe2000fffe03f */
[----:B------:R-:W-:Y:S01]  /*2610*/  ISETP.GT.OR P0, PT, R218, 0x8, !P1 ;  /* 0x00000008da00780c */ /* 0x000fe20004f04670 */
[----:B------:R-:W-:Y:S01]  /*2620*/  FFMA.FTZ R169, R154, UR18, -R211 ;  /* 0x000000129aa97c23 */ /* 0x000fe200080108d3 */
[----:B------:R-:W-:Y:S01]  /*2630*/  ISETP.GE.AND P1, PT, R156, 0x9, PT ;  /* 0x000000099c00780c */ /* 0x000fe20003f26270 */
[----:B------:R-:W4:Y:S01]  /*2640*/  MUFU.EX2 R164, R157 ;  /* 0x0000009d00a47308 */ /* 0x000f220000000800 */
[----:B------:R-:W-:-:S02]  /*2650*/  FSEL R155, R158, -INF , !P0 ;  /* 0xff8000009e9b7808 */ /* 0x000fc40004000000 */
[----:B------:R-:W-:Y:S02]  /*2660*/  ISETP.GT.OR P0, PT, R218, 0x9, !P1 ;  /* 0x00000009da00780c */ /* 0x000fe40004f04670 */
[----:B------:R-:W-:Y:S01]  /*2670*/  ISETP.GE.AND P1, PT, R156, 0x10, PT ;  /* 0x000000109c00780c */ /* 0x000fe20003f26270 */
[----:B------:R-:W-:Y:S01]  /*2680*/  FFMA.FTZ R168, R155, UR18, -R208 ;  /* 0x000000129ba87c23 */ /* 0x000fe200080108d0 */
[----:B------:R-:W-:Y:S01]  /*2690*/  FSEL R154, R159, -INF , !P0 ;  /* 0xff8000009f9a7808 */ /* 0x000fe20004000000 */
[----:B------:R-:W5:Y:S01]  /*26a0*/  MUFU.EX2 R169, R169 ;  /* 0x000000a900a97308 */ /* 0x000f620000000800 */
[----:B------:R-:W-:Y:S02]  /*26b0*/  ISETP.GT.OR P0, PT, R218, 0x10, !P1 ;  /* 0x00000010da00780c */ /* 0x000fe40004f04670 */
[----:B------:R-:W-:Y:S01]  /*26c0*/  ISETP.GE.AND P1, PT, R156, 0x11, PT ;  /* 0x000000119c00780c */ /* 0x000fe20003f26270 */
[----:B------:R-:W-:Y:S01]  /*26d0*/  FFMA.FTZ R209, R154, UR18, -R209 ;  /* 0x000000129ad17c23 */ /* 0x000fe200080108d1 */
[----:B------:R-:W-:-:S02]  /*26e0*/  FSEL R155, R162, -INF , !P0 ;  /* 0xff800000a29b7808 */ /* 0x000fc40004000000 */
[----:B------:R-:W-:Y:S01]  /*26f0*/  ISETP.GT.OR P0, PT, R218, 0x11, !P1 ;  /* 0x00000011da00780c */ /* 0x000fe20004f04670 */
[----:B------:R-:W-:Y:S01]  /*2700*/  MUFU.EX2 R168, R168 ;  /* 0x000000a800a87308 */ /* 0x000fe20000000800 */
[C---:B------:R-:W-:Y:S01]  /*2710*/  ISETP.GE.AND P1, PT, R156.reuse, 0x18, PT ;  /* 0x000000189c00780c */ /* 0x040fe20003f26270 */
[----:B------:R-:W-:Y:S01]  /*2720*/  FFMA.FTZ R14, R155, UR18, -R14 ;  /* 0x000000129b0e7c23 */ /* 0x000fe2000801080e */
[----:B------:R-:W-:Y:S02]  /*2730*/  FSEL R154, R163, -INF , !P0 ;  /* 0xff800000a39a7808 */ /* 0x000fe40004000000 */
[----:B------:R-:W-:Y:S02]  /*2740*/  ISETP.GE.AND P2, PT, R156, 0x19, PT ;  /* 0x000000199c00780c */ /* 0x000fe40003f46270 */
[----:B------:R-:W-:Y:S01]  /*2750*/  ISETP.GT.OR P0, PT, R218, 0x18, !P1 ;  /* 0x00000018da00780c */ /* 0x000fe20004f04670 */
[----:B------:R-:W-:Y:S01]  /*2760*/  FFMA.FTZ R15, R154, UR18, -R15 ;  /* 0x000000129a0f7c23 */ /* 0x000fe2000801080f */
[----:B------:R-:W-:Y:S01]  /*2770*/  ISETP.GE.AND P3, PT, R156, 0x20, PT ;  /* 0x000000209c00780c */ /* 0x000fe20003f66270 */
[----:B------:R-:W-:Y:S01]  /*2780*/  MUFU.EX2 R209, R209 ;  /* 0x000000d100d17308 */ /* 0x000fe20000000800 */
[----:B------:R-:W-:-:S02]  /*2790*/  ISETP.GT.OR P1, PT, R218, 0x19, !P2 ;  /* 0x00000019da00780c */ /* 0x000fc40005724670 */
[----:B------:R-:W-:Y:S02]  /*27a0*/  FSEL R155, R166, -INF , !P0 ;  /* 0xff800000a69b7808 */ /* 0x000fe40004000000 */
[----:B------:R-:W-:Y:S02]  /*27b0*/  ISETP.GT.OR P0, PT, R218, 0x20, !P3 ;  /* 0x00000020da00780c */ /* 0x000fe40005f04670 */
[----:B------:R-:W-:Y:S01]  /*27c0*/  FSEL R154, R167, -INF , !P1 ;  /* 0xff800000a79a7808 */ /* 0x000fe20004800000 */
[----:B------:R-:W-:Y:S01]  /*27d0*/  FFMA.FTZ R162, R155, UR18, -R20 ;  /* 0x000000129ba27c23 */ /* 0x000fe20008010814 */
[----:B------:R-:W-:Y:S01]  /*27e0*/  ISETP.GE.AND P1, PT, R217, 0x28, PT ;  /* 0x00000028d900780c */ /* 0x000fe20003f26270 */
[----:B------:R-:W-:Y:S01]  /*27f0*/  MUFU.EX2 R14, R14 ;  /* 0x0000000e000e7308 */ /* 0x000fe20000000800 */
[----:B------:R-:W-:Y:S01]  /*2800*/  FSEL R155, R170, -INF , !P0 ;  /* 0xff800000aa9b7808 */ /* 0x000fe20004000000 */
[----:B------:R-:W-:Y:S01]  /*2810*/  FFMA.FTZ R154, R154, UR18, -R21 ;  /* 0x000000129a9a7c23 */ /* 0x000fe20008010815 */
[----:B------:R-:W-:-:S02]  /*2820*/  ISETP.GE.AND P0, PT, R156, 0x21, PT ;  /* 0x000000219c00780c */ /* 0x000fc40003f06270 */
[----:B------:R-:W-:Y:S01]  /*2830*/  ISETP.GT.OR P1, PT, R216, 0x28, !P1 ;  /* 0x00000028d800780c */ /* 0x000fe20004f24670 */
[----:B------:R-:W-:Y:S01]  /*2840*/  FFMA.FTZ R166, R155, UR18, -R12 ;  /* 0x000000129ba67c23 */ /* 0x000fe2000801080c */
[----:B------:R-:W-:Y:S01]  /*2850*/  ISETP.GE.AND P4, PT, R156, 0x28, PT ;  /* 0x000000289c00780c */ /* 0x000fe20003f86270 */
[----:B------:R2:W-:Y:S01]  /*2860*/  MUFU.EX2 R163, R154 ;  /* 0x0000009a00a37308 */ /* 0x0005e20000000800 */
[----:B------:R-:W-:Y:S02]  /*2870*/  ISETP.GT.OR P0, PT, R218, 0x21, !P0 ;  /* 0x00000021da00780c */ /* 0x000fe40004704670 */
[----:B------:R-:W-:Y:S02]  /*2880*/  FSEL R21, R172, -INF , !P1 ;  /* 0xff800000ac157808 */ /* 0x000fe40004800000 */
[----:B------:R-:W-:Y:S02]  /*2890*/  ISETP.GT.OR P4, PT, R218, 0x28, !P4 ;  /* 0x00000028da00780c */ /* 0x000fe40006784670 */
[----:B------:R-:W-:Y:S01]  /*28a0*/  FSEL R12, R171, -INF , !P0 ;  /* 0xff800000ab0c7808 */ /* 0x000fe20004000000 */
[--C-:B------:R-:W-:Y:S01]  /*28b0*/  FFMA.FTZ R172, R21, UR18, -R6.reuse ;  /* 0x0000001215ac7c23 */ /* 0x100fe20008010806 */
[----:B------:R-:W-:Y:S01]  /*28c0*/  FSEL R155, R174, -INF , !P4 ;  /* 0xff800000ae9b7808 */ /* 0x000fe20006000000 */
[----:B------:R-:W-:Y:S01]  /*28d0*/  MUFU.EX2 R15, R15 ;  /* 0x0000000f000f7308 */ /* 0x000fe20000000800 */
[C---:B------:R-:W-:Y:S01]  /*28e0*/  ISETP.GE.AND P3, PT, R217.reuse, 0x29, PT ;  /* 0x00000029d900780c */ /* 0x040fe20003f66270 */
[----:B------:R-:W-:Y:S01]  /*28f0*/  FFMA.FTZ R167, R12, UR18, -R13 ;  /* 0x000000120ca77c23 */ /* 0x000fe2000801080d */
[----:B------:R-:W-:Y:S01]  /*2900*/  ISETP.GE.AND P2, PT, R217, 0x30, PT ;  /* 0x00000030d900780c */ /* 0x000fe20003f46270 */
[----:B------:R-:W-:Y:S01]  /*2910*/  FFMA.FTZ R158, R155, UR18, -R6 ;  /* 0x000000129b9e7c23 */ /* 0x000fe20008010806 */
[----:B------:R-:W-:-:S02]  /*2920*/  ISETP.GE.AND P4, PT, R156, 0x29, PT ;  /* 0x000000299c00780c */ /* 0x000fc40003f86270 */
[C---:B------:R-:W-:Y:S01]  /*2930*/  ISETP.GT.OR P3, PT, R216.reuse, 0x29, !P3 ;  /* 0x00000029d800780c */ /* 0x040fe20005f64670 */
[----:B------:R-:W-:Y:S01]  /*2940*/  MUFU.EX2 R162, R162 ;  /* 0x000000a200a27308 */ /* 0x000fe20000000800 */
[C---:B------:R-:W-:Y:S02]  /*2950*/  ISETP.GT.OR P2, PT, R216.reuse, 0x30, !P2 ;  /* 0x00000030d800780c */ /* 0x040fe40005744670 */
[----:B------:R-:W-:Y:S02]  /*2960*/  ISETP.GT.OR P5, PT, R216, 0x31, !P5 ;  /* 0x00000031d800780c */ /* 0x000fe40006fa4670 */
[----:B------:R-:W-:Y:S02]  /*2970*/  ISETP.GT.OR P4, PT, R218, 0x29, !P4 ;  /* 0x00000029da00780c */ /* 0x000fe40006784670 */
[----:B------:R-:W-:Y:S01]  /*2980*/  FSEL R6, R173, -INF , !P3 ;  /* 0xff800000ad067808 */ /* 0x000fe20005800000 */
[----:B------:R-:W-:Y:S01]  /*2990*/  MUFU.EX2 R16, R16 ;  /* 0x0000001000107308 */ /* 0x000fe20000000800 */
[----:B------:R-:W-:-:S02]  /*29a0*/  WARPGROUP.DEPBAR.LE gsb0, 0x0 ;  /* 0x00008000000079c5 */ /* 0x000fc40000010000 */
[----:B------:R-:W-:Y:S01]  /*29b0*/  WARPGROUP.ARRIVE ;  /* 0x00000000000079c5 */ /* 0x000fe20000000000 */
[----:B------:R-:W-:Y:S02]  /*29c0*/  FSEL R211, R176, -INF , !P2 ;  /* 0xff800000b0d37808 */ /* 0x000fe40005000000 */
[----:B------:R-:W-:Y:S01]  /*29d0*/  FSEL R208, R177, -INF , !P5 ;  /* 0xff800000b1d07808 */ /* 0x000fe20006800000 */
[--C-:B------:R-:W-:Y:S01]  /*29e0*/  FFMA.FTZ R177, R6, UR18, -R7.reuse ;  /* 0x0000001206b17c23 */ /* 0x100fe20008010807 */
[----:B------:R-:W-:Y:S01]  /*29f0*/  FSEL R170, R175, -INF , !P4 ;  /* 0xff800000afaa7808 */ /* 0x000fe20006000000 */
[----:B------:R-:W-:Y:S01]  /*2a00*/  HGMMA.64x64x16.F32 R120, R188, gdesc[UR12], R120, gsb0 ;  /* 0x00e0000cbc787df0 */ /* 0x000fe20008000878 */
[----:B------:R-:W-:Y:S01]  /*2a10*/  UMOV UR14, UR12 ;  /* 0x0000000c000e7c82 */ /* 0x000fe20008000000 */
[----:B------:R-:W-:Y:S01]  /*2a20*/  UMOV UR15, 0x80000020 ;  /* 0x80000020000f7882 */ /* 0x000fe20000000000 */
[----:B------:R-:W-:Y:S01]  /*2a30*/  UIADD3 UR12, UR10, 0x200, URZ ;  /* 0x000002000a0c7890 */ /* 0x000fe2000fffe03f */
[C---:B------:R-:W-:Y:S01]  /*2a40*/  ISETP.GE.AND P3, PT, R156.reuse, 0x30, PT ;  /* 0x000000309c00780c */ /* 0x040fe20003f66270 */
[----:B------:R-:W-:Y:S01]  /*2a50*/  UIADD3 UR10, UR10, 0x202, URZ ;  /* 0x000002020a0a7890 */ /* 0x000fe2000fffe03f */
[C---:B------:R-:W-:Y:S01]  /*2a60*/  ISETP.GE.AND P2, PT, R156.reuse, 0x31, PT ;  /* 0x000000319c00780c */ /* 0x040fe20003f46270 */
[----:B------:R1:W5:Y:S01]  /*2a70*/  MUFU.EX2 R173, R158 ;  /* 0x0000009e00ad7308 */ /* 0x0003620000000800 */
[----:B------:R-:W-:Y:S01]  /*2a80*/  ISETP.GE.AND P5, PT, R156, 0x38, PT ;  /* 0x000000389c00780c */ /* 0x000fe20003fa6270 */
[----:B------:R-:W-:Y:S01]  /*2a90*/  FFMA.FTZ R176, R170, UR18, -R7 ;  /* 0x00000012aab07c23 */ /* 0x000fe20008010807 */
[----:B------:R-:W-:Y:S01]  /*2aa0*/  ISETP.GE.AND P4, PT, R156, 0x39, PT ;  /* 0x000000399c00780c */ /* 0x000fe20003f86270 */
[----:B------:R-:W-:Y:S01]  /*2ab0*/  FFMA.FTZ R208, R208, UR18, -R9 ;  /* 0x00000012d0d07c23 */ /* 0x000fe20008010809 */
[----:B------:R-:W-:-:S02]  /*2ac0*/  ISETP.GE.AND P0, PT, R217, 0x39, PT ;  /* 0x00000039d900780c */ /* 0x000fc40003f06270 */
[----:B------:R-:W-:Y:S01]  /*2ad0*/  ISETP.GE.AND P1, PT, R217, 0x38, PT ;  /* 0x00000038d900780c */ /* 0x000fe20003f26270 */
[----:B------:R-:W5:Y:S01]  /*2ae0*/  MUFU.EX2 R176, R176 ;  /* 0x000000b000b07308 */ /* 0x000f620000000800 */
[----:B------:R-:W-:Y:S02]  /*2af0*/  ISETP.GT.OR P0, PT, R216, 0x39, !P0 ;  /* 0x00000039d800780c */ /* 0x000fe40004704670 */
[----:B------:R-:W-:Y:S02]  /*2b00*/  ISETP.GT.OR P3, PT, R218, 0x30, !P3 ;  /* 0x00000030da00780c */ /* 0x000fe40005f64670 */
[----:B------:R-:W-:Y:S02]  /*2b10*/  ISETP.GT.OR P1, PT, R216, 0x38, !P1 ;  /* 0x00000038d800780c */ /* 0x000fe40004f24670 */
[----:B------:R-:W-:Y:S01]  /*2b20*/  ISETP.GT.OR P2, PT, R218, 0x31, !P2 ;  /* 0x00000031da00780c */ /* 0x000fe20005744670 */
[----:B------:R-:W5:Y:S01]  /*2b30*/  MUFU.EX2 R161, R161 ;  /* 0x000000a100a17308 */ /* 0x000f620000000800 */
[----:B------:R-:W-:-:S02]  /*2b40*/  FSEL R210, R181, -INF , !P0 ;  /* 0xff800000b5d27808 */ /* 0x000fc40004000000 */
[----:B------:R-:W-:Y:S02]  /*2b50*/  ISETP.GT.OR P5, PT, R218, 0x38, !P5 ;  /* 0x00000038da00780c */ /* 0x000fe40006fa4670 */
[----:B------:R-:W-:Y:S01]  /*2b60*/  FSEL R181, R178, -INF , !P3 ;  /* 0xff800000b2b57808 */ /* 0x000fe20005800000 */
[--C-:B------:R-:W-:Y:S01]  /*2b70*/  FFMA.FTZ R178, R211, UR18, -R8.reuse ;  /* 0x00000012d3b27c23 */ /* 0x100fe20008010808 */
[----:B------:R-:W-:Y:S01]  /*2b80*/  ISETP.GT.OR P4, PT, R218, 0x39, !P4 ;  /* 0x00000039da00780c */ /* 0x000fe20006784670 */
[----:B------:R-:W5:Y:S01]  /*2b90*/  MUFU.EX2 R166, R166 ;  /* 0x000000a600a67308 */ /* 0x000f620000000800 */
[----:B------:R-:W-:Y:S01]  /*2ba0*/  FSEL R217, R180, -INF , !P1 ;  /* 0xff800000b4d97808 */ /* 0x000fe20004800000 */
[----:B------:R-:W-:Y:S01]  /*2bb0*/  FFMA.FTZ R8, R181, UR18, -R8 ;  /* 0x00000012b5087c23 */ /* 0x000fe20008010808 */
[----:B------:R-:W-:Y:S02]  /*2bc0*/  FSEL R180, R179, -INF , !P2 ;  /* 0xff800000b3b47808 */ /* 0x000fe40005000000 */
[----:B------:R-:W-:-:S02]  /*2bd0*/  FSEL R179, R182, -INF , !P5 ;  /* 0xff800000b6b37808 */ /* 0x000fc40006800000 */
[----:B------:R-:W-:Y:S01]  /*2be0*/  FSEL R182, R183, -INF , !P4 ;  /* 0xff800000b7b67808 */ /* 0x000fe20006000000 */
[----:B------:R-:W-:Y:S01]  /*2bf0*/  FFMA.FTZ R211, R180, UR18, -R9 ;  /* 0x00000012b4d37c23 */ /* 0x000fe20008010809 */
[--C-:B------:R-:W-:Y:S01]  /*2c00*/  FFMA.FTZ R180, R217, UR18, -R10.reuse ;  /* 0x00000012d9b47c23 */ /* 0x100fe2000801080a */
[----:B------:R-:W-:Y:S01]  /*2c10*/  FFMA.FTZ R179, R179, UR18, -R10 ;  /* 0x00000012b3b37c23 */ /* 0x000fe2000801080a */
[--C-:B------:R-:W-:Y:S01]  /*2c20*/  FFMA.FTZ R10, R210, UR18, -R11.reuse ;  /* 0x00000012d20a7c23 */ /* 0x100fe2000801080b */
[----:B------:R-:W-:Y:S01]  /*2c30*/  FFMA.FTZ R11, R182, UR18, -R11 ;  /* 0x00000012b60b7c23 */ /* 0x000fe2000801080b */
[----:B------:R-:W5:Y:S08]  /*2c40*/  MUFU.EX2 R167, R167 ;  /* 0x000000a700a77308 */ /* 0x000f700000000800 */
[----:B------:R-:W5:Y:S08]  /*2c50*/  MUFU.EX2 R172, R172 ;  /* 0x000000ac00ac7308 */ /* 0x000f700000000800 */
[----:B------:R-:W5:Y:S08]  /*2c60*/  MUFU.EX2 R177, R177 ;  /* 0x000000b100b17308 */ /* 0x000f700000000800 */
[----:B------:R-:W5:Y:S08]  /*2c70*/  MUFU.EX2 R178, R178 ;  /* 0x000000b200b27308 */ /* 0x000f700000000800 */
[----:B------:R-:W-:Y:S01]  /*2c80*/  MUFU.EX2 R8, R8 ;  /* 0x0000000800087308 */ /* 0x000fe20000000800 */
[----:B------:R-:W-:-:S02]  /*2c90*/  WARPGROUP.DEPBAR.LE gsb0, 0x0 ;  /* 0x00008000000079c5 */ /* 0x000fc40000010000 */
[----:B------:R-:W-:-:S05]  /*2ca0*/  WARPGROUP.ARRIVE ;  /* 0x00000000000079c5 */ /* 0x000fca0000000000 */
[----:B------:R-:W5:Y:S01]  /*2cb0*/  MUFU.EX2 R9, R208 ;  /* 0x000000d000097308 */ /* 0x000f620000000800 */
[----:B------:R-:W-:Y:S01]  /*2cc0*/  HGMMA.64x64x16.F32 R120, R200, gdesc[UR12], R120, gsb0 ;  /* 0x00e0000cc8787df0 */ /* 0x000fe20008000878 */
[----:B------:R-:W-:Y:S01]  /*2cd0*/  UMOV UR14, UR12 ;  /* 0x0000000c000e7c82 */ /* 0x000fe20008000000 */
[----:B------:R-:W-:Y:S01]  /*2ce0*/  UMOV UR15, 0x80000020 ;  /* 0x80000020000f7882 */ /* 0x000fe20000000000 */
[----:B------:R-:W-:-:S04]  /*2cf0*/  UIADD3 UR12, UR8, 0xc0, URZ ;  /* 0x000000c0080c7890 */ /* 0x000fc8000fffe03f */
[----:B------:R-:W-:Y:S03]  /*2d00*/  MUFU.EX2 R180, R180 ;  /* 0x000000b400b47308 */ /* 0x000fe60000000800 */
[----:B------:R-:W-:-:S05]  /*2d10*/  UMOV UR22, UR12 ;  /* 0x0000000c00167c82 */ /* 0x000fca0008000000 */
[----:B------:R-:W-:Y:S08]  /*2d20*/  MUFU.EX2 R179, R179 ;  /* 0x000000b300b37308 */ /* 0x000ff00000000800 */
[----:B------:R-:W-:Y:S01]  /*2d30*/  MUFU.EX2 R10, R10 ;  /* 0x0000000a000a7308 */ /* 0x000fe20000000800 */
[----:B------:R-:W-:Y:S02]  /*2d40*/  WARPGROUP.DEPBAR.LE gsb0, 0x0 ;  /* 0x00008000000079c5 */ /* 0x000fe40000010000 */
[----:B------:R-:W-:-:S06]  /*2d50*/  WARPGROUP.ARRIVE ;  /* 0x00000000000079c5 */ /* 0x000fcc0000000000 */
[----:B------:R-:W-:Y:S01]  /*2d60*/  HGMMA.64x64x16.F32 R120, R192, gdesc[UR12], R120, gsb0 ;  /* 0x00e0000cc0787df0 */ /* 0x000fe20008000878 */
[----:B------:R-:W-:Y:S02]  /*2d70*/  UMOV UR15, 0xc0000010 ;  /* 0xc0000010000f7882 */ /* 0x000fe40000000000 */
[----:B------:R-:W-:Y:S02]  /*2d80*/  WARPGROUP.DEPBAR.LE gsb0, 0x0 ;  /* 0x00008000000079c5 */ /* 0x000fe40000010000 */
[----:B------:R-:W-:-:S06]  /*2d90*/  WARPGROUP.ARRIVE ;  /* 0x00000000000079c5 */ /* 0x000fcc0000000000 */
[----:B------:R-:W-:Y:S01]  /*2da0*/  HGMMA.64x64x16.F32 R120, R204, gdesc[UR8], R120, gsb0 ;  /* 0x00e00008cc787df0 */ /* 0x000fe20008000878 */
[----:B------:R-:W-:Y:S01]  /*2db0*/  UMOV UR10, UR8 ;  /* 0x00000008000a7c82 */ /* 0x000fe20008000000 */
[----:B------:R-:W-:Y:S01]  /*2dc0*/  UMOV UR11, 0x80000020 ;  /* 0x80000020000b7882 */ /* 0x000fe20000000000 */
[----:B------:R-:W-:Y:S02]  /*2dd0*/  WARPGROUP.DEPBAR.LE gsb0, 0x0 ;  /* 0x00008000000079c5 */ /* 0x000fe40000010000 */
[----:B------:R-:W3:Y:S04]  /*2de0*/  LDS.64 R20, [R214+0x1e200] ;  /* 0x01e20000d6147984 */ /* 0x000ee80000000a00 */
[----:B------:R-:W4:Y:S04]  /*2df0*/  LDS.64 R12, [R214+0x1e220] ;  /* 0x01e22000d60c7984 */ /* 0x000f280000000a00 */
[----:B--2---:R-:W2:Y:S04]  /*2e00*/  LDS.64 R154, [R214+0x1e240] ;  /* 0x01e24000d69a7984 */ /* 0x004ea80000000a00 */
[----:B------:R-:W5:Y:S04]  /*2e10*/  LDS.64 R156, [R214+0x1e260] ;  /* 0x01e26000d69c7984 */ /* 0x000f680000000a00 */
[----:B-1----:R-:W1:Y:S04]  /*2e20*/  LDS.64 R158, [R214+0x1e280] ;  /* 0x01e28000d69e7984 */ /* 0x002e680000000a00 */
[----:B------:R-:W1:Y:S04]  /*2e30*/  LDS.64 R6, [R214+0x1e2a0] ;  /* 0x01e2a000d6067984 */ /* 0x000e680000000a00 */
[----:B------:R-:W1:Y:S04]  /*2e40*/  LDS.64 R170, [R214+0x1e2c0] ;  /* 0x01e2c000d6aa7984 */ /* 0x000e680000000a00 */
[----:B------:R-:W1:Y:S01]  /*2e50*/  LDS.64 R174, [R214+0x1e2e0] ;  /* 0x01e2e000d6ae7984 */ /* 0x000e620000000a00 */
[--C-:B---3--:R-:W-:Y:S01]  /*2e60*/  FADD.FTZ R181, R120, -R20.reuse ;  /* 0x8000001478b57221 */ /* 0x108fe20000010000 */
[----:B------:R-:W-:Y:S01]  /*2e70*/  FADD.FTZ R183, R122, -R20 ;  /* 0x800000147ab77221 */ /* 0x000fe20000010000 */
[--C-:B------:R-:W-:Y:S01]  /*2e80*/  FADD.FTZ R20, R121, -R21.reuse ;  /* 0x8000001579147221 */ /* 0x100fe20000010000 */
[----:B------:R-:W-:Y:S01]  /*2e90*/  FADD.FTZ R120, R123, -R21 ;  /* 0x800000157b787221 */ /* 0x000fe20000010000 */
[--C-:B----4-:R-:W-:Y:S01]  /*2ea0*/  FADD.FTZ R21, R124, -R12.reuse ;  /* 0x8000000c7c157221 */ /* 0x110fe20000010000 */
[----:B------:R-:W-:Y:S01]  /*2eb0*/  FADD.FTZ R123, R126, -R12 ;  /* 0x8000000c7e7b7221 */ /* 0x000fe20000010000 */
[--C-:B------:R-:W-:Y:S01]  /*2ec0*/  FADD.FTZ R12, R125, -R13.reuse ;  /* 0x8000000d7d0c7221 */ /* 0x100fe20000010000 */
[----:B------:R-:W-:Y:S01]  /*2ed0*/  FADD.FTZ R124, R127, -R13 ;  /* 0x8000000d7f7c7221 */ /* 0x000fe20000010000 */
[----:B------:R-:W-:Y:S01]  /*2ee0*/  FMUL.FTZ R21, R212, R21 ;  /* 0x00000015d4157220 */ /* 0x000fe20000410000 */
[--C-:B--2---:R-:W-:Y:S01]  /*2ef0*/  FADD.FTZ R121, R128, -R154.reuse ;  /* 0x8000009a80797221 */ /* 0x104fe20000010000 */
[----:B------:R-:W-:Y:S01]  /*2f00*/  FMUL.FTZ R12, R215, R12 ;  /* 0x0000000cd70c7220 */ /* 0x000fe20000410000 */
[----:B------:R-:W-:Y:S01]  /*2f10*/  FADD.FTZ R126, R131, -R155 ;  /* 0x8000009b837e7221 */ /* 0x000fe20000010000 */
[--C-:B-----5:R-:W-:Y:S01]  /*2f20*/  FADD.FTZ R128, R133, -R157.reuse ;  /* 0x8000009d85807221 */ /* 0x120fe20000010000 */
[----:B------:R-:W-:Y:S01]  /*2f30*/  FADD.FTZ R125, R130, -R154 ;  /* 0x8000009a827d7221 */ /* 0x000fe20000010000 */
[----:B------:R-:W2:Y:S01]  /*2f40*/  MUFU.EX2 R13, R211 ;  /* 0x000000d3000d7308 */ /* 0x000ea20000000800 */
[----:B------:R-:W-:Y:S01]  /*2f50*/  FADD.FTZ R130, R135, -R157 ;  /* 0x8000009d87827221 */ /* 0x000fe20000010000 */
[--C-:B-1----:R-:W-:Y:S01]  /*2f60*/  FADD.FTZ R133, R136, -R158.reuse ;  /* 0x8000009e88857221 */ /* 0x102fe20000010000 */
[----:B------:R-:W-:Y:S01]  /*2f70*/  FADD.FTZ R131, R138, -R158 ;  /* 0x8000009e8a837221 */ /* 0x000fe20000010000 */
[----:B------:R-:W-:Y:S01]  /*2f80*/  F2FP.F16.F32.PACK_AB R158, R12, R21 ;  /* 0x000000150c9e723e */ /* 0x000fe200000000ff */
        /* <DEDUP_REMOVED lines=8> */
[----:B------:R-:W-:Y:S01]  /*3010*/  FADD.FTZ R122, R129, -R155 ;  /* 0x8000009b817a7221 */ /* 0x000fe20000010000 */
[--C-:B------:R-:W-:Y:S01]  /*3020*/  FADD.FTZ R127, R132, -R156.reuse ;  /* 0x8000009c847f7221 */ /* 0x100fe20000010000 */
[----:B------:R-:W-:Y:S01]  /*3030*/  FADD.FTZ R129, R134, -R156 ;  /* 0x8000009c86817221 */ /* 0x000fe20000010000 */
[----:B------:R-:W-:Y:S01]  /*3040*/  FADD.FTZ R132, R139, -R159 ;  /* 0x8000009f8b847221 */ /* 0x000fe20000010000 */
[----:B------:R-:W-:Y:S01]  /*3050*/  F2FP.F16.F32.PACK_AB R157, R20, R157 ;  /* 0x0000009d149d723e */ /* 0x000fe200000000ff */
[----:B------:R-:W-:Y:S01]  /*3060*/  FADD.FTZ R134, R141, -R7 ;  /* 0x800000078d867221 */ /* 0x000fe20000010000 */
[----:B------:R-:W-:Y:S01]  /*3070*/  FMUL.FTZ R6, R173, R6 ;  /* 0x00000006ad067220 */ /* 0x000fe20000410000 */
[----:B------:R-:W-:Y:S01]  /*3080*/  FMUL.FTZ R143, R176, R143 ;  /* 0x0000008fb08f7220 */ /* 0x000fe20000410000 */
[----:B------:R-:W-:-:S02]  /*3090*/  IMAD.U32 R20, RZ, RZ, UR5 ;  /* 0x00000005ff147e24 */ /* 0x000fc4000f8e00ff */
[----:B------:R-:W-:Y:S01]  /*30a0*/  FADD.FTZ R136, R137, -R159 ;  /* 0x8000009f89887221 */ /* 0x000fe20000010000 */
[----:B------:R-:W-:Y:S01]  /*30b0*/  FADD.FTZ R139, R148, -R174 ;  /* 0x800000ae948b7221 */ /* 0x000fe20000010000 */
[----:B------:R-:W-:Y:S01]  /*30c0*/  FADD.FTZ R141, R149, -R175 ;  /* 0x800000af958d7221 */ /* 0x000fe20000010000 */
[--C-:B------:R-:W-:Y:S01]  /*30d0*/  FADD.FTZ R137, R144, -R170.reuse ;  /* 0x800000aa90897221 */ /* 0x100fe20000010000 */
[----:B------:R-:W-:Y:S01]  /*30e0*/  FADD.FTZ R7, R146, -R170 ;  /* 0x800000aa92077221 */ /* 0x000fe20000010000 */
        /* <DEDUP_REMOVED lines=14> */
[----:B-1----:R-:W-:-:S02]  /*31d0*/  IMAD R11, R20, 0x2000, R5 ;  /* 0x00002000140b7824 */ /* 0x002fc400078e0205 */
        /* <DEDUP_REMOVED lines=10> */
[----:B--2---:R-:W-:Y:S01]  /*3280*/  FMUL.FTZ R138, R13, R138 ;  /* 0x0000008a0d8a7220 */ /* 0x004fe20000410000 */
[----:B------:R-:W-:Y:S01]  /*3290*/  FMUL.FTZ R139, R180, R139 ;  /* 0x0000008bb48b7220 */ /* 0x000fe20000410000 */
[----:B------:R-:W-:Y:S01]  /*32a0*/  FMUL.FTZ R146, R10, R141 ;  /* 0x0000008d0a927220 */ /* 0x000fe20000410000 */
        /* <DEDUP_REMOVED lines=11> */
[----:B------:R-:W-:-:S02]  /*3360*/  F2FP.F16.F32.PACK_AB R148, R136, R133 ;  /* 0x000000858894723e */ /* 0x000fc400000000ff */
[----:B------:R-:W-:Y:S01]  /*3370*/  F2FP.F16.F32.PACK_AB R149, R132, R131 ;  /* 0x000000838495723e */ /* 0x000fe200000000ff */
[----:B------:R1:W-:Y:S01]  /*3380*/  STSM.16.MT88.4 [R11+0x1f000], R152 ;  /* 0x01f000980b007844 */ /* 0x0003e20000004200 */
[----:B------:R-:W-:Y:S02]  /*3390*/  F2FP.F16.F32.PACK_AB R150, R134, R135 ;  /* 0x000000878696723e */ /* 0x000fe400000000ff */
        /* <DEDUP_REMOVED lines=22> */
[----:B------:R-:W-:Y:S01]  /*3500*/  UIADD3 UR10, UR8, 0x80, URZ ;  /* 0x00000080080a7890 */ /* 0x000fe2000fffe03f */
[----:B------:R-:W-:Y:S01]  /*3510*/  UMOV UR11, 0x80000020 ;  /* 0x80000020000b7882 */ /* 0x000fe20000000000 */
[----:B------:R-:W-:-:S03]  /*3520*/  ULEA UR8, UR5, UR9, 0xa ;  /* 0x0000000905087291 */ /* 0x000fc6000f8e503f */
[----:B------:R-:W-:Y:S02]  /*3530*/  UMOV UR9, 0x40000040 ;  /* 0x4000004000097882 */ /* 0x000fe40000000000 */
[----:B------:R-:W-:Y:S02]  /*3540*/  UMOV UR13, UR9 ;  /* 0x00000009000d7c82 */ /* 0x000fe40008000000 */
[----:B------:R-:W-:Y:S01]  /*3550*/  UMOV UR12, UR8 ;  /* 0x00000008000c7c82 */ /* 0x000fe20008000000 */
[----:B------:R-:W-:Y:S02]  /*3560*/  WARPGROUP.DEPBAR.LE gsb0, 0x0 ;  /* 0x00008000000079c5 */ /* 0x000fe40000010000 */
[----:B------:R-:W-:Y:S02]  /*3570*/  F2FP.F16.F32.PACK_AB R120, R161, R16 ;  /* 0x00000010a178723e */ /* 0x000fe400000000ff */
[----:B------:R-:W-:Y:S02]  /*3580*/  F2FP.F16.F32.PACK_AB R121, R167, R166 ;  /* 0x000000a6a779723e */ /* 0x000fe400000000ff */
[----:B------:R-:W-:-:S02]  /*3590*/  F2FP.F16.F32.PACK_AB R122, R177, R172 ;  /* 0x000000acb17a723e */ /* 0x000fc400000000ff */
[----:B------:R-:W-:Y:S02]  /*35a0*/  F2FP.F16.F32.PACK_AB R123, R176, R173 ;  /* 0x000000adb07b723e */ /* 0x000fe400000000ff */
[----:B------:R-:W-:Y:S02]  /*35b0*/  F2FP.F16.F32.PACK_AB R176, R9, R178 ;  /* 0x000000b209b0723e */ /* 0x000fe400000000ff */
[----:B------:R-:W-:Y:S01]  /*35c0*/  WARPGROUP.ARRIVE ;  /* 0x00000000000079c5 */ /* 0x000fe20000000000 */
[----:B------:R-:W-:Y:S02]  /*35d0*/  F2FP.F16.F32.PACK_AB R177, R13, R8 ;  /* 0x000000080db1723e */ /* 0x000fe400000000ff */
[----:B------:R-:W-:-:S03]  /*35e0*/  F2FP.F16.F32.PACK_AB R178, R10, R180 ;  /* 0x000000b40ab2723e */ /* 0x000fc600000000ff */
[----:B------:R-:W-:Y:S01]  /*35f0*/  HGMMA.64x96x16.F32 R72, R120, gdesc[UR8].tnspB, R72, gsb0 ;  /* 0x4160000878487df0 */ /* 0x000fe20008000848 */
[----:B------:R-:W-:Y:S01]  /*3600*/  R2UR UR10, R6 ;  /* 0x00000000060a72ca */ /* 0x000fe200000e0000 */
[----:B------:R-:W-:-:S12]  /*3610*/  UMOV UR11, 0xc0000010 ;  /* 0xc0000010000b7882 */ /* 0x000fd80000000000 */
[----:B------:R-:W-:-:S04]  /*3620*/  USHF.R.U32.HI UR10, URZ, 0x4, UR10 ;  /* 0x000000043f0a7899 */ /* 0x000fc8000801160a */
[----:B------:R-:W-:-:S04]  /*3630*/  ULOP3.LUT UR10, UR10, 0x3fff, URZ, 0xc0, !UPT ;  /* 0x00003fff0a0a7892 */ /* 0x000fc8000f8ec03f */
[----:B------:R-:W-:Y:S02]  /*3640*/  UIADD3 UR14, UR10, 0x200, URZ ;  /* 0x000002000a0e7890 */ /* 0x000fe4000fffe03f */
[----:B------:R-:W-:Y:S01]  /*3650*/  UIADD3 UR19, UR10, 0x400, URZ ;  /* 0x000004000a137890 */ /* 0x000fe2000fffe03f */
[----:B------:R-:W-:Y:S02]  /*3660*/  WARPGROUP.DEPBAR.LE gsb0, 0x0 ;  /* 0x00008000000079c5 */ /* 0x000fe40000010000 */
[----:B------:R-:W-:-:S06]  /*3670*/  WARPGROUP.ARRIVE ;  /* 0x00000000000079c5 */ /* 0x000fcc0000000000 */
[----:B------:R-:W-:Y:S03]  /*3680*/  HGMMA.64x96x16.F32 R72, R176, gdesc[UR20].tnspB, R72, gsb0 ;  /* 0x41600014b0487df0 */ /* 0x000fe60008000848 */
        /* <DEDUP_REMOVED lines=10> */
[----:B------:R-:W-:Y:S02]  /*3730*/  UIADD3 UR11, UR10, 0x420, URZ ;  /* 0x000004200a0b7890 */ /* 0x000fe4000fffe03f */
[----:B------:R-:W-:Y:S02]  /*3740*/  WARPGROUP.DEPBAR.LE gsb0, 0x0 ;  /* 0x00008000000079c5 */ /* 0x000fe40000010000 */
[----:B------:R-:W-:-:S06]  /*3750*/  WARPGROUP.ARRIVE ;  /* 0x00000000000079c5 */ /* 0x000fcc0000000000 */
[----:B------:R-:W-:Y:S01]  /*3760*/  HGMMA.64x16x16.F32 R128, gdesc[UR12].tnspB, RZ, !UPT, gsb0 ;  /* 0x402000000c8079f0 */ /* 0x000fe2000c0008ff */
[----:B------:R-:W-:Y:S01]  /*3770*/  UMOV UR12, UR8 ;  /* 0x00000008000c7c82 */ /* 0x000fe20008000000 */
[----:B------:R-:W-:Y:S01]  /*3780*/  UMOV UR13, UR9 ;  /* 0x00000009000d7c82 */ /* 0x000fe20008000000 */
        /* <DEDUP_REMOVED lines=141> */
.L_x_4298:
        /* <DEDUP_REMOVED lines=44> */
.L_x_4299:
        /* <DEDUP_REMOVED lines=62> */
.L_x_4281:
        /* <DEDUP_REMOVED lines=23> */
.L_x_4302:
        /* <DEDUP_REMOVED lines=20> */
.L_x_4303:
        /* <DEDUP_REMOVED lines=18> */
.L_x_4304:
        /* <DEDUP_REMOVED lines=18> */
.L_x_4305:
        /* <DEDUP_REMOVED lines=29> */
[----:B-1----:R-:W-:Y:S01]  /*4dc0*/  LEA.HI R4, R5, R5, RZ, 0x1 ;  /* 0x0000000505047211 */ /* 0x002fe200078f08ff */
        /* <DEDUP_REMOVED lines=119> */
.L_x_4307:
[----:B------:R-:W-:Y:S05]  /*5540*/  BSYNC B0 ;  /* 0x0000000000007941 */ /* 0x000fea0003800000 */
.L_x_4306:
[----:B------:R-:W-:-:S04]  /*5550*/  DEPBAR.LE SB0, 0x0 ;  /* 0x000080000000791a */ /* 0x000fc80000000000 */
[----:B------:R-:W-:Y:S05]  /*5560*/  EXIT ;  /* 0x000000000000794d */ /* 0x000fea0003800000 */
.L_x_4301:
        /* <DEDUP_REMOVED lines=62> */
.L_x_4309:
[----:B------:R-:W-:Y:S05]  /*5950*/  BSYNC B0 ;  /* 0x0000000000007941 */ /* 0x000fea0003800000 */
.L_x_4308:
        /* <DEDUP_REMOVED lines=20> */
.L_x_4311:
[----:B------:R-:W-:Y:S05]  /*5aa0*/  BSYNC B0 ;  /* 0x0000000000007941 */ /* 0x000fea0003800000 */
.L_x_4310:
        /* <DEDUP_REMOVED lines=18> */
.L_x_4313:
[----:B------:R-:W-:Y:S05]  /*5bd0*/  BSYNC B0 ;  /* 0x0000000000007941 */ /* 0x000fea0003800000 */
.L_x_4312:
        /* <DEDUP_REMOVED lines=22> */
.L_x_4315:
[----:B------:R-:W-:Y:S05]  /*5d40*/  BSYNC B0 ;  /* 0x0000000000007941 */ /* 0x000fea0003800000 */
.L_x_4314:
[----:B------:R-:W-:Y:S05]  /*5d50*/  EXIT ;  /* 0x000000000000794d */ /* 0x000fea0003800000 */
.L_x_4278:
        /* <DEDUP_REMOVED lines=41> */
.L_x_4319:
        /* <DEDUP_REMOVED lines=39> */
.L_x_4322:
[----:B------:R-:W-:Y:S05]  /*6260*/  BSYNC B1 ;  /* 0x0000000000017941 */ /* 0x000fea0003800000 */
.L_x_4321:
        /* <DEDUP_REMOVED lines=19> */
.L_x_4324:
[----:B------:R-:W-:Y:S05]  /*63a0*/  BSYNC B1 ;  /* 0x0000000000017941 */ /* 0x000fea0003800000 */
.L_x_4323:
[----:B------:R-:W-:Y:S06]  /*63b0*/  BAR.ARV 0xa, 0xa0 ;  /* 0x0282800000007b1d */ /* 0x000fec0000002000 */
[----:B------:R-:W-:Y:S04]  /*63c0*/  BSSY B1, `(.L_x_4325) ;  /* 0x0000003000017945 */ /* 0x000fe80003800000 */
[----:B------:R-:W-:Y:S05]  /*63d0*/  @!P0 BRA `(.L_x_4326) ;  /* 0x0000000000048947 */ /* 0x000fea0003800000 */
[----:B------:R-:W-:-:S04]  /*63e0*/  DEPBAR.LE SB0, 0x0 ;  /* 0x000080000000791a */ /* 0x000fc80000000000 */
.L_x_4326:
[----:B------:R-:W-:Y:S05]  /*63f0*/  BSYNC B1 ;  /* 0x0000000000017941 */ /* 0x000fea0003800000 */
.L_x_4325:
[----:B------:R-:W-:Y:S06]  /*6400*/  BAR.ARV 0xb, 0xa0 ;  /* 0x02c2800000007b1d */ /* 0x000fec0000002000 */
[----:B------:R-:W-:Y:S01]  /*6410*/  UIADD3 UR12, UR5, 0x1, URZ ;  /* 0x00000001050c7890 */ /* 0x000fe2000fffe03f */
[----:B------:R-:W-:Y:S11]  /*6420*/  BRA `(.L_x_4327) ;  /* 0x0000000000047947 */ /* 0x000ff60003800000 */
.L_x_4320:
[----:B------:R-:W-:-:S05]  /*6430*/  UMOV UR12, UR5 ;  /* 0x00000005000c7c82 */ /* 0x000fca0008000000 */
.L_x_4327:
        /* <DEDUP_REMOVED lines=17> */
.L_x_4340:
        /* <DEDUP_REMOVED lines=20> */
.L_x_4329:
[----:B------:R-:W-:Y:S05]  /*6690*/  BSYNC B1 ;  /* 0x0000000000017941 */ /* 0x000fea0003800000 */
.L_x_4328:
        /* <DEDUP_REMOVED lines=13> */
.L_x_4331:
[----:B------:R-:W-:Y:S05]  /*6770*/  BSYNC B1 ;  /* 0x0000000000017941 */ /* 0x000fea0003800000 */
.L_x_4330:
[----:B------:R-:W-:Y:S06]  /*6780*/  BAR.ARV 0xa, 0xa0 ;  /* 0x0282800000007b1d */ /* 0x000fec0000002000 */
[----:B------:R-:W-:Y:S04]  /*6790*/  BSSY B1, `(.L_x_4332) ;  /* 0x0000003000017945 */ /* 0x000fe80003800000 */
[----:B------:R-:W-:Y:S05]  /*67a0*/  @!P0 BRA `(.L_x_4333) ;  /* 0x0000000000048947 */ /* 0x000fea0003800000 */
[----:B------:R-:W-:-:S04]  /*67b0*/  DEPBAR.LE SB0, 0x0 ;  /* 0x000080000000791a */ /* 0x000fc80000000000 */
.L_x_4333:
[----:B------:R-:W-:Y:S05]  /*67c0*/  BSYNC B1 ;  /* 0x0000000000017941 */ /* 0x000fea0003800000 */
.L_x_4332:
        /* <DEDUP_REMOVED lines=13> */
.L_x_4335:
[----:B------:R-:W-:Y:S05]  /*68a0*/  BSYNC B1 ;  /* 0x0000000000017941 */ /* 0x000fea0003800000 */
.L_x_4334:
        /* <DEDUP_REMOVED lines=13> */
.L_x_4337:
[----:B------:R-:W-:Y:S05]  /*6980*/  BSYNC B1 ;  /* 0x0000000000017941 */ /* 0x000fea0003800000 */
.L_x_4336:
[----:B------:R-:W-:Y:S01]  /*6990*/  UIADD3 UR12, UR12, 0x2, URZ ;  /* 0x000000020c0c7890 */ /* 0x000fe2000fffe03f */
[----:B------:R-:W-:Y:S06]  /*69a0*/  BAR.ARV 0xa, 0xa0 ;  /* 0x0282800000007b1d */ /* 0x000fec0000002000 */
[----:B------:R-:W-:Y:S01]  /*69b0*/  UISETP.GE.AND UP0, UPT, UR12, UR8, UPT ;  /* 0x000000080c00728c */ /* 0x000fe2000bf06270 */
[----:B------:R-:W-:Y:S04]  /*69c0*/  BSSY B1, `(.L_x_4338) ;  /* 0x0000003000017945 */ /* 0x000fe80003800000 */
[----:B------:R-:W-:Y:S06]  /*69d0*/  @!P0 BRA `(.L_x_4339) ;  /* 0x0000000000048947 */ /* 0x000fec0003800000 */
[----:B------:R-:W-:-:S04]  /*69e0*/  DEPBAR.LE SB0, 0x0 ;  /* 0x000080000000791a */ /* 0x000fc80000000000 */
.L_x_4339:
[----:B------:R-:W-:Y:S05]  /*69f0*/  BSYNC B1 ;  /* 0x0000000000017941 */ /* 0x000fea0003800000 */
.L_x_4338:
[----:B------:R-:W-:Y:S06]  /*6a00*/  BAR.ARV 0xb, 0xa0 ;  /* 0x02c2800000007b1d */ /* 0x000fec0000002000 */
[----:B------:R-:W-:Y:S01]  /*6a10*/  PLOP3.LUT P1, PT, PT, PT, UP0, 0x80, 0x0 ;  /* 0x000000000000781c */ /* 0x000fe20003f2f008 */
[----:B------:R-:W-:Y:S02]  /*6a20*/  UIADD3 UR20, UR20, 0x3000, URZ ;  /* 0x0000300014147890 */ /* 0x000fe4000fffe03f */
[----:B------:R-:W-:-:S10]  /*6a30*/  UIADD3 UR4, UR4, 0x3000, URZ ;  /* 0x0000300004047890 */ /* 0x000fd4000fffe03f */
[----:B------:R-:W-:Y:S05]  /*6a40*/  @!P1 BRA `(.L_x_4340) ;  /* 0xfffffff800c09947 */ /* 0x000fea000383ffff */
[----:B------:R-:W-:Y:S05]  /*6a50*/  BRA `(.L_x_4318) ;  /* 0x0000002400947947 */ /* 0x000fea0003800000 */
.L_x_4317:
        /* <DEDUP_REMOVED lines=33> */
.L_x_4342:
        /* <DEDUP_REMOVED lines=43> */
.L_x_4372:
        /* <DEDUP_REMOVED lines=15> */
.L_x_4345:
        /* <DEDUP_REMOVED lines=128> */
.L_x_4356:
[----:B--234-:R-:W-:-:S04]  /*7810*/  SHF.L.U32 R21, R11, 0x1f, RZ ;  /* 0x0000001f0b157819 */ /* 0x01cfc800000006ff */
[----:B------:R-:W1:Y:S02]  /*7820*/  SYNCS.PHASECHK.TRANS64.TRYWAIT P1, [R16+URZ+0x26840], R21 ;  /* 0x02684015100075a7 */ /* 0x000e64000802017f */
[----:B-1----:R-:W-:Y:S05]  /*7830*/  @!P1 BRA `(.L_x_4348) ;  /* 0x00000018009c9947 */ /* 0x002fea0003800000 */
.L_x_4373:
[----:B------:R-:W-:Y:S05]  /*7840*/  @P0 BRA `(.L_x_4349) ;  /* 0x0000000000140947 */ /* 0x000fea0003800000 */
[----:B------:R-:W-:Y:S01]  /*7850*/  ISETP.NE.AND P1, PT, R6, RZ, PT ;  /* 0x000000ff0600720c */ /* 0x000fe20003f25270 */
[----:B------:R-:W-:-:S04]  /*7860*/  IMAD.MOV.U32 R3, RZ, RZ, 0x3100 ;  /* 0x00003100ff037424 */ /* 0x000fc800078e00ff */
[----:B------:R3:W-:Y:S08]  /*7870*/  SYNCS.ARRIVE.TRANS64 RZ, [R16+URZ+0x26830], R3 ;  /* 0x0268300310ff79a7 */ /* 0x0007f0000800003f */
[----:B------:R-:W-:Y:S05]  /*7880*/  @!P1 BRA `(.L_x_4349) ;  /* 0x0000000000049947 */ /* 0x000fea0003800000 */
[----:B------:R-:W-:Y:S01]  /*7890*/  BPT.TRAP 0x1 ;  /* 0x000000040000795c */ /* 0x000fe20000300000 */
.L_x_4349:
        /* <DEDUP_REMOVED lines=43> */
.L_x_4374:
[----:B------:R-:W-:Y:S05]  /*7b50*/  @P0 BRA `(.L_x_4351) ;  /* 0x0000000000140947 */ /* 0x000fea0003800000 */
[----:B------:R-:W-:Y:S01]  /*7b60*/  ISETP.NE.AND P1, PT, R6, RZ, PT ;  /* 0x000000ff0600720c */ /* 0x000fe20003f25270 */
[----:B------:R-:W-:-:S04]  /*7b70*/  IMAD.MOV.U32 R2, RZ, RZ, 0x3100 ;  /* 0x00003100ff027424 */ /* 0x000fc800078e00ff */
[----:B------:R3:W-:Y:S08]  /*7b80*/  SYNCS.ARRIVE.TRANS64 RZ, [R16+URZ+0x26818], R2 ;  /* 0x0268180210ff79a7 */ /* 0x0007f0000800003f */
[----:B------:R-:W-:Y:S05]  /*7b90*/  @!P1 BRA `(.L_x_4351) ;  /* 0x0000000000049947 */ /* 0x000fea0003800000 */
[----:B------:R-:W-:Y:S01]  /*7ba0*/  BPT.TRAP 0x1 ;  /* 0x000000040000795c */ /* 0x000fe20000300000 */
.L_x_4351:
        /* <DEDUP_REMOVED lines=43> */
.L_x_4375:
[----:B------:R-:W-:Y:S05]  /*7e60*/  @P0 BRA `(.L_x_4353) ;  /* 0x0000000000140947 */ /* 0x000fea0003800000 */
[----:B------:R-:W-:Y:S01]  /*7e70*/  ISETP.NE.AND P1, PT, R6, RZ, PT ;  /* 0x000000ff0600720c */ /* 0x000fe20003f25270 */
[----:B-123--:R-:W-:-:S04]  /*7e80*/  IMAD.MOV.U32 R21, RZ, RZ, 0x3100 ;  /* 0x00003100ff157424 */ /* 0x00efc800078e00ff */
[----:B------:R4:W-:Y:S08]  /*7e90*/  SYNCS.ARRIVE.TRANS64 RZ, [R16+URZ+0x26838], R21 ;  /* 0x0268381510ff79a7 */ /* 0x0009f0000800003f */
[----:B------:R-:W-:Y:S05]  /*7ea0*/  @!P1 BRA `(.L_x_4353) ;  /* 0x0000000000049947 */ /* 0x000fea0003800000 */
[----:B------:R-:W-:Y:S01]  /*7eb0*/  BPT.TRAP 0x1 ;  /* 0x000000040000795c */ /* 0x000fe20000300000 */
.L_x_4353:
        /* <DEDUP_REMOVED lines=38> */
.L_x_4377:
[----:B------:R-:W-:Y:S05]  /*8120*/  @P0 BRA `(.L_x_4355) ;  /* 0x0000000000140947 */ /* 0x000fea0003800000 */
[----:B------:R-:W-:Y:S01]  /*8130*/  ISETP.NE.AND P1, PT, R6, RZ, PT ;  /* 0x000000ff0600720c */ /* 0x000fe20003f25270 */
[----:B------:R-:W-:-:S04]  /*8140*/  IMAD.MOV.U32 R5, RZ, RZ, 0x3100 ;  /* 0x00003100ff057424 */ /* 0x000fc800078e00ff */
[----:B------:R1:W-:Y:S08]  /*8150*/  SYNCS.ARRIVE.TRANS64 RZ, [R16+URZ+0x26810], R5 ;  /* 0x0268100510ff79a7 */ /* 0x0003f0000800003f */
[----:B------:R-:W-:Y:S05]  /*8160*/  @!P1 BRA `(.L_x_4355) ;  /* 0x0000000000049947 */ /* 0x000fea0003800000 */
[----:B------:R-:W-:Y:S01]  /*8170*/  BPT.TRAP 0x1 ;  /* 0x000000040000795c */ /* 0x000fe20000300000 */
.L_x_4355:
        /* <DEDUP_REMOVED lines=44> */
.L_x_4347:
[----:B------:R-:W3:Y:S02]  /*8440*/  LDL.LU R4, [R1+0x4] ;  /* 0x0000040001047983 */ /* 0x000ee40000300800 */
[----:B---3--:R-:W-:Y:S02]  /*8450*/  ISETP.NE.AND P1, PT, R4, RZ, PT ;  /* 0x000000ff0400720c */ /* 0x008fe40003f25270 */
[----:B------:R1:W5:Y:S11]  /*8460*/  LDL R4, [R1] ;  /* 0x0000000001047983 */ /* 0x0003760000100800 */
[----:B-1----:R-:W-:Y:S05]  /*8470*/  @!P1 BRA `(.L_x_4346) ;  /* 0x0000000400809947 */ /* 0x002fea0003800000 */
[----:B------:R-:W-:-:S04]  /*8480*/  SHF.L.U32 R13, R11, 0x1f, RZ ;  /* 0x0000001f0b0d7819 */ /* 0x000fc800000006ff */
[----:B------:R-:W1:Y:S02]  /*8490*/  SYNCS.PHASECHK.TRANS64.TRYWAIT P1, [R16+URZ+0x26840], R13 ;  /* 0x0268400d100075a7 */ /* 0x000e64000802017f */
[----:B-1----:R-:W-:Y:S05]  /*84a0*/  @!P1 BRA `(.L_x_4357) ;  /* 0x0000000c00d49947 */ /* 0x002fea0003800000 */
.L_x_4378:
[----:B------:R-:W-:Y:S05]  /*84b0*/  @P0 BRA `(.L_x_4358) ;  /* 0x0000000000140947 */ /* 0x000fea0003800000 */
[----:B------:R-:W-:Y:S01]  /*84c0*/  ISETP.NE.AND P1, PT, R6, RZ, PT ;  /* 0x000000ff0600720c */ /* 0x000fe20003f25270 */
[----:B--2---:R-:W-:-:S04]  /*84d0*/  IMAD.MOV.U32 R5, RZ, RZ, 0x3100 ;  /* 0x00003100ff057424 */ /* 0x004fc800078e00ff */
[----:B------:R3:W-:Y:S08]  /*84e0*/  SYNCS.ARRIVE.TRANS64 RZ, [R16+URZ+0x26830], R5 ;  /* 0x0268300510ff79a7 */ /* 0x0007f0000800003f */
[----:B------:R-:W-:Y:S05]  /*84f0*/  @!P1 BRA `(.L_x_4358) ;  /* 0x0000000000049947 */ /* 0x000fea0003800000 */
[----:B------:R-:W-:Y:S01]  /*8500*/  BPT.TRAP 0x1 ;  /* 0x000000040000795c */ /* 0x000fe20000300000 */
.L_x_4358:
        /* <DEDUP_REMOVED lines=40> */
.L_x_4379:
[----:B------:R-:W-:Y:S05]  /*8790*/  @P0 BRA `(.L_x_4360) ;  /* 0x0000000000140947 */ /* 0x000fea0003800000 */
[----:B------:R-:W-:Y:S01]  /*87a0*/  ISETP.NE.AND P0, PT, R6, RZ, PT ;  /* 0x000000ff0600720c */ /* 0x000fe20003f05270 */
[----:B------:R-:W-:-:S04]  /*87b0*/  IMAD.MOV.U32 R5, RZ, RZ, 0x3100 ;  /* 0x00003100ff057424 */ /* 0x000fc800078e00ff */
[----:B------:R3:W-:Y:S08]  /*87c0*/  SYNCS.ARRIVE.TRANS64 RZ, [R16+URZ+0x26818], R5 ;  /* 0x0268180510ff79a7 */ /* 0x0007f0000800003f */
[----:B------:R-:W-:Y:S05]  /*87d0*/  @!P0 BRA `(.L_x_4360) ;  /* 0x0000000000048947 */ /* 0x000fea0003800000 */
[----:B------:R-:W-:Y:S01]  /*87e0*/  BPT.TRAP 0x1 ;  /* 0x000000040000795c */ /* 0x000fe20000300000 */
.L_x_4360:
        /* <DEDUP_REMOVED lines=41> */
.L_x_4346:
[----:B------:R-:W3:Y:S01]  /*8a80*/  S2R R0, SR_TID.X ;  /* 0x0000000000007919 */ /* 0x000ee20000002100 */
[----:B------:R-:W-:Y:S01]  /*8a90*/  IMAD R3, R19, 0x8, R16 ;  /* 0x0000000813037824 */ /* 0x000fe200078e0210 */
[----:B---3--:R-:W-:Y:S02]  /*8aa0*/  LOP3.LUT R2, R0, 0x7f, RZ, 0xc0, !PT ;  /* 0x0000007f00027812 */ /* 0x008fe400078ec0ff */
[----:B------:R-:W-:Y:S02]  /*8ab0*/  SHF.L.U32 R0, R11, 0x1f, RZ ;  /* 0x0000001f0b007819 */ /* 0x000fe400000006ff */
[----:B------:R-:W-:Y:S02]  /*8ac0*/  ISETP.NE.AND P1, PT, R2, RZ, PT ;  /* 0x000000ff0200720c */ /* 0x000fe40003f25270 */
[----:B------:R-:W3:Y:S02]  /*8ad0*/  SYNCS.PHASECHK.TRANS64.TRYWAIT P0, [R3+URZ+0x26840], R0 ;  /* 0x02684000030075a7 */ /* 0x000ee4000800017f */
[----:B---3--:R-:W-:Y:S09]  /*8ae0*/  @!P0 BRA `(.L_x_4361) ;  /* 0x00000008006c8947 */ /* 0x008ff20003800000 */
.L_x_4380:
[----:B------:R-:W-:Y:S05]  /*8af0*/  @P1 BRA `(.L_x_4362) ;  /* 0x0000000000181947 */ /* 0x000fea0003800000 */
[----:B------:R-:W1:Y:S01]  /*8b00*/  S2R R2, SR_TID.X ;  /* 0x0000000000027919 */ /* 0x000e620000002100 */
[----:B---3--:R-:W-:-:S04]  /*8b10*/  IMAD.MOV.U32 R0, RZ, RZ, 0x3100 ;  /* 0x00003100ff007424 */ /* 0x008fc800078e00ff */
[----:B------:R3:W-:Y:S01]  /*8b20*/  SYNCS.ARRIVE.TRANS64 RZ, [R3+URZ+0x26830], R0 ;  /* 0x0268300003ff79a7 */ /* 0x0007e2000800003f */
[----:B-1----:R-:W-:-:S13]  /*8b30*/  LOP3.LUT P0, RZ, R2, 0x1f, RZ, 0xc0, !PT ;  /* 0x0000001f02ff7812 */ /* 0x002fda000780c0ff */
[----:B---3--:R-:W-:Y:S05]  /*8b40*/  @!P0 BRA `(.L_x_4362) ;  /* 0x0000000000048947 */ /* 0x008fea0003800000 */
[----:B------:R-:W-:Y:S01]  /*8b50*/  BPT.TRAP 0x1 ;  /* 0x000000040000795c */ /* 0x000fe20000300000 */
.L_x_4362:
        /* <DEDUP_REMOVED lines=47> */
.L_x_4343:
[----:B------:R-:W-:Y:S05]  /*8e50*/  BSYNC B1 ;  /* 0x0000000000017941 */ /* 0x000fea0003800000 */
.L_x_4341:
[----:B------:R-:W-:-:S03]  /*8e60*/  UMOV UR7, 0xffffffff ;  /* 0xffffffff00077882 */ /* 0x000fc60000000000 */
[----:B------:R-:W-:Y:S05]  /*8e70*/  BRA.DIV UR7, `(.L_x_4363) ;  /* 0x00000006079c7947 */ /* 0x000fea000b800000 */
[----:B------:R-:W-:-:S13]  /*8e80*/  ELECT P6, URZ, PT ;  /* 0x00000000003f782f */ /* 0x000fda00038c0000 */
.L_x_4383:
[----:B------:R-:W-:Y:S05]  /*8e90*/  @!P6 BRA `(.L_x_4318) ;  /* 0x000000000084e947 */ /* 0x000fea0003800000 */
[----:B------:R-:W-:-:S06]  /*8ea0*/  ULOP3.LUT UR7, UR38, 0x2, URZ, 0xfc, !UPT ;  /* 0x0000000226077892 */ /* 0x000fcc000f8efc3f */
[----:B------:R-:W-:-:S05]  /*8eb0*/  IMAD.U32 R2, RZ, RZ, UR7 ;  /* 0x00000007ff027e24 */ /* 0x000fca000f8e00ff */
[----:B------:R-:W-:-:S13]  /*8ec0*/  ISETP.NE.AND P2, PT, R2, 0x3, PT ;  /* 0x000000030200780c */ /* 0x000fda0003f45270 */
[----:B------:R-:W-:Y:S05]  /*8ed0*/  @!P2 BRA `(.L_x_4364) ;  /* 0x000000000004a947 */ /* 0x000fea0003800000 */
[----:B------:R-:W-:Y:S01]  /*8ee0*/  BPT.TRAP 0x1 ;  /* 0x000000040000795c */ /* 0x000fe20000300000 */
.L_x_4364:
        /* <DEDUP_REMOVED lines=15> */
.L_x_4384:
[----:B------:R-:W2:Y:S02]  /*8fe0*/  SYNCS.PHASECHK.TRANS64.TRYWAIT P0, [R3+URZ], R2 ;  /* 0x00000002030075a7 */ /* 0x000ea4000800017f */
[----:B--2---:R-:W-:Y:S05]  /*8ff0*/  @!P0 BRA `(.L_x_4366) ;  /* 0x0000000400708947 */ /* 0x004fea0003800000 */
.L_x_4385:
[----:B------:R-:W-:Y:S05]  /*9000*/  @!P2 BRA `(.L_x_4367) ;  /* 0x000000000004a947 */ /* 0x000fea0003800000 */
[----:B------:R-:W-:Y:S01]  /*9010*/  BPT.TRAP 0x1 ;  /* 0x000000040000795c */ /* 0x000fe20000300000 */
.L_x_4367:
[----:B--2---:R-:W-:-:S04]  /*9020*/  VIADD R3, R7, 0x26840 ;  /* 0x0002684007037836 */ /* 0x004fc80000000000 */
[----:B------:R-:W-:-:S04]  /*9030*/  IMAD R0, R0, 0x8, R3 ;  /* 0x0000000800007824 */ /* 0x000fc800078e0203 */
[----:B------:R-:W2:Y:S02]  /*9040*/  SYNCS.PHASECHK.TRANS64.TRYWAIT P0, [R0+URZ], R5 ;  /* 0x00000005000075a7 */ /* 0x000ea4000800017f */
[----:B--2---:R-:W-:Y:S05]  /*9050*/  @!P0 BRA `(.L_x_4368) ;  /* 0x00000004006c8947 */ /* 0x004fea0003800000 */
.L_x_4386:
[----:B------:R-:W-:-:S07]  /*9060*/  IMAD R3, R4, 0x8, R3 ;  /* 0x0000000804037824 */ /* 0x000fce00078e0203 */
.L_x_4369:
[----:B---3--:R3:W4:Y:S02]  /*9070*/  SYNCS.PHASECHK.TRANS64.TRYWAIT P0, [R3+URZ], R2 ;  /* 0x00000002030075a7 */ /* 0x008724000800017f */
[----:B----4-:R-:W-:Y:S05]  /*9080*/  @!P0 NANOSLEEP.SYNCS 0x989680 ;  /* 0x009896800000895d */ /* 0x010fea0003900000 */
[----:B------:R-:W4:Y:S02]  /*9090*/  @!P0 SYNCS.PHASECHK.TRANS64 P0, [R3+URZ], R2 ;  /* 0x00000002030085a7 */ /* 0x000f24000800007f */
[----:B----4-:R-:W-:Y:S05]  /*90a0*/  @!P0 BRA `(.L_x_4369) ;  /* 0xfffffffc00f08947 */ /* 0x010fea000383ffff */
.L_x_4318:
[----:B------:R-:W-:Y:S05]  /*90b0*/  BSYNC B0 ;  /* 0x0000000000007941 */ /* 0x000fea0003800000 */
.L_x_4316:
[----:B------:R-:W-:Y:S05]  /*90c0*/  EXIT ;  /* 0x000000000000794d */ /* 0x000fea0003800000 */
.L_x_4286:
[----:B------:R-:W-:Y:S02]  /*90d0*/  IMAD.MOV.U32 R13, RZ, RZ, R16 ;  /* 0x000000ffff0d7224 */ /* 0x000fe400078e0010 */
[----:B------:R-:W-:Y:S02]  /*90e0*/  IMAD.MOV.U32 R12, RZ, RZ, RZ ;  /* 0x000000ffff0c7224 */ /* 0x000fe400078e00ff */
[----:B------:R-:W-:Y:S02]  /*90f0*/  IMAD.MOV.U32 R11, RZ, RZ, 0x1f ;  /* 0x0000001fff0b7424 */ /* 0x000fe400078e00ff */
[----:B------:R-:W-:-:S07]  /*9100*/  IMAD.MOV.U32 R15, RZ, RZ, -0x1 ;  /* 0xffffffffff0f7424 */ /* 0x000fce00078e00ff */
[----:B------:R-:W-:Y:S05]  /*9110*/  WARPSYNC.COLLECTIVE R15, `(.L_x_4370) ;  /* 0x000000000f087348 */ /* 0x000fea0003c00000 */
[----:B------:R1:W2:Y:S02]  /*9120*/  SHFL.IDX P6, R14, R13, R12, R11 ;  /* 0x0000000c0d0e7389 */ /* 0x0002a400000c000b */
[----:B-12---:R-:W-:Y:S01]  /*9130*/  ENDCOLLECTIVE ;  /* 0x000000000000791b */ /* 0x006fe20003800000 */
.L_x_4370:
[----:B------:R-:W-:Y:S05]  /*9140*/  BRA `(.L_x_4371) ;  /* 0xffffff7c00d07947 */ /* 0x000fea000383ffff */
.L_x_4288:
[----:B--2---:R2:W3:Y:S02]  /*9150*/  SYNCS.PHASECHK.TRANS64.TRYWAIT P0, [R18+URZ+0x26800], R5 ;  /* 0x02680005120075a7 */ /* 0x0044e4000800017f */
[----:B---3--:R-:W-:Y:S05]  /*9160*/  @!P0 NANOSLEEP.SYNCS 0x989680 ;  /* 0x009896800000895d */ /* 0x008fea0003900000 */
[----:B------:R-:W3:Y:S02]  /*9170*/  @!P0 SYNCS.PHASECHK.TRANS64 P0, [R18+URZ+0x26800], R5 ;  /* 0x02680005120085a7 */ /* 0x000ee4000800007f */
[----:B---3--:R-:W-:Y:S05]  /*9180*/  @!P0 BRA `(.L_x_4288) ;  /* 0xfffffffc00f08947 */ /* 0x008fea000383ffff */
[----:B------:R-:W-:Y:S05]  /*9190*/  BRA `(.L_x_4287) ;  /* 0xffffff7c00f87947 */ /* 0x000fea000383ffff */
.L_x_4293:
[----:B--2---:R-:W-:-:S04]  /*91a0*/  IMAD.U32 R7, RZ, RZ, UR6 ;  /* 0x00000006ff077e24 */ /* 0x004fc8000f8e00ff */
[----:B------:R2:W3:Y:S03]  /*91b0*/  SYNCS.PHASECHK.TRANS64.TRYWAIT P0, [R7+URZ+0x26810], R16 ;  /* 0x02681010070075a7 */ /* 0x0004e6000800017f */
[----:B---3--:R-:W-:Y:S05]  /*91c0*/  @!P0 NANOSLEEP.SYNCS 0x989680 ;  /* 0x009896800000895d */ /* 0x008fea0003900000 */
[----:B------:R-:W3:Y:S02]  /*91d0*/  @!P0 SYNCS.PHASECHK.TRANS64 P0, [R7+URZ+0x26810], R16 ;  /* 0x02681010070085a7 */ /* 0x000ee4000800007f */
[----:B---3--:R-:W-:Y:S05]  /*91e0*/  @!P0 BRA `(.L_x_4293) ;  /* 0xfffffffc00ec8947 */ /* 0x008fea000383ffff */
[----:B------:R-:W-:Y:S05]  /*91f0*/  BRA `(.L_x_4292) ;  /* 0xffffff8800587947 */ /* 0x000fea000383ffff */
.L_x_4297:
[----:B------:R-:W-:-:S04]  /*9200*/  IMAD.U32 R121, RZ, RZ, UR6 ;  /* 0x00000006ff797e24 */ /* 0x000fc8000f8e00ff */
[----:B------:R1:W1:Y:S03]  /*9210*/  SYNCS.PHASECHK.TRANS64.TRYWAIT P0, [R121+URZ+0x26830], R16 ;  /* 0x02683010790075a7 */ /* 0x000266000800017f */
[----:B-1----:R-:W-:Y:S05]  /*9220*/  @!P0 NANOSLEEP.SYNCS 0x989680 ;  /* 0x009896800000895d */ /* 0x002fea0003900000 */
[----:B------:R-:W1:Y:S02]  /*9230*/  @!P0 SYNCS.PHASECHK.TRANS64 P0, [R121+URZ+0x26830], R16 ;  /* 0x02683010790085a7 */ /* 0x000e64000800007f */
[----:B-1----:R-:W-:Y:S05]  /*9240*/  @!P0 BRA `(.L_x_4297) ;  /* 0xfffffffc00ec8947 */ /* 0x002fea000383ffff */
[----:B------:R-:W-:Y:S05]  /*9250*/  BRA `(.L_x_4296) ;  /* 0xffffff8c00607947 */ /* 0x000fea000383ffff */
.L_x_4344:
[----:B-1----:R1:W2:Y:S02]  /*9260*/  SYNCS.PHASECHK.TRANS64.TRYWAIT P0, [R16+URZ+0x26820], R3 ;  /* 0x02682003100075a7 */ /* 0x0022a4000800017f */
[----:B--2---:R-:W-:Y:S05]  /*9270*/  @!P0 NANOSLEEP.SYNCS 0x989680 ;  /* 0x009896800000895d */ /* 0x004fea0003900000 */
[----:B------:R-:W2:Y:S02]  /*9280*/  @!P0 SYNCS.PHASECHK.TRANS64 P0, [R16+URZ+0x26820], R3 ;  /* 0x02682003100085a7 */ /* 0x000ea4000800007f */
[----:B--2---:R-:W-:Y:S05]  /*9290*/  @!P0 BRA `(.L_x_4344) ;  /* 0xfffffffc00f08947 */ /* 0x004fea000383ffff */
[----:B------:R-:W-:Y:S05]  /*92a0*/  BRA `(.L_x_4372) ;  /* 0xffffffdc001c7947 */ /* 0x000fea000383ffff */
.L_x_4348:
[----:B-1----:R1:W3:Y:S02]  /*92b0*/  SYNCS.PHASECHK.TRANS64.TRYWAIT P1, [R16+URZ+0x26840], R21 ;  /* 0x02684015100075a7 */ /* 0x0022e4000802017f */
[----:B---3--:R-:W-:Y:S05]  /*92c0*/  @!P1 NANOSLEEP.SYNCS 0x989680 ;  /* 0x009896800000995d */ /* 0x008fea0003900000 */
[----:B------:R-:W3:Y:S02]  /*92d0*/  @!P1 SYNCS.PHASECHK.TRANS64 P1, [R16+URZ+0x26840], R21 ;  /* 0x02684015100095a7 */ /* 0x000ee4000802007f */
[----:B---3--:R-:W-:Y:S05]  /*92e0*/  @!P1 BRA `(.L_x_4348) ;  /* 0xfffffffc00f09947 */ /* 0x008fea000383ffff */
[----:B------:R-:W-:Y:S05]  /*92f0*/  BRA `(.L_x_4373) ;  /* 0xffffffe400507947 */ /* 0x000fea000383ffff */
.L_x_4350:
[----:B--2---:R2:W3:Y:S02]  /*9300*/  SYNCS.PHASECHK.TRANS64.TRYWAIT P1, [R16+URZ+0x26828], R21 ;  /* 0x02682815100075a7 */ /* 0x0044e4000802017f */
[----:B---3--:R-:W-:Y:S05]  /*9310*/  @!P1 NANOSLEEP.SYNCS 0x989680 ;  /* 0x009896800000995d */ /* 0x008fea0003900000 */
[----:B------:R-:W3:Y:S02]  /*9320*/  @!P1 SYNCS.PHASECHK.TRANS64 P1, [R16+URZ+0x26828], R21 ;  /* 0x02682815100095a7 */ /* 0x000ee4000802007f */
[----:B---3--:R-:W-:Y:S05]  /*9330*/  @!P1 BRA `(.L_x_4350) ;  /* 0xfffffffc00f09947 */ /* 0x008fea000383ffff */
[----:B------:R-:W-:Y:S05]  /*9340*/  BRA `(.L_x_4374) ;  /* 0xffffffe800007947 */ /* 0x000fea000383ffff */
.L_x_4352:
[----:B---3--:R3:W4:Y:S02]  /*9350*/  SYNCS.PHASECHK.TRANS64.TRYWAIT P1, [R16+URZ+0x26848], R21 ;  /* 0x02684815100075a7 */ /* 0x008724000802017f */
[----:B----4-:R-:W-:Y:S05]  /*9360*/  @!P1 NANOSLEEP.SYNCS 0x989680 ;  /* 0x009896800000995d */ /* 0x010fea0003900000 */
[----:B------:R-:W4:Y:S02]  /*9370*/  @!P1 SYNCS.PHASECHK.TRANS64 P1, [R16+URZ+0x26848], R21 ;  /* 0x02684815100095a7 */ /* 0x000f24000802007f */
[----:B----4-:R-:W-:Y:S05]  /*9380*/  @!P1 BRA `(.L_x_4352) ;  /* 0xfffffffc00f09947 */ /* 0x010fea000383ffff */
[----:B------:R-:W-:Y:S05]  /*9390*/  BRA `(.L_x_4375) ;  /* 0xffffffe800b07947 */ /* 0x000fea000383ffff */
.L_x_4354:
[----:B------:R-:W-:-:S07]  /*93a0*/  SHF.L.U32 R5, R11, 0x1f, RZ ;  /* 0x0000001f0b057819 */ /* 0x000fce00000006ff */
.L_x_4376:
[----:B------:R1:W1:Y:S02]  /*93b0*/  SYNCS.PHASECHK.TRANS64.TRYWAIT P1, [R16+URZ+0x26820], R5 ;  /* 0x02682005100075a7 */ /* 0x000264000802017f */
[----:B-1----:R-:W-:Y:S05]  /*93c0*/  @!P1 NANOSLEEP.SYNCS 0x989680 ;  /* 0x009896800000995d */ /* 0x002fea0003900000 */
[----:B------:R-:W1:Y:S02]  /*93d0*/  @!P1 SYNCS.PHASECHK.TRANS64 P1, [R16+URZ+0x26820], R5 ;  /* 0x02682005100095a7 */ /* 0x000e64000802007f */
[----:B-1----:R-:W-:Y:S05]  /*93e0*/  @!P1 BRA `(.L_x_4376) ;  /* 0xfffffffc00f09947 */ /* 0x002fea000383ffff */
[----:B------:R-:W-:Y:S05]  /*93f0*/  BRA `(.L_x_4377) ;  /* 0xffffffec00487947 */ /* 0x000fea000383ffff */
.L_x_4357:
[----:B-1----:R1:W3:Y:S02]  /*9400*/  SYNCS.PHASECHK.TRANS64.TRYWAIT P1, [R16+URZ+0x26840], R13 ;  /* 0x0268400d100075a7 */ /* 0x0022e4000802017f */
[----:B---3--:R-:W-:Y:S05]  /*9410*/  @!P1 NANOSLEEP.SYNCS 0x989680 ;  /* 0x009896800000995d */ /* 0x008fea0003900000 */
[----:B------:R-:W3:Y:S02]  /*9420*/  @!P1 SYNCS.PHASECHK.TRANS64 P1, [R16+URZ+0x26840], R13 ;  /* 0x0268400d100095a7 */ /* 0x000ee4000802007f */
[----:B---3--:R-:W-:Y:S05]  /*9430*/  @!P1 BRA `(.L_x_4357) ;  /* 0xfffffffc00f09947 */ /* 0x008fea000383ffff */
[----:B------:R-:W-:Y:S05]  /*9440*/  BRA `(.L_x_4378) ;  /* 0xfffffff000187947 */ /* 0x000fea000383ffff */
.L_x_4359:
[----:B--2---:R2:W3:Y:S02]  /*9450*/  SYNCS.PHASECHK.TRANS64.TRYWAIT P1, [R16+URZ+0x26828], R13 ;  /* 0x0268280d100075a7 */ /* 0x0044e4000802017f */
[----:B---3--:R-:W-:Y:S05]  /*9460*/  @!P1 NANOSLEEP.SYNCS 0x989680 ;  /* 0x009896800000995d */ /* 0x008fea0003900000 */
[----:B------:R-:W3:Y:S02]  /*9470*/  @!P1 SYNCS.PHASECHK.TRANS64 P1, [R16+URZ+0x26828], R13 ;  /* 0x0268280d100095a7 */ /* 0x000ee4000802007f */
[----:B---3--:R-:W-:Y:S05]  /*9480*/  @!P1 BRA `(.L_x_4359) ;  /* 0xfffffffc00f09947 */ /* 0x008fea000383ffff */
[----:B------:R-:W-:Y:S05]  /*9490*/  BRA `(.L_x_4379) ;  /* 0xfffffff000bc7947 */ /* 0x000fea000383ffff */
.L_x_4361:
[----:B---3--:R3:W1:Y:S02]  /*94a0*/  SYNCS.PHASECHK.TRANS64.TRYWAIT P0, [R3+URZ+0x26840], R0 ;  /* 0x02684000030075a7 */ /* 0x008664000800017f */
[----:B-1----:R-:W-:Y:S05]  /*94b0*/  @!P0 NANOSLEEP.SYNCS 0x989680 ;  /* 0x009896800000895d */ /* 0x002fea0003900000 */
[----:B------:R-:W1:Y:S02]  /*94c0*/  @!P0 SYNCS.PHASECHK.TRANS64 P0, [R3+URZ+0x26840], R0 ;  /* 0x02684000030085a7 */ /* 0x000e64000800007f */
[----:B-1----:R-:W-:Y:S05]  /*94d0*/  @!P0 BRA `(.L_x_4361) ;  /* 0xfffffffc00f08947 */ /* 0x002fea000383ffff */
[----:B------:R-:W-:Y:S05]  /*94e0*/  BRA `(.L_x_4380) ;  /* 0xfffffff400807947 */ /* 0x000fea000383ffff */
.L_x_4363:
[----:B------:R-:W-:Y:S01]  /*94f0*/  BSSY B1, `(.L_x_4381) ;  /* 0x0000006000017945 */ /* 0x000fe20003800000 */
[----:B------:R-:W-:-:S07]  /*9500*/  IMAD.MOV.U32 R15, RZ, RZ, -0x1 ;  /* 0xffffffffff0f7424 */ /* 0x000fce00078e00ff */
[----:B------:R-:W-:Y:S05]  /*9510*/  WARPSYNC.COLLECTIVE R15, `(.L_x_4382) ;  /* 0x000000000f0c7348 */ /* 0x000fea0003c00000 */
[----:B------:R-:W-:Y:S02]  /*9520*/  ELECT P6, UR62, PT ;  /* 0x00000000003e782f */ /* 0x000fe400038c0000 */
[----:B------:R-:W-:Y:S01]  /*9530*/  MOV R14, UR62 ;  /* 0x0000003e000e7c02 */ /* 0x000fe20008000f00 */
[----:B------:R-:W-:Y:S10]  /*9540*/  ENDCOLLECTIVE ;  /* 0x000000000000791b */ /* 0x000ff40003800000 */
.L_x_4382:
[----:B------:R-:W-:Y:S05]  /*9550*/  BSYNC B1 ;  /* 0x0000000000017941 */ /* 0x000fea0003800000 */
.L_x_4381:
[----:B------:R-:W-:Y:S05]  /*9560*/  BRA `(.L_x_4383) ;  /* 0xfffffff800487947 */ /* 0x000fea000383ffff */
.L_x_4365:
[----:B-1----:R1:W2:Y:S02]  /*9570*/  SYNCS.PHASECHK.TRANS64.TRYWAIT P0, [R6+URZ], R5 ;  /* 0x00000005060075a7 */ /* 0x0022a4000800017f */
[----:B--2---:R-:W-:Y:S05]  /*9580*/  @!P0 NANOSLEEP.SYNCS 0x989680 ;  /* 0x009896800000895d */ /* 0x004fea0003900000 */
[----:B------:R-:W2:Y:S02]  /*9590*/  @!P0 SYNCS.PHASECHK.TRANS64 P0, [R6+URZ], R5 ;  /* 0x00000005060085a7 */ /* 0x000ea4000800007f */
[----:B--2---:R-:W-:Y:S05]  /*95a0*/  @!P0 BRA `(.L_x_4365) ;  /* 0xfffffffc00f08947 */ /* 0x004fea000383ffff */
[----:B------:R-:W-:Y:S05]  /*95b0*/  BRA `(.L_x_4384) ;  /* 0xfffffff800887947 */ /* 0x000fea000383ffff */
.L_x_4366:
[----:B--2---:R2:W3:Y:S02]  /*95c0*/  SYNCS.PHASECHK.TRANS64.TRYWAIT P0, [R3+URZ], R2 ;  /* 0x00000002030075a7 */ /* 0x0044e4000800017f */
[----:B---3--:R-:W-:Y:S05]  /*95d0*/  @!P0 NANOSLEEP.SYNCS 0x989680 ;  /* 0x009896800000895d */ /* 0x008fea0003900000 */
[----:B------:R-:W3:Y:S02]  /*95e0*/  @!P0 SYNCS.PHASECHK.TRANS64 P0, [R3+URZ], R2 ;  /* 0x00000002030085a7 */ /* 0x000ee4000800007f */
[----:B---3--:R-:W-:Y:S05]  /*95f0*/  @!P0 BRA `(.L_x_4366) ;  /* 0xfffffffc00f08947 */ /* 0x008fea000383ffff */
[----:B------:R-:W-:Y:S05]  /*9600*/  BRA `(.L_x_4385) ;  /* 0xfffffff8007c7947 */ /* 0x000fea000383ffff */
.L_x_4368:
[----:B--2---:R2:W3:Y:S02]  /*9610*/  SYNCS.PHASECHK.TRANS64.TRYWAIT P0, [R0+URZ], R5 ;  /* 0x00000005000075a7 */ /* 0x0044e4000800017f */
[----:B---3--:R-:W-:Y:S05]  /*9620*/  @!P0 NANOSLEEP.SYNCS 0x989680 ;  /* 0x009896800000895d */ /* 0x008fea0003900000 */
[----:B------:R-:W3:Y:S02]  /*9630*/  @!P0 SYNCS.PHASECHK.TRANS64 P0, [R0+URZ], R5 ;  /* 0x00000005000085a7 */ /* 0x000ee4000800007f */
[----:B---3--:R-:W-:Y:S05]  /*9640*/  @!P0 BRA `(.L_x_4368) ;  /* 0xfffffffc00f08947 */ /* 0x008fea000383ffff */
[----:B------:R-:W-:Y:S05]  /*9650*/  BRA `(.L_x_4386) ;  /* 0xfffffff800807947 */ /* 0x000fea000383ffff */
.L_x_4387:
        /* <DEDUP_REMOVED lines=10> */
.L_x_6585:


//--------------------- .text._ZN7cutlass13device_kernelIN5flash11enable_sm90INS1_16FlashAttnBwdSm90INS1_25CollectiveMainloopBwdSm90ILi2ELi2ELi2EN4cute5tupleIJNS5_1CILi1EEES8_S8_EEENS6_IJNS7_ILi64EEENS7_ILi128EEENS7_ILi96EEEEEENS_6half_tEfNS_4arch4Sm90ELb0ELb1ELb0ELb0ELb1ELb1ELb0ELb0ELi2ELi1ELi2ELi1ELb1EEENS1_21CollectiveEpilogueBwdISD_SE_SG_Li256ELb0ELb0ELi1EEENS1_19SingleTileSchedulerILb0ELb0ELb0ELi128EEEEEEEEEvNT_6ParamsE --------------------------
	.section	.text._ZN7cutlass13device_kernelIN5flash11enable_sm90INS1_16FlashAttnBwdSm90INS1_25CollectiveMainloopBwdSm90ILi2ELi2ELi2EN4cute5tupleIJNS5_1CILi1EEES8_S8_EEENS6_IJNS7_ILi64EEENS7_ILi128EEENS7_ILi96EEEEEENS_6half_tEfNS_4arch4Sm90ELb0ELb1ELb0ELb0ELb1ELb1ELb0ELb0ELi2ELi1ELi2ELi1ELb1EEENS1_21CollectiveEpilogueBwdISD_SE_SG_Li256ELb0ELb0ELi1EEENS1_19SingleTileSchedulerILb0ELb0ELb0ELi128EEEEEEEEEvNT_6ParamsE,"ax",@progbits
	.align	128
.text._ZN7cutlass13device_kernelIN5flash11enable_sm90INS1_16FlashAttnBwdSm90INS1_25CollectiveMainloopBwdSm90ILi2ELi2ELi2EN4cute5tupleIJNS5_1CILi1EEES8_S8_EEENS6_IJNS7_ILi64EEENS7_ILi128EEENS7_ILi96EEEEEENS_6half_tEfNS_4arch4Sm90ELb0ELb1ELb0ELb0ELb1ELb1ELb0ELb0ELi2ELi1ELi2ELi1ELb1EEENS1_21CollectiveEpilogueBwdISD_SE_SG_Li256ELb0ELb0ELi1EEENS1_19SingleTileSchedulerILb0ELb0ELb0ELi128EEEEEEEEEvNT_6ParamsE:
        .type           _ZN7cutlass13device_kernelIN5flash11enable_sm90INS1_16FlashAttnBwdSm90INS1_25CollectiveMainloopBwdSm90ILi2ELi2ELi2EN4cute5tupleIJNS5_1CILi1EEES8_S8_EEENS6_IJNS7_ILi64EEENS7_ILi128EEENS7_ILi96EEEEEENS_6half_tEfNS_4arch4Sm90ELb0ELb1ELb0ELb0ELb1ELb1ELb0ELb0ELi2ELi1ELi2ELi1ELb1EEENS1_21CollectiveEpilogueBwdISD_SE_SG_Li256ELb0ELb0ELi1EEENS1_19SingleTileSchedulerILb0ELb0ELb0ELi128EEEEEEEEEvNT_6ParamsE,@function
        .size           _ZN7cutlass13device_kernelIN5flash11enable_sm90INS1_16FlashAttnBwdSm90INS1_25CollectiveMainloopBwdSm90ILi2ELi2ELi2EN4cute5tupleIJNS5_1CILi1EEES8_S8_EEENS6_IJNS7_ILi64EEENS7_ILi128EEENS7_ILi96EEEEEENS_6half_tEfNS_4arch4Sm90ELb0ELb1ELb0ELb0ELb1ELb1ELb0ELb0ELi2ELi1ELi2ELi1ELb1EEENS1_21CollectiveEpilogueBwdISD_SE_SG_Li256ELb0ELb0ELi1EEENS1_19SingleTileSchedulerILb0ELb0ELb0ELi128EEEEEEEEEvNT_6ParamsE,(.L_x_6586 - _ZN7cutlass13device_kernelIN5flash11enable_sm90INS1_16FlashAttnBwdSm90INS1_25CollectiveMainloopBwdSm90ILi2ELi2ELi2EN4cute5tupleIJNS5_1CILi1EEES8_S8_EEENS6_IJNS7_ILi64EEENS7_ILi128EEENS7_ILi96EEEEEENS_6half_tEfNS_4arch4Sm90ELb0ELb1ELb0ELb0ELb1ELb1ELb0ELb0ELi2ELi1ELi2ELi1ELb1EEENS1_21CollectiveEpilogueBwdISD_SE_SG_Li256ELb0ELb0ELi1EEENS1_19SingleTileSchedulerILb0ELb0ELb0ELi128EEEEEEEEEvNT_6ParamsE)
        .other          _ZN7cutlass13device_kernelIN5flash11enable_sm90INS1_16FlashAttnBwdSm90INS1_25CollectiveMainloopBwdSm90ILi2ELi2ELi2EN4cute5tupleIJNS5_1CILi1EEES8_S8_EEENS6_IJNS7_ILi64EEENS7_ILi128EEENS7_ILi96EEEEEENS_6half_tEfNS_4arch4Sm90ELb0ELb1ELb0ELb0ELb1ELb1ELb0ELb0ELi2ELi1ELi2ELi1ELb1EEENS1_21CollectiveEpilogueBwdISD_SE_SG_Li256ELb0ELb0ELi1EEENS1_19SingleTileSchedulerILb0ELb0ELb0ELi128EEEEEEEEEvNT_6ParamsE,@"STO_CUDA_ENTRY STV_DEFAULT"
_ZN7cutlass13device_kernelIN5flash11enable_sm90INS1_16FlashAttnBwdSm90INS1_25CollectiveMainloopBwdSm90ILi2ELi2ELi2EN4cute5tupleIJNS5_1CILi1EEES8_S8_EEENS6_IJNS7_ILi64EEENS7_ILi128EEENS7_ILi96EEEEEENS_6half_tEfNS_4arch4Sm90ELb0ELb1ELb0ELb0ELb1ELb1ELb0ELb0ELi2ELi1ELi2ELi1ELb1EEENS1_21CollectiveEpilogueBwdISD_SE_SG_Li256ELb0ELb0ELi1EEENS1_19SingleTileSchedulerILb0ELb0ELb0ELi128EEEEEEEEEvNT_6ParamsE:
        /* <DEDUP_REMOVED lines=30> */
.L_x_4389:
[----:B------:R-:W-:Y:S05]  /*01e0*/  BSYNC B0 ;  /* 0x0000000000007941 */ /* 0x000fea0003800000 */
.L_x_4388:
        /* <DEDUP_REMOVED lines=37> */
.L_x_4390:
        /* <DEDUP_REMOVED lines=22> */
.L_x_4391:
[----:B------:R-:W-:Y:S01]  /*05a0*/  PLOP3.LUT P0, PT, PT, PT, UP0, 0x80, 0x0 ;  /* 0x000000000000781c */ /* 0x000fe20003f0f008 */
[----:B------:R-:W-:Y:S01]  /*05b0*/  NOP ;  /* 0x0000000000007918 */ /* 0x000fe20000000000 */
[----:B------:R-:W-:Y:S01]  /*05c0*/  ULDC.64 UR46, c[0x0][0x208] ;  /* 0x00008200002e7ab9 */ /* 0x000fe20000000a00 */
[----:B-12-4-:R-:W-:Y:S10]  /*05d0*/  BAR.SYNC.DEFER_BLOCKING 0x0 ;  /* 0x0000000000007b1d */ /* 0x016ff40000010000 */
[----:B------:R-:W-:Y:S05]  /*05e0*/  @!P0 BRA `(.L_x_4392) ;  /* 0x0000005400e08947 */ /* 0x000fea0003800000 */
.L_x_4393:
        /* <DEDUP_REMOVED lines=85> */
.L_x_4394:
        /* <DEDUP_REMOVED lines=28> */
.L_x_4397:
        /* <DEDUP_REMOVED lines=15> */
.L_x_4396:
        /* <DEDUP_REMOVED lines=22> */
.L_x_4399:
        /* <DEDUP_REMOVED lines=15> */
.L_x_4398:
[----:B------:R-:W-:Y:S01]  /*1040*/  SHF.R.S32.HI R25, RZ, 0x1f, R22 ;  /* 0x0000001fff197819 */ /* 0x000fe20000011416 */
[----:B------:R-:W-:-:S03]  /*1050*/  UMOV UR4, 0xffffffff ;  /* 0xffffffff00047882 */ /* 0x000fc60000000000 */
[----:B------:R-:W-:-:S04]  /*1060*/  LEA.HI R0, R25, R22, RZ, 0x7 ;  /* 0x0000001619007211 */ /* 0x000fc800078f38ff */
[----:B------:R-:W-:Y:S01]  /*1070*/  SHF.R.S32.HI R16, RZ, 0x7, R0 ;  /* 0x00000007ff107819 */ /* 0x000fe20000011400 */
[----:B------:R-:W-:Y:S06]  /*1080*/  BRA.DIV UR4, `(.L_x_4400) ;  /* 0x0000008e04d47947 */ /* 0x000fec000b800000 */
[----:B------:R1:W2:Y:S02]  /*1090*/  SHFL.IDX PT, R14, R16, RZ, 0x1f ;  /* 0x00001fff100e7589 */ /* 0x0002a400000e0000 */
.L_x_4514:
        /* <DEDUP_REMOVED lines=15> */
.L_x_4401:
        /* <DEDUP_REMOVED lines=19> */
.L_x_4403:
        /* <DEDUP_REMOVED lines=125> */
.L_x_4414:
[----:B------:R-:W-:-:S06]  /*1a90*/  UISETP.NE.AND UP0, UPT, UR16, 0x3, UPT ;  /* 0x000000031000788c */ /* 0x000fcc000bf05270 */
[----:B------:R-:W-:-:S13]  /*1aa0*/  PLOP3.LUT P6, PT, PT, PT, UP0, 0x80, 0x0 ;  /* 0x000000000000781c */ /* 0x000fda0003fcf008 */
[----:B-1----:R-:W-:Y:S05]  /*1ab0*/  @!P6 BRA `(.L_x_4404) ;  /* 0x000000000004e947 */ /* 0x002fea0003800000 */
[----:B------:R-:W-:Y:S01]  /*1ac0*/  BPT.TRAP 0x1 ;  /* 0x000000040000795c */ /* 0x000fe20000300000 */
.L_x_4404:
[----:B------:R-:W-:Y:S01]  /*1ad0*/  R2UR UR6, R18 ;  /* 0x00000000120672ca */ /* 0x000fe200000e0000 */
[----:B------:R-:W-:-:S05]  /*1ae0*/  IMAD.U32 R16, RZ, RZ, UR4 ;  /* 0x00000004ff107e24 */ /* 0x000fca000f8e00ff */
[----:B------:R-:W-:-:S07]  /*1af0*/  SHF.L.U32 R16, R16, 0x1f, RZ ;  /* 0x0000001f10107819 */ /* 0x000fce00000006ff */
[----:B------:R-:W-:-:S09]  /*1b00*/  ULEA UR6, UR5, UR6, 0x3 ;  /* 0x0000000605067291 */ /* 0x000fd2000f8e183f */
[----:B------:R1:W2:Y:S01]  /*1b10*/  SYNCS.PHASECHK.TRANS64.TRYWAIT P0, [UR6+0x26810], R16 ;  /* 0x02681010ff0075a7 */ /* 0x0002a20008000146 */
[----:B------:R-:W-:Y:S05]  /*1b20*/  @!P6 BRA `(.L_x_4405) ;  /* 0x000000000004e947 */ /* 0x000fea0003800000 */
[----:B------:R-:W-:Y:S01]  /*1b30*/  BPT.TRAP 0x1 ;  /* 0x000000040000795c */ /* 0x000fe20000300000 */
.L_x_4405:
[----:B--2---:R-:W-:Y:S05]  /*1b40*/  @P0 BRA `(.L_x_4406) ;  /* 0x0000000000080947 */ /* 0x004fea0003800000 */
[----:B------:R-:W2:Y:S02]  /*1b50*/  SYNCS.PHASECHK.TRANS64.TRYWAIT P0, [UR6+0x26810], R16 ;  /* 0x02681010ff0075a7 */ /* 0x000ea40008000146 */
[----:B--2---:R-:W-:Y:S05]  /*1b60*/  @!P0 BRA `(.L_x_4407) ;  /* 0x0000008400508947 */ /* 0x004fea0003800000 */
.L_x_4406:
        /* <DEDUP_REMOVED lines=66> */
.L_x_4408:
[----:B------:R1:W1:Y:S01]  /*1f90*/  SYNCS.PHASECHK.TRANS64.TRYWAIT P0, [UR6+0x26830], R16 ;  /* 0x02683010ff0075a7 */ /* 0x0002620008000146 */
[----:B------:R-:W-:Y:S05]  /*1fa0*/  @!P6 BRA `(.L_x_4409) ;  /* 0x000000000004e947 */ /* 0x000fea0003800000 */
[----:B------:R-:W-:Y:S01]  /*1fb0*/  BPT.TRAP 0x1 ;  /* 0x000000040000795c */ /* 0x000fe20000300000 */
.L_x_4409:
[----:B-1----:R-:W-:Y:S05]  /*1fc0*/  @P0 BRA `(.L_x_4410) ;  /* 0x0000000000080947 */ /* 0x002fea0003800000 */
[----:B------:R-:W1:Y:S02]  /*1fd0*/  SYNCS.PHASECHK.TRANS64.TRYWAIT P0, [UR6+0x26830], R16 ;  /* 0x02683010ff0075a7 */ /* 0x000e640008000146 */
[----:B-1----:R-:W-:Y:S05]  /*1fe0*/  @!P0 BRA `(.L_x_4411) ;  /* 0x0000008000488947 */ /* 0x002fea0003800000 */
.L_x_4410:
[----:B------:R-:W-:Y:S01]  /*1ff0*/  R2UR UR8, R18 ;  /* 0x00000000120872ca */ /* 0x000fe200000e0000 */
[----:B------:R-:W-:Y:S01]  /*2000*/  WARPGROUP.ARRIVE ;  /* 0x00000000000079c5 */ /* 0x000fe20000000000 */
[----:B------:R-:W-:Y:S01]  /*2010*/  UMOV UR11, 0x80000020 ;  /* 0x80000020000b7882 */ /* 0x000fe20000000000 */
[----:B------:R-:W-:Y:S01]  /*2020*/  UMOV UR15, 0x80000020 ;  /* 0x80000020000f7882 */ /* 0x000fe20000000000 */
[----:B------:R-:W1:Y:S01]  /*2030*/  LDC.64 R214, c[0x0][0x748] ;  /* 0x0001d200ffd67b82 */ /* 0x000e620000000a00 */
[----:B------:R-:W-:Y:S01]  /*2040*/  ULEA UR9, UR37, -UR17, 0x6 ;  /* 0x8000001125097291 */ /* 0x000fe2000f8e303f */
[C---:B------:R-:W-:Y:S02]  /*2050*/  ISETP.GT.AND P1, PT, R3.reuse, RZ, PT ;  /* 0x000000ff0300720c */ /* 0x040fe40003f24270 */
        /* <DEDUP_REMOVED lines=10> */
[C-C-:B-1----:R-:W-:Y:S01]  /*2100*/  IMAD.IADD R217, R214.reuse, 0x1, -R218.reuse ;  /* 0x00000001d6d97824 */ /* 0x142fe200078e0ada */
[----:B------:R-:W-:Y:S01]  /*2110*/  UIMAD UR10, UR5, 0x300, UR10 ;  /* 0x00000300050a78a4 */ /* 0x000fe2000f8e020a */
[----:B------:R-:W-:Y:S01]  /*2120*/  IADD3 R216, RZ, -R218, -R215 ;  /* 0x800000daffd87210 */ /* 0x000fe20007ffe8d7 */
[----:B------:R-:W-:Y:S01]  /*2130*/  UIMAD UR8, UR5, 0x300, UR8 ;  /* 0x00000300050878a4 */ /* 0x000fe2000f8e0208 */
[----:B------:R-:W-:Y:S01]  /*2140*/  IADD3 R214, R214, 0x8, -R218 ;  /* 0x00000008d6d67810 */ /* 0x000fe20007ffe8da */
        /* <DEDUP_REMOVED lines=8> */
[----:B------:R-:W-:Y:S01]  /*21d0*/  ISETP.GE.AND P1, PT, R217, 0x1, PT ;  /* 0x00000001d900780c */ /* 0x000fe20003f26270 */
[----:B------:R-:W-:Y:S01]  /*21e0*/  UMOV UR11, 0x80000020 ;  /* 0x80000020000b7882 */ /* 0x000fe20000000000 */
[----:B------:R-:W-:Y:S01]  /*21f0*/  ISETP.GT.OR P0, PT, R216, RZ, !P0 ;  /* 0x000000ffd800720c */ /* 0x000fe20004704670 */
[----:B------:R-:W-:Y:S01]  /*2200*/  ULOP3.LUT UR9, UR9, 0x3fff, URZ, 0xc0, !UPT ;  /* 0x00003fff09097892 */ /* 0x000fe2000f8ec03f */
[----:B------:R-:W-:Y:S02]  /*2210*/  IADD3 R215, -R218, 0x8, -R215 ;  /* 0x00000008dad77810 */ /* 0x000fe40007ffe9d7 */
        /* <DEDUP_REMOVED lines=33> */
[----:B------:R-:W-:-:S02]  /*2430*/  FSEL R156, R165, -INF , !P0 ;  /* 0xff800000a59c7808 */ /* 0x000fc40004000000 */
[----:B------:R-:W-:Y:S02]  /*2440*/  ISETP.GT.OR P0, PT, R216, 0x20, !P1 ;  /* 0x00000020d800780c */ /* 0x000fe40004f04670 */
[C---:B------:R-:W-:Y:S01]  /*2450*/  ISETP.GE.AND P1, PT, R217.reuse, 0x21, PT ;  /* 0x00000021d900780c */ /* 0x040fe20003f26270 */
[----:B------:R-:W-:Y:S01]  /*2460*/  FFMA.FTZ R165, R156, UR18, -R15 ;  /* 0x000000129ca57c23 */ /* 0x000fe2000801080f */
[----:B------:R-:W-:Y:S01]  /*2470*/  FSEL R157, R168, -INF , !P0 ;  /* 0xff800000a89d7808 */ /* 0x000fe20004000000 */
[----:B------:R-:W-:Y:S01]  /*2480*/  MUFU.EX2 R16, R16 ;  /* 0x0000001000107308 */ /* 0x000fe20000000800 */
[----:B------:R-:W-:Y:S02]  /*2490*/  ISETP.GT.OR P0, PT, R216, 0x21, !P1 ;  /* 0x00000021d800780c */ /* 0x000fe40004f04670 */
[----:B------:R-:W-:Y:S01]  /*24a0*/  ISETP.GE.AND P1, PT, R217, 0x28, PT ;  /* 0x00000028d900780c */ /* 0x000fe20003f26270 */
[----:B------:R-:W-:Y:S01]  /*24b0*/  FFMA.FTZ R164, R157, UR18, -R8 ;  /* 0x000000129da47c23 */ /* 0x000fe20008010808 */
[----:B------:R-:W-:-:S02]  /*24c0*/  FSEL R156, R169, -INF , !P0 ;  /* 0xff800000a99c7808 */ /* 0x000fc40004000000 */
        /* <DEDUP_REMOVED lines=10> */
[----:B------:R-:W-:-:S02]  /*2570*/  WARPGROUP.DEPBAR.LE gsb0, 0x0 ;  /* 0x00008000000079c5 */ /* 0x000fc40000010000 */
[----:B------:R-:W-:Y:S01]  /*2580*/  WARPGROUP.ARRIVE ;  /* 0x00000000000079c5 */ /* 0x000fe20000000000 */
[----:B------:R-:W-:Y:S02]  /*2590*/  ISETP.GE.AND P1, PT, R156, RZ, PT ;  /* 0x000000ff9c00720c */ /* 0x000fe40003f26270 */
[----:B------:R-:W-:Y:S01]  /*25a0*/  FSEL R172, R173, -INF , !P0 ;  /* 0xff800000adac7808 */ /* 0x000fe20004000000 */
[----:B------:R-:W-:Y:S01]  /*25b0*/  MUFU.EX2 R165, R165 ;  /* 0x000000a500a57308 */ /* 0x000fe20000000800 */
[----:B------:R-:W-:Y:S01]  /*25c0*/  ISETP.GT.OR P0, PT, R214, RZ, !P1 ;  /* 0x000000ffd600720c */ /* 0x000fe20004f04670 */
[----:B------:R-:W-:Y:S01]  /*25d0*/  HGMMA.64x64x16.F32 R120, R196, gdesc[UR12], R120, gsb0 ;  /* 0x00e0000cc4787df0 */ /* 0x000fe20008000878 */
[----:B------:R-:W-:Y:S01]  /*25e0*/  UMOV UR14, UR12 ;  /* 0x0000000c000e7c82 */ /* 0x000fe20008000000 */
[----:B------:R-:W-:Y:S01]  /*25f0*/  UMOV UR15, 0x80000020 ;  /* 0x80000020000f7882 */ /* 0x000fe20000000000 */
[----:B------:R-:W-:Y:S01]  /*2600*/  UIADD3 UR12, UR10, 0x102, URZ ;  /* 0x000001020a0c7890 */ /* 0x000fe2000fffe03f */
[----:B------:R-:W-:Y:S01]  /*2610*/  ISETP.GE.AND P1, PT, R156, 0x1, PT ;  /* 0x000000019c00780c */ /* 0x000fe20003f26270 */
[----:B------:R-:W-:Y:S01]  /*2620*/  FFMA.FTZ R173, R172, UR18, -R7 ;  /* 0x00000012acad7c23 */ /* 0x000fe20008010807 */
[----:B------:R-:W-:Y:S01]  /*2630*/  FSEL R157, R154, -INF , !P0 ;  /* 0xff8000009a9d7808 */ /* 0x000fe20004000000 */
[----:B------:R-:W-:Y:S01]  /*2640*/  MUFU.EX2 R164, R164 ;  /* 0x000000a400a47308 */ /* 0x000fe20000000800 */
[----:B------:R-:W-:-:S02]  /*2650*/  ISETP.GT.OR P0, PT, R214, 0x1, !P1 ;  /* 0x00000001d600780c */ /* 0x000fc40004f04670 */
[----:B------:R-:W-:Y:S01]  /*2660*/  ISETP.GE.AND P1, PT, R156, 0x8, PT ;  /* 0x000000089c00780c */ /* 0x000fe20003f26270 */
[----:B------:R-:W-:Y:S01]  /*2670*/  FFMA.FTZ R157, R157, UR18, -R208 ;  /* 0x000000129d9d7c23 */ /* 0x000fe200080108d0 */
[----:B------:R-:W-:Y:S02]  /*2680*/  FSEL R154, R155, -INF , !P0 ;  /* 0xff8000009b9a7808 */ /* 0x000fe40004000000 */
[----:B------:R-:W-:Y:S01]  /*2690*/  ISETP.GT.OR P0, PT, R214, 0x8, !P1 ;  /* 0x00000008d600780c */ /* 0x000fe20004f04670 */
[----:B------:R4:W-:Y:S01]  /*26a0*/  MUFU.EX2 R172, R157 ;  /* 0x0000009d00ac7308 */ /* 0x0009e20000000800 */
[----:B------:R-:W-:Y:S01]  /*26b0*/  ISETP.GE.AND P1, PT, R156, 0x9, PT ;  /* 0x000000099c00780c */ /* 0x000fe20003f26270 */
[----:B------:R-:W-:Y:S01]  /*26c0*/  FFMA.FTZ R209, R154, UR18, -R209 ;  /* 0x000000129ad17c23 */ /* 0x000fe200080108d1 */
[----:B------:R-:W-:Y:S02]  /*26d0*/  FSEL R155, R158, -INF , !P0 ;  /* 0xff8000009e9b7808 */ /* 0x000fe40004000000 */
[----:B------:R-:W-:-:S02]  /*26e0*/  ISETP.GT.OR P0, PT, R214, 0x9, !P1 ;  /* 0x00000009d600780c */ /* 0x000fc40004f04670 */
[----:B------:R-:W-:Y:S01]  /*26f0*/  ISETP.GE.AND P1, PT, R156, 0x10, PT ;  /* 0x000000109c00780c */ /* 0x000fe20003f26270 */
[----:B------:R-:W-:Y:S01]  /*2700*/  FFMA.FTZ R20, R155, UR18, -R20 ;  /* 0x000000129b147c23 */ /* 0x000fe20008010814 */
[----:B------:R-:W-:Y:S01]  /*2710*/  FSEL R154, R159, -INF , !P0 ;  /* 0xff8000009f9a7808 */ /* 0x000fe20004000000 */
[----:B------:R-:W-:Y:S01]  /*2720*/  MUFU.EX2 R209, R209 ;  /* 0x000000d100d17308 */ /* 0x000fe20000000800 */
[----:B------:R-:W-:Y:S02]  /*2730*/  ISETP.GT.OR P0, PT, R214, 0x10, !P1 ;  /* 0x00000010d600780c */ /* 0x000fe40004f04670 */
[----:B------:R-:W-:Y:S01]  /*2740*/  ISETP.GE.AND P3, PT, R156, 0x18, PT ;  /* 0x000000189c00780c */ /* 0x000fe20003f66270 */
[----:B------:R-:W-:Y:S01]  /*2750*/  FFMA.FTZ R21, R154, UR18, -R21 ;  /* 0x000000129a157c23 */ /* 0x000fe20008010815 */
[----:B------:R-:W-:Y:S02]  /*2760*/  ISETP.GE.AND P2, PT, R156, 0x11, PT ;  /* 0x000000119c00780c */ /* 0x000fe40003f46270 */
[----:B------:R-:W-:Y:S01]  /*2770*/  FSEL R155, R162, -INF , !P0 ;  /* 0xff800000a29b7808 */ /* 0x000fe20004000000 */
[----:B------:R-:W-:Y:S01]  /*2780*/  MUFU.EX2 R20, R20 ;  /* 0x0000001400147308 */ /* 0x000fe20000000800 */
[----:B------:R-:W-:-:S02]  /*2790*/  ISETP.GT.OR P0, PT, R214, 0x18, !P3 ;  /* 0x00000018d600780c */ /* 0x000fc40005f04670 */
[----:B------:R-:W-:Y:S01]  /*27a0*/  ISETP.GT.OR P1, PT, R214, 0x11, !P2 ;  /* 0x00000011d600780c */ /* 0x000fe20005724670 */
[----:B------:R-:W-:Y:S01]  /*27b0*/  FFMA.FTZ R162, R155, UR18, -R210 ;  /* 0x000000129ba27c23 */ /* 0x000fe200080108d2 */
[----:B------:R-:W-:Y:S02]  /*27c0*/  FSEL R155, R166, -INF , !P0 ;  /* 0xff800000a69b7808 */ /* 0x000fe40004000000 */
[C---:B------:R-:W-:Y:S01]  /*27d0*/  ISETP.GE.AND P0, PT, R156.reuse, 0x19, PT ;  /* 0x000000199c00780c */ /* 0x040fe20003f06270 */
[----:B------:R-:W-:Y:S01]  /*27e0*/  MUFU.EX2 R21, R21 ;  /* 0x0000001500157308 */ /* 0x000fe20000000800 */
[----:B------:R-:W-:Y:S01]  /*27f0*/  FSEL R154, R163, -INF , !P1 ;  /* 0xff800000a39a7808 */ /* 0x000fe20004800000 */
[----:B------:R-:W-:Y:S01]  /*2800*/  FFMA.FTZ R166, R155, UR18, -R14 ;  /* 0x000000129ba67c23 */ /* 0x000fe2000801080e */
[C---:B------:R-:W-:Y:S02]  /*2810*/  ISETP.GE.AND P3, PT, R156.reuse, 0x21, PT ;  /* 0x000000219c00780c */ /* 0x040fe40003f66270 */
[----:B------:R-:W-:Y:S01]  /*2820*/  ISETP.GE.AND P1, PT, R156, 0x20, PT ;  /* 0x000000209c00780c */ /* 0x000fe20003f26270 */
[----:B------:R-:W-:Y:S01]  /*2830*/  FFMA.FTZ R163, R154, UR18, -R211 ;  /* 0x000000129aa37c23 */ /* 0x000fe200080108d3 */
[C---:B------:R-:W-:Y:S01]  /*2840*/  ISETP.GT.OR P0, PT, R214.reuse, 0x19, !P0 ;  /* 0x00000019d600780c */ /* 0x040fe20004704670 */
[----:B------:R-:W-:Y:S01]  /*2850*/  MUFU.EX2 R162, R162 ;  /* 0x000000a200a27308 */ /* 0x000fe20000000800 */
[----:B------:R-:W-:-:S02]  /*2860*/  ISETP.GT.OR P3, PT, R214, 0x21, !P3 ;  /* 0x00000021d600780c */ /* 0x000fc40005f64670 */
[----:B------:R-:W-:Y:S02]  /*2870*/  ISETP.GT.OR P1, PT, R214, 0x20, !P1 ;  /* 0x00000020d600780c */ /* 0x000fe40004f24670 */
[----:B------:R-:W-:Y:S02]  /*2880*/  FSEL R14, R167, -INF , !P0 ;  /* 0xff800000a70e7808 */ /* 0x000fe40004000000 */
[----:B------:R-:W-:Y:S01]  /*2890*/  FSEL R154, R171, -INF , !P3 ;  /* 0xff800000ab9a7808 */ /* 0x000fe20005800000 */
[----:B------:R-:W-:Y:S01]  /*28a0*/  MUFU.EX2 R163, R163 ;  /* 0x000000a300a37308 */ /* 0x000fe20000000800 */
[----:B------:R-:W-:Y:S01]  /*28b0*/  ISETP.GE.AND P5, PT, R156, 0x28, PT ;  /* 0x000000289c00780c */ /* 0x000fe20003fa6270 */
[----:B------:R-:W-:Y:S01]  /*28c0*/  FFMA.FTZ R211, R14, UR18, -R15 ;  /* 0x000000120ed37c23 */ /* 0x000fe2000801080f */
[----:B------:R-:W-:Y:S01]  /*28d0*/  FSEL R155, R170, -INF , !P1 ;  /* 0xff800000aa9b7808 */ /* 0x000fe20004800000 */
[----:B------:R-:W-:Y:S01]  /*28e0*/  FFMA.FTZ R158, R154, UR18, -R9 ;  /* 0x000000129a9e7c23 */ /* 0x000fe20008010809 */
[----:B------:R-:W-:-:S02]  /*28f0*/  ISETP.GE.AND P3, PT, R156, 0x29, PT ;  /* 0x000000299c00780c */ /* 0x000fc40003f66270 */
[----:B------:R-:W-:Y:S01]  /*2900*/  ISETP.GE.AND P2, PT, R217, 0x30, PT ;  /* 0x00000030d900780c */ /* 0x000fe20003f46270 */
[----:B------:R-:W-:Y:S01]  /*2910*/  FFMA.FTZ R167, R155, UR18, -R8 ;  /* 0x000000129ba77c23 */ /* 0x000fe20008010808 */
[----:B------:R-:W-:Y:S01]  /*2920*/  ISETP.GE.AND P4, PT, R217, 0x31, PT ;  /* 0x00000031d900780c */ /* 0x000fe20003f86270 */
[----:B------:R-:W-:Y:S01]  /*2930*/  MUFU.EX2 R166, R166 ;  /* 0x000000a600a67308 */ /* 0x000fe20000000800 */
[C---:B------:R-:W-:Y:S02]  /*2940*/  ISETP.GT.OR P5, PT, R214.reuse, 0x28, !P5 ;  /* 0x00000028d600780c */ /* 0x040fe40006fa4670 */
[----:B------:R-:W-:Y:S02]  /*2950*/  ISETP.GT.OR P3, PT, R214, 0x29, !P3 ;  /* 0x00000029d600780c */ /* 0x000fe40005f64670 */
[C---:B------:R-:W-:Y:S02]  /*2960*/  ISETP.GT.OR P2, PT, R216.reuse, 0x30, !P2 ;  /* 0x00000030d800780c */ /* 0x040fe40005744670 */
[----:B------:R-:W-:Y:S01]  /*2970*/  ISETP.GT.OR P4, PT, R216, 0x31, !P4 ;  /* 0x00000031d800780c */ /* 0x000fe20006784670 */
[----:B------:R-:W-:Y:S01]  /*2980*/  MUFU.EX2 R211, R211 ;  /* 0x000000d300d37308 */ /* 0x000fe20000000800 */
[----:B----4-:R-:W-:Y:S01]  /*2990*/  FSEL R157, R174, -INF , !P5 ;  /* 0xff800000ae9d7808 */ /* 0x010fe20006800000 */
[----:B------:R-:W-:-:S02]  /*29a0*/  WARPGROUP.DEPBAR.LE gsb0, 0x0 ;  /* 0x00008000000079c5 */ /* 0x000fc40000010000 */
[----:B------:R-:W-:Y:S01]  /*29b0*/  WARPGROUP.ARRIVE ;  /* 0x00000000000079c5 */ /* 0x000fe20000000000 */
[----:B------:R-:W-:Y:S01]  /*29c0*/  FSEL R170, R175, -INF , !P3 ;  /* 0xff800000afaa7808 */ /* 0x000fe20005800000 */
[----:B------:R-:W-:Y:S01]  /*29d0*/  FFMA.FTZ R175, R157, UR18, -R6 ;  /* 0x000000129daf7c23 */ /* 0x000fe20008010806 */
[----:B------:R-:W-:Y:S01]  /*29e0*/  FSEL R215, R176, -INF , !P2 ;  /* 0xff800000b0d77808 */ /* 0x000fe20005000000 */
[----:B------:R4:W-:Y:S01]  /*29f0*/  MUFU.EX2 R174, R158 ;  /* 0x0000009e00ae7308 */ /* 0x0009e20000000800 */
[----:B------:R-:W-:Y:S01]  /*2a00*/  FSEL R208, R177, -INF , !P4 ;  /* 0xff800000b1d07808 */ /* 0x000fe20006000000 */
[----:B------:R-:W-:Y:S01]  /*2a10*/  HGMMA.64x64x16.F32 R120, R188, gdesc[UR12], R120, gsb0 ;  /* 0x00e0000cbc787df0 */ /* 0x000fe20008000878 */
[----:B------:R-:W-:Y:S01]  /*2a20*/  UMOV UR14, UR12 ;  /* 0x0000000c000e7c82 */ /* 0x000fe20008000000 */
[----:B------:R-:W-:Y:S01]  /*2a30*/  UMOV UR15, 0x80000020 ;  /* 0x80000020000f7882 */ /* 0x000fe20000000000 */
[----:B------:R-:W-:Y:S01]  /*2a40*/  UIADD3 UR12, UR10, 0x200, URZ ;  /* 0x000002000a0c7890 */ /* 0x000fe2000fffe03f */
[C---:B------:R-:W-:Y:S01]  /*2a50*/  ISETP.GE.AND P2, PT, R156.reuse, 0x30, PT ;  /* 0x000000309c00780c */ /* 0x040fe20003f46270 */
[----:B------:R-:W-:Y:S01]  /*2a60*/  UIADD3 UR10, UR10, 0x202, URZ ;  /* 0x000002020a0a7890 */ /* 0x000fe2000fffe03f */
[----:B------:R-:W-:Y:S01]  /*2a70*/  ISETP.GE.AND P4, PT, R156, 0x31, PT ;  /* 0x000000319c00780c */ /* 0x000fe20003f86270 */
[----:B------:R-:W-:Y:S01]  /*2a80*/  FFMA.FTZ R218, R170, UR18, -R7 ;  /* 0x00000012aada7c23 */ /* 0x000fe20008010807 */
[----:B------:R-:W-:Y:S01]  /*2a90*/  ISETP.GE.AND P5, PT, R156, 0x38, PT ;  /* 0x000000389c00780c */ /* 0x000fe20003fa6270 */
[----:B------:R-:W-:Y:S01]  /*2aa0*/  FFMA.FTZ R208, R208, UR18, -R11 ;  /* 0x00000012d0d07c23 */ /* 0x000fe2000801080b */
[----:B------:R-:W-:Y:S01]  /*2ab0*/  ISETP.GE.AND P3, PT, R156, 0x39, PT ;  /* 0x000000399c00780c */ /* 0x000fe20003f66270 */
[----:B------:R-:W5:Y:S01]  /*2ac0*/  MUFU.EX2 R175, R175 ;  /* 0x000000af00af7308 */ /* 0x000f620000000800 */
[----:B------:R-:W-:-:S02]  /*2ad0*/  ISETP.GE.AND P1, PT, R217, 0x38, PT ;  /* 0x00000038d900780c */ /* 0x000fc40003f26270 */
[----:B------:R-:W-:Y:S02]  /*2ae0*/  ISETP.GE.AND P0, PT, R217, 0x39, PT ;  /* 0x00000039d900780c */ /* 0x000fe40003f06270 */
[----:B------:R-:W-:Y:S02]  /*2af0*/  ISETP.GT.OR P4, PT, R214, 0x31, !P4 ;  /* 0x00000031d600780c */ /* 0x000fe40006784670 */
[C---:B------:R-:W-:Y:S01]  /*2b00*/  ISETP.GT.OR P1, PT, R216.reuse, 0x38, !P1 ;  /* 0x00000038d800780c */ /* 0x040fe20004f24670 */
[----:B------:R-:W-:Y:S01]  /*2b10*/  MUFU.EX2 R169, R169 ;  /* 0x000000a900a97308 */ /* 0x000fe20000000800 */
[----:B------:R-:W-:Y:S02]  /*2b20*/  ISETP.GT.OR P0, PT, R216, 0x39, !P0 ;  /* 0x00000039d800780c */ /* 0x000fe40004704670 */
[C---:B------:R-:W-:Y:S02]  /*2b30*/  ISETP.GT.OR P2, PT, R214.reuse, 0x30, !P2 ;  /* 0x00000030d600780c */ /* 0x040fe40005744670 */
[----:B------:R-:W-:-:S02]  /*2b40*/  ISETP.GT.OR P5, PT, R214, 0x38, !P5 ;  /* 0x00000038d600780c */ /* 0x000fc40006fa4670 */
[----:B------:R-:W-:Y:S01]  /*2b50*/  ISETP.GT.OR P3, PT, R214, 0x39, !P3 ;  /* 0x00000039d600780c */ /* 0x000fe20005f64670 */
[----:B------:R-:W-:Y:S01]  /*2b60*/  MUFU.EX2 R168, R168 ;  /* 0x000000a800a87308 */ /* 0x000fe20000000800 */
[----:B------:R-:W-:Y:S02]  /*2b70*/  FSEL R214, R179, -INF , !P4 ;  /* 0xff800000b3d67808 */ /* 0x000fe40006000000 */
[----:B------:R-:W-:Y:S02]  /*2b80*/  FSEL R217, R180, -INF , !P1 ;  /* 0xff800000b4d97808 */ /* 0x000fe40004800000 */
[----:B------:R-:W-:Y:S01]  /*2b90*/  FSEL R210, R181, -INF , !P0 ;  /* 0xff800000b5d27808 */ /* 0x000fe20004000000 */
[----:B------:R-:W-:Y:S01]  /*2ba0*/  FFMA.FTZ R214, R214, UR18, -R11 ;  /* 0x00000012d6d67c23 */ /* 0x000fe2000801080b */
[----:B------:R-:W-:Y:S01]  /*2bb0*/  FSEL R181, R178, -INF , !P2 ;  /* 0xff800000b2b57808 */ /* 0x000fe20005000000 */
[----:B------:R-:W-:Y:S01]  /*2bc0*/  FFMA.FTZ R178, R215, UR18, -R10 ;  /* 0x00000012d7b27c23 */ /* 0x000fe2000801080a */
[----:B------:R-:W-:Y:S01]  /*2bd0*/  FSEL R179, R182, -INF , !P5 ;  /* 0xff800000b6b37808 */ /* 0x000fe20006800000 */
[----:B------:R-:W-:Y:S01]  /*2be0*/  FFMA.FTZ R182, R217, UR18, -R12 ;  /* 0x00000012d9b67c23 */ /* 0x000fe2000801080c */
[----:B------:R-:W-:Y:S01]  /*2bf0*/  FSEL R216, R183, -INF , !P3 ;  /* 0xff800000b7d87808 */ /* 0x000fe20005800000 */
[--C-:B------:R-:W-:Y:S01]  /*2c00*/  FFMA.FTZ R11, R210, UR18, -R13.reuse ;  /* 0x00000012d20b7c23 */ /* 0x100fe2000801080d */
[----:B------:R-:W2:Y:S01]  /*2c10*/  MUFU.EX2 R180, R218 ;  /* 0x000000da00b47308 */ /* 0x000ea20000000800 */
[----:B------:R-:W-:Y:S01]  /*2c20*/  FFMA.FTZ R10, R181, UR18, -R10 ;  /* 0x00000012b50a7c23 */ /* 0x000fe2000801080a */
[----:B------:R-:W-:Y:S01]  /*2c30*/  FFMA.FTZ R12, R179, UR18, -R12 ;  /* 0x00000012b30c7c23 */ /* 0x000fe2000801080c */
[----:B------:R-:W-:-:S05]  /*2c40*/  FFMA.FTZ R13, R216, UR18, -R13 ;  /* 0x00000012d80d7c23 */ /* 0x000fca000801080d */
[----:B------:R-:W-:Y:S08]  /*2c50*/  MUFU.EX2 R173, R173 ;  /* 0x000000ad00ad7308 */ /* 0x000ff00000000800 */
[----:B------:R-:W2:Y:S08]  /*2c60*/  MUFU.EX2 R167, R167 ;  /* 0x000000a700a77308 */ /* 0x000eb00000000800 */
[----:B------:R-:W2:Y:S08]  /*2c70*/  MUFU.EX2 R178, R178 ;  /* 0x000000b200b27308 */ /* 0x000eb00000000800 */
[----:B------:R-:W-:Y:S01]  /*2c80*/  MUFU.EX2 R10, R10 ;  /* 0x0000000a000a7308 */ /* 0x000fe20000000800 */
[----:B------:R-:W-:-:S02]  /*2c90*/  WARPGROUP.DEPBAR.LE gsb0, 0x0 ;  /* 0x00008000000079c5 */ /* 0x000fc40000010000 */
[----:B------:R-:W-:-:S05]  /*2ca0*/  WARPGROUP.ARRIVE ;  /* 0x00000000000079c5 */ /* 0x000fca0000000000 */
[----:B------:R-:W-:Y:S01]  /*2cb0*/  MUFU.EX2 R182, R182 ;  /* 0x000000b600b67308 */ /* 0x000fe20000000800 */
[----:B------:R-:W-:Y:S01]  /*2cc0*/  HGMMA.64x64x16.F32 R120, R200, gdesc[UR12], R120, gsb0 ;  /* 0x00e0000cc8787df0 */ /* 0x000fe20008000878 */
[----:B------:R-:W-:Y:S01]  /*2cd0*/  UMOV UR14, UR12 ;  /* 0x0000000c000e7c82 */ /* 0x000fe20008000000 */
[----:B------:R-:W-:-:S05]  /*2ce0*/  UMOV UR15, 0x80000020 ;  /* 0x80000020000f7882 */ /* 0x000fca0000000000 */
[----:B------:R-:W-:Y:S01]  /*2cf0*/  MUFU.EX2 R12, R12 ;  /* 0x0000000c000c7308 */ /* 0x000fe20000000800 */
[----:B------:R-:W-:-:S07]  /*2d00*/  UIADD3 UR12, UR8, 0xc0, URZ ;  /* 0x000000c0080c7890 */ /* 0x000fce000fffe03f */
[----:B------:R-:W-:Y:S08]  /*2d10*/  MUFU.EX2 R11, R11 ;  /* 0x0000000b000b7308 */ /* 0x000ff00000000800 */
[----:B------:R-:W-:Y:S01]  /*2d20*/  MUFU.EX2 R13, R13 ;  /* 0x0000000d000d7308 */ /* 0x000fe20000000800 */
[----:B------:R-:W-:Y:S02]  /*2d30*/  WARPGROUP.DEPBAR.LE gsb0, 0x0 ;  /* 0x00008000000079c5 */ /* 0x000fe40000010000 */
[----:B------:R-:W-:-:S06]  /*2d40*/  WARPGROUP.ARRIVE ;  /* 0x00000000000079c5 */ /* 0x000fcc0000000000 */
[----:B------:R-:W-:Y:S01]  /*2d50*/  HGMMA.64x64x16.F32 R120, R192, gdesc[UR12], R120, gsb0 ;  /* 0x00e0000cc0787df0 */ /* 0x000fe20008000878 */
[----:B------:R-:W-:Y:S01]  /*2d60*/  UMOV UR14, UR12 ;  /* 0x0000000c000e7c82 */ /* 0x000fe20008000000 */
[----:B------:R-:W-:Y:S01]  /*2d70*/  UMOV UR15, 0x80000020 ;  /* 0x80000020000f7882 */ /* 0x000fe20000000000 */
        /* <DEDUP_REMOVED lines=10> */
[----:B------:R-:W2:Y:S04]  /*2e20*/  LDS.64 R6, [R212+0x1e2a0] ;  /* 0x01e2a000d4067984 */ /* 0x000ea80000000a00 */
[----:B----4-:R-:W4:Y:S04]  /*2e30*/  LDS.64 R158, [R212+0x1e280] ;  /* 0x01e28000d49e7984 */ /* 0x010f280000000a00 */
[----:B------:R-:W4:Y:S04]  /*2e40*/  LDS.64 R170, [R212+0x1e2c0] ;  /* 0x01e2c000d4aa7984 */ /* 0x000f280000000a00 */
[----:B------:R-:W4:Y:S01]  /*2e50*/  LDS.64 R176, [R212+0x1e2e0] ;  /* 0x01e2e000d4b07984 */ /* 0x000f220000000a00 */
[--C-:B-1----:R-:W-:Y:S01]  /*2e60*/  FADD.FTZ R179, R120, -R14.reuse ;  /* 0x8000000e78b37221 */ /* 0x102fe20000010000 */
[----:B------:R-:W-:Y:S01]  /*2e70*/  FADD.FTZ R181, R122, -R14 ;  /* 0x8000000e7ab57221 */ /* 0x000fe20000010000 */
[--C-:B------:R-:W-:Y:S01]  /*2e80*/  FADD.FTZ R14, R121, -R15.reuse ;  /* 0x8000000f790e7221 */ /* 0x100fe20000010000 */
[----:B------:R-:W-:Y:S01]  /*2e90*/  FADD.FTZ R120, R123, -R15 ;  /* 0x8000000f7b787221 */ /* 0x000fe20000010000 */
[--C-:B---3--:R-:W-:Y:S01]  /*2ea0*/  FADD.FTZ R121, R124, -R8.reuse ;  /* 0x800000087c797221 */ /* 0x108fe20000010000 */
[----:B------:R-:W-:Y:S01]  /*2eb0*/  FADD.FTZ R183, R126, -R8 ;  /* 0x800000087eb77221 */ /* 0x000fe20000010000 */
[--C-:B------:R-:W-:Y:S01]  /*2ec0*/  FADD.FTZ R8, R125, -R9.reuse ;  /* 0x800000097d087221 */ /* 0x100fe20000010000 */
[----:B------:R-:W-:Y:S01]  /*2ed0*/  FADD.FTZ R124, R127, -R9 ;  /* 0x800000097f7c7221 */ /* 0x000fe20000010000 */
[----:B------:R-:W-:Y:S01]  /*2ee0*/  MUFU.EX2 R15, R214 ;  /* 0x000000d6000f7308 */ /* 0x000fe20000000800 */
[--C-:B-----5:R-:W-:Y:S01]  /*2ef0*/  FADD.FTZ R123, R128, -R154.reuse ;  /* 0x8000009a807b7221 */ /* 0x120fe20000010000 */
[----:B------:R-:W-:Y:S01]  /*2f00*/  FMUL.FTZ R121, R22, R121 ;  /* 0x0000007916797220 */ /* 0x000fe20000410000 */
[----:B------:R-:W-:Y:S01]  /*2f10*/  FMUL.FTZ R8, R213, R8 ;  /* 0x00000008d5087220 */ /* 0x000fe20000410000 */
[----:B--2---:R-:W-:Y:S01]  /*2f20*/  FADD.FTZ R128, R133, -R157 ;  /* 0x8000009d85807221 */ /* 0x004fe20000010000 */
[--C-:B------:R-:W-:Y:S01]  /*2f30*/  FADD.FTZ R126, R131, -R155.reuse ;  /* 0x8000009b837e7221 */ /* 0x100fe20000010000 */
[----:B------:R-:W-:Y:S01]  /*2f40*/  FADD.FTZ R125, R130, -R154 ;  /* 0x8000009a827d7221 */ /* 0x000fe20000010000 */
[----:B------:R-:W-:Y:S01]  /*2f50*/  FADD.FTZ R122, R129, -R155 ;  /* 0x8000009b817a7221 */ /* 0x000fe20000010000 */
[----:B------:R-:W1:Y:S01]  /*2f60*/  MUFU.EX2 R9, R208 ;  /* 0x000000d000097308 */ /* 0x000e620000000800 */
[--C-:B------:R-:W-:Y:S01]  /*2f70*/  FADD.FTZ R133, R140, -R6.reuse ;  /* 0x800000068c857221 */ /* 0x100fe20000010000 */
[----:B------:R-:W-:Y:S01]  /*2f80*/  FADD.FTZ R6, R142, -R6 ;  /* 0x800000068e067221 */ /* 0x000fe20000010000 */
[----:B------:R-:W-:Y:S01]  /*2f90*/  FADD.FTZ R143, R143, -R7 ;  /* 0x800000078f8f7221 */ /* 0x000fe20000010000 */
[--C-:B----4-:R-:W-:Y:S01]  /*2fa0*/  FADD.FTZ R131, R136, -R158.reuse ;  /* 0x8000009e88837221 */ /* 0x110fe20000010000 */
[----:B------:R-:W-:Y:S01]  /*2fb0*/  FADD.FTZ R138, R138, -R158 ;  /* 0x8000009e8a8a7221 */ /* 0x000fe20000010000 */
[----:B------:R-:W-:Y:S01]  /*2fc0*/  F2FP.F16.F32.PACK_AB R158, R8, R121 ;  /* 0x00000079089e723e */ /* 0x000fe200000000ff */
[--C-:B------:R-:W-:Y:S01]  /*2fd0*/  FADD.FTZ R127, R132, -R156.reuse ;  /* 0x8000009c847f7221 */ /* 0x100fe20000010000 */
[----:B------:R-:W-:Y:S01]  /*2fe0*/  FADD.FTZ R129, R134, -R156 ;  /* 0x8000009c86817221 */ /* 0x000fe20000010000 */
[----:B------:R-:W-:Y:S01]  /*2ff0*/  FADD.FTZ R130, R135, -R157 ;  /* 0x8000009d87827221 */ /* 0x000fe20000010000 */
[----:B------:R-:W-:Y:S01]  /*3000*/  FMUL.FTZ R6, R175, R6 ;  /* 0x00000006af067220 */ /* 0x000fe20000410000 */
[----:B------:R-:W-:Y:S01]  /*3010*/  FMUL.FTZ R143, R180, R143 ;  /* 0x0000008fb48f7220 */ /* 0x000fe20000410000 */
[----:B------:R-:W-:-:S02]  /*3020*/  IMAD.U32 R8, RZ, RZ, UR5 ;  /* 0x00000005ff087e24 */ /* 0x000fc4000f8e00ff */
[--C-:B------:R-:W-:Y:S01]  /*3030*/  FADD.FTZ R134, R137, -R159.reuse ;  /* 0x8000009f89867221 */ /* 0x100fe20000010000 */
[----:B------:R-:W-:Y:S01]  /*3040*/  FADD.FTZ R139, R139, -R159 ;  /* 0x8000009f8b8b7221 */ /* 0x000fe20000010000 */
[----:B------:R-:W-:Y:S01]  /*3050*/  FADD.FTZ R132, R141, -R7 ;  /* 0x800000078d847221 */ /* 0x000fe20000010000 */
[----:B------:R-:W-:Y:S01]  /*3060*/  FADD.FTZ R140, R145, -R171 ;  /* 0x800000ab918c7221 */ /* 0x000fe20000010000 */
[----:B------:R-:W-:Y:S01]  /*3070*/  FADD.FTZ R142, R149, -R177 ;  /* 0x800000b1958e7221 */ /* 0x000fe20000010000 */
[--C-:B------:R-:W-:Y:S01]  /*3080*/  FADD.FTZ R135, R144, -R170.reuse ;  /* 0x800000aa90877221 */ /* 0x100fe20000010000 */
[----:B------:R-:W-:Y:S01]  /*3090*/  FADD.FTZ R7, R146, -R170 ;  /* 0x800000aa92077221 */ /* 0x000fe20000010000 */
[----:B------:R-:W-:Y:S01]  /*30a0*/  FADD.FTZ R136, R147, -R171 ;  /* 0x800000ab93887221 */ /* 0x000fe20000010000 */
[--C-:B------:R-:W-:Y:S01]  /*30b0*/  FADD.FTZ R137, R148, -R176.reuse ;  /* 0x800000b094897221 */ /* 0x100fe20000010000 */
        /* <DEDUP_REMOVED lines=51> */
[----:B------:R-:W-:Y:S01]  /*33f0*/  IMAD R6, R23, 0x1000, R18 ;  /* 0x0000100017067824 */ /* 0x000fe200078e0212 */
        /* <DEDUP_REMOVED lines=11> */
[----:B------:R-:W-:Y:S01]  /*34b0*/  UMOV UR11, 0x80000020 ;  /* 0x80000020000b7882 */ /* 0x000fe20000000000 */
[----:B------:R-:W-:Y:S02]  /*34c0*/  WARPGROUP.DEPBAR.LE gsb0, 0x0 ;  /* 0x00008000000079c5 */ /* 0x000fe40000010000 */
[----:B------:R-:W-:Y:S02]  /*34d0*/  F2FP.F16.F32.PACK_AB R120, R161, R16 ;  /* 0x00000010a178723e */ /* 0x000fe400000000ff */
[----:B------:R-:W-:-:S02]  /*34e0*/  F2FP.F16.F32.PACK_AB R121, R163, R162 ;  /* 0x000000a2a379723e */ /* 0x000fc400000000ff */
[----:B------:R-:W-:Y:S02]  /*34f0*/  F2FP.F16.F32.PACK_AB R122, R165, R160 ;  /* 0x000000a0a57a723e */ /* 0x000fe400000000ff */
[----:B------:R-:W-:Y:S02]  /*3500*/  F2FP.F16.F32.PACK_AB R123, R211, R166 ;  /* 0x000000a6d37b723e */ /* 0x000fe400000000ff */
[----:B------:R-:W-:Y:S02]  /*3510*/  F2FP.F16.F32.PACK_AB R165, R174, R167 ;  /* 0x000000a7aea5723e */ /* 0x000fe400000000ff */
[----:B------:R-:W-:Y:S01]  /*3520*/  WARPGROUP.ARRIVE ;  /* 0x00000000000079c5 */ /* 0x000fe20000000000 */
[----:B------:R-:W-:Y:S02]  /*3530*/  F2FP.F16.F32.PACK_AB R166, R173, R168 ;  /* 0x000000a8ada6723e */ /* 0x000fe400000000ff */
[----:B------:R-:W-:Y:S02]  /*3540*/  F2FP.F16.F32.PACK_AB R167, R180, R175 ;  /* 0x000000afb4a7723e */ /* 0x000fe400000000ff */
[----:B------:R-:W-:Y:S01]  /*3550*/  F2FP.F16.F32.PACK_AB R180, R9, R178 ;  /* 0x000000b209b4723e */ /* 0x000fe200000000ff */
        /* <DEDUP_REMOVED lines=8> */
[----:B------:R-:W-:-:S06]  /*35e0*/  WARPGROUP.ARRIVE ;  /* 0x00000000000079c5 */ /* 0x000fcc0000000000 */
        /* <DEDUP_REMOVED lines=169> */
.L_x_4412:
        /* <DEDUP_REMOVED lines=44> */
.L_x_4413:
        /* <DEDUP_REMOVED lines=62> */
.L_x_4395:
        /* <DEDUP_REMOVED lines=23> */
.L_x_4416:
        /* <DEDUP_REMOVED lines=20> */
.L_x_4417:
        /* <DEDUP_REMOVED lines=18> */
.L_x_4418:
        /* <DEDUP_REMOVED lines=18> */
.L_x_4419:
        /* <DEDUP_REMOVED lines=149> */
.L_x_4421:
[----:B------:R-:W-:Y:S05]  /*5560*/  BSYNC B0 ;  /* 0x0000000000007941 */ /* 0x000fea0003800000 */
.L_x_4420:
[----:B------:R-:W-:-:S04]  /*5570*/  DEPBAR.LE SB0, 0x0 ;  /* 0x000080000000791a */ /* 0x000fc80000000000 */
[----:B------:R-:W-:Y:S05]  /*5580*/  EXIT ;  /* 0x000000000000794d */ /* 0x000fea0003800000 */
.L_x_4415:
        /* <DEDUP_REMOVED lines=61> */
.L_x_4423:
[----:B------:R-:W-:Y:S05]  /*5960*/  BSYNC B0 ;  /* 0x0000000000007941 */ /* 0x000fea0003800000 */
.L_x_4422:
        /* <DEDUP_REMOVED lines=20> */
.L_x_4425:
[----:B------:R-:W-:Y:S05]  /*5ab0*/  BSYNC B0 ;  /* 0x0000000000007941 */ /* 0x000fea0003800000 */
.L_x_4424:
        /* <DEDUP_REMOVED lines=18> */
.L_x_4427:
[----:B------:R-:W-:Y:S05]  /*5be0*/  BSYNC B0 ;  /* 0x0000000000007941 */ /* 0x000fea0003800000 */
.L_x_4426:
        /* <DEDUP_REMOVED lines=22> */
.L_x_4429:
[----:B------:R-:W-:Y:S05]  /*5d50*/  BSYNC B0 ;  /* 0x0000000000007941 */ /* 0x000fea0003800000 */
.L_x_4428:
[----:B------:R-:W-:Y:S05]  /*5d60*/  EXIT ;  /* 0x000000000000794d */ /* 0x000fea0003800000 */
.L_x_4392:
        /* <DEDUP_REMOVED lines=34> */
.L_x_4433:
[----:B------:R-:W-:-:S05]  /*5f90*/  UMOV UR11, UR5 ;  /* 0x00000005000b7c82 */ /* 0x000fca0008000000 */
.L_x_4434:
        /* <DEDUP_REMOVED lines=48> */
.L_x_4439:
[----:B------:R-:W2:Y:S04]  /*62a0*/  LDG.E.STRONG.GPU R0, desc[UR46][R2.64] ;  /* 0x0000002e02007981 */ /* 0x000ea8000c1ef900 */
[----:B--2---:R-:W-:Y:S01]  /*62b0*/  CCTL.IVALL ;  /* 0x00000000ff00798f */ /* 0x004fe20002000000 */
[----:B------:R-:W-:Y:S05]  /*62c0*/  YIELD ;  /* 0x0000000000007946 */ /* 0x000fea0003800000 */
[----:B------:R-:W-:-:S13]  /*62d0*/  ISETP.NE.AND P1, PT, R0, UR23, PT ;  /* 0x0000001700007c0c */ /* 0x000fda000bf25270 */
[----:B------:R-:W-:Y:S05]  /*62e0*/  @P1 BRA `(.L_x_4439) ;  /* 0xfffffffc00ec1947 */ /* 0x000fea000383ffff */
.L_x_4438:
[----:B------:R-:W-:Y:S05]  /*62f0*/  BSYNC B1 ;  /* 0x0000000000017941 */ /* 0x000fea0003800000 */
.L_x_4437:
[----:B------:R-:W-:-:S03]  /*6300*/  UMOV UR4, 0xffffffff ;  /* 0xffffffff00047882 */ /* 0x000fc60000000000 */
[----:B------:R-:W-:Y:S05]  /*6310*/  BRA.DIV UR4, `(.L_x_4440) ;  /* 0x0000003e04947947 */ /* 0x000fea000b800000 */
[----:B------:R-:W-:Y:S01]  /*6320*/  NOP ;  /* 0x0000000000007918 */ /* 0x000fe20000000000 */
.L_x_4517:
        /* <DEDUP_REMOVED lines=22> */
.L_x_4442:
[----:B------:R-:W-:Y:S05]  /*6490*/  BSYNC B1 ;  /* 0x0000000000017941 */ /* 0x000fea0003800000 */
.L_x_4441:
        /* <DEDUP_REMOVED lines=20> */
.L_x_4444:
[----:B------:R-:W-:Y:S05]  /*65e0*/  BSYNC B1 ;  /* 0x0000000000017941 */ /* 0x000fea0003800000 */
.L_x_4443:
[----:B------:R-:W-:Y:S06]  /*65f0*/  BAR.ARV 0xa, 0xa0 ;  /* 0x0282800000007b1d */ /* 0x000fec0000002000 */
[----:B------:R-:W-:Y:S04]  /*6600*/  BSSY B1, `(.L_x_4445) ;  /* 0x0000003000017945 */ /* 0x000fe80003800000 */
[----:B------:R-:W-:Y:S05]  /*6610*/  @!P0 BRA `(.L_x_4446) ;  /* 0x0000000000048947 */ /* 0x000fea0003800000 */
[----:B------:R-:W-:-:S04]  /*6620*/  DEPBAR.LE SB0, 0x0 ;  /* 0x000080000000791a */ /* 0x000fc80000000000 */
.L_x_4446:
[----:B------:R-:W-:Y:S05]  /*6630*/  BSYNC B1 ;  /* 0x0000000000017941 */ /* 0x000fea0003800000 */
.L_x_4445:
        /* <DEDUP_REMOVED lines=19> */
.L_x_4448:
[----:B------:R-:W-:Y:S05]  /*6770*/  BSYNC B1 ;  /* 0x0000000000017941 */ /* 0x000fea0003800000 */
.L_x_4447:
[----:B------:R-:W-:Y:S01]  /*6780*/  UIADD3 UR18, UR6, 0x1, URZ ;  /* 0x0000000106127890 */ /* 0x000fe2000fffe03f */
[----:B------:R-:W-:Y:S11]  /*6790*/  BRA `(.L_x_4449) ;  /* 0x0000000000047947 */ /* 0x000ff60003800000 */
.L_x_4436:
[----:B------:R-:W-:-:S05]  /*67a0*/  UMOV UR18, UR6 ;  /* 0x0000000600127c82 */ /* 0x000fca0008000000 */
.L_x_4449:
        /* <DEDUP_REMOVED lines=12> */
.L_x_4474:
        /* <DEDUP_REMOVED lines=11> */
.L_x_4452:
[----:B------:R-:W2:Y:S04]  /*6920*/  LDG.E.STRONG.GPU R0, desc[UR46][R2.64] ;  /* 0x0000002e02007981 */ /* 0x000ea8000c1ef900 */
[----:B--2---:R-:W-:Y:S01]  /*6930*/  CCTL.IVALL ;  /* 0x00000000ff00798f */ /* 0x004fe20002000000 */
[----:B------:R-:W-:Y:S05]  /*6940*/  YIELD ;  /* 0x0000000000007946 */ /* 0x000fea0003800000 */
[----:B------:R-:W-:-:S13]  /*6950*/  ISETP.NE.AND P1, PT, R0, UR23, PT ;  /* 0x0000001700007c0c */ /* 0x000fda000bf25270 */
[----:B------:R-:W-:Y:S05]  /*6960*/  @P1 BRA `(.L_x_4452) ;  /* 0xfffffffc00ec1947 */ /* 0x000fea000383ffff */
.L_x_4451:
[----:B------:R-:W-:Y:S05]  /*6970*/  BSYNC B1 ;  /* 0x0000000000017941 */ /* 0x000fea0003800000 */
.L_x_4450:
[----:B------:R-:W-:-:S03]  /*6980*/  UMOV UR16, 0xffffffff ;  /* 0xffffffff00107882 */ /* 0x000fc60000000000 */
[----:B------:R-:W-:Y:S05]  /*6990*/  BRA.DIV UR16, `(.L_x_4453) ;  /* 0x0000003a10107947 */ /* 0x000fea000b800000 */
[----:B------:R-:W-:Y:S01]  /*69a0*/  NOP ;  /* 0x0000000000007918 */ /* 0x000fe20000000000 */
.L_x_4520:
        /* <DEDUP_REMOVED lines=19> */
.L_x_4455:
[----:B------:R-:W-:Y:S05]  /*6ae0*/  BSYNC B1 ;  /* 0x0000000000017941 */ /* 0x000fea0003800000 */
.L_x_4454:
        /* <DEDUP_REMOVED lines=15> */
.L_x_4457:
[----:B------:R-:W-:Y:S05]  /*6be0*/  BSYNC B1 ;  /* 0x0000000000017941 */ /* 0x000fea0003800000 */
.L_x_4456:
[----:B------:R-:W-:Y:S06]  /*6bf0*/  BAR.ARV 0xa, 0xa0 ;  /* 0x0282800000007b1d */ /* 0x000fec0000002000 */
[----:B------:R-:W-:Y:S04]  /*6c00*/  BSSY B1, `(.L_x_4458) ;  /* 0x0000003000017945 */ /* 0x000fe80003800000 */
[----:B------:R-:W-:Y:S05]  /*6c10*/  @!P0 BRA `(.L_x_4459) ;  /* 0x0000000000048947 */ /* 0x000fea0003800000 */
[----:B------:R-:W-:-:S04]  /*6c20*/  DEPBAR.LE SB0, 0x0 ;  /* 0x000080000000791a */ /* 0x000fc80000000000 */
.L_x_4459:
[----:B------:R-:W-:Y:S05]  /*6c30*/  BSYNC B1 ;  /* 0x0000000000017941 */ /* 0x000fea0003800000 */
.L_x_4458:
        /* <DEDUP_REMOVED lines=19> */
.L_x_4461:
[----:B------:R-:W-:Y:S05]  /*6d70*/  BSYNC B1 ;  /* 0x0000000000017941 */ /* 0x000fea0003800000 */
.L_x_4460:
        /* <DEDUP_REMOVED lines=9> */
.L_x_4464:
[----:B------:R-:W2:Y:S04]  /*6e10*/  LDG.E.STRONG.GPU R0, desc[UR46][R2.64] ;  /* 0x0000002e02007981 */ /* 0x000ea8000c1ef900 */
[----:B--2---:R-:W-:Y:S01]  /*6e20*/  CCTL.IVALL ;  /* 0x00000000ff00798f */ /* 0x004fe20002000000 */
[----:B------:R-:W-:Y:S05]  /*6e30*/  YIELD ;  /* 0x0000000000007946 */ /* 0x000fea0003800000 */
[----:B------:R-:W-:-:S13]  /*6e40*/  ISETP.NE.AND P1, PT, R0, UR23, PT ;  /* 0x0000001700007c0c */ /* 0x000fda000bf25270 */
[----:B------:R-:W-:Y:S05]  /*6e50*/  @P1 BRA `(.L_x_4464) ;  /* 0xfffffffc00ec1947 */ /* 0x000fea000383ffff */
.L_x_4463:
[----:B------:R-:W-:Y:S05]  /*6e60*/  BSYNC B1 ;  /* 0x0000000000017941 */ /* 0x000fea0003800000 */
.L_x_4462:
[----:B------:R-:W-:-:S03]  /*6e70*/  UMOV UR12, 0xffffffff ;  /* 0xffffffff000c7882 */ /* 0x000fc60000000000 */
[----:B------:R-:W-:Y:S05]  /*6e80*/  BRA.DIV UR12, `(.L_x_4465) ;  /* 0x000000320cf07947 */ /* 0x000fea000b800000 */
[----:B------:R-:W-:Y:S01]  /*6e90*/  NOP ;  /* 0x0000000000007918 */ /* 0x000fe20000000000 */
.L_x_4523:
        /* <DEDUP_REMOVED lines=15> */
.L_x_4467:
[----:B------:R-:W-:Y:S05]  /*6f90*/  BSYNC B1 ;  /* 0x0000000000017941 */ /* 0x000fea0003800000 */
.L_x_4466:
        /* <DEDUP_REMOVED lines=15> */
.L_x_4469:
[----:B------:R-:W-:Y:S05]  /*7090*/  BSYNC B1 ;  /* 0x0000000000017941 */ /* 0x000fea0003800000 */
.L_x_4468:
[----:B------:R-:W-:Y:S06]  /*70a0*/  BAR.ARV 0xa, 0xa0 ;  /* 0x0282800000007b1d */ /* 0x000fec0000002000 */
[----:B------:R-:W-:Y:S04]  /*70b0*/  BSSY B1, `(.L_x_4470) ;  /* 0x0000003000017945 */ /* 0x000fe80003800000 */
[----:B------:R-:W-:Y:S05]  /*70c0*/  @!P0 BRA `(.L_x_4471) ;  /* 0x0000000000048947 */ /* 0x000fea0003800000 */
[----:B------:R-:W-:-:S04]  /*70d0*/  DEPBAR.LE SB0, 0x0 ;  /* 0x000080000000791a */ /* 0x000fc80000000000 */
.L_x_4471:
[----:B------:R-:W-:Y:S05]  /*70e0*/  BSYNC B1 ;  /* 0x0000000000017941 */ /* 0x000fea0003800000 */
.L_x_4470:
        /* <DEDUP_REMOVED lines=19> */
.L_x_4473:
[----:B------:R-:W-:Y:S05]  /*7220*/  BSYNC B1 ;  /* 0x0000000000017941 */ /* 0x000fea0003800000 */
.L_x_4472:
[----:B------:R-:W-:Y:S02]  /*7230*/  UIADD3 UR6, UR6, 0x2, URZ ;  /* 0x0000000206067890 */ /* 0x000fe4000fffe03f */
[----:B------:R-:W-:Y:S02]  /*7240*/  UIADD3 UR4, UR4, 0x3000, URZ ;  /* 0x0000300004047890 */ /* 0x000fe4000fffe03f */
[----:B------:R-:W-:-:S06]  /*7250*/  UISETP.GE.AND UP0, UPT, UR6, UR11, UPT ;  /* 0x0000000b0600728c */ /* 0x000fcc000bf06270 */
[----:B------:R-:W-:-:S13]  /*7260*/  PLOP3.LUT P1, PT, PT, PT, UP0, 0x80, 0x0 ;  /* 0x000000000000781c */ /* 0x000fda0003f2f008 */
[----:B------:R-:W-:Y:S05]  /*7270*/  @!P1 BRA `(.L_x_4474) ;  /* 0xfffffff4007c9947 */ /* 0x000fea000383ffff */
.L_x_4435:
        /* <DEDUP_REMOVED lines=41> */
.L_x_4477:
[----:B------:R-:W-:Y:S05]  /*7510*/  BSYNC B1 ;  /* 0x0000000000017941 */ /* 0x000fea0003800000 */
.L_x_4476:
[----:B------:R-:W-:Y:S05]  /*7520*/  BRA `(.L_x_4478) ;  /* 0x0000000000047947 */ /* 0x000fea0003800000 */
.L_x_4475:
[----:B------:R-:W-:-:S05]  /*7530*/  UMOV UR4, UR6 ;  /* 0x0000000600047c82 */ /* 0x000fca0008000000 */
.L_x_4478:
        /* <DEDUP_REMOVED lines=11> */
.L_x_4483:
        /* <DEDUP_REMOVED lines=24> */
.L_x_4480:
[----:B------:R-:W-:Y:S05]  /*7770*/  BSYNC B1 ;  /* 0x0000000000017941 */ /* 0x000fea0003800000 */
.L_x_4479:
        /* <DEDUP_REMOVED lines=24> */
.L_x_4482:
[----:B------:R-:W-:Y:S05]  /*7900*/  BSYNC B1 ;  /* 0x0000000000017941 */ /* 0x000fea0003800000 */
.L_x_4481:
[----:B------:R-:W-:Y:S02]  /*7910*/  UIADD3 UR11, UR11, 0x2, URZ ;  /* 0x000000020b0b7890 */ /* 0x000fe4000fffe03f */
[----:B------:R-:W-:Y:S02]  /*7920*/  ULEA UR8, UR18, UR8, 0x1 ;  /* 0x0000000812087291 */ /* 0x000fe4000f8e083f */
[----:B------:R-:W-:Y:S02]  /*7930*/  ULEA UR9, UR18, UR9, 0x1 ;  /* 0x0000000912097291 */ /* 0x000fe4000f8e083f */
[----:B------:R-:W-:-:S13]  /*7940*/  ISETP.NE.AND P0, PT, RZ, UR11, PT ;  /* 0x0000000bff007c0c */ /* 0x000fda000bf05270 */
[----:B------:R-:W-:Y:S05]  /*7950*/  @!P0 BRA `(.L_x_4432) ;  /* 0x0000002400988947 */ /* 0x000fea0003800000 */
[----:B------:R-:W-:Y:S05]  /*7960*/  BRA `(.L_x_4483) ;  /* 0xfffffffc00207947 */ /* 0x000fea000383ffff */
.L_x_4431:
        /* <DEDUP_REMOVED lines=33> */
.L_x_4485:
        /* <DEDUP_REMOVED lines=43> */
.L_x_4524:
        /* <DEDUP_REMOVED lines=15> */
.L_x_4488:
        /* <DEDUP_REMOVED lines=128> */
.L_x_4499:
[----:B--234-:R-:W-:-:S04]  /*8720*/  SHF.L.U32 R21, R11, 0x1f, RZ ;  /* 0x0000001f0b157819 */ /* 0x01cfc800000006ff */
[----:B------:R-:W1:Y:S02]  /*8730*/  SYNCS.PHASECHK.TRANS64.TRYWAIT P1, [R16+URZ+0x26840], R21 ;  /* 0x02684015100075a7 */ /* 0x000e64000802017f */
[----:B-1----:R-:W-:Y:S05]  /*8740*/  @!P1 BRA `(.L_x_4491) ;  /* 0x0000001800f09947 */ /* 0x002fea0003800000 */
.L_x_4525:
[----:B------:R-:W-:Y:S05]  /*8750*/  @P0 BRA `(.L_x_4492) ;  /* 0x0000000000140947 */ /* 0x000fea0003800000 */
[----:B------:R-:W-:Y:S01]  /*8760*/  ISETP.NE.AND P1, PT, R6, RZ, PT ;  /* 0x000000ff0600720c */ /* 0x000fe20003f25270 */
[----:B------:R-:W-:-:S04]  /*8770*/  IMAD.MOV.U32 R3, RZ, RZ, 0x3100 ;  /* 0x00003100ff037424 */ /* 0x000fc800078e00ff */
[----:B------:R3:W-:Y:S08]  /*8780*/  SYNCS.ARRIVE.TRANS64 RZ, [R16+URZ+0x26830], R3 ;  /* 0x0268300310ff79a7 */ /* 0x0007f0000800003f */
[----:B------:R-:W-:Y:S05]  /*8790*/  @!P1 BRA `(.L_x_4492) ;  /* 0x0000000000049947 */ /* 0x000fea0003800000 */
[----:B------:R-:W-:Y:S01]  /*87a0*/  BPT.TRAP 0x1 ;  /* 0x000000040000795c */ /* 0x000fe20000300000 */
.L_x_4492:
        /* <DEDUP_REMOVED lines=43> */
.L_x_4526:
[----:B------:R-:W-:Y:S05]  /*8a60*/  @P0 BRA `(.L_x_4494) ;  /* 0x0000000000140947 */ /* 0x000fea0003800000 */
[----:B------:R-:W-:Y:S01]  /*8a70*/  ISETP.NE.AND P1, PT, R6, RZ, PT ;  /* 0x000000ff0600720c */ /* 0x000fe20003f25270 */
[----:B------:R-:W-:-:S04]  /*8a80*/  IMAD.MOV.U32 R2, RZ, RZ, 0x3100 ;  /* 0x00003100ff027424 */ /* 0x000fc800078e00ff */
[----:B------:R3:W-:Y:S08]  /*8a90*/  SYNCS.ARRIVE.TRANS64 RZ, [R16+URZ+0x26818], R2 ;  /* 0x0268180210ff79a7 */ /* 0x0007f0000800003f */
[----:B------:R-:W-:Y:S05]  /*8aa0*/  @!P1 BRA `(.L_x_4494) ;  /* 0x0000000000049947 */ /* 0x000fea0003800000 */
[----:B------:R-:W-:Y:S01]  /*8ab0*/  BPT.TRAP 0x1 ;  /* 0x000000040000795c */ /* 0x000fe20000300000 */
.L_x_4494:
        /* <DEDUP_REMOVED lines=43> */
.L_x_4527:
[----:B------:R-:W-:Y:S05]  /*8d70*/  @P0 BRA `(.L_x_4496) ;  /* 0x0000000000140947 */ /* 0x000fea0003800000 */
[----:B------:R-:W-:Y:S01]  /*8d80*/  ISETP.NE.AND P1, PT, R6, RZ, PT ;  /* 0x000000ff0600720c */ /* 0x000fe20003f25270 */
[----:B-123--:R-:W-:-:S04]  /*8d90*/  IMAD.MOV.U32 R21, RZ, RZ, 0x3100 ;  /* 0x00003100ff157424 */ /* 0x00efc800078e00ff */
[----:B------:R4:W-:Y:S08]  /*8da0*/  SYNCS.ARRIVE.TRANS64 RZ, [R16+URZ+0x26838], R21 ;  /* 0x0268381510ff79a7 */ /* 0x0009f0000800003f */
[----:B------:R-:W-:Y:S05]  /*8db0*/  @!P1 BRA `(.L_x_4496) ;  /* 0x0000000000049947 */ /* 0x000fea0003800000 */
[----:B------:R-:W-:Y:S01]  /*8dc0*/  BPT.TRAP 0x1 ;  /* 0x000000040000795c */ /* 0x000fe20000300000 */
.L_x_4496:
        /* <DEDUP_REMOVED lines=38> */
.L_x_4529:
[----:B------:R-:W-:Y:S05]  /*9030*/  @P0 BRA `(.L_x_4498) ;  /* 0x0000000000140947 */ /* 0x000fea0003800000 */
[----:B------:R-:W-:Y:S01]  /*9040*/  ISETP.NE.AND P1, PT, R6, RZ, PT ;  /* 0x000000ff0600720c */ /* 0x000fe20003f25270 */
[----:B------:R-:W-:-:S04]  /*9050*/  IMAD.MOV.U32 R5, RZ, RZ, 0x3100 ;  /* 0x00003100ff057424 */ /* 0x000fc800078e00ff */
[----:B------:R1:W-:Y:S08]  /*9060*/  SYNCS.ARRIVE.TRANS64 RZ, [R16+URZ+0x26810], R5 ;  /* 0x0268100510ff79a7 */ /* 0x0003f0000800003f */
[----:B------:R-:W-:Y:S05]  /*9070*/  @!P1 BRA `(.L_x_4498) ;  /* 0x0000000000049947 */ /* 0x000fea0003800000 */
[----:B------:R-:W-:Y:S01]  /*9080*/  BPT.TRAP 0x1 ;  /* 0x000000040000795c */ /* 0x000fe20000300000 */
.L_x_4498:
        /* <DEDUP_REMOVED lines=44> */
.L_x_4490:
[----:B------:R-:W3:Y:S02]  /*9350*/  LDL.LU R4, [R1+0x4] ;  /* 0x0000040001047983 */ /* 0x000ee40000300800 */
[----:B---3--:R-:W-:Y:S02]  /*9360*/  ISETP.NE.AND P1, PT, R4, RZ, PT ;  /* 0x000000ff0400720c */ /* 0x008fe40003f25270 */
[----:B------:R1:W5:Y:S11]  /*9370*/  LDL R4, [R1] ;  /* 0x0000000001047983 */ /* 0x0003760000100800 */
[----:B-1----:R-:W-:Y:S05]  /*9380*/  @!P1 BRA `(.L_x_4489) ;  /* 0x0000000400809947 */ /* 0x002fea0003800000 */
[----:B------:R-:W-:-:S04]  /*9390*/  SHF.L.U32 R13, R11, 0x1f, RZ ;  /* 0x0000001f0b0d7819 */ /* 0x000fc800000006ff */
[----:B------:R-:W1:Y:S02]  /*93a0*/  SYNCS.PHASECHK.TRANS64.TRYWAIT P1, [R16+URZ+0x26840], R13 ;  /* 0x0268400d100075a7 */ /* 0x000e64000802017f */
[----:B-1----:R-:W-:Y:S05]  /*93b0*/  @!P1 BRA `(.L_x_4500) ;  /* 0x0000001000289947 */ /* 0x002fea0003800000 */
.L_x_4530:
[----:B------:R-:W-:Y:S05]  /*93c0*/  @P0 BRA `(.L_x_4501) ;  /* 0x0000000000140947 */ /* 0x000fea0003800000 */
[----:B------:R-:W-:Y:S01]  /*93d0*/  ISETP.NE.AND P1, PT, R6, RZ, PT ;  /* 0x000000ff0600720c */ /* 0x000fe20003f25270 */
[----:B--2---:R-:W-:-:S04]  /*93e0*/  IMAD.MOV.U32 R5, RZ, RZ, 0x3100 ;  /* 0x00003100ff057424 */ /* 0x004fc800078e00ff */
[----:B------:R3:W-:Y:S08]  /*93f0*/  SYNCS.ARRIVE.TRANS64 RZ, [R16+URZ+0x26830], R5 ;  /* 0x0268300510ff79a7 */ /* 0x0007f0000800003f */
[----:B------:R-:W-:Y:S05]  /*9400*/  @!P1 BRA `(.L_x_4501) ;  /* 0x0000000000049947 */ /* 0x000fea0003800000 */
[----:B------:R-:W-:Y:S01]  /*9410*/  BPT.TRAP 0x1 ;  /* 0x000000040000795c */ /* 0x000fe20000300000 */
.L_x_4501:
        /* <DEDUP_REMOVED lines=40> */
.L_x_4531:
[----:B------:R-:W-:Y:S05]  /*96a0*/  @P0 BRA `(.L_x_4503) ;  /* 0x0000000000140947 */ /* 0x000fea0003800000 */
[----:B------:R-:W-:Y:S01]  /*96b0*/  ISETP.NE.AND P0, PT, R6, RZ, PT ;  /* 0x000000ff0600720c */ /* 0x000fe20003f05270 */
[----:B------:R-:W-:-:S04]  /*96c0*/  IMAD.MOV.U32 R5, RZ, RZ, 0x3100 ;  /* 0x00003100ff057424 */ /* 0x000fc800078e00ff */
[----:B------:R3:W-:Y:S08]  /*96d0*/  SYNCS.ARRIVE.TRANS64 RZ, [R16+URZ+0x26818], R5 ;  /* 0x0268180510ff79a7 */ /* 0x0007f0000800003f */
[----:B------:R-:W-:Y:S05]  /*96e0*/  @!P0 BRA `(.L_x_4503) ;  /* 0x0000000000048947 */ /* 0x000fea0003800000 */
[----:B------:R-:W-:Y:S01]  /*96f0*/  BPT.TRAP 0x1 ;  /* 0x000000040000795c */ /* 0x000fe20000300000 */
.L_x_4503:
        /* <DEDUP_REMOVED lines=41> */
.L_x_4489:
[----:B------:R-:W3:Y:S01]  /*9990*/  S2R R0, SR_TID.X ;  /* 0x0000000000007919 */ /* 0x000ee20000002100 */
[----:B------:R-:W-:Y:S01]  /*99a0*/  IMAD R3, R19, 0x8, R16 ;  /* 0x0000000813037824 */ /* 0x000fe200078e0210 */
[----:B---3--:R-:W-:Y:S02]  /*99b0*/  LOP3.LUT R2, R0, 0x7f, RZ, 0xc0, !PT ;  /* 0x0000007f00027812 */ /* 0x008fe400078ec0ff */
[----:B------:R-:W-:Y:S02]  /*99c0*/  SHF.L.U32 R0, R11, 0x1f, RZ ;  /* 0x0000001f0b007819 */ /* 0x000fe400000006ff */
[----:B------:R-:W-:Y:S02]  /*99d0*/  ISETP.NE.AND P1, PT, R2, RZ, PT ;  /* 0x000000ff0200720c */ /* 0x000fe40003f25270 */
[----:B------:R-:W3:Y:S02]  /*99e0*/  SYNCS.PHASECHK.TRANS64.TRYWAIT P0, [R3+URZ+0x26840], R0 ;  /* 0x02684000030075a7 */ /* 0x000ee4000800017f */
[----:B---3--:R-:W-:Y:S09]  /*99f0*/  @!P0 BRA `(.L_x_4504) ;  /* 0x0000000800c08947 */ /* 0x008ff20003800000 */
.L_x_4532:
[----:B------:R-:W-:Y:S05]  /*9a00*/  @P1 BRA `(.L_x_4505) ;  /* 0x0000000000181947 */ /* 0x000fea0003800000 */
[----:B------:R-:W1:Y:S01]  /*9a10*/  S2R R2, SR_TID.X ;  /* 0x0000000000027919 */ /* 0x000e620000002100 */
[----:B---3--:R-:W-:-:S04]  /*9a20*/  IMAD.MOV.U32 R0, RZ, RZ, 0x3100 ;  /* 0x00003100ff007424 */ /* 0x008fc800078e00ff */
[----:B------:R3:W-:Y:S01]  /*9a30*/  SYNCS.ARRIVE.TRANS64 RZ, [R3+URZ+0x26830], R0 ;  /* 0x0268300003ff79a7 */ /* 0x0007e2000800003f */
[----:B-1----:R-:W-:-:S13]  /*9a40*/  LOP3.LUT P0, RZ, R2, 0x1f, RZ, 0xc0, !PT ;  /* 0x0000001f02ff7812 */ /* 0x002fda000780c0ff */
[----:B---3--:R-:W-:Y:S05]  /*9a50*/  @!P0 BRA `(.L_x_4505) ;  /* 0x0000000000048947 */ /* 0x008fea0003800000 */
[----:B------:R-:W-:Y:S01]  /*9a60*/  BPT.TRAP 0x1 ;  /* 0x000000040000795c */ /* 0x000fe20000300000 */
.L_x_4505:
        /* <DEDUP_REMOVED lines=47> */
.L_x_4486:
[----:B------:R-:W-:Y:S05]  /*9d60*/  BSYNC B1 ;  /* 0x0000000000017941 */ /* 0x000fea0003800000 */
.L_x_4484:
[----:B------:R-:W-:-:S03]  /*9d70*/  UMOV UR7, 0xffffffff ;  /* 0xffffffff00077882 */ /* 0x000fc60000000000 */
[----:B------:R-:W-:Y:S05]  /*9d80*/  BRA.DIV UR7, `(.L_x_4506) ;  /* 0x0000000607f07947 */ /* 0x000fea000b800000 */
[----:B------:R-:W-:-:S13]  /*9d90*/  ELECT P6, URZ, PT ;  /* 0x00000000003f782f */ /* 0x000fda00038c0000 */
.L_x_4535:
[----:B------:R-:W-:Y:S05]  /*9da0*/  @!P6 BRA `(.L_x_4432) ;  /* 0x000000000084e947 */ /* 0x000fea0003800000 */
[----:B------:R-:W-:-:S06]  /*9db0*/  ULOP3.LUT UR7, UR38, 0x2, URZ, 0xfc, !UPT ;  /* 0x0000000226077892 */ /* 0x000fcc000f8efc3f */
[----:B------:R-:W-:-:S05]  /*9dc0*/  IMAD.U32 R2, RZ, RZ, UR7 ;  /* 0x00000007ff027e24 */ /* 0x000fca000f8e00ff */
[----:B------:R-:W-:-:S13]  /*9dd0*/  ISETP.NE.AND P2, PT, R2, 0x3, PT ;  /* 0x000000030200780c */ /* 0x000fda0003f45270 */
[----:B------:R-:W-:Y:S05]  /*9de0*/  @!P2 BRA `(.L_x_4507) ;  /* 0x000000000004a947 */ /* 0x000fea0003800000 */
[----:B------:R-:W-:Y:S01]  /*9df0*/  BPT.TRAP 0x1 ;  /* 0x000000040000795c */ /* 0x000fe20000300000 */
.L_x_4507:
        /* <DEDUP_REMOVED lines=15> */
.L_x_4536:
[----:B------:R-:W2:Y:S02]  /*9ef0*/  SYNCS.PHASECHK.TRANS64.TRYWAIT P0, [R3+URZ], R2 ;  /* 0x00000002030075a7 */ /* 0x000ea4000800017f */
[----:B--2---:R-:W-:Y:S05]  /*9f00*/  @!P0 BRA `(.L_x_4509) ;  /* 0x0000000400c48947 */ /* 0x004fea0003800000 */
.L_x_4537:
[----:B------:R-:W-:Y:S05]  /*9f10*/  @!P2 BRA `(.L_x_4510) ;  /* 0x000000000004a947 */ /* 0x000fea0003800000 */
[----:B------:R-:W-:Y:S01]  /*9f20*/  BPT.TRAP 0x1 ;  /* 0x000000040000795c */ /* 0x000fe20000300000 */
.L_x_4510:
[----:B--2---:R-:W-:-:S04]  /*9f30*/  VIADD R3, R7, 0x26840 ;  /* 0x0002684007037836 */ /* 0x004fc80000000000 */
[----:B------:R-:W-:-:S04]  /*9f40*/  IMAD R0, R0, 0x8, R3 ;  /* 0x0000000800007824 */ /* 0x000fc800078e0203 */
[----:B------:R-:W2:Y:S02]  /*9f50*/  SYNCS.PHASECHK.TRANS64.TRYWAIT P0, [R0+URZ], R5 ;  /* 0x00000005000075a7 */ /* 0x000ea4000800017f */
[----:B--2---:R-:W-:Y:S05]  /*9f60*/  @!P0 BRA `(.L_x_4511) ;  /* 0x0000000400c08947 */ /* 0x004fea0003800000 */
.L_x_4538:
[----:B------:R-:W-:-:S07]  /*9f70*/  IMAD R3, R4, 0x8, R3 ;  /* 0x0000000804037824 */ /* 0x000fce00078e0203 */
.L_x_4512:
[----:B---3--:R3:W4:Y:S02]  /*9f80*/  SYNCS.PHASECHK.TRANS64.TRYWAIT P0, [R3+URZ], R2 ;  /* 0x00000002030075a7 */ /* 0x008724000800017f */
[----:B----4-:R-:W-:Y:S05]  /*9f90*/  @!P0 NANOSLEEP.SYNCS 0x989680 ;  /* 0x009896800000895d */ /* 0x010fea0003900000 */
[----:B------:R-:W4:Y:S02]  /*9fa0*/  @!P0 SYNCS.PHASECHK.TRANS64 P0, [R3+URZ], R2 ;  /* 0x00000002030085a7 */ /* 0x000f24000800007f */
[----:B----4-:R-:W-:Y:S05]  /*9fb0*/  @!P0 BRA `(.L_x_4512) ;  /* 0xfffffffc00f08947 */ /* 0x010fea000383ffff */
.L_x_4432:
[----:B------:R-:W-:Y:S05]  /*9fc0*/  BSYNC B0 ;  /* 0x0000000000007941 */ /* 0x000fea0003800000 */
.L_x_4430:
[----:B------:R-:W-:Y:S05]  /*9fd0*/  EXIT ;  /* 0x000000000000794d */ /* 0x000fea0003800000 */
.L_x_4400:
[----:B------:R-:W-:Y:S02]  /*9fe0*/  IMAD.MOV.U32 R13, RZ, RZ, R16 ;  /* 0x000000ffff0d7224 */ /* 0x000fe400078e0010 */
[----:B------:R-:W-:Y:S02]  /*9ff0*/  IMAD.MOV.U32 R12, RZ, RZ, RZ ;  /* 0x000000ffff0c7224 */ /* 0x000fe400078e00ff */
[----:B------:R-:W-:Y:S02]  /*a000*/  IMAD.MOV.U32 R11, RZ, RZ, 0x1f ;  /* 0x0000001fff0b7424 */ /* 0x000fe400078e00ff */
[----:B------:R-:W-:-:S07]  /*a010*/  IMAD.MOV.U32 R15, RZ, RZ, -0x1 ;  /* 0xffffffffff0f7424 */ /* 0x000fce00078e00ff */
[----:B------:R-:W-:Y:S05]  /*a020*/  WARPSYNC.COLLECTIVE R15, `(.L_x_4513) ;  /* 0x000000000f087348 */ /* 0x000fea0003c00000 */
[----:B------:R1:W2:Y:S02]  /*a030*/  SHFL.IDX P6, R14, R13, R12, R11 ;  /* 0x0000000c0d0e7389 */ /* 0x0002a400000c000b */
[----:B-12---:R-:W-:Y:S01]  /*a040*/  ENDCOLLECTIVE ;  /* 0x000000000000791b */ /* 0x006fe20003800000 */
.L_x_4513:
[----:B------:R-:W-:Y:S05]  /*a050*/  BRA `(.L_x_4514) ;  /* 0xffffff7000107947 */ /* 0x000fea000383ffff */
.L_x_4402:
[----:B--2---:R2:W3:Y:S02]  /*a060*/  SYNCS.PHASECHK.TRANS64.TRYWAIT P0, [R18+URZ+0x26800], R5 ;  /* 0x02680005120075a7 */ /* 0x0044e4000800017f */
[----:B---3--:R-:W-:Y:S05]  /*a070*/  @!P0 NANOSLEEP.SYNCS 0x989680 ;  /* 0x009896800000895d */ /* 0x008fea0003900000 */
[----:B------:R-:W3:Y:S02]  /*a080*/  @!P0 SYNCS.PHASECHK.TRANS64 P0, [R18+URZ+0x26800], R5 ;  /* 0x02680005120085a7 */ /* 0x000ee4000800007f */
[----:B---3--:R-:W-:Y:S05]  /*a090*/  @!P0 BRA `(.L_x_4402) ;  /* 0xfffffffc00f08947 */ /* 0x008fea000383ffff */
[----:B------:R-:W-:Y:S05]  /*a0a0*/  BRA `(.L_x_4401) ;  /* 0xffffff7000387947 */ /* 0x000fea000383ffff */
.L_x_4407:
[----:B--2---:R-:W-:-:S04]  /*a0b0*/  IMAD.U32 R7, RZ, RZ, UR6 ;  /* 0x00000006ff077e24 */ /* 0x004fc8000f8e00ff */
[----:B------:R2:W3:Y:S03]  /*a0c0*/  SYNCS.PHASECHK.TRANS64.TRYWAIT P0, [R7+URZ+0x26810], R16 ;  /* 0x02681010070075a7 */ /* 0x0004e6000800017f */
[----:B---3--:R-:W-:Y:S05]  /*a0d0*/  @!P0 NANOSLEEP.SYNCS 0x989680 ;  /* 0x009896800000895d */ /* 0x008fea0003900000 */
[----:B------:R-:W3:Y:S02]  /*a0e0*/  @!P0 SYNCS.PHASECHK.TRANS64 P0, [R7+URZ+0x26810], R16 ;  /* 0x02681010070085a7 */ /* 0x000ee4000800007f */
[----:B---3--:R-:W-:Y:S05]  /*a0f0*/  @!P0 BRA `(.L_x_4407) ;  /* 0xfffffffc00ec8947 */ /* 0x008fea000383ffff */
[----:B------:R-:W-:Y:S05]  /*a100*/  BRA `(.L_x_4406) ;  /* 0xffffff7800987947 */ /* 0x000fea000383ffff */
.L_x_4411:
[----:B------:R-:W-:-:S04]  /*a110*/  IMAD.U32 R121, RZ, RZ, UR6 ;  /* 0x00000006ff797e24 */ /* 0x000fc8000f8e00ff */
[----:B------:R1:W1:Y:S03]  /*a120*/  SYNCS.PHASECHK.TRANS64.TRYWAIT P0, [R121+URZ+0x26830], R16 ;  /* 0x02683010790075a7 */ /* 0x000266000800017f */
[----:B-1----:R-:W-:Y:S05]  /*a130*/  @!P0 NANOSLEEP.SYNCS 0x989680 ;  /* 0x009896800000895d */ /* 0x002fea0003900000 */
[----:B------:R-:W1:Y:S02]  /*a140*/  @!P0 SYNCS.PHASECHK.TRANS64 P0, [R121+URZ+0x26830], R16 ;  /* 0x02683010790085a7 */ /* 0x000e64000800007f */
[----:B-1----:R-:W-:Y:S05]  /*a150*/  @!P0 BRA `(.L_x_4411) ;  /* 0xfffffffc00ec8947 */ /* 0x002fea000383ffff */
[----:B------:R-:W-:Y:S05]  /*a160*/  BRA `(.L_x_4410) ;  /* 0xffffff7c00a07947 */ /* 0x000fea000383ffff */
.L_x_4440:
[----:B------:R-:W-:Y:S01]  /*a170*/  BSSY B1, `(.L_x_4515) ;  /* 0x0000005000017945 */ /* 0x000fe20003800000 */
[----:B------:R-:W-:-:S07]  /*a180*/  IMAD.MOV.U32 R15, RZ, RZ, -0x1 ;  /* 0xffffffffff0f7424 */ /* 0x000fce00078e00ff */
[----:B------:R-:W-:Y:S05]  /*a190*/  WARPSYNC.COLLECTIVE R15, `(.L_x_4516) ;  /* 0x000000000f087348 */ /* 0x000fea0003c00000 */
[----:B------:R-:W-:Y:S01]  /*a1a0*/  NOP ;  /* 0x0000000000007918 */ /* 0x000fe20000000000 */
[----:B------:R-:W-:Y:S01]  /*a1b0*/  ENDCOLLECTIVE ;  /* 0x000000000000791b */ /* 0x000fe20003800000 */
.L_x_4516:
[----:B------:R-:W-:Y:S05]  /*a1c0*/  BSYNC B1 ;  /* 0x0000000000017941 */ /* 0x000fea0003800000 */
.L_x_4515:
[----:B------:R-:W-:Y:S05]  /*a1d0*/  BRA `(.L_x_4517) ;  /* 0xffffffc000547947 */ /* 0x000fea000383ffff */
.L_x_4453:
[----:B------:R-:W-:Y:S01]  /*a1e0*/  BSSY B1, `(.L_x_4518) ;  /* 0x0000005000017945 */ /* 0x000fe20003800000 */
[----:B------:R-:W-:-:S07]  /*a1f0*/  IMAD.MOV.U32 R15, RZ, RZ, -0x1 ;  /* 0xffffffffff0f7424 */ /* 0x000fce00078e00ff */
[----:B------:R-:W-:Y:S05]  /*a200*/  WARPSYNC.COLLECTIVE R15, `(.L_x_4519) ;  /* 0x000000000f087348 */ /* 0x000fea0003c00000 */
[----:B------:R-:W-:Y:S01]  /*a210*/  NOP ;  /* 0x0000000000007918 */ /* 0x000fe20000000000 */
[----:B------:R-:W-:Y:S01]  /*a220*/  ENDCOLLECTIVE ;  /* 0x000000000000791b */ /* 0x000fe20003800000 */
.L_x_4519:
[----:B------:R-:W-:Y:S05]  /*a230*/  BSYNC B1 ;  /* 0x0000000000017941 */ /* 0x000fea0003800000 */
.L_x_4518:
[----:B------:R-:W-:Y:S05]  /*a240*/  BRA `(.L_x_4520) ;  /* 0xffffffc400d87947 */ /* 0x000fea000383ffff */
.L_x_4465:
[----:B------:R-:W-:Y:S01]  /*a250*/  BSSY B1, `(.L_x_4521) ;  /* 0x0000005000017945 */ /* 0x000fe20003800000 */
[----:B------:R-:W-:-:S07]  /*a260*/  IMAD.MOV.U32 R15, RZ, RZ, -0x1 ;  /* 0xffffffffff0f7424 */ /* 0x000fce00078e00ff */
[----:B------:R-:W-:Y:S05]  /*a270*/  WARPSYNC.COLLECTIVE R15, `(.L_x_4522) ;  /* 0x000000000f087348 */ /* 0x000fea0003c00000 */
[----:B------:R-:W-:Y:S01]  /*a280*/  NOP ;  /* 0x0000000000007918 */ /* 0x000fe20000000000 */
[----:B------:R-:W-:Y:S01]  /*a290*/  ENDCOLLECTIVE ;  /* 0x000000000000791b */ /* 0x000fe20003800000 */
.L_x_4522:
[----:B------:R-:W-:Y:S05]  /*a2a0*/  BSYNC B1 ;  /* 0x0000000000017941 */ /* 0x000fea0003800000 */
.L_x_4521:
[----:B------:R-:W-:Y:S05]  /*a2b0*/  BRA `(.L_x_4523) ;  /* 0xffffffc800f87947 */ /* 0x000fea000383ffff */
.L_x_4487:
[----:B-1----:R1:W2:Y:S02]  /*a2c0*/  SYNCS.PHASECHK.TRANS64.TRYWAIT P0, [R16+URZ+0x26820], R3 ;  /* 0x02682003100075a7 */ /* 0x0022a4000800017f */
[----:B--2---:R-:W-:Y:S05]  /*a2d0*/  @!P0 NANOSLEEP.SYNCS 0x989680 ;  /* 0x009896800000895d */ /* 0x004fea0003900000 */
[----:B------:R-:W2:Y:S02]  /*a2e0*/  @!P0 SYNCS.PHASECHK.TRANS64 P0, [R16+URZ+0x26820], R3 ;  /* 0x02682003100085a7 */ /* 0x000ea4000800007f */
[----:B--2---:R-:W-:Y:S05]  /*a2f0*/  @!P0 BRA `(.L_x_4487) ;  /* 0xfffffffc00f08947 */ /* 0x004fea000383ffff */
[----:B------:R-:W-:Y:S05]  /*a300*/  BRA `(.L_x_4524) ;  /* 0xffffffd800c87947 */ /* 0x000fea000383ffff */
.L_x_4491:
[----:B-1----:R1:W3:Y:S02]  /*a310*/  SYNCS.PHASECHK.TRANS64.TRYWAIT P1, [R16+URZ+0x26840], R21 ;  /* 0x02684015100075a7 */ /* 0x0022e4000802017f */
[----:B---3--:R-:W-:Y:S05]  /*a320*/  @!P1 NANOSLEEP.SYNCS 0x989680 ;  /* 0x009896800000995d */ /* 0x008fea0003900000 */
[----:B------:R-:W3:Y:S02]  /*a330*/  @!P1 SYNCS.PHASECHK.TRANS64 P1, [R16+URZ+0x26840], R21 ;  /* 0x02684015100095a7 */ /* 0x000ee4000802007f */
[----:B---3--:R-:W-:Y:S05]  /*a340*/  @!P1 BRA `(.L_x_4491) ;  /* 0xfffffffc00f09947 */ /* 0x008fea000383ffff */
[----:B------:R-:W-:Y:S05]  /*a350*/  BRA `(.L_x_4525) ;  /* 0xffffffe000fc7947 */ /* 0x000fea000383ffff */
.L_x_4493:
[----:B--2---:R2:W3:Y:S02]  /*a360*/  SYNCS.PHASECHK.TRANS64.TRYWAIT P1, [R16+URZ+0x26828], R21 ;  /* 0x02682815100075a7 */ /* 0x0044e4000802017f */
[----:B---3--:R-:W-:Y:S05]  /*a370*/  @!P1 NANOSLEEP.SYNCS 0x989680 ;  /* 0x009896800000995d */ /* 0x008fea0003900000 */
[----:B------:R-:W3:Y:S02]  /*a380*/  @!P1 SYNCS.PHASECHK.TRANS64 P1, [R16+URZ+0x26828], R21 ;  /* 0x02682815100095a7 */ /* 0x000ee4000802007f */
[----:B---3--:R-:W-:Y:S05]  /*a390*/  @!P1 BRA `(.L_x_4493) ;  /* 0xfffffffc00f09947 */ /* 0x008fea000383ffff */
[----:B------:R-:W-:Y:S05]  /*a3a0*/  BRA `(.L_x_4526) ;  /* 0xffffffe400ac7947 */ /* 0x000fea000383ffff */
.L_x_4495:
[----:B---3--:R3:W4:Y:S02]  /*a3b0*/  SYNCS.PHASECHK.TRANS64.TRYWAIT P1, [R16+URZ+0x26848], R21 ;  /* 0x02684815100075a7 */ /* 0x008724000802017f */
[----:B----4-:R-:W-:Y:S05]  /*a3c0*/  @!P1 NANOSLEEP.SYNCS 0x989680 ;  /* 0x009896800000995d */ /* 0x010fea0003900000 */
[----:B------:R-:W4:Y:S02]  /*a3d0*/  @!P1 SYNCS.PHASECHK.TRANS64 P1, [R16+URZ+0x26848], R21 ;  /* 0x02684815100095a7 */ /* 0x000f24000802007f */
[----:B----4-:R-:W-:Y:S05]  /*a3e0*/  @!P1 BRA `(.L_x_4495) ;  /* 0xfffffffc00f09947 */ /* 0x010fea000383ffff */
[----:B------:R-:W-:Y:S05]  /*a3f0*/  BRA `(.L_x_4527) ;  /* 0xffffffe8005c7947 */ /* 0x000fea000383ffff */
.L_x_4497:
[----:B------:R-:W-:-:S07]  /*a400*/  SHF.L.U32 R5, R11, 0x1f, RZ ;  /* 0x0000001f0b057819 */ /* 0x000fce00000006ff */
.L_x_4528:
[----:B------:R1:W1:Y:S02]  /*a410*/  SYNCS.PHASECHK.TRANS64.TRYWAIT P1, [R16+URZ+0x26820], R5 ;  /* 0x02682005100075a7 */ /* 0x000264000802017f */
[----:B-1----:R-:W-:Y:S05]  /*a420*/  @!P1 NANOSLEEP.SYNCS 0x989680 ;  /* 0x009896800000995d */ /* 0x002fea0003900000 */
[----:B------:R-:W1:Y:S02]  /*a430*/  @!P1 SYNCS.PHASECHK.TRANS64 P1, [R16+URZ+0x26820], R5 ;  /* 0x02682005100095a7 */ /* 0x000e64000802007f */
[----:B-1----:R-:W-:Y:S05]  /*a440*/  @!P1 BRA `(.L_x_4528) ;  /* 0xfffffffc00f09947 */ /* 0x002fea000383ffff */
[----:B------:R-:W-:Y:S05]  /*a450*/  BRA `(.L_x_4529) ;  /* 0xffffffe800f47947 */ /* 0x000fea000383ffff */
.L_x_4500:
[----:B-1----:R1:W3:Y:S02]  /*a460*/  SYNCS.PHASECHK.TRANS64.TRYWAIT P1, [R16+URZ+0x26840], R13 ;  /* 0x0268400d100075a7 */ /* 0x0022e4000802017f */
[----:B---3--:R-:W-:Y:S05]  /*a470*/  @!P1 NANOSLEEP.SYNCS 0x989680 ;  /* 0x009896800000995d */ /* 0x008fea0003900000 */
[----:B------:R-:W3:Y:S02]  /*a480*/  @!P1 SYNCS.PHASECHK.TRANS64 P1, [R16+URZ+0x26840], R13 ;  /* 0x0268400d100095a7 */ /* 0x000ee4000802007f */
[----:B---3--:R-:W-:Y:S05]  /*a490*/  @!P1 BRA `(.L_x_4500) ;  /* 0xfffffffc00f09947 */ /* 0x008fea000383ffff */
[----:B------:R-:W-:Y:S05]  /*a4a0*/  BRA `(.L_x_4530) ;  /* 0xffffffec00c47947 */ /* 0x000fea000383ffff */
.L_x_4502:
[----:B--2---:R2:W3:Y:S02]  /*a4b0*/  SYNCS.PHASECHK.TRANS64.TRYWAIT P1, [R16+URZ+0x26828], R13 ;  /* 0x0268280d100075a7 */ /* 0x0044e4000802017f */
[----:B---3--:R-:W-:Y:S05]  /*a4c0*/  @!P1 NANOSLEEP.SYNCS 0x989680 ;  /* 0x009896800000995d */ /* 0x008fea0003900000 */
[----:B------:R-:W3:Y:S02]  /*a4d0*/  @!P1 SYNCS.PHASECHK.TRANS64 P1, [R16+URZ+0x26828], R13 ;  /* 0x0268280d100095a7 */ /* 0x000ee4000802007f */
[----:B---3--:R-:W-:Y:S05]  /*a4e0*/  @!P1 BRA `(.L_x_4502) ;  /* 0xfffffffc00f09947 */ /* 0x008fea000383ffff */
[----:B------:R-:W-:Y:S05]  /*a4f0*/  BRA `(.L_x_4531) ;  /* 0xfffffff000687947 */ /* 0x000fea000383ffff */
.L_x_4504:
[----:B---3--:R3:W1:Y:S02]  /*a500*/  SYNCS.PHASECHK.TRANS64.TRYWAIT P0, [R3+URZ+0x26840], R0 ;  /* 0x02684000030075a7 */ /* 0x008664000800017f */
[----:B-1----:R-:W-:Y:S05]  /*a510*/  @!P0 NANOSLEEP.SYNCS 0x989680 ;  /* 0x009896800000895d */ /* 0x002fea0003900000 */
[----:B------:R-:W1:Y:S02]  /*a520*/  @!P0 SYNCS.PHASECHK.TRANS64 P0, [R3+URZ+0x26840], R0 ;  /* 0x02684000030085a7 */ /* 0x000e64000800007f */
[----:B-1----:R-:W-:Y:S05]  /*a530*/  @!P0 BRA `(.L_x_4504) ;  /* 0xfffffffc00f08947 */ /* 0x002fea000383ffff */
[----:B------:R-:W-:Y:S05]  /*a540*/  BRA `(.L_x_4532) ;  /* 0xfffffff4002c7947 */ /* 0x000fea000383ffff */
.L_x_4506:
[----:B------:R-:W-:Y:S01]  /*a550*/  BSSY B1, `(.L_x_4533) ;  /* 0x0000006000017945 */ /* 0x000fe20003800000 */
[----:B------:R-:W-:-:S07]  /*a560*/  IMAD.MOV.U32 R15, RZ, RZ, -0x1 ;  /* 0xffffffffff0f7424 */ /* 0x000fce00078e00ff */
[----:B------:R-:W-:Y:S05]  /*a570*/  WARPSYNC.COLLECTIVE R15, `(.L_x_4534) ;  /* 0x000000000f0c7348 */ /* 0x000fea0003c00000 */
[----:B------:R-:W-:Y:S02]  /*a580*/  ELECT P6, UR62, PT ;  /* 0x00000000003e782f */ /* 0x000fe400038c0000 */
[----:B------:R-:W-:Y:S01]  /*a590*/  MOV R14, UR62 ;  /* 0x0000003e000e7c02 */ /* 0x000fe20008000f00 */
[----:B------:R-:W-:Y:S10]  /*a5a0*/  ENDCOLLECTIVE ;  /* 0x000000000000791b */ /* 0x000ff40003800000 */
.L_x_4534:
[----:B------:R-:W-:Y:S05]  /*a5b0*/  BSYNC B1 ;  /* 0x0000000000017941 */ /* 0x000fea0003800000 */
.L_x_4533:
[----:B------:R-:W-:Y:S05]  /*a5c0*/  BRA `(.L_x_4535) ;  /* 0xfffffff400f47947 */ /* 0x000fea000383ffff */
.L_x_4508:
[----:B-1----:R1:W2:Y:S02]  /*a5d0*/  SYNCS.PHASECHK.TRANS64.TRYWAIT P0, [R6+URZ], R5 ;  /* 0x00000005060075a7 */ /* 0x0022a4000800017f */
[----:B--2---:R-:W-:Y:S05]  /*a5e0*/  @!P0 NANOSLEEP.SYNCS 0x989680 ;  /* 0x009896800000895d */ /* 0x004fea0003900000 */
[----:B------:R-:W2:Y:S02]  /*a5f0*/  @!P0 SYNCS.PHASECHK.TRANS64 P0, [R6+URZ], R5 ;  /* 0x00000005060085a7 */ /* 0x000ea4000800007f */
[----:B--2---:R-:W-:Y:S05]  /*a600*/  @!P0 BRA `(.L_x_4508) ;  /* 0xfffffffc00f08947 */ /* 0x004fea000383ffff */
[----:B------:R-:W-:Y:S05]  /*a610*/  BRA `(.L_x_4536) ;  /* 0xfffffff800347947 */ /* 0x000fea000383ffff */
.L_x_4509:
[----:B--2---:R2:W3:Y:S02]  /*a620*/  SYNCS.PHASECHK.TRANS64.TRYWAIT P0, [R3+URZ], R2 ;  /* 0x00000002030075a7 */ /* 0x0044e4000800017f */
[----:B---3--:R-:W-:Y:S05]  /*a630*/  @!P0 NANOSLEEP.SYNCS 0x989680 ;  /* 0x009896800000895d */ /* 0x008fea0003900000 */
[----:B------:R-:W3:Y:S02]  /*a640*/  @!P0 SYNCS.PHASECHK.TRANS64 P0, [R3+URZ], R2 ;  /* 0x00000002030085a7 */ /* 0x000ee4000800007f */
[----:B---3--:R-:W-:Y:S05]  /*a650*/  @!P0 BRA `(.L_x_4509) ;  /* 0xfffffffc00f08947 */ /* 0x008fea000383ffff */
[----:B------:R-:W-:Y:S05]  /*a660*/  BRA `(.L_x_4537) ;  /* 0xfffffff800287947 */ /* 0x000fea000383ffff */
.L_x_4511:
[----:B--2---:R2:W3:Y:S02]  /*a670*/  SYNCS.PHASECHK.TRANS64.TRYWAIT P0, [R0+URZ], R5 ;  /* 0x00000005000075a7 */ /* 0x0044e4000800017f */
[----:B---3--:R-:W-:Y:S05]  /*a680*/  @!P0 NANOSLEEP.SYNCS 0x989680 ;  /* 0x009896800000895d */ /* 0x008fea0003900000 */
[----:B------:R-:W3:Y:S02]  /*a690*/  @!P0 SYNCS.PHASECHK.TRANS64 P0, [R0+URZ], R5 ;  /* 0x00000005000085a7 */ /* 0x000ee4000800007f */
[----:B---3--:R-:W-:Y:S05]  /*a6a0*/  @!P0 BRA `(.L_x_4511) ;  /* 0xfffffffc00f08947 */ /* 0x008fea000383ffff */
[----:B------:R-:W-:Y:S05]  /*a6b0*/  BRA `(.L_x_4538) ;  /* 0xfffffff8002c7947 */ /* 0x000fea000383ffff */
.L_x_4539:
        /* <DEDUP_REMOVED lines=12> */
.L_x_6586:


//--------------------- .text._ZN7cutlass13device_kernelIN5flash11enable_sm90INS1_16FlashAttnBwdSm90INS1_25CollectiveMainloopBwdSm90ILi2ELi2ELi2EN4cute5tupleIJNS5_1CILi1EEES8_S8_EEENS6_IJNS7_ILi64EEENS7_ILi128EEENS7_ILi96EEEEEENS_6half_tEfNS_4arch4Sm90ELb0ELb1ELb0ELb0ELb0ELb1ELb0ELb0ELi2ELi1ELi2ELi1ELb1EEENS1_24CollectiveEpilogueBwdGQAISD_fSG_Li256ELb0ELb0EEENS1_19SingleTileSchedulerILb0ELb0ELb0ELi128EEEEEEEEEvNT_6ParamsE --------------------------
	.section	.text._ZN7cutlass13device_kernelIN5flash11enable_sm90INS1_16FlashAttnBwdSm90INS1_25CollectiveMainloopBwdSm90ILi2ELi2ELi2EN4cute5tupleIJNS5_1CILi1EEES8_S8_EEENS6_IJNS7_ILi64EEENS7_ILi128EEENS7_ILi96EEEEEENS_6half_tEfNS_4arch4Sm90ELb0ELb1ELb0ELb0ELb0ELb1ELb0ELb0ELi2ELi1ELi2ELi1ELb1EEENS1_24CollectiveEpilogueBwdGQAISD_fSG_Li256ELb0ELb0EEENS1_19SingleTileSchedulerILb0ELb0ELb0ELi128EEEEEEEEEvNT_6ParamsE,"ax",@progbits
	.align	128
.text._ZN7cutlass13device_kernelIN5flash11enable_sm90INS1_16FlashAttnBwdSm90INS1_25CollectiveMainloopBwdSm90ILi2ELi2ELi2EN4cute5tupleIJNS5_1CILi1EEES8_S8_EEENS6_IJNS7_ILi64EEENS7_ILi128EEENS7_ILi96EEEEEENS_6half_tEfNS_4arch4Sm90ELb0ELb1ELb0ELb0ELb0ELb1ELb0ELb0ELi2ELi1ELi2ELi1ELb1EEENS1_24CollectiveEpilogueBwdGQAISD_fSG_Li256ELb0ELb0EEENS1_19SingleTileSchedulerILb0ELb0ELb0ELi128EEEEEEEEEvNT_6ParamsE:
        .type           _ZN7cutlass13device_kernelIN5flash11enable_sm90INS1_16FlashAttnBwdSm90INS1_25CollectiveMainloopBwdSm90ILi2ELi2ELi2EN4cute5tupleIJNS5_1CILi1EEES8_S8_EEENS6_IJNS7_ILi64EEENS7_ILi128EEENS7_ILi96EEEEEENS_6half_tEfNS_4arch4Sm90ELb0ELb1ELb0ELb0ELb0ELb1ELb0ELb0ELi2ELi1ELi2ELi1ELb1EEENS1_24CollectiveEpilogueBwdGQAISD_fSG_Li256ELb0ELb0EEENS1_19SingleTileSchedulerILb0ELb0ELb0ELi128EEEEEEEEEvNT_6ParamsE,@function
        .size           _ZN7cutlass13device_kernelIN5flash11enable_sm90INS1_16FlashAttnBwdSm90INS1_25CollectiveMainloopBwdSm90ILi2ELi2ELi2EN4cute5tupleIJNS5_1CILi1EEES8_S8_EEENS6_IJNS7_ILi64EEENS7_ILi128EEENS7_ILi96EEEEEENS_6half_tEfNS_4arch4Sm90ELb0ELb1ELb0ELb0ELb0ELb1ELb0ELb0ELi2ELi1ELi2ELi1ELb1EEENS1_24CollectiveEpilogueBwdGQAISD_fSG_Li256ELb0ELb0EEENS1_19SingleTileSchedulerILb0ELb0ELb0ELi128EEEEEEEEEvNT_6ParamsE,(.L_x_6587 - _ZN7cutlass13device_kernelIN5flash11enable_sm90INS1_16FlashAttnBwdSm90INS1_25CollectiveMainloopBwdSm90ILi2ELi2ELi2EN4cute5tupleIJNS5_1CILi1EEES8_S8_EEENS6_IJNS7_ILi64EEENS7_ILi128EEENS7_ILi96EEEEEENS_6half_tEfNS_4arch4Sm90ELb0ELb1ELb0ELb0ELb0ELb1ELb0ELb0ELi2ELi1ELi2ELi1ELb1EEENS1_24CollectiveEpilogueBwdGQAISD_fSG_Li256ELb0ELb0EEENS1_19SingleTileSchedulerILb0ELb0ELb0ELi128EEEEEEEEEvNT_6ParamsE)
        .other          _ZN7cutlass13device_kernelIN5flash11enable_sm90INS1_16FlashAttnBwdSm90INS1_25CollectiveMainloopBwdSm90ILi2ELi2ELi2EN4cute5tupleIJNS5_1CILi1EEES8_S8_EEENS6_IJNS7_ILi64EEENS7_ILi128EEENS7_ILi96EEEEEENS_6half_tEfNS_4arch4Sm90ELb0ELb1ELb0ELb0ELb0ELb1ELb0ELb0ELi2ELi1ELi2ELi1ELb1EEENS1_24CollectiveEpilogueBwdGQAISD_fSG_Li256ELb0ELb0EEENS1_19SingleTileSchedulerILb0ELb0ELb0ELi128EEEEEEEEEvNT_6ParamsE,@"STO_CUDA_ENTRY STV_DEFAULT"
_ZN7cutlass13device_kernelIN5flash11enable_sm90INS1_16FlashAttnBwdSm90INS1_25CollectiveMainloopBwdSm90ILi2ELi2ELi2EN4cute5tupleIJNS5_1CILi1EEES8_S8_EEENS6_IJNS7_ILi64EEENS7_ILi128EEENS7_ILi96EEEEEENS_6half_tEfNS_4arch4Sm90ELb0ELb1ELb0ELb0ELb0ELb1ELb0ELb0ELi2ELi1ELi2ELi1ELb1EEENS1_24CollectiveEpilogueBwdGQAISD_fSG_Li256ELb0ELb0EEENS1_19SingleTileSchedulerILb0ELb0ELb0ELi128EEEEEEEEEvNT_6ParamsE:
        /* <DEDUP_REMOVED lines=24> */
.L_x_4541:
[----:B------:R-:W-:Y:S05]  /*0180*/  BSYNC B0 ;  /* 0x0000000000007941 */ /* 0x000fea0003800000 */
.L_x_4540:
        /* <DEDUP_REMOVED lines=37> */
.L_x_4542:
        /* <DEDUP_REMOVED lines=22> */
.L_x_4543:
[----:B------:R-:W-:Y:S01]  /*0540*/  PLOP3.LUT P0, PT, PT, PT, UP0, 0x80, 0x0 ;  /* 0x000000000000781c */ /* 0x000fe20003f0f008 */
[----:B------:R-:W-:Y:S01]  /*0550*/  NOP ;  /* 0x0000000000007918 */ /* 0x000fe20000000000 */
[----:B------:R-:W-:Y:S01]  /*0560*/  BSSY B6, `(.L_x_4544) ;  /* 0x00007c5000067945 */ /* 0x000fe20003800000 */
[----:B-12-4-:R-:W-:Y:S10]  /*0570*/  BAR.SYNC.DEFER_BLOCKING 0x0 ;  /* 0x0000000000007b1d */ /* 0x016ff40000010000 */
[----:B------:R-:W-:Y:S05]  /*0580*/  @!P0 BRA `(.L_x_4545) ;  /* 0x00000048003c8947 */ /* 0x000fea0003800000 */
.L_x_4546:
        /* <DEDUP_REMOVED lines=85> */
.L_x_4548:
        /* <DEDUP_REMOVED lines=28> */
.L_x_4551:
        /* <DEDUP_REMOVED lines=15> */
.L_x_4550:
        /* <DEDUP_REMOVED lines=22> */
.L_x_4553:
        /* <DEDUP_REMOVED lines=15> */
.L_x_4552:
[----:B------:R-:W-:Y:S01]  /*0fe0*/  SHF.R.S32.HI R25, RZ, 0x1f, R22 ;  /* 0x0000001fff197819 */ /* 0x000fe20000011416 */
[----:B------:R-:W-:-:S03]  /*0ff0*/  UMOV UR4, 0xffffffff ;  /* 0xffffffff00047882 */ /* 0x000fc60000000000 */
[----:B------:R-:W-:-:S04]  /*1000*/  LEA.HI R0, R25, R22, RZ, 0x7 ;  /* 0x0000001619007211 */ /* 0x000fc800078f38ff */
[----:B------:R-:W-:Y:S01]  /*1010*/  SHF.R.S32.HI R16, RZ, 0x7, R0 ;  /* 0x00000007ff107819 */ /* 0x000fe20000011400 */
[----:B------:R-:W-:Y:S06]  /*1020*/  BRA.DIV UR4, `(.L_x_4554) ;  /* 0x0000007204687947 */ /* 0x000fec000b800000 */
[----:B------:R1:W2:Y:S02]  /*1030*/  SHFL.IDX PT, R14, R16, RZ, 0x1f ;  /* 0x00001fff100e7589 */ /* 0x0002a400000e0000 */
.L_x_4626:
        /* <DEDUP_REMOVED lines=15> */
.L_x_4555:
        /* <DEDUP_REMOVED lines=19> */
.L_x_4557:
        /* <DEDUP_REMOVED lines=125> */
.L_x_4568:
[----:B------:R-:W-:-:S06]  /*1a30*/  UISETP.NE.AND UP0, UPT, UR16, 0x3, UPT ;  /* 0x000000031000788c */ /* 0x000fcc000bf05270 */
[----:B------:R-:W-:-:S13]  /*1a40*/  PLOP3.LUT P6, PT, PT, PT, UP0, 0x80, 0x0 ;  /* 0x000000000000781c */ /* 0x000fda0003fcf008 */
[----:B-1----:R-:W-:Y:S05]  /*1a50*/  @!P6 BRA `(.L_x_4558) ;  /* 0x000000000004e947 */ /* 0x002fea0003800000 */
[----:B------:R-:W-:Y:S01]  /*1a60*/  BPT.TRAP 0x1 ;  /* 0x000000040000795c */ /* 0x000fe20000300000 */
.L_x_4558:
[----:B------:R-:W-:Y:S01]  /*1a70*/  R2UR UR6, R18 ;  /* 0x00000000120672ca */ /* 0x000fe200000e0000 */
[----:B------:R-:W-:-:S05]  /*1a80*/  IMAD.U32 R16, RZ, RZ, UR4 ;  /* 0x00000004ff107e24 */ /* 0x000fca000f8e00ff */
[----:B------:R-:W-:-:S07]  /*1a90*/  SHF.L.U32 R16, R16, 0x1f, RZ ;  /* 0x0000001f10107819 */ /* 0x000fce00000006ff */
[----:B------:R-:W-:-:S09]  /*1aa0*/  ULEA UR6, UR5, UR6, 0x3 ;  /* 0x0000000605067291 */ /* 0x000fd2000f8e183f */
[----:B------:R1:W2:Y:S01]  /*1ab0*/  SYNCS.PHASECHK.TRANS64.TRYWAIT P0, [UR6+0x26810], R16 ;  /* 0x02681010ff0075a7 */ /* 0x0002a20008000146 */
[----:B------:R-:W-:Y:S05]  /*1ac0*/  @!P6 BRA `(.L_x_4559) ;  /* 0x000000000004e947 */ /* 0x000fea0003800000 */
[----:B------:R-:W-:Y:S01]  /*1ad0*/  BPT.TRAP 0x1 ;  /* 0x000000040000795c */ /* 0x000fe20000300000 */
.L_x_4559:
[----:B--2---:R-:W-:Y:S05]  /*1ae0*/  @P0 BRA `(.L_x_4560) ;  /* 0x0000000000080947 */ /* 0x004fea0003800000 */
[----:B------:R-:W2:Y:S02]  /*1af0*/  SYNCS.PHASECHK.TRANS64.TRYWAIT P0, [UR6+0x26810], R16 ;  /* 0x02681010ff0075a7 */ /* 0x000ea40008000146 */
[----:B--2---:R-:W-:Y:S05]  /*1b00*/  @!P0 BRA `(.L_x_4561) ;  /* 0x0000006400e48947 */ /* 0x004fea0003800000 */
.L_x_4560:
        /* <DEDUP_REMOVED lines=66> */
.L_x_4562:
[----:B------:R1:W1:Y:S01]  /*1f30*/  SYNCS.PHASECHK.TRANS64.TRYWAIT P0, [UR6+0x26830], R16 ;  /* 0x02683010ff0075a7 */ /* 0x0002620008000146 */
[----:B------:R-:W-:Y:S05]  /*1f40*/  @!P6 BRA `(.L_x_4563) ;  /* 0x000000000004e947 */ /* 0x000fea0003800000 */
[----:B------:R-:W-:Y:S01]  /*1f50*/  BPT.TRAP 0x1 ;  /* 0x000000040000795c */ /* 0x000fe20000300000 */
.L_x_4563:
[----:B-1----:R-:W-:Y:S05]  /*1f60*/  @P0 BRA `(.L_x_4564) ;  /* 0x0000000000080947 */ /* 0x002fea0003800000 */
[----:B------:R-:W1:Y:S02]  /*1f70*/  SYNCS.PHASECHK.TRANS64.TRYWAIT P0, [UR6+0x26830], R16 ;  /* 0x02683010ff0075a7 */ /* 0x000e640008000146 */
[----:B-1----:R-:W-:Y:S05]  /*1f80*/  @!P0 BRA `(.L_x_4565) ;  /* 0x0000006000dc8947 */ /* 0x002fea0003800000 */
.L_x_4564:
        /* <DEDUP_REMOVED lines=520> */
.L_x_4566:
        /* <DEDUP_REMOVED lines=44> */
.L_x_4567:
        /* <DEDUP_REMOVED lines=62> */
.L_x_4549:
        /* <DEDUP_REMOVED lines=81> */
.L_x_4571:
[----:B------:R-:W-:Y:S01]  /*4bc0*/  @P0 ELECT P1, URZ, PT ;  /* 0x00000000003f082f */ /* 0x000fe20003820000 */
[----:B------:R2:W-:-:S12]  /*4bd0*/  UBLKRED.G.S.ADD.F32.RN [UR6], [UR4], UR5, desc[UR8] ;  /* 0x00000806040073bb */ /* 0x0005d800080a1405 */
[----:B------:R-:W-:Y:S02]  /*4be0*/  @P1 PLOP3.LUT P0, PT, P1, PT, PT, 0x8, 0x0 ;  /* 0x000000000000181c */ /* 0x000fe40000f0e170 */
[----:B------:R-:W-:-:S11]  /*4bf0*/  PLOP3.LUT P1, PT, PT, PT, PT, 0x8, 0x0 ;  /* 0x000000000000781c */ /* 0x000fd60003f2e170 */
[----:B--2---:R-:W-:Y:S05]  /*4c00*/  @P0 BRA.U.ANY `(.L_x_4571) ;  /* 0xfffffffd00ec0947 */ /* 0x004fea000393ffff */
[----:B------:R0:W-:Y:S01]  /*4c10*/  UTMACMDFLUSH ;  /* 0x00000000000079b7 */ /* 0x0001e20000000000 */
[----:B------:R-:W-:-:S04]  /*4c20*/  DEPBAR.LE SB0, 0x0 ;  /* 0x000080000000791a */ /* 0x000fc80000000000 */
.L_x_4570:
[----:B------:R-:W-:Y:S05]  /*4c30*/  BSYNC B0 ;  /* 0x0000000000007941 */ /* 0x000fea0003800000 */
.L_x_4569:
        /* <DEDUP_REMOVED lines=28> */
.L_x_4572:
        /* <DEDUP_REMOVED lines=8> */
.L_x_4545:
        /* <DEDUP_REMOVED lines=40> */
.L_x_4574:
        /* <DEDUP_REMOVED lines=39> */
.L_x_4577:
[----:B------:R-:W-:Y:S05]  /*5370*/  BSYNC B0 ;  /* 0x0000000000007941 */ /* 0x000fea0003800000 */
.L_x_4576:
        /* <DEDUP_REMOVED lines=19> */
.L_x_4579:
[----:B------:R-:W-:Y:S05]  /*54b0*/  BSYNC B0 ;  /* 0x0000000000007941 */ /* 0x000fea0003800000 */
.L_x_4578:
[----:B------:R-:W-:Y:S06]  /*54c0*/  BAR.ARV 0xa, 0xa0 ;  /* 0x0282800000007b1d */ /* 0x000fec0000002000 */
[----:B------:R-:W-:Y:S04]  /*54d0*/  BSSY B0, `(.L_x_4580) ;  /* 0x0000003000007945 */ /* 0x000fe80003800000 */
[----:B------:R-:W-:Y:S05]  /*54e0*/  @!P0 BRA `(.L_x_4581) ;  /* 0x0000000000048947 */ /* 0x000fea0003800000 */
[----:B------:R-:W-:-:S04]  /*54f0*/  DEPBAR.LE SB0, 0x0 ;  /* 0x000080000000791a */ /* 0x000fc80000000000 */
.L_x_4581:
[----:B------:R-:W-:Y:S05]  /*5500*/  BSYNC B0 ;  /* 0x0000000000007941 */ /* 0x000fea0003800000 */
.L_x_4580:
[----:B------:R-:W-:Y:S06]  /*5510*/  BAR.ARV 0xb, 0xa0 ;  /* 0x02c2800000007b1d */ /* 0x000fec0000002000 */
[----:B------:R-:W-:Y:S01]  /*5520*/  UIADD3 UR12, UR5, 0x1, URZ ;  /* 0x00000001050c7890 */ /* 0x000fe2000fffe03f */
[----:B------:R-:W-:Y:S11]  /*5530*/  BRA `(.L_x_4582) ;  /* 0x0000000000047947 */ /* 0x000ff60003800000 */
.L_x_4575:
[----:B------:R-:W-:-:S05]  /*5540*/  UMOV UR12, UR5 ;  /* 0x00000005000c7c82 */ /* 0x000fca0008000000 */
.L_x_4582:
        /* <DEDUP_REMOVED lines=17> */
.L_x_4595:
        /* <DEDUP_REMOVED lines=20> */
.L_x_4584:
[----:B------:R-:W-:Y:S05]  /*57a0*/  BSYNC B0 ;  /* 0x0000000000007941 */ /* 0x000fea0003800000 */
.L_x_4583:
        /* <DEDUP_REMOVED lines=13> */
.L_x_4586:
[----:B------:R-:W-:Y:S05]  /*5880*/  BSYNC B0 ;  /* 0x0000000000007941 */ /* 0x000fea0003800000 */
.L_x_4585:
[----:B------:R-:W-:Y:S06]  /*5890*/  BAR.ARV 0xa, 0xa0 ;  /* 0x0282800000007b1d */ /* 0x000fec0000002000 */
[----:B------:R-:W-:Y:S04]  /*58a0*/  BSSY B0, `(.L_x_4587) ;  /* 0x0000003000007945 */ /* 0x000fe80003800000 */
[----:B------:R-:W-:Y:S05]  /*58b0*/  @!P0 BRA `(.L_x_4588) ;  /* 0x0000000000048947 */ /* 0x000fea0003800000 */
[----:B------:R-:W-:-:S04]  /*58c0*/  DEPBAR.LE SB0, 0x0 ;  /* 0x000080000000791a */ /* 0x000fc80000000000 */
.L_x_4588:
[----:B------:R-:W-:Y:S05]  /*58d0*/  BSYNC B0 ;  /* 0x0000000000007941 */ /* 0x000fea0003800000 */
.L_x_4587:
        /* <DEDUP_REMOVED lines=13> */
.L_x_4590:
[----:B------:R-:W-:Y:S05]  /*59b0*/  BSYNC B0 ;  /* 0x0000000000007941 */ /* 0x000fea0003800000 */
.L_x_4589:
        /* <DEDUP_REMOVED lines=13> */
.L_x_4592:
[----:B------:R-:W-:Y:S05]  /*5a90*/  BSYNC B0 ;  /* 0x0000000000007941 */ /* 0x000fea0003800000 */
.L_x_4591:
[----:B------:R-:W-:Y:S01]  /*5aa0*/  UIADD3 UR12, UR12, 0x2, URZ ;  /* 0x000000020c0c7890 */ /* 0x000fe2000fffe03f */
[----:B------:R-:W-:Y:S06]  /*5ab0*/  BAR.ARV 0xa, 0xa0 ;  /* 0x0282800000007b1d */ /* 0x000fec0000002000 */
[----:B------:R-:W-:Y:S01]  /*5ac0*/  UISETP.GE.AND UP0, UPT, UR12, UR8, UPT ;  /* 0x000000080c00728c */ /* 0x000fe2000bf06270 */
[----:B------:R-:W-:Y:S04]  /*5ad0*/  BSSY B0, `(.L_x_4593) ;  /* 0x0000003000007945 */ /* 0x000fe80003800000 */
[----:B------:R-:W-:Y:S06]  /*5ae0*/  @!P0 BRA `(.L_x_4594) ;  /* 0x0000000000048947 */ /* 0x000fec0003800000 */
[----:B------:R-:W-:-:S04]  /*5af0*/  DEPBAR.LE SB0, 0x0 ;  /* 0x000080000000791a */ /* 0x000fc80000000000 */
.L_x_4594:
[----:B------:R-:W-:Y:S05]  /*5b00*/  BSYNC B0 ;  /* 0x0000000000007941 */ /* 0x000fea0003800000 */
.L_x_4593:
[----:B------:R-:W-:Y:S06]  /*5b10*/  BAR.ARV 0xb, 0xa0 ;  /* 0x02c2800000007b1d */ /* 0x000fec0000002000 */
[----:B------:R-:W-:Y:S01]  /*5b20*/  PLOP3.LUT P1, PT, PT, PT, UP0, 0x80, 0x0 ;  /* 0x000000000000781c */ /* 0x000fe20003f2f008 */
[----:B------:R-:W-:Y:S02]  /*5b30*/  UIADD3 UR20, UR20, 0x3000, URZ ;  /* 0x0000300014147890 */ /* 0x000fe4000fffe03f */
[----:B------:R-:W-:-:S10]  /*5b40*/  UIADD3 UR4, UR4, 0x3000, URZ ;  /* 0x0000300004047890 */ /* 0x000fd4000fffe03f */
[----:B------:R-:W-:Y:S05]  /*5b50*/  @!P1 BRA `(.L_x_4595) ;  /* 0xfffffff800c09947 */ /* 0x000fea000383ffff */
[----:B------:R-:W-:Y:S05]  /*5b60*/  BRA `(.L_x_4547) ;  /* 0x0000002400907947 */ /* 0x000fea0003800000 */
.L_x_4573:
        /* <DEDUP_REMOVED lines=33> */
.L_x_4597:
        /* <DEDUP_REMOVED lines=43> */
.L_x_4627:
        /* <DEDUP_REMOVED lines=15> */
.L_x_4600:
        /* <DEDUP_REMOVED lines=127> */
.L_x_4611:
[----:B--234-:R-:W-:-:S04]  /*6910*/  SHF.L.U32 R21, R11, 0x1f, RZ ;  /* 0x0000001f0b157819 */ /* 0x01cfc800000006ff */
[----:B------:R-:W1:Y:S02]  /*6920*/  SYNCS.PHASECHK.TRANS64.TRYWAIT P1, [R16+URZ+0x26840], R21 ;  /* 0x02684015100075a7 */ /* 0x000e64000802017f */
[----:B-1----:R-:W-:Y:S05]  /*6930*/  @!P1 BRA `(.L_x_4603) ;  /* 0x00000018009c9947 */ /* 0x002fea0003800000 */
.L_x_4628:
[----:B------:R-:W-:Y:S05]  /*6940*/  @P0 BRA `(.L_x_4604) ;  /* 0x0000000000140947 */ /* 0x000fea0003800000 */
[----:B------:R-:W-:Y:S01]  /*6950*/  ISETP.NE.AND P1, PT, R6, RZ, PT ;  /* 0x000000ff0600720c */ /* 0x000fe20003f25270 */
[----:B------:R-:W-:-:S04]  /*6960*/  IMAD.MOV.U32 R3, RZ, RZ, 0x3100 ;  /* 0x00003100ff037424 */ /* 0x000fc800078e00ff */
[----:B------:R3:W-:Y:S08]  /*6970*/  SYNCS.ARRIVE.TRANS64 RZ, [R16+URZ+0x26830], R3 ;  /* 0x0268300310ff79a7 */ /* 0x0007f0000800003f */
[----:B------:R-:W-:Y:S05]  /*6980*/  @!P1 BRA `(.L_x_4604) ;  /* 0x0000000000049947 */ /* 0x000fea0003800000 */
[----:B------:R-:W-:Y:S01]  /*6990*/  BPT.TRAP 0x1 ;  /* 0x000000040000795c */ /* 0x000fe20000300000 */
.L_x_4604:
        /* <DEDUP_REMOVED lines=43> */
.L_x_4629:
[----:B------:R-:W-:Y:S05]  /*6c50*/  @P0 BRA `(.L_x_4606) ;  /* 0x0000000000140947 */ /* 0x000fea0003800000 */
[----:B------:R-:W-:Y:S01]  /*6c60*/  ISETP.NE.AND P1, PT, R6, RZ, PT ;  /* 0x000000ff0600720c */ /* 0x000fe20003f25270 */
[----:B------:R-:W-:-:S04]  /*6c70*/  IMAD.MOV.U32 R2, RZ, RZ, 0x3100 ;  /* 0x00003100ff027424 */ /* 0x000fc800078e00ff */
[----:B------:R3:W-:Y:S08]  /*6c80*/  SYNCS.ARRIVE.TRANS64 RZ, [R16+URZ+0x26818], R2 ;  /* 0x0268180210ff79a7 */ /* 0x0007f0000800003f */
[----:B------:R-:W-:Y:S05]  /*6c90*/  @!P1 BRA `(.L_x_4606) ;  /* 0x0000000000049947 */ /* 0x000fea0003800000 */
[----:B------:R-:W-:Y:S01]  /*6ca0*/  BPT.TRAP 0x1 ;  /* 0x000000040000795c */ /* 0x000fe20000300000 */
.L_x_4606:
        /* <DEDUP_REMOVED lines=43> */
.L_x_4630:
[----:B------:R-:W-:Y:S05]  /*6f60*/  @P0 BRA `(.L_x_4608) ;  /* 0x0000000000140947 */ /* 0x000fea0003800000 */
[----:B------:R-:W-:Y:S01]  /*6f70*/  ISETP.NE.AND P1, PT, R6, RZ, PT ;  /* 0x000000ff0600720c */ /* 0x000fe20003f25270 */
[----:B-123--:R-:W-:-:S04]  /*6f80*/  IMAD.MOV.U32 R21, RZ, RZ, 0x3100 ;  /* 0x00003100ff157424 */ /* 0x00efc800078e00ff */
[----:B------:R4:W-:Y:S08]  /*6f90*/  SYNCS.ARRIVE.TRANS64 RZ, [R16+URZ+0x26838], R21 ;  /* 0x0268381510ff79a7 */ /* 0x0009f0000800003f */
[----:B------:R-:W-:Y:S05]  /*6fa0*/  @!P1 BRA `(.L_x_4608) ;  /* 0x0000000000049947 */ /* 0x000fea0003800000 */
[----:B------:R-:W-:Y:S01]  /*6fb0*/  BPT.TRAP 0x1 ;  /* 0x000000040000795c */ /* 0x000fe20000300000 */
.L_x_4608:
        /* <DEDUP_REMOVED lines=38> */
.L_x_4632:
[----:B------:R-:W-:Y:S05]  /*7220*/  @P0 BRA `(.L_x_4610) ;  /* 0x0000000000140947 */ /* 0x000fea0003800000 */
[----:B------:R-:W-:Y:S01]  /*7230*/  ISETP.NE.AND P1, PT, R6, RZ, PT ;  /* 0x000000ff0600720c */ /* 0x000fe20003f25270 */
[----:B------:R-:W-:-:S04]  /*7240*/  IMAD.MOV.U32 R5, RZ, RZ, 0x3100 ;  /* 0x00003100ff057424 */ /* 0x000fc800078e00ff */
[----:B------:R1:W-:Y:S08]  /*7250*/  SYNCS.ARRIVE.TRANS64 RZ, [R16+URZ+0x26810], R5 ;  /* 0x0268100510ff79a7 */ /* 0x0003f0000800003f */
[----:B------:R-:W-:Y:S05]  /*7260*/  @!P1 BRA `(.L_x_4610) ;  /* 0x0000000000049947 */ /* 0x000fea0003800000 */
[----:B------:R-:W-:Y:S01]  /*7270*/  BPT.TRAP 0x1 ;  /* 0x000000040000795c */ /* 0x000fe20000300000 */
.L_x_4610:
        /* <DEDUP_REMOVED lines=44> */
.L_x_4602:
[----:B------:R-:W3:Y:S02]  /*7540*/  LDL.LU R4, [R1+0x4] ;  /* 0x0000040001047983 */ /* 0x000ee40000300800 */
[----:B---3--:R-:W-:Y:S02]  /*7550*/  ISETP.NE.AND P1, PT, R4, RZ, PT ;  /* 0x000000ff0400720c */ /* 0x008fe40003f25270 */
[----:B------:R1:W5:Y:S11]  /*7560*/  LDL R4, [R1] ;  /* 0x0000000001047983 */ /* 0x0003760000100800 */
[----:B-1----:R-:W-:Y:S05]  /*7570*/  @!P1 BRA `(.L_x_4601) ;  /* 0x0000000400809947 */ /* 0x002fea0003800000 */
[----:B------:R-:W-:-:S04]  /*7580*/  SHF.L.U32 R13, R11, 0x1f, RZ ;  /* 0x0000001f0b0d7819 */ /* 0x000fc800000006ff */
[----:B------:R-:W1:Y:S02]  /*7590*/  SYNCS.PHASECHK.TRANS64.TRYWAIT P1, [R16+URZ+0x26840], R13 ;  /* 0x0268400d100075a7 */ /* 0x000e64000802017f */
[----:B-1----:R-:W-:Y:S05]  /*75a0*/  @!P1 BRA `(.L_x_4612) ;  /* 0x0000000c00d49947 */ /* 0x002fea0003800000 */
.L_x_4633:
[----:B------:R-:W-:Y:S05]  /*75b0*/  @P0 BRA `(.L_x_4613) ;  /* 0x0000000000140947 */ /* 0x000fea0003800000 */
[----:B------:R-:W-:Y:S01]  /*75c0*/  ISETP.NE.AND P1, PT, R6, RZ, PT ;  /* 0x000000ff0600720c */ /* 0x000fe20003f25270 */
[----:B--2---:R-:W-:-:S04]  /*75d0*/  IMAD.MOV.U32 R5, RZ, RZ, 0x3100 ;  /* 0x00003100ff057424 */ /* 0x004fc800078e00ff */
[----:B------:R3:W-:Y:S08]  /*75e0*/  SYNCS.ARRIVE.TRANS64 RZ, [R16+URZ+0x26830], R5 ;  /* 0x0268300510ff79a7 */ /* 0x0007f0000800003f */
[----:B------:R-:W-:Y:S05]  /*75f0*/  @!P1 BRA `(.L_x_4613) ;  /* 0x0000000000049947 */ /* 0x000fea0003800000 */
[----:B------:R-:W-:Y:S01]  /*7600*/  BPT.TRAP 0x1 ;  /* 0x000000040000795c */ /* 0x000fe20000300000 */
.L_x_4613:
        /* <DEDUP_REMOVED lines=40> */
.L_x_4634:
[----:B------:R-:W-:Y:S05]  /*7890*/  @P0 BRA `(.L_x_4615) ;  /* 0x0000000000140947 */ /* 0x000fea0003800000 */
[----:B------:R-:W-:Y:S01]  /*78a0*/  ISETP.NE.AND P0, PT, R6, RZ, PT ;  /* 0x000000ff0600720c */ /* 0x000fe20003f05270 */
[----:B------:R-:W-:-:S04]  /*78b0*/  IMAD.MOV.U32 R5, RZ, RZ, 0x3100 ;  /* 0x00003100ff057424 */ /* 0x000fc800078e00ff */
[----:B------:R3:W-:Y:S08]  /*78c0*/  SYNCS.ARRIVE.TRANS64 RZ, [R16+URZ+0x26818], R5 ;  /* 0x0268180510ff79a7 */ /* 0x0007f0000800003f */
[----:B------:R-:W-:Y:S05]  /*78d0*/  @!P0 BRA `(.L_x_4615) ;  /* 0x0000000000048947 */ /* 0x000fea0003800000 */
[----:B------:R-:W-:Y:S01]  /*78e0*/  BPT.TRAP 0x1 ;  /* 0x000000040000795c */ /* 0x000fe20000300000 */
.L_x_4615:
        /* <DEDUP_REMOVED lines=41> */
.L_x_4601:
[----:B------:R-:W3:Y:S01]  /*7b80*/  S2R R0, SR_TID.X ;  /* 0x0000000000007919 */ /* 0x000ee20000002100 */
[----:B------:R-:W-:Y:S01]  /*7b90*/  IMAD R3, R19, 0x8, R16 ;  /* 0x0000000813037824 */ /* 0x000fe200078e0210 */
[----:B---3--:R-:W-:Y:S02]  /*7ba0*/  LOP3.LUT R2, R0, 0x7f, RZ, 0xc0, !PT ;  /* 0x0000007f00027812 */ /* 0x008fe400078ec0ff */
[----:B------:R-:W-:Y:S02]  /*7bb0*/  SHF.L.U32 R0, R11, 0x1f, RZ ;  /* 0x0000001f0b007819 */ /* 0x000fe400000006ff */
[----:B------:R-:W-:Y:S02]  /*7bc0*/  ISETP.NE.AND P1, PT, R2, RZ, PT ;  /* 0x000000ff0200720c */ /* 0x000fe40003f25270 */
[----:B------:R-:W3:Y:S02]  /*7bd0*/  SYNCS.PHASECHK.TRANS64.TRYWAIT P0, [R3+URZ+0x26840], R0 ;  /* 0x02684000030075a7 */ /* 0x000ee4000800017f */
[----:B---3--:R-:W-:Y:S09]  /*7be0*/  @!P0 BRA `(.L_x_4616) ;  /* 0x00000008006c8947 */ /* 0x008ff20003800000 */
.L_x_4635:
[----:B------:R-:W-:Y:S05]  /*7bf0*/  @P1 BRA `(.L_x_4617) ;  /* 0x0000000000181947 */ /* 0x000fea0003800000 */
[----:B------:R-:W1:Y:S01]  /*7c00*/  S2R R2, SR_TID.X ;  /* 0x0000000000027919 */ /* 0x000e620000002100 */
[----:B---3--:R-:W-:-:S04]  /*7c10*/  IMAD.MOV.U32 R0, RZ, RZ, 0x3100 ;  /* 0x00003100ff007424 */ /* 0x008fc800078e00ff */
[----:B------:R3:W-:Y:S01]  /*7c20*/  SYNCS.ARRIVE.TRANS64 RZ, [R3+URZ+0x26830], R0 ;  /* 0x0268300003ff79a7 */ /* 0x0007e2000800003f */
[----:B-1----:R-:W-:-:S13]  /*7c30*/  LOP3.LUT P0, RZ, R2, 0x1f, RZ, 0xc0, !PT ;  /* 0x0000001f02ff7812 */ /* 0x002fda000780c0ff */
[----:B---3--:R-:W-:Y:S05]  /*7c40*/  @!P0 BRA `(.L_x_4617) ;  /* 0x0000000000048947 */ /* 0x008fea0003800000 */
[----:B------:R-:W-:Y:S01]  /*7c50*/  BPT.TRAP 0x1 ;  /* 0x000000040000795c */ /* 0x000fe20000300000 */
.L_x_4617:
        /* <DEDUP_REMOVED lines=47> */
.L_x_4598:
[----:B------:R-:W-:Y:S05]  /*7f50*/  BSYNC B0 ;  /* 0x0000000000007941 */ /* 0x000fea0003800000 */
.L_x_4596:
[----:B------:R-:W-:-:S03]  /*7f60*/  UMOV UR7, 0xffffffff ;  /* 0xffffffff00077882 */ /* 0x000fc60000000000 */
[----:B------:R-:W-:Y:S05]  /*7f70*/  BRA.DIV UR7, `(.L_x_4618) ;  /* 0x00000006079c7947 */ /* 0x000fea000b800000 */
[----:B------:R-:W-:-:S13]  /*7f80*/  ELECT P6, URZ, PT ;  /* 0x00000000003f782f */ /* 0x000fda00038c0000 */
.L_x_4638:
[----:B------:R-:W-:Y:S05]  /*7f90*/  @!P6 BRA `(.L_x_4547) ;  /* 0x000000000084e947 */ /* 0x000fea0003800000 */
[----:B------:R-:W-:-:S06]  /*7fa0*/  ULOP3.LUT UR7, UR38, 0x2, URZ, 0xfc, !UPT ;  /* 0x0000000226077892 */ /* 0x000fcc000f8efc3f */
[----:B------:R-:W-:-:S05]  /*7fb0*/  IMAD.U32 R2, RZ, RZ, UR7 ;  /* 0x00000007ff027e24 */ /* 0x000fca000f8e00ff */
[----:B------:R-:W-:-:S13]  /*7fc0*/  ISETP.NE.AND P2, PT, R2, 0x3, PT ;  /* 0x000000030200780c */ /* 0x000fda0003f45270 */
[----:B------:R-:W-:Y:S05]  /*7fd0*/  @!P2 BRA `(.L_x_4619) ;  /* 0x000000000004a947 */ /* 0x000fea0003800000 */
[----:B------:R-:W-:Y:S01]  /*7fe0*/  BPT.TRAP 0x1 ;  /* 0x000000040000795c */ /* 0x000fe20000300000 */
.L_x_4619:
        /* <DEDUP_REMOVED lines=15> */
.L_x_4639:
[----:B------:R-:W2:Y:S02]  /*80e0*/  SYNCS.PHASECHK.TRANS64.TRYWAIT P0, [R3+URZ], R2 ;  /* 0x00000002030075a7 */ /* 0x000ea4000800017f */
[----:B--2---:R-:W-:Y:S05]  /*80f0*/  @!P0 BRA `(.L_x_4621) ;  /* 0x0000000400708947 */ /* 0x004fea0003800000 */
.L_x_4640:
[----:B------:R-:W-:Y:S05]  /*8100*/  @!P2 BRA `(.L_x_4622) ;  /* 0x000000000004a947 */ /* 0x000fea0003800000 */
[----:B------:R-:W-:Y:S01]  /*8110*/  BPT.TRAP 0x1 ;  /* 0x000000040000795c */ /* 0x000fe20000300000 */
.L_x_4622:
[----:B--2---:R-:W-:-:S04]  /*8120*/  VIADD R3, R7, 0x26840 ;  /* 0x0002684007037836 */ /* 0x004fc80000000000 */
[----:B------:R-:W-:-:S04]  /*8130*/  IMAD R0, R0, 0x8, R3 ;  /* 0x0000000800007824 */ /* 0x000fc800078e0203 */
[----:B------:R-:W2:Y:S02]  /*8140*/  SYNCS.PHASECHK.TRANS64.TRYWAIT P0, [R0+URZ], R5 ;  /* 0x00000005000075a7 */ /* 0x000ea4000800017f */
[----:B--2---:R-:W-:Y:S05]  /*8150*/  @!P0 BRA `(.L_x_4623) ;  /* 0x00000004006c8947 */ /* 0x004fea0003800000 */
.L_x_4641:
[----:B------:R-:W-:-:S07]  /*8160*/  IMAD R3, R4, 0x8, R3 ;  /* 0x0000000804037824 */ /* 0x000fce00078e0203 */
.L_x_4624:
[----:B---3--:R3:W4:Y:S02]  /*8170*/  SYNCS.PHASECHK.TRANS64.TRYWAIT P0, [R3+URZ], R2 ;  /* 0x00000002030075a7 */ /* 0x008724000800017f */
[----:B----4-:R-:W-:Y:S05]  /*8180*/  @!P0 NANOSLEEP.SYNCS 0x989680 ;  /* 0x009896800000895d */ /* 0x010fea0003900000 */
[----:B------:R-:W4:Y:S02]  /*8190*/  @!P0 SYNCS.PHASECHK.TRANS64 P0, [R3+URZ], R2 ;  /* 0x00000002030085a7 */ /* 0x000f24000800007f */
[----:B----4-:R-:W-:Y:S05]  /*81a0*/  @!P0 BRA `(.L_x_4624) ;  /* 0xfffffffc00f08947 */ /* 0x010fea000383ffff */
.L_x_4547:
[----:B------:R-:W-:Y:S05]  /*81b0*/  BSYNC B6 ;  /* 0x0000000000067941 */ /* 0x000fea0003800000 */
.L_x_4544:
[----:B------:R-:W-:Y:S05]  /*81c0*/  EXIT ;  /* 0x000000000000794d */ /* 0x000fea0003800000 */
.L_x_4554:
[----:B------:R-:W-:Y:S02]  /*81d0*/  IMAD.MOV.U32 R13, RZ, RZ, R16 ;  /* 0x000000ffff0d7224 */ /* 0x000fe400078e0010 */
[----:B------:R-:W-:Y:S02]  /*81e0*/  IMAD.MOV.U32 R12, RZ, RZ, RZ ;  /* 0x000000ffff0c7224 */ /* 0x000fe400078e00ff */
[----:B------:R-:W-:Y:S02]  /*81f0*/  IMAD.MOV.U32 R11, RZ, RZ, 0x1f ;  /* 0x0000001fff0b7424 */ /* 0x000fe400078e00ff */
[----:B------:R-:W-:-:S07]  /*8200*/  IMAD.MOV.U32 R15, RZ, RZ, -0x1 ;  /* 0xffffffffff0f7424 */ /* 0x000fce00078e00ff */
[----:B------:R-:W-:Y:S05]  /*8210*/  WARPSYNC.COLLECTIVE R15, `(.L_x_4625) ;  /* 0x000000000f087348 */ /* 0x000fea0003c00000 */
[----:B------:R1:W2:Y:S02]  /*8220*/  SHFL.IDX P6, R14, R13, R12, R11 ;  /* 0x0000000c0d0e7389 */ /* 0x0002a400000c000b */
[----:B-12---:R-:W-:Y:S01]  /*8230*/  ENDCOLLECTIVE ;  /* 0x000000000000791b */ /* 0x006fe20003800000 */
.L_x_4625:
[----:B------:R-:W-:Y:S05]  /*8240*/  BRA `(.L_x_4626) ;  /* 0xffffff8c007c7947 */ /* 0x000fea000383ffff */
.L_x_4556:
[----:B--2---:R2:W3:Y:S02]  /*8250*/  SYNCS.PHASECHK.TRANS64.TRYWAIT P0, [R18+URZ+0x26800], R5 ;  /* 0x02680005120075a7 */ /* 0x0044e4000800017f */
[----:B---3--:R-:W-:Y:S05]  /*8260*/  @!P0 NANOSLEEP.SYNCS 0x989680 ;  /* 0x009896800000895d */ /* 0x008fea0003900000 */
[----:B------:R-:W3:Y:S02]  /*8270*/  @!P0 SYNCS.PHASECHK.TRANS64 P0, [R18+URZ+0x26800], R5 ;  /* 0x02680005120085a7 */ /* 0x000ee4000800007f */
[----:B---3--:R-:W-:Y:S05]  /*8280*/  @!P0 BRA `(.L_x_4556) ;  /* 0xfffffffc00f08947 */ /* 0x008fea000383ffff */
[----:B------:R-:W-:Y:S05]  /*8290*/  BRA `(.L_x_4555) ;  /* 0xffffff8c00a47947 */ /* 0x000fea000383ffff */
.L_x_4561:
[----:B--2---:R-:W-:-:S04]  /*82a0*/  IMAD.U32 R7, RZ, RZ, UR6 ;  /* 0x00000006ff077e24 */ /* 0x004fc8000f8e00ff */
[----:B------:R2:W3:Y:S03]  /*82b0*/  SYNCS.PHASECHK.TRANS64.TRYWAIT P0, [R7+URZ+0x26810], R16 ;  /* 0x02681010070075a7 */ /* 0x0004e6000800017f */
[----:B---3--:R-:W-:Y:S05]  /*82c0*/  @!P0 NANOSLEEP.SYNCS 0x989680 ;  /* 0x009896800000895d */ /* 0x008fea0003900000 */
[----:B------:R-:W3:Y:S02]  /*82d0*/  @!P0 SYNCS.PHASECHK.TRANS64 P0, [R7+URZ+0x26810], R16 ;  /* 0x02681010070085a7 */ /* 0x000ee4000800007f */
[----:B---3--:R-:W-:Y:S05]  /*82e0*/  @!P0 BRA `(.L_x_4561) ;  /* 0xfffffffc00ec8947 */ /* 0x008fea000383ffff */
[----:B------:R-:W-:Y:S05]  /*82f0*/  BRA `(.L_x_4560) ;  /* 0xffffff9800047947 */ /* 0x000fea000383ffff */
.L_x_4565:
[----:B------:R-:W-:-:S04]  /*8300*/  IMAD.U32 R121, RZ, RZ, UR6 ;  /* 0x00000006ff797e24 */ /* 0x000fc8000f8e00ff */
[----:B------:R1:W1:Y:S03]  /*8310*/  SYNCS.PHASECHK.TRANS64.TRYWAIT P0, [R121+URZ+0x26830], R16 ;  /* 0x02683010790075a7 */ /* 0x000266000800017f */
[----:B-1----:R-:W-:Y:S05]  /*8320*/  @!P0 NANOSLEEP.SYNCS 0x989680 ;  /* 0x009896800000895d */ /* 0x002fea0003900000 */
[----:B------:R-:W1:Y:S02]  /*8330*/  @!P0 SYNCS.PHASECHK.TRANS64 P0, [R121+URZ+0x26830], R16 ;  /* 0x02683010790085a7 */ /* 0x000e64000800007f */
[----:B-1----:R-:W-:Y:S05]  /*8340*/  @!P0 BRA `(.L_x_4565) ;  /* 0xfffffffc00ec8947 */ /* 0x002fea000383ffff */
[----:B------:R-:W-:Y:S05]  /*8350*/  BRA `(.L_x_4564) ;  /* 0xffffff9c000c7947 */ /* 0x000fea000383ffff */
.L_x_4599:
[----:B-1----:R1:W2:Y:S02]  /*8360*/  SYNCS.PHASECHK.TRANS64.TRYWAIT P0, [R16+URZ+0x26820], R3 ;  /* 0x02682003100075a7 */ /* 0x0022a4000800017f */
[----:B--2---:R-:W-:Y:S05]  /*8370*/  @!P0 NANOSLEEP.SYNCS 0x989680 ;  /* 0x009896800000895d */ /* 0x004fea0003900000 */
[----:B------:R-:W2:Y:S02]  /*8380*/  @!P0 SYNCS.PHASECHK.TRANS64 P0, [R16+URZ+0x26820], R3 ;  /* 0x02682003100085a7 */ /* 0x000ea4000800007f */
[----:B--2---:R-:W-:Y:S05]  /*8390*/  @!P0 BRA `(.L_x_4599) ;  /* 0xfffffffc00f08947 */ /* 0x004fea000383ffff */
[----:B------:R-:W-:Y:S05]  /*83a0*/  BRA `(.L_x_4627) ;  /* 0xffffffdc00207947 */ /* 0x000fea000383ffff */
.L_x_4603:
[----:B-1----:R1:W3:Y:S02]  /*83b0*/  SYNCS.PHASECHK.TRANS64.TRYWAIT P1, [R16+URZ+0x26840], R21 ;  /* 0x02684015100075a7 */ /* 0x0022e4000802017f */
[----:B---3--:R-:W-:Y:S05]  /*83c0*/  @!P1 NANOSLEEP.SYNCS 0x989680 ;  /* 0x009896800000995d */ /* 0x008fea0003900000 */
[----:B------:R-:W3:Y:S02]  /*83d0*/  @!P1 SYNCS.PHASECHK.TRANS64 P1, [R16+URZ+0x26840], R21 ;  /* 0x02684015100095a7 */ /* 0x000ee4000802007f */
[----:B---3--:R-:W-:Y:S05]  /*83e0*/  @!P1 BRA `(.L_x_4603) ;  /* 0xfffffffc00f09947 */ /* 0x008fea000383ffff */
[----:B------:R-:W-:Y:S05]  /*83f0*/  BRA `(.L_x_4628) ;  /* 0xffffffe400507947 */ /* 0x000fea000383ffff */
.L_x_4605:
[----:B--2---:R2:W3:Y:S02]  /*8400*/  SYNCS.PHASECHK.TRANS64.TRYWAIT P1, [R16+URZ+0x26828], R21 ;  /* 0x02682815100075a7 */ /* 0x0044e4000802017f */
[----:B---3--:R-:W-:Y:S05]  /*8410*/  @!P1 NANOSLEEP.SYNCS 0x989680 ;  /* 0x009896800000995d */ /* 0x008fea0003900000 */
[----:B------:R-:W3:Y:S02]  /*8420*/  @!P1 SYNCS.PHASECHK.TRANS64 P1, [R16+URZ+0x26828], R21 ;  /* 0x02682815100095a7 */ /* 0x000ee4000802007f */
[----:B---3--:R-:W-:Y:S05]  /*8430*/  @!P1 BRA `(.L_x_4605) ;  /* 0xfffffffc00f09947 */ /* 0x008fea000383ffff */
[----:B------:R-:W-:Y:S05]  /*8440*/  BRA `(.L_x_4629) ;  /* 0xffffffe800007947 */ /* 0x000fea000383ffff */
.L_x_4607:
[----:B---3--:R3:W4:Y:S02]  /*8450*/  SYNCS.PHASECHK.TRANS64.TRYWAIT P1, [R16+URZ+0x26848], R21 ;  /* 0x02684815100075a7 */ /* 0x008724000802017f */
[----:B----4-:R-:W-:Y:S05]  /*8460*/  @!P1 NANOSLEEP.SYNCS 0x989680 ;  /* 0x009896800000995d */ /* 0x010fea0003900000 */
[----:B------:R-:W4:Y:S02]  /*8470*/  @!P1 SYNCS.PHASECHK.TRANS64 P1, [R16+URZ+0x26848], R21 ;  /* 0x02684815100095a7 */ /* 0x000f24000802007f */
[----:B----4-:R-:W-:Y:S05]  /*8480*/  @!P1 BRA `(.L_x_4607) ;  /* 0xfffffffc00f09947 */ /* 0x010fea000383ffff */
[----:B------:R-:W-:Y:S05]  /*8490*/  BRA `(.L_x_4630) ;  /* 0xffffffe800b07947 */ /* 0x000fea000383ffff */
.L_x_4609:
[----:B------:R-:W-:-:S07]  /*84a0*/  SHF.L.U32 R5, R11, 0x1f, RZ ;  /* 0x0000001f0b057819 */ /* 0x000fce00000006ff */
.L_x_4631:
[----:B------:R1:W1:Y:S02]  /*84b0*/  SYNCS.PHASECHK.TRANS64.TRYWAIT P1, [R16+URZ+0x26820], R5 ;  /* 0x02682005100075a7 */ /* 0x000264000802017f */
[----:B-1----:R-:W-:Y:S05]  /*84c0*/  @!P1 NANOSLEEP.SYNCS 0x989680 ;  /* 0x009896800000995d */ /* 0x002fea0003900000 */
[----:B------:R-:W1:Y:S02]  /*84d0*/  @!P1 SYNCS.PHASECHK.TRANS64 P1, [R16+URZ+0x26820], R5 ;  /* 0x02682005100095a7 */ /* 0x000e64000802007f */
[----:B-1----:R-:W-:Y:S05]  /*84e0*/  @!P1 BRA `(.L_x_4631) ;  /* 0xfffffffc00f09947 */ /* 0x002fea000383ffff */
[----:B------:R-:W-:Y:S05]  /*84f0*/  BRA `(.L_x_4632) ;  /* 0xffffffec00487947 */ /* 0x000fea000383ffff */
.L_x_4612:
[----:B-1----:R1:W3:Y:S02]  /*8500*/  SYNCS.PHASECHK.TRANS64.TRYWAIT P1, [R16+URZ+0x26840], R13 ;  /* 0x0268400d100075a7 */ /* 0x0022e4000802017f */
[----:B---3--:R-:W-:Y:S05]  /*8510*/  @!P1 NANOSLEEP.SYNCS 0x989680 ;  /* 0x009896800000995d */ /* 0x008fea0003900000 */
[----:B------:R-:W3:Y:S02]  /*8520*/  @!P1 SYNCS.PHASECHK.TRANS64 P1, [R16+URZ+0x26840], R13 ;  /* 0x0268400d100095a7 */ /* 0x000ee4000802007f */
[----:B---3--:R-:W-:Y:S05]  /*8530*/  @!P1 BRA `(.L_x_4612) ;  /* 0xfffffffc00f09947 */ /* 0x008fea000383ffff */
[----:B------:R-:W-:Y:S05]  /*8540*/  BRA `(.L_x_4633) ;  /* 0xfffffff000187947 */ /* 0x000fea000383ffff */
.L_x_4614:
[----:B--2---:R2:W3:Y:S02]  /*8550*/  SYNCS.PHASECHK.TRANS64.TRYWAIT P1, [R16+URZ+0x26828], R13 ;  /* 0x0268280d100075a7 */ /* 0x0044e4000802017f */
[----:B---3--:R-:W-:Y:S05]  /*8560*/  @!P1 NANOSLEEP.SYNCS 0x989680 ;  /* 0x009896800000995d */ /* 0x008fea0003900000 */
[----:B------:R-:W3:Y:S02]  /*8570*/  @!P1 SYNCS.PHASECHK.TRANS64 P1, [R16+URZ+0x26828], R13 ;  /* 0x0268280d100095a7 */ /* 0x000ee4000802007f */
[----:B---3--:R-:W-:Y:S05]  /*8580*/  @!P1 BRA `(.L_x_4614) ;  /* 0xfffffffc00f09947 */ /* 0x008fea000383ffff */
[----:B------:R-:W-:Y:S05]  /*8590*/  BRA `(.L_x_4634) ;  /* 0xfffffff000bc7947 */ /* 0x000fea000383ffff */
.L_x_4616:
[----:B---3--:R3:W1:Y:S02]  /*85a0*/  SYNCS.PHASECHK.TRANS64.TRYWAIT P0, [R3+URZ+0x26840], R0 ;  /* 0x02684000030075a7 */ /* 0x008664000800017f */
[----:B-1----:R-:W-:Y:S05]  /*85b0*/  @!P0 NANOSLEEP.SYNCS 0x989680 ;  /* 0x009896800000895d */ /* 0x002fea0003900000 */
[----:B------:R-:W1:Y:S02]  /*85c0*/  @!P0 SYNCS.PHASECHK.TRANS64 P0, [R3+URZ+0x26840], R0 ;  /* 0x02684000030085a7 */ /* 0x000e64000800007f */
[----:B-1----:R-:W-:Y:S05]  /*85d0*/  @!P0 BRA `(.L_x_4616) ;  /* 0xfffffffc00f08947 */ /* 0x002fea000383ffff */
[----:B------:R-:W-:Y:S05]  /*85e0*/  BRA `(.L_x_4635) ;  /* 0xfffffff400807947 */ /* 0x000fea000383ffff */
.L_x_4618:
[----:B------:R-:W-:Y:S01]  /*85f0*/  BSSY B0, `(.L_x_4636) ;  /* 0x0000006000007945 */ /* 0x000fe20003800000 */
[----:B------:R-:W-:-:S07]  /*8600*/  IMAD.MOV.U32 R15, RZ, RZ, -0x1 ;  /* 0xffffffffff0f7424 */ /* 0x000fce00078e00ff */
[----:B------:R-:W-:Y:S05]  /*8610*/  WARPSYNC.COLLECTIVE R15, `(.L_x_4637) ;  /* 0x000000000f0c7348 */ /* 0x000fea0003c00000 */
[----:B------:R-:W-:Y:S02]  /*8620*/  ELECT P6, UR62, PT ;  /* 0x00000000003e782f */ /* 0x000fe400038c0000 */
[----:B------:R-:W-:Y:S01]  /*8630*/  MOV R14, UR62 ;  /* 0x0000003e000e7c02 */ /* 0x000fe20008000f00 */
[----:B------:R-:W-:Y:S10]  /*8640*/  ENDCOLLECTIVE ;  /* 0x000000000000791b */ /* 0x000ff40003800000 */
.L_x_4637:
[----:B------:R-:W-:Y:S05]  /*8650*/  BSYNC B0 ;  /* 0x0000000000007941 */ /* 0x000fea0003800000 */
.L_x_4636:
[----:B------:R-:W-:Y:S05]  /*8660*/  BRA `(.L_x_4638) ;  /* 0xfffffff800487947 */ /* 0x000fea000383ffff */
.L_x_4620:
[----:B-1----:R1:W2:Y:S02]  /*8670*/  SYNCS.PHASECHK.TRANS64.TRYWAIT P0, [R6+URZ], R5 ;  /* 0x00000005060075a7 */ /* 0x0022a4000800017f */
[----:B--2---:R-:W-:Y:S05]  /*8680*/  @!P0 NANOSLEEP.SYNCS 0x989680 ;  /* 0x009896800000895d */ /* 0x004fea0003900000 */
[----:B------:R-:W2:Y:S02]  /*8690*/  @!P0 SYNCS.PHASECHK.TRANS64 P0, [R6+URZ], R5 ;  /* 0x00000005060085a7 */ /* 0x000ea4000800007f */
[----:B--2---:R-:W-:Y:S05]  /*86a0*/  @!P0 BRA `(.L_x_4620) ;  /* 0xfffffffc00f08947 */ /* 0x004fea000383ffff */
[----:B------:R-:W-:Y:S05]  /*86b0*/  BRA `(.L_x_4639) ;  /* 0xfffffff800887947 */ /* 0x000fea000383ffff */
.L_x_4621:
[----:B--2---:R2:W3:Y:S02]  /*86c0*/  SYNCS.PHASECHK.TRANS64.TRYWAIT P0, [R3+URZ], R2 ;  /* 0x00000002030075a7 */ /* 0x0044e4000800017f */
[----:B---3--:R-:W-:Y:S05]  /*86d0*/  @!P0 NANOSLEEP.SYNCS 0x989680 ;  /* 0x009896800000895d */ /* 0x008fea0003900000 */
[----:B------:R-:W3:Y:S02]  /*86e0*/  @!P0 SYNCS.PHASECHK.TRANS64 P0, [R3+URZ], R2 ;  /* 0x00000002030085a7 */ /* 0x000ee4000800007f */
[----:B---3--:R-:W-:Y:S05]  /*86f0*/  @!P0 BRA `(.L_x_4621) ;  /* 0xfffffffc00f08947 */ /* 0x008fea000383ffff */
[----:B------:R-:W-:Y:S05]  /*8700*/  BRA `(.L_x_4640) ;  /* 0xfffffff8007c7947 */ /* 0x000fea000383ffff */
.L_x_4623:
[----:B--2---:R2:W3:Y:S02]  /*8710*/  SYNCS.PHASECHK.TRANS64.TRYWAIT P0, [R0+URZ], R5 ;  /* 0x00000005000075a7 */ /* 0x0044e4000800017f */
[----:B---3--:R-:W-:Y:S05]  /*8720*/  @!P0 NANOSLEEP.SYNCS 0x989680 ;  /* 0x009896800000895d */ /* 0x008fea0003900000 */
[----:B------:R-:W3:Y:S02]  /*8730*/  @!P0 SYNCS.PHASECHK.TRANS64 P0, [R0+URZ], R5 ;  /* 0x00000005000085a7 */ /* 0x000ee4000800007f */
[----:B---3--:R-:W-:Y:S05]  /*8740*/  @!P0 BRA `(.L_x_4623) ;  /* 0xfffffffc00f08947 */ /* 0x008fea000383ffff */
[----:B------:R-:W-:Y:S05]  /*8750*/  BRA `(.L_x_4641) ;  /* 0xfffffff800807947 */ /* 0x000fea000383ffff */
.L_x_4642:
        /* <DEDUP_REMOVED lines=10> */
.L_x_6587:


//--------------------- .text._ZN7cutlass13device_kernelIN5flash11enable_sm90INS1_16FlashAttnBwdSm90INS1_25CollectiveMainloopBwdSm90ILi2ELi2ELi2EN4cute5tupleIJNS5_1CILi1EEES8_S8_EEENS6_IJNS7_ILi64EEENS7_ILi128EEENS7_ILi96EEEEEENS_6half_tEfNS_4arch4Sm90ELb0ELb1ELb0ELb0ELb1ELb1ELb0ELb0ELi2ELi1ELi2ELi1ELb1EEENS1_24CollectiveEpilogueBwdGQAISD_fSG_Li256ELb0ELb1EEENS1_19SingleTileSchedulerILb0ELb0ELb0ELi128EEEEEEEEEvNT_6ParamsE --------------------------
	.section	.text._ZN7cutlass13device_kernelIN5flash11enable_sm90INS1_16FlashAttnBwdSm90INS1_25CollectiveMainloopBwdSm90ILi2ELi2ELi2EN4cute5tupleIJNS5_1CILi1EEES8_S8_EEENS6_IJNS7_ILi64EEENS7_ILi128EEENS7_ILi96EEEEEENS_6half_tEfNS_4arch4Sm90ELb0ELb1ELb0ELb0ELb1ELb1ELb0ELb0ELi2ELi1ELi2ELi1ELb1EEENS1_24CollectiveEpilogueBwdGQAISD_fSG_Li256ELb0ELb1EEENS1_19SingleTileSchedulerILb0ELb0ELb0ELi128EEEEEEEEEvNT_6ParamsE,"ax",@progbits
	.align	128
.text._ZN7cutlass13device_kernelIN5flash11enable_sm90INS1_16FlashAttnBwdSm90INS1_25CollectiveMainloopBwdSm90ILi2ELi2ELi2EN4cute5tupleIJNS5_1CILi1EEES8_S8_EEENS6_IJNS7_ILi64EEENS7_ILi128EEENS7_ILi96EEEEEENS_6half_tEfNS_4arch4Sm90ELb0ELb1ELb0ELb0ELb1ELb1ELb0ELb0ELi2ELi1ELi2ELi1ELb1EEENS1_24CollectiveEpilogueBwdGQAISD_fSG_Li256ELb0ELb1EEENS1_19SingleTileSchedulerILb0ELb0ELb0ELi128EEEEEEEEEvNT_6ParamsE:
        .type           _ZN7cutlass13device_kernelIN5flash11enable_sm90INS1_16FlashAttnBwdSm90INS1_25CollectiveMainloopBwdSm90ILi2ELi2ELi2EN4cute5tupleIJNS5_1CILi1EEES8_S8_EEENS6_IJNS7_ILi64EEENS7_ILi128EEENS7_ILi96EEEEEENS_6half_tEfNS_4arch4Sm90ELb0ELb1ELb0ELb0ELb1ELb1ELb0ELb0ELi2ELi1ELi2ELi1ELb1EEENS1_24CollectiveEpilogueBwdGQAISD_fSG_Li256ELb0ELb1EEENS1_19SingleTileSchedulerILb0ELb0ELb0ELi128EEEEEEEEEvNT_6ParamsE,@function
        .size           _ZN7cutlass13device_kernelIN5flash11enable_sm90INS1_16FlashAttnBwdSm90INS1_25CollectiveMainloopBwdSm90ILi2ELi2ELi2EN4cute5tupleIJNS5_1CILi1EEES8_S8_EEENS6_IJNS7_ILi64EEENS7_ILi128EEENS7_ILi96EEEEEENS_6half_tEfNS_4arch4Sm90ELb0ELb1ELb0ELb0ELb1ELb1ELb0ELb0ELi2ELi1ELi2ELi1ELb1EEENS1_24CollectiveEpilogueBwdGQAISD_fSG_Li256ELb0ELb1EEENS1_19SingleTileSchedulerILb0ELb0ELb0ELi128EEEEEEEEEvNT_6ParamsE,(.L_x_6588 - _ZN7cutlass13device_kernelIN5flash11enable_sm90INS1_16FlashAttnBwdSm90INS1_25CollectiveMainloopBwdSm90ILi2ELi2ELi2EN4cute5tupleIJNS5_1CILi1EEES8_S8_EEENS6_IJNS7_ILi64EEENS7_ILi128EEENS7_ILi96EEEEEENS_6half_tEfNS_4arch4Sm90ELb0ELb1ELb0ELb0ELb1ELb1ELb0ELb0ELi2ELi1ELi2ELi1ELb1EEENS1_24CollectiveEpilogueBwdGQAISD_fSG_Li256ELb0ELb1EEENS1_19SingleTileSchedulerILb0ELb0ELb0ELi128EEEEEEEEEvNT_6ParamsE)
        .other          _ZN7cutlass13device_kernelIN5flash11enable_sm90INS1_16FlashAttnBwdSm90INS1_25CollectiveMainloopBwdSm90ILi2ELi2ELi2EN4cute5tupleIJNS5_1CILi1EEES8_S8_EEENS6_IJNS7_ILi64EEENS7_ILi128EEENS7_ILi96EEEEEENS_6half_tEfNS_4arch4Sm90ELb0ELb1ELb0ELb0ELb1ELb1ELb0ELb0ELi2ELi1ELi2ELi1ELb1EEENS1_24CollectiveEpilogueBwdGQAISD_fSG_Li256ELb0ELb1EEENS1_19SingleTileSchedulerILb0ELb0ELb0ELi128EEEEEEEEEvNT_6ParamsE,@"STO_CUDA_ENTRY STV_DEFAULT"
_ZN7cutlass13device_kernelIN5flash11enable_sm90INS1_16FlashAttnBwdSm90INS1_25CollectiveMainloopBwdSm90ILi2ELi2ELi2EN4cute5tupleIJNS5_1CILi1EEES8_S8_EEENS6_IJNS7_ILi64EEENS7_ILi128EEENS7_ILi96EEEEEENS_6half_tEfNS_4arch4Sm90ELb0ELb1ELb0ELb0ELb1ELb1ELb0ELb0ELi2ELi1ELi2ELi1ELb1EEENS1_24CollectiveEpilogueBwdGQAISD_fSG_Li256ELb0ELb1EEENS1_19SingleTileSchedulerILb0ELb0ELb0ELi128EEEEEEEEEvNT_6ParamsE:
        /* <DEDUP_REMOVED lines=24> */
.L_x_4644:
[----:B------:R-:W-:Y:S05]  /*0180*/  BSYNC B0 ;  /* 0x0000000000007941 */ /* 0x000fea0003800000 */
.L_x_4643:
        /* <DEDUP_REMOVED lines=37> */
.L_x_4645:
        /* <DEDUP_REMOVED lines=22> */
.L_x_4646:
[----:B------:R-:W-:Y:S01]  /*0540*/  PLOP3.LUT P0, PT, PT, PT, UP0, 0x80, 0x0 ;  /* 0x000000000000781c */ /* 0x000fe20003f0f008 */
[----:B------:R-:W-:Y:S01]  /*0550*/  NOP ;  /* 0x0000000000007918 */ /* 0x000fe20000000000 */
[----:B------:R-:W-:Y:S01]  /*0560*/  ULDC.64 UR46, c[0x0][0x208] ;  /* 0x00008200002e7ab9 */ /* 0x000fe20000000a00 */
[----:B------:R-:W-:Y:S01]  /*0570*/  BSSY B6, `(.L_x_4647) ;  /* 0x0000904000067945 */ /* 0x000fe20003800000 */
[----:B-12-4-:R-:W-:Y:S09]  /*0580*/  BAR.SYNC.DEFER_BLOCKING 0x0 ;  /* 0x0000000000007b1d */ /* 0x016ff20000010000 */
[----:B------:R-:W-:Y:S05]  /*0590*/  @!P0 BRA `(.L_x_4648) ;  /* 0x0000004c00788947 */ /* 0x000fea0003800000 */
.L_x_4649:
        /* <DEDUP_REMOVED lines=85> */
.L_x_4651:
        /* <DEDUP_REMOVED lines=28> */
.L_x_4654:
        /* <DEDUP_REMOVED lines=15> */
.L_x_4653:
        /* <DEDUP_REMOVED lines=22> */
.L_x_4656:
        /* <DEDUP_REMOVED lines=15> */
.L_x_4655:
[----:B------:R-:W-:Y:S01]  /*0ff0*/  SHF.R.S32.HI R25, RZ, 0x1f, R22 ;  /* 0x0000001fff197819 */ /* 0x000fe20000011416 */
[----:B------:R-:W-:-:S03]  /*1000*/  UMOV UR4, 0xffffffff ;  /* 0xffffffff00047882 */ /* 0x000fc60000000000 */
[----:B------:R-:W-:-:S04]  /*1010*/  LEA.HI R0, R25, R22, RZ, 0x7 ;  /* 0x0000001619007211 */ /* 0x000fc800078f38ff */
[----:B------:R-:W-:Y:S01]  /*1020*/  SHF.R.S32.HI R16, RZ, 0x7, R0 ;  /* 0x00000007ff107819 */ /* 0x000fe20000011400 */
[----:B------:R-:W-:Y:S06]  /*1030*/  BRA.DIV UR4, `(.L_x_4657) ;  /* 0x0000008604647947 */ /* 0x000fec000b800000 */
[----:B------:R1:W2:Y:S02]  /*1040*/  SHFL.IDX PT, R14, R16, RZ, 0x1f ;  /* 0x00001fff100e7589 */ /* 0x0002a400000e0000 */
.L_x_4770:
        /* <DEDUP_REMOVED lines=15> */
.L_x_4658:
        /* <DEDUP_REMOVED lines=19> */
.L_x_4660:
        /* <DEDUP_REMOVED lines=125> */
.L_x_4671:
[----:B------:R-:W-:-:S06]  /*1a40*/  UISETP.NE.AND UP0, UPT, UR16, 0x3, UPT ;  /* 0x000000031000788c */ /* 0x000fcc000bf05270 */
[----:B------:R-:W-:-:S13]  /*1a50*/  PLOP3.LUT P6, PT, PT, PT, UP0, 0x80, 0x0 ;  /* 0x000000000000781c */ /* 0x000fda0003fcf008 */
[----:B-1----:R-:W-:Y:S05]  /*1a60*/  @!P6 BRA `(.L_x_4661) ;  /* 0x000000000004e947 */ /* 0x002fea0003800000 */
[----:B------:R-:W-:Y:S01]  /*1a70*/  BPT.TRAP 0x1 ;  /* 0x000000040000795c */ /* 0x000fe20000300000 */
.L_x_4661:
[----:B------:R-:W-:Y:S01]  /*1a80*/  R2UR UR6, R18 ;  /* 0x00000000120672ca */ /* 0x000fe200000e0000 */
[----:B------:R-:W-:-:S05]  /*1a90*/  IMAD.U32 R16, RZ, RZ, UR4 ;  /* 0x00000004ff107e24 */ /* 0x000fca000f8e00ff */
[----:B------:R-:W-:-:S07]  /*1aa0*/  SHF.L.U32 R16, R16, 0x1f, RZ ;  /* 0x0000001f10107819 */ /* 0x000fce00000006ff */
[----:B------:R-:W-:-:S09]  /*1ab0*/  ULEA UR6, UR5, UR6, 0x3 ;  /* 0x0000000605067291 */ /* 0x000fd2000f8e183f */
[----:B------:R1:W2:Y:S01]  /*1ac0*/  SYNCS.PHASECHK.TRANS64.TRYWAIT P0, [UR6+0x26810], R16 ;  /* 0x02681010ff0075a7 */ /* 0x0002a20008000146 */
[----:B------:R-:W-:Y:S05]  /*1ad0*/  @!P6 BRA `(.L_x_4662) ;  /* 0x000000000004e947 */ /* 0x000fea0003800000 */
[----:B------:R-:W-:Y:S01]  /*1ae0*/  BPT.TRAP 0x1 ;  /* 0x000000040000795c */ /* 0x000fe20000300000 */
.L_x_4662:
[----:B--2---:R-:W-:Y:S05]  /*1af0*/  @P0 BRA `(.L_x_4663) ;  /* 0x0000000000080947 */ /* 0x004fea0003800000 */
[----:B------:R-:W2:Y:S02]  /*1b00*/  SYNCS.PHASECHK.TRANS64.TRYWAIT P0, [UR6+0x26810], R16 ;  /* 0x02681010ff0075a7 */ /* 0x000ea40008000146 */
[----:B--2---:R-:W-:Y:S05]  /*1b10*/  @!P0 BRA `(.L_x_4664) ;  /* 0x0000007800e08947 */ /* 0x004fea0003800000 */
.L_x_4663:
        /* <DEDUP_REMOVED lines=66> */
.L_x_4665:
[----:B------:R1:W1:Y:S01]  /*1f40*/  SYNCS.PHASECHK.TRANS64.TRYWAIT P0, [UR6+0x26830], R16 ;  /* 0x02683010ff0075a7 */ /* 0x0002620008000146 */
[----:B------:R-:W-:Y:S05]  /*1f50*/  @!P6 BRA `(.L_x_4666) ;  /* 0x000000000004e947 */ /* 0x000fea0003800000 */
[----:B------:R-:W-:Y:S01]  /*1f60*/  BPT.TRAP 0x1 ;  /* 0x000000040000795c */ /* 0x000fe20000300000 */
.L_x_4666:
[----:B-1----:R-:W-:Y:S05]  /*1f70*/  @P0 BRA `(.L_x_4667) ;  /* 0x0000000000080947 */ /* 0x002fea0003800000 */
[----:B------:R-:W1:Y:S02]  /*1f80*/  SYNCS.PHASECHK.TRANS64.TRYWAIT P0, [UR6+0x26830], R16 ;  /* 0x02683010ff0075a7 */ /* 0x000e640008000146 */
[----:B-1----:R-:W-:Y:S05]  /*1f90*/  @!P0 BRA `(.L_x_4668) ;  /* 0x0000007400d88947 */ /* 0x002fea0003800000 */
.L_x_4667:
        /* <DEDUP_REMOVED lines=140> */
[----:B------:R-:W-:Y:S01]  /*2860*/  FSEL R155, R170, -INF , !P1 ;  /* 0xff800000aa9b7808 */ /* 0x000fe20004800000 */
[----:B------:R-:W-:Y:S01]  /*2870*/  FFMA.FTZ R211, R14, UR18, -R15 ;  /* 0x000000120ed37c23 */ /* 0x000fe2000801080f */
[----:B------:R-:W-:Y:S01]  /*2880*/  ISETP.GE.AND P5, PT, R156, 0x28, PT ;  /* 0x000000289c00780c */ /* 0x000fe20003fa6270 */
[----:B------:R-:W-:Y:S01]  /*2890*/  FFMA.FTZ R158, R154, UR18, -R9 ;  /* 0x000000129a9e7c23 */ /* 0x000fe20008010809 */
[----:B------:R-:W-:Y:S01]  /*28a0*/  ISETP.GE.AND P3, PT, R156, 0x29, PT ;  /* 0x000000299c00780c */ /* 0x000fe20003f66270 */
[----:B------:R-:W-:Y:S01]  /*28b0*/  FFMA.FTZ R167, R155, UR18, -R8 ;  /* 0x000000129ba77c23 */ /* 0x000fe20008010808 */
[C---:B------:R-:W-:Y:S01]  /*28c0*/  ISETP.GT.OR P5, PT, R214.reuse, 0x28, !P5 ;  /* 0x00000028d600780c */ /* 0x040fe20006fa4670 */
[----:B------:R-:W-:Y:S01]  /*28d0*/  MUFU.EX2 R166, R166 ;  /* 0x000000a600a67308 */ /* 0x000fe20000000800 */
[----:B------:R-:W-:-:S02]  /*28e0*/  ISETP.GT.OR P3, PT, R214, 0x29, !P3 ;  /* 0x00000029d600780c */ /* 0x000fc40005f64670 */
[C---:B------:R-:W-:Y:S02]  /*28f0*/  ISETP.GE.AND P2, PT, R217.reuse, 0x30, PT ;  /* 0x00000030d900780c */ /* 0x040fe40003f46270 */
[----:B------:R-:W-:Y:S02]  /*2900*/  ISETP.GE.AND P4, PT, R217, 0x31, PT ;  /* 0x00000031d900780c */ /* 0x000fe40003f86270 */
[----:B----4-:R-:W-:Y:S01]  /*2910*/  FSEL R157, R174, -INF , !P5 ;  /* 0xff800000ae9d7808 */ /* 0x010fe20006800000 */
[----:B------:R-:W-:Y:S01]  /*2920*/  MUFU.EX2 R211, R211 ;  /* 0x000000d300d37308 */ /* 0x000fe20000000800 */
[----:B------:R-:W-:Y:S02]  /*2930*/  FSEL R170, R175, -INF , !P3 ;  /* 0xff800000afaa7808 */ /* 0x000fe40005800000 */
[----:B------:R-:W-:Y:S01]  /*2940*/  ISETP.GT.OR P2, PT, R216, 0x30, !P2 ;  /* 0x00000030d800780c */ /* 0x000fe20005744670 */
[----:B------:R-:W-:Y:S01]  /*2950*/  FFMA.FTZ R175, R157, UR18, -R6 ;  /* 0x000000129daf7c23 */ /* 0x000fe20008010806 */
[----:B------:R-:W-:-:S02]  /*2960*/  WARPGROUP.DEPBAR.LE gsb0, 0x0 ;  /* 0x00008000000079c5 */ /* 0x000fc40000010000 */
[----:B------:R-:W-:Y:S01]  /*2970*/  WARPGROUP.ARRIVE ;  /* 0x00000000000079c5 */ /* 0x000fe20000000000 */
[----:B------:R-:W-:Y:S01]  /*2980*/  ISETP.GT.OR P4, PT, R216, 0x31, !P4 ;  /* 0x00000031d800780c */ /* 0x000fe20006784670 */
        /* <DEDUP_REMOVED lines=12> */
[C---:B------:R-:W-:Y:S01]  /*2a50*/  ISETP.GE.AND P5, PT, R156.reuse, 0x38, PT ;  /* 0x000000389c00780c */ /* 0x040fe20003fa6270 */
[----:B------:R-:W5:Y:S01]  /*2a60*/  MUFU.EX2 R175, R175 ;  /* 0x000000af00af7308 */ /* 0x000f620000000800 */
[----:B------:R-:W-:-:S02]  /*2a70*/  ISETP.GE.AND P3, PT, R156, 0x39, PT ;  /* 0x000000399c00780c */ /* 0x000fc40003f66270 */
[C---:B------:R-:W-:Y:S02]  /*2a80*/  ISETP.GE.AND P1, PT, R217.reuse, 0x38, PT ;  /* 0x00000038d900780c */ /* 0x040fe40003f26270 */
[----:B------:R-:W-:Y:S02]  /*2a90*/  ISETP.GE.AND P0, PT, R217, 0x39, PT ;  /* 0x00000039d900780c */ /* 0x000fe40003f06270 */
[----:B------:R-:W-:Y:S01]  /*2aa0*/  ISETP.GT.OR P4, PT, R214, 0x31, !P4 ;  /* 0x00000031d600780c */ /* 0x000fe20006784670 */
[----:B------:R-:W-:Y:S01]  /*2ab0*/  MUFU.EX2 R169, R169 ;  /* 0x000000a900a97308 */ /* 0x000fe20000000800 */
[C---:B------:R-:W-:Y:S02]  /*2ac0*/  ISETP.GT.OR P1, PT, R216.reuse, 0x38, !P1 ;  /* 0x00000038d800780c */ /* 0x040fe40004f24670 */
[----:B------:R-:W-:Y:S02]  /*2ad0*/  ISETP.GT.OR P0, PT, R216, 0x39, !P0 ;  /* 0x00000039d800780c */ /* 0x000fe40004704670 */
[----:B------:R-:W-:-:S02]  /*2ae0*/  ISETP.GT.OR P2, PT, R214, 0x30, !P2 ;  /* 0x00000030d600780c */ /* 0x000fc40005744670 */
[C---:B------:R-:W-:Y:S01]  /*2af0*/  ISETP.GT.OR P5, PT, R214.reuse, 0x38, !P5 ;  /* 0x00000038d600780c */ /* 0x040fe20006fa4670 */
[----:B------:R-:W-:Y:S01]  /*2b00*/  MUFU.EX2 R168, R168 ;  /* 0x000000a800a87308 */ /* 0x000fe20000000800 */
[----:B------:R-:W-:Y:S02]  /*2b10*/  ISETP.GT.OR P3, PT, R214, 0x39, !P3 ;  /* 0x00000039d600780c */ /* 0x000fe40005f64670 */
        /* <DEDUP_REMOVED lines=56> */
[----:B-----5:R-:W-:Y:S01]  /*2ea0*/  FADD.FTZ R126, R131, -R155 ;  /* 0x8000009b837e7221 */ /* 0x020fe20000010000 */
[----:B------:R-:W-:Y:S01]  /*2eb0*/  FMUL.FTZ R121, R22, R121 ;  /* 0x0000007916797220 */ /* 0x000fe20000410000 */
[----:B------:R-:W-:Y:S01]  /*2ec0*/  FMUL.FTZ R8, R213, R8 ;  /* 0x00000008d5087220 */ /* 0x000fe20000410000 */
[----:B--2---:R-:W-:Y:S01]  /*2ed0*/  FADD.FTZ R131, R140, -R6 ;  /* 0x800000068c837221 */ /* 0x004fe20000010000 */
[----:B------:R-:W-:Y:S01]  /*2ee0*/  FADD.FTZ R123, R128, -R154 ;  /* 0x8000009a807b7221 */ /* 0x000fe20000010000 */
[----:B------:R-:W-:Y:S01]  /*2ef0*/  FADD.FTZ R6, R142, -R6 ;  /* 0x800000068e067221 */ /* 0x000fe20000010000 */
[----:B------:R-:W-:Y:S01]  /*2f00*/  FADD.FTZ R143, R143, -R7 ;  /* 0x800000078f8f7221 */ /* 0x000fe20000010000 */
[----:B------:R-:W1:Y:S01]  /*2f10*/  MUFU.EX2 R9, R208 ;  /* 0x000000d000097308 */ /* 0x000e620000000800 */
[----:B------:R-:W-:Y:S01]  /*2f20*/  FADD.FTZ R128, R133, -R157 ;  /* 0x8000009d85807221 */ /* 0x000fe20000010000 */
        /* <DEDUP_REMOVED lines=272> */
.L_x_4669:
        /* <DEDUP_REMOVED lines=44> */
.L_x_4670:
        /* <DEDUP_REMOVED lines=62> */
.L_x_4652:
        /* <DEDUP_REMOVED lines=89> */
.L_x_4674:
[----:B------:R-:W2:Y:S04]  /*4c60*/  LDG.E.STRONG.GPU R4, desc[UR46][R2.64] ;  /* 0x0000002e02047981 */ /* 0x000ea8000c1ef900 */
[----:B--2---:R-:W-:Y:S01]  /*4c70*/  CCTL.IVALL ;  /* 0x00000000ff00798f */ /* 0x004fe20002000000 */
[----:B------:R-:W-:Y:S05]  /*4c80*/  YIELD ;  /* 0x0000000000007946 */ /* 0x000fea0003800000 */
[----:B------:R-:W-:-:S13]  /*4c90*/  ISETP.NE.AND P0, PT, R4, UR14, PT ;  /* 0x0000000e04007c0c */ /* 0x000fda000bf05270 */
[----:B------:R-:W-:Y:S05]  /*4ca0*/  @P0 BRA `(.L_x_4674) ;  /* 0xfffffffc00ec0947 */ /* 0x000fea000383ffff */
.L_x_4673:
[----:B------:R-:W-:Y:S05]  /*4cb0*/  BSYNC B0 ;  /* 0x0000000000007941 */ /* 0x000fea0003800000 */
.L_x_4672:
[----:B------:R-:W-:-:S03]  /*4cc0*/  UMOV UR4, 0xffffffff ;  /* 0xffffffff00047882 */ /* 0x000fc60000000000 */
[----:B------:R-:W-:Y:S05]  /*4cd0*/  BRA.DIV UR4, `(.L_x_4675) ;  /* 0x0000004a04a07947 */ /* 0x000fea000b800000 */
[----:B------:R-:W-:Y:S01]  /*4ce0*/  NOP ;  /* 0x0000000000007918 */ /* 0x000fe20000000000 */
.L_x_4773:
        /* <DEDUP_REMOVED lines=15> */
.L_x_4678:
[----:B------:R-:W-:Y:S01]  /*4de0*/  @P0 ELECT P2, URZ, PT ;  /* 0x00000000003f082f */ /* 0x000fe20003840000 */
[----:B------:R2:W-:-:S12]  /*4df0*/  UBLKRED.G.S.ADD.F32.RN [UR4], [UR10], UR6, desc[UR8] ;  /* 0x000008040a0073bb */ /* 0x0005d800080a1406 */
[----:B------:R-:W-:Y:S02]  /*4e00*/  @P2 PLOP3.LUT P0, PT, P2, PT, PT, 0x8, 0x0 ;  /* 0x000000000000281c */ /* 0x000fe4000170e170 */
[----:B------:R-:W-:-:S11]  /*4e10*/  PLOP3.LUT P2, PT, PT, PT, PT, 0x8, 0x0 ;  /* 0x000000000000781c */ /* 0x000fd60003f4e170 */
[----:B--2---:R-:W-:Y:S05]  /*4e20*/  @P0 BRA.U.ANY `(.L_x_4678) ;  /* 0xfffffffd00ec0947 */ /* 0x004fea000393ffff */
[----:B------:R0:W-:Y:S01]  /*4e30*/  UTMACMDFLUSH ;  /* 0x00000000000079b7 */ /* 0x0001e20000000000 */
[----:B------:R-:W-:-:S04]  /*4e40*/  DEPBAR.LE SB0, 0x0 ;  /* 0x000080000000791a */ /* 0x000fc80000000000 */
.L_x_4677:
[----:B------:R-:W-:Y:S05]  /*4e50*/  BSYNC B0 ;  /* 0x0000000000007941 */ /* 0x000fea0003800000 */
.L_x_4676:
        /* <DEDUP_REMOVED lines=14> */
.L_x_4680:
[----:B------:R-:W-:Y:S05]  /*4f40*/  BSYNC B0 ;  /* 0x0000000000007941 */ /* 0x000fea0003800000 */
.L_x_4679:
        /* <DEDUP_REMOVED lines=20> */
.L_x_4683:
[----:B-12---:R-:W2:Y:S04]  /*5090*/  LDG.E.STRONG.GPU R0, desc[UR46][R2.64] ;  /* 0x0000002e02007981 */ /* 0x006ea8000c1ef900 */
[----:B--2---:R-:W-:Y:S01]  /*50a0*/  CCTL.IVALL ;  /* 0x00000000ff00798f */ /* 0x004fe20002000000 */
[----:B------:R-:W-:Y:S05]  /*50b0*/  YIELD ;  /* 0x0000000000007946 */ /* 0x000fea0003800000 */
[----:B------:R-:W-:-:S13]  /*50c0*/  ISETP.NE.AND P0, PT, R0, UR14, PT ;  /* 0x0000000e00007c0c */ /* 0x000fda000bf05270 */
[----:B------:R-:W-:Y:S05]  /*50d0*/  @P0 BRA `(.L_x_4683) ;  /* 0xfffffffc00ec0947 */ /* 0x000fea000383ffff */
.L_x_4682:
[----:B------:R-:W-:Y:S05]  /*50e0*/  BSYNC B0 ;  /* 0x0000000000007941 */ /* 0x000fea0003800000 */
.L_x_4681:
[----:B------:R-:W-:-:S03]  /*50f0*/  UMOV UR4, 0xffffffff ;  /* 0xffffffff00047882 */ /* 0x000fc60000000000 */
[----:B------:R-:W-:Y:S05]  /*5100*/  BRA.DIV UR4, `(.L_x_4684) ;  /* 0x0000004604b07947 */ /* 0x000fea000b800000 */
[----:B------:R-:W-:Y:S01]  /*5110*/  NOP ;  /* 0x0000000000007918 */ /* 0x000fe20000000000 */
.L_x_4776:
        /* <DEDUP_REMOVED lines=16> */
.L_x_4687:
[----:B------:R-:W-:Y:S01]  /*5220*/  @P0 ELECT P2, URZ, PT ;  /* 0x00000000003f082f */ /* 0x000fe20003840000 */
[----:B------:R3:W-:-:S12]  /*5230*/  UBLKRED.G.S.ADD.F32.RN [UR4], [UR10], UR6, desc[UR8] ;  /* 0x000008040a0073bb */ /* 0x0007d800080a1406 */
[----:B------:R-:W-:Y:S02]  /*5240*/  @P2 PLOP3.LUT P0, PT, P2, PT, PT, 0x8, 0x0 ;  /* 0x000000000000281c */ /* 0x000fe4000170e170 */
[----:B------:R-:W-:-:S11]  /*5250*/  PLOP3.LUT P2, PT, PT, PT, PT, 0x8, 0x0 ;  /* 0x000000000000781c */ /* 0x000fd60003f4e170 */
[----:B---3--:R-:W-:Y:S05]  /*5260*/  @P0 BRA.U.ANY `(.L_x_4687) ;  /* 0xfffffffd00ec0947 */ /* 0x008fea000393ffff */
[----:B------:R0:W-:Y:S01]  /*5270*/  UTMACMDFLUSH ;  /* 0x00000000000079b7 */ /* 0x0001e20000000000 */
[----:B------:R-:W-:-:S04]  /*5280*/  DEPBAR.LE SB0, 0x0 ;  /* 0x000080000000791a */ /* 0x000fc80000000000 */
.L_x_4686:
[----:B------:R-:W-:Y:S05]  /*5290*/  BSYNC B0 ;  /* 0x0000000000007941 */ /* 0x000fea0003800000 */
.L_x_4685:
        /* <DEDUP_REMOVED lines=14> */
.L_x_4648:
        /* <DEDUP_REMOVED lines=33> */
.L_x_4689:
[----:B------:R-:W-:-:S05]  /*5590*/  UMOV UR11, UR5 ;  /* 0x00000005000b7c82 */ /* 0x000fca0008000000 */
.L_x_4690:
        /* <DEDUP_REMOVED lines=48> */
.L_x_4695:
[----:B------:R-:W2:Y:S04]  /*58a0*/  LDG.E.STRONG.GPU R0, desc[UR46][R2.64] ;  /* 0x0000002e02007981 */ /* 0x000ea8000c1ef900 */
[----:B--2---:R-:W-:Y:S01]  /*58b0*/  CCTL.IVALL ;  /* 0x00000000ff00798f */ /* 0x004fe20002000000 */
[----:B------:R-:W-:Y:S05]  /*58c0*/  YIELD ;  /* 0x0000000000007946 */ /* 0x000fea0003800000 */
[----:B------:R-:W-:-:S13]  /*58d0*/  ISETP.NE.AND P1, PT, R0, UR23, PT ;  /* 0x0000001700007c0c */ /* 0x000fda000bf25270 */
[----:B------:R-:W-:Y:S05]  /*58e0*/  @P1 BRA `(.L_x_4695) ;  /* 0xfffffffc00ec1947 */ /* 0x000fea000383ffff */
.L_x_4694:
[----:B------:R-:W-:Y:S05]  /*58f0*/  BSYNC B0 ;  /* 0x0000000000007941 */ /* 0x000fea0003800000 */
.L_x_4693:
[----:B------:R-:W-:-:S03]  /*5900*/  UMOV UR4, 0xffffffff ;  /* 0xffffffff00047882 */ /* 0x000fc60000000000 */
[----:B------:R-:W-:Y:S05]  /*5910*/  BRA.DIV UR4, `(.L_x_4696) ;  /* 0x0000003e04c87947 */ /* 0x000fea000b800000 */
[----:B------:R-:W-:Y:S01]  /*5920*/  NOP ;  /* 0x0000000000007918 */ /* 0x000fe20000000000 */
.L_x_4779:
        /* <DEDUP_REMOVED lines=22> */
.L_x_4698:
[----:B------:R-:W-:Y:S05]  /*5a90*/  BSYNC B0 ;  /* 0x0000000000007941 */ /* 0x000fea0003800000 */
.L_x_4697:
        /* <DEDUP_REMOVED lines=20> */
.L_x_4700:
[----:B------:R-:W-:Y:S05]  /*5be0*/  BSYNC B0 ;  /* 0x0000000000007941 */ /* 0x000fea0003800000 */
.L_x_4699:
[----:B------:R-:W-:Y:S06]  /*5bf0*/  BAR.ARV 0xa, 0xa0 ;  /* 0x0282800000007b1d */ /* 0x000fec0000002000 */
[----:B------:R-:W-:Y:S04]  /*5c00*/  BSSY B0, `(.L_x_4701) ;  /* 0x0000003000007945 */ /* 0x000fe80003800000 */
[----:B------:R-:W-:Y:S05]  /*5c10*/  @!P0 BRA `(.L_x_4702) ;  /* 0x0000000000048947 */ /* 0x000fea0003800000 */
[----:B------:R-:W-:-:S04]  /*5c20*/  DEPBAR.LE SB0, 0x0 ;  /* 0x000080000000791a */ /* 0x000fc80000000000 */
.L_x_4702:
[----:B------:R-:W-:Y:S05]  /*5c30*/  BSYNC B0 ;  /* 0x0000000000007941 */ /* 0x000fea0003800000 */
.L_x_4701:
        /* <DEDUP_REMOVED lines=19> */
.L_x_4704:
[----:B------:R-:W-:Y:S05]  /*5d70*/  BSYNC B0 ;  /* 0x0000000000007941 */ /* 0x000fea0003800000 */
.L_x_4703:
[----:B------:R-:W-:Y:S01]  /*5d80*/  UIADD3 UR18, UR6, 0x1, URZ ;  /* 0x0000000106127890 */ /* 0x000fe2000fffe03f */
[----:B------:R-:W-:Y:S11]  /*5d90*/  BRA `(.L_x_4705) ;  /* 0x0000000000047947 */ /* 0x000ff60003800000 */
.L_x_4692:
[----:B------:R-:W-:-:S05]  /*5da0*/  UMOV UR18, UR6 ;  /* 0x0000000600127c82 */ /* 0x000fca0008000000 */
.L_x_4705:
        /* <DEDUP_REMOVED lines=12> */
.L_x_4730:
        /* <DEDUP_REMOVED lines=11> */
.L_x_4708:
[----:B------:R-:W2:Y:S04]  /*5f20*/  LDG.E.STRONG.GPU R0, desc[UR46][R2.64] ;  /* 0x0000002e02007981 */ /* 0x000ea8000c1ef900 */
[----:B--2---:R-:W-:Y:S01]  /*5f30*/  CCTL.IVALL ;  /* 0x00000000ff00798f */ /* 0x004fe20002000000 */
[----:B------:R-:W-:Y:S05]  /*5f40*/  YIELD ;  /* 0x0000000000007946 */ /* 0x000fea0003800000 */
[----:B------:R-:W-:-:S13]  /*5f50*/  ISETP.NE.AND P1, PT, R0, UR23, PT ;  /* 0x0000001700007c0c */ /* 0x000fda000bf25270 */
[----:B------:R-:W-:Y:S05]  /*5f60*/  @P1 BRA `(.L_x_4708) ;  /* 0xfffffffc00ec1947 */ /* 0x000fea000383ffff */
.L_x_4707:
[----:B------:R-:W-:Y:S05]  /*5f70*/  BSYNC B0 ;  /* 0x0000000000007941 */ /* 0x000fea0003800000 */
.L_x_4706:
[----:B------:R-:W-:-:S03]  /*5f80*/  UMOV UR16, 0xffffffff ;  /* 0xffffffff00107882 */ /* 0x000fc60000000000 */
[----:B------:R-:W-:Y:S05]  /*5f90*/  BRA.DIV UR16, `(.L_x_4709) ;  /* 0x0000003a10447947 */ /* 0x000fea000b800000 */
[----:B------:R-:W-:Y:S01]  /*5fa0*/  NOP ;  /* 0x0000000000007918 */ /* 0x000fe20000000000 */
.L_x_4782:
        /* <DEDUP_REMOVED lines=19> */
.L_x_4711:
[----:B------:R-:W-:Y:S05]  /*60e0*/  BSYNC B0 ;  /* 0x0000000000007941 */ /* 0x000fea0003800000 */
.L_x_4710:
        /* <DEDUP_REMOVED lines=15> */
.L_x_4713:
[----:B------:R-:W-:Y:S05]  /*61e0*/  BSYNC B0 ;  /* 0x0000000000007941 */ /* 0x000fea0003800000 */
.L_x_4712:
[----:B------:R-:W-:Y:S06]  /*61f0*/  BAR.ARV 0xa, 0xa0 ;  /* 0x0282800000007b1d */ /* 0x000fec0000002000 */
[----:B------:R-:W-:Y:S04]  /*6200*/  BSSY B0, `(.L_x_4714) ;  /* 0x0000003000007945 */ /* 0x000fe80003800000 */
[----:B------:R-:W-:Y:S05]  /*6210*/  @!P0 BRA `(.L_x_4715) ;  /* 0x0000000000048947 */ /* 0x000fea0003800000 */
[----:B------:R-:W-:-:S04]  /*6220*/  DEPBAR.LE SB0, 0x0 ;  /* 0x000080000000791a */ /* 0x000fc80000000000 */
.L_x_4715:
[----:B------:R-:W-:Y:S05]  /*6230*/  BSYNC B0 ;  /* 0x0000000000007941 */ /* 0x000fea0003800000 */
.L_x_4714:
        /* <DEDUP_REMOVED lines=19> */
.L_x_4717:
[----:B------:R-:W-:Y:S05]  /*6370*/  BSYNC B0 ;  /* 0x0000000000007941 */ /* 0x000fea0003800000 */
.L_x_4716:
        /* <DEDUP_REMOVED lines=9> */
.L_x_4720:
[----:B------:R-:W2:Y:S04]  /*6410*/  LDG.E.STRONG.GPU R0, desc[UR46][R2.64] ;  /* 0x0000002e02007981 */ /* 0x000ea8000c1ef900 */
[----:B--2---:R-:W-:Y:S01]  /*6420*/  CCTL.IVALL ;  /* 0x00000000ff00798f */ /* 0x004fe20002000000 */
[----:B------:R-:W-:Y:S05]  /*6430*/  YIELD ;  /* 0x0000000000007946 */ /* 0x000fea0003800000 */
[----:B------:R-:W-:-:S13]  /*6440*/  ISETP.NE.AND P1, PT, R0, UR23, PT ;  /* 0x0000001700007c0c */ /* 0x000fda000bf25270 */
[----:B------:R-:W-:Y:S05]  /*6450*/  @P1 BRA `(.L_x_4720) ;  /* 0xfffffffc00ec1947 */ /* 0x000fea000383ffff */
.L_x_4719:
[----:B------:R-:W-:Y:S05]  /*6460*/  BSYNC B0 ;  /* 0x0000000000007941 */ /* 0x000fea0003800000 */
.L_x_4718:
[----:B------:R-:W-:-:S03]  /*6470*/  UMOV UR12, 0xffffffff ;  /* 0xffffffff000c7882 */ /* 0x000fc60000000000 */
[----:B------:R-:W-:Y:S05]  /*6480*/  BRA.DIV UR12, `(.L_x_4721) ;  /* 0x000000360c247947 */ /* 0x000fea000b800000 */
[----:B------:R-:W-:Y:S01]  /*6490*/  NOP ;  /* 0x0000000000007918 */ /* 0x000fe20000000000 */
.L_x_4785:
        /* <DEDUP_REMOVED lines=15> */
.L_x_4723:
[----:B------:R-:W-:Y:S05]  /*6590*/  BSYNC B0 ;  /* 0x0000000000007941 */ /* 0x000fea0003800000 */
.L_x_4722:
        /* <DEDUP_REMOVED lines=15> */
.L_x_4725:
[----:B------:R-:W-:Y:S05]  /*6690*/  BSYNC B0 ;  /* 0x0000000000007941 */ /* 0x000fea0003800000 */
.L_x_4724:
[----:B------:R-:W-:Y:S06]  /*66a0*/  BAR.ARV 0xa, 0xa0 ;  /* 0x0282800000007b1d */ /* 0x000fec0000002000 */
[----:B------:R-:W-:Y:S04]  /*66b0*/  BSSY B0, `(.L_x_4726) ;  /* 0x0000003000007945 */ /* 0x000fe80003800000 */
[----:B------:R-:W-:Y:S05]  /*66c0*/  @!P0 BRA `(.L_x_4727) ;  /* 0x0000000000048947 */ /* 0x000fea0003800000 */
[----:B------:R-:W-:-:S04]  /*66d0*/  DEPBAR.LE SB0, 0x0 ;  /* 0x000080000000791a */ /* 0x000fc80000000000 */
.L_x_4727:
[----:B------:R-:W-:Y:S05]  /*66e0*/  BSYNC B0 ;  /* 0x0000000000007941 */ /* 0x000fea0003800000 */
.L_x_4726:
        /* <DEDUP_REMOVED lines=19> */
.L_x_4729:
[----:B------:R-:W-:Y:S05]  /*6820*/  BSYNC B0 ;  /* 0x0000000000007941 */ /* 0x000fea0003800000 */
.L_x_4728:
[----:B------:R-:W-:Y:S02]  /*6830*/  UIADD3 UR6, UR6, 0x2, URZ ;  /* 0x0000000206067890 */ /* 0x000fe4000fffe03f */
[----:B------:R-:W-:Y:S02]  /*6840*/  UIADD3 UR4, UR4, 0x3000, URZ ;  /* 0x0000300004047890 */ /* 0x000fe4000fffe03f */
[----:B------:R-:W-:-:S06]  /*6850*/  UISETP.GE.AND UP0, UPT, UR6, UR11, UPT ;  /* 0x0000000b0600728c */ /* 0x000fcc000bf06270 */
[----:B------:R-:W-:-:S13]  /*6860*/  PLOP3.LUT P1, PT, PT, PT, UP0, 0x80, 0x0 ;  /* 0x000000000000781c */ /* 0x000fda0003f2f008 */
[----:B------:R-:W-:Y:S05]  /*6870*/  @!P1 BRA `(.L_x_4730) ;  /* 0xfffffff4007c9947 */ /* 0x000fea000383ffff */
.L_x_4691:
        /* <DEDUP_REMOVED lines=41> */
.L_x_4733:
[----:B------:R-:W-:Y:S05]  /*6b10*/  BSYNC B0 ;  /* 0x0000000000007941 */ /* 0x000fea0003800000 */
.L_x_4732:
[----:B------:R-:W-:Y:S05]  /*6b20*/  BRA `(.L_x_4734) ;  /* 0x0000000000047947 */ /* 0x000fea0003800000 */
.L_x_4731:
[----:B------:R-:W-:-:S05]  /*6b30*/  UMOV UR4, UR6 ;  /* 0x0000000600047c82 */ /* 0x000fca0008000000 */
.L_x_4734:
        /* <DEDUP_REMOVED lines=11> */
.L_x_4739:
        /* <DEDUP_REMOVED lines=24> */
.L_x_4736:
[----:B------:R-:W-:Y:S05]  /*6d70*/  BSYNC B0 ;  /* 0x0000000000007941 */ /* 0x000fea0003800000 */
.L_x_4735:
        /* <DEDUP_REMOVED lines=24> */
.L_x_4738:
[----:B------:R-:W-:Y:S05]  /*6f00*/  BSYNC B0 ;  /* 0x0000000000007941 */ /* 0x000fea0003800000 */
.L_x_4737:
[----:B------:R-:W-:Y:S02]  /*6f10*/  UIADD3 UR11, UR11, 0x2, URZ ;  /* 0x000000020b0b7890 */ /* 0x000fe4000fffe03f */
[----:B------:R-:W-:Y:S02]  /*6f20*/  ULEA UR8, UR18, UR8, 0x1 ;  /* 0x0000000812087291 */ /* 0x000fe4000f8e083f */
[----:B------:R-:W-:Y:S02]  /*6f30*/  ULEA UR9, UR18, UR9, 0x1 ;  /* 0x0000000912097291 */ /* 0x000fe4000f8e083f */
[----:B------:R-:W-:-:S13]  /*6f40*/  ISETP.NE.AND P0, PT, RZ, UR11, PT ;  /* 0x0000000bff007c0c */ /* 0x000fda000bf05270 */
[----:B------:R-:W-:Y:S05]  /*6f50*/  @!P0 BRA `(.L_x_4650) ;  /* 0x0000002400948947 */ /* 0x000fea0003800000 */
[----:B------:R-:W-:Y:S05]  /*6f60*/  BRA `(.L_x_4739) ;  /* 0xfffffffc00207947 */ /* 0x000fea000383ffff */
.L_x_4688:
        /* <DEDUP_REMOVED lines=33> */
.L_x_4741:
        /* <DEDUP_REMOVED lines=43> */
.L_x_4786:
        /* <DEDUP_REMOVED lines=15> */
.L_x_4744:
        /* <DEDUP_REMOVED lines=127> */
.L_x_4755:
[----:B--234-:R-:W-:-:S04]  /*7d10*/  SHF.L.U32 R21, R11, 0x1f, RZ ;  /* 0x0000001f0b157819 */ /* 0x01cfc800000006ff */
[----:B------:R-:W1:Y:S02]  /*7d20*/  SYNCS.PHASECHK.TRANS64.TRYWAIT P1, [R16+URZ+0x26840], R21 ;  /* 0x02684015100075a7 */ /* 0x000e64000802017f */
[----:B-1----:R-:W-:Y:S05]  /*7d30*/  @!P1 BRA `(.L_x_4747) ;  /* 0x0000001c00289947 */ /* 0x002fea0003800000 */
.L_x_4787:
[----:B------:R-:W-:Y:S05]  /*7d40*/  @P0 BRA `(.L_x_4748) ;  /* 0x0000000000140947 */ /* 0x000fea0003800000 */
[----:B------:R-:W-:Y:S01]  /*7d50*/  ISETP.NE.AND P1, PT, R6, RZ, PT ;  /* 0x000000ff0600720c */ /* 0x000fe20003f25270 */
[----:B------:R-:W-:-:S04]  /*7d60*/  IMAD.MOV.U32 R3, RZ, RZ, 0x3100 ;  /* 0x00003100ff037424 */ /* 0x000fc800078e00ff */
[----:B------:R3:W-:Y:S08]  /*7d70*/  SYNCS.ARRIVE.TRANS64 RZ, [R16+URZ+0x26830], R3 ;  /* 0x0268300310ff79a7 */ /* 0x0007f0000800003f */
[----:B------:R-:W-:Y:S05]  /*7d80*/  @!P1 BRA `(.L_x_4748) ;  /* 0x0000000000049947 */ /* 0x000fea0003800000 */
[----:B------:R-:W-:Y:S01]  /*7d90*/  BPT.TRAP 0x1 ;  /* 0x000000040000795c */ /* 0x000fe20000300000 */
.L_x_4748:
        /* <DEDUP_REMOVED lines=43> */
.L_x_4788:
[----:B------:R-:W-:Y:S05]  /*8050*/  @P0 BRA `(.L_x_4750) ;  /* 0x0000000000140947 */ /* 0x000fea0003800000 */
[----:B------:R-:W-:Y:S01]  /*8060*/  ISETP.NE.AND P1, PT, R6, RZ, PT ;  /* 0x000000ff0600720c */ /* 0x000fe20003f25270 */
[----:B------:R-:W-:-:S04]  /*8070*/  IMAD.MOV.U32 R2, RZ, RZ, 0x3100 ;  /* 0x00003100ff027424 */ /* 0x000fc800078e00ff */
[----:B------:R3:W-:Y:S08]  /*8080*/  SYNCS.ARRIVE.TRANS64 RZ, [R16+URZ+0x26818], R2 ;  /* 0x0268180210ff79a7 */ /* 0x0007f0000800003f */
[----:B------:R-:W-:Y:S05]  /*8090*/  @!P1 BRA `(.L_x_4750) ;  /* 0x0000000000049947 */ /* 0x000fea0003800000 */
[----:B------:R-:W-:Y:S01]  /*80a0*/  BPT.TRAP 0x1 ;  /* 0x000000040000795c */ /* 0x000fe20000300000 */
.L_x_4750:
        /* <DEDUP_REMOVED lines=43> */
.L_x_4789:
[----:B------:R-:W-:Y:S05]  /*8360*/  @P0 BRA `(.L_x_4752) ;  /* 0x0000000000140947 */ /* 0x000fea0003800000 */
[----:B------:R-:W-:Y:S01]  /*8370*/  ISETP.NE.AND P1, PT, R6, RZ, PT ;  /* 0x000000ff0600720c */ /* 0x000fe20003f25270 */
[----:B-123--:R-:W-:-:S04]  /*8380*/  IMAD.MOV.U32 R21, RZ, RZ, 0x3100 ;  /* 0x00003100ff157424 */ /* 0x00efc800078e00ff */
[----:B------:R4:W-:Y:S08]  /*8390*/  SYNCS.ARRIVE.TRANS64 RZ, [R16+URZ+0x26838], R21 ;  /* 0x0268381510ff79a7 */ /* 0x0009f0000800003f */
[----:B------:R-:W-:Y:S05]  /*83a0*/  @!P1 BRA `(.L_x_4752) ;  /* 0x0000000000049947 */ /* 0x000fea0003800000 */
[----:B------:R-:W-:Y:S01]  /*83b0*/  BPT.TRAP 0x1 ;  /* 0x000000040000795c */ /* 0x000fe20000300000 */
.L_x_4752:
        /* <DEDUP_REMOVED lines=38> */
.L_x_4791:
[----:B------:R-:W-:Y:S05]  /*8620*/  @P0 BRA `(.L_x_4754) ;  /* 0x0000000000140947 */ /* 0x000fea0003800000 */
[----:B------:R-:W-:Y:S01]  /*8630*/  ISETP.NE.AND P1, PT, R6, RZ, PT ;  /* 0x000000ff0600720c */ /* 0x000fe20003f25270 */
[----:B------:R-:W-:-:S04]  /*8640*/  IMAD.MOV.U32 R5, RZ, RZ, 0x3100 ;  /* 0x00003100ff057424 */ /* 0x000fc800078e00ff */
[----:B------:R1:W-:Y:S08]  /*8650*/  SYNCS.ARRIVE.TRANS64 RZ, [R16+URZ+0x26810], R5 ;  /* 0x0268100510ff79a7 */ /* 0x0003f0000800003f */
[----:B------:R-:W-:Y:S05]  /*8660*/  @!P1 BRA `(.L_x_4754) ;  /* 0x0000000000049947 */ /* 0x000fea0003800000 */
[----:B------:R-:W-:Y:S01]  /*8670*/  BPT.TRAP 0x1 ;  /* 0x000000040000795c */ /* 0x000fe20000300000 */
.L_x_4754:
        /* <DEDUP_REMOVED lines=44> */
.L_x_4746:
[----:B------:R-:W3:Y:S02]  /*8940*/  LDL.LU R4, [R1+0x4] ;  /* 0x0000040001047983 */ /* 0x000ee40000300800 */
[----:B---3--:R-:W-:Y:S02]  /*8950*/  ISETP.NE.AND P1, PT, R4, RZ, PT ;  /* 0x000000ff0400720c */ /* 0x008fe40003f25270 */
[----:B------:R1:W5:Y:S11]  /*8960*/  LDL R4, [R1] ;  /* 0x0000000001047983 */ /* 0x0003760000100800 */
[----:B-1----:R-:W-:Y:S05]  /*8970*/  @!P1 BRA `(.L_x_4745) ;  /* 0x0000000400809947 */ /* 0x002fea0003800000 */
[----:B------:R-:W-:-:S04]  /*8980*/  SHF.L.U32 R13, R11, 0x1f, RZ ;  /* 0x0000001f0b0d7819 */ /* 0x000fc800000006ff */
[----:B------:R-:W1:Y:S02]  /*8990*/  SYNCS.PHASECHK.TRANS64.TRYWAIT P1, [R16+URZ+0x26840], R13 ;  /* 0x0268400d100075a7 */ /* 0x000e64000802017f */
[----:B-1----:R-:W-:Y:S05]  /*89a0*/  @!P1 BRA `(.L_x_4756) ;  /* 0x0000001000609947 */ /* 0x002fea0003800000 */
.L_x_4792:
[----:B------:R-:W-:Y:S05]  /*89b0*/  @P0 BRA `(.L_x_4757) ;  /* 0x0000000000140947 */ /* 0x000fea0003800000 */
[----:B------:R-:W-:Y:S01]  /*89c0*/  ISETP.NE.AND P1, PT, R6, RZ, PT ;  /* 0x000000ff0600720c */ /* 0x000fe20003f25270 */
[----:B--2---:R-:W-:-:S04]  /*89d0*/  IMAD.MOV.U32 R5, RZ, RZ, 0x3100 ;  /* 0x00003100ff057424 */ /* 0x004fc800078e00ff */
[----:B------:R3:W-:Y:S08]  /*89e0*/  SYNCS.ARRIVE.TRANS64 RZ, [R16+URZ+0x26830], R5 ;  /* 0x0268300510ff79a7 */ /* 0x0007f0000800003f */
[----:B------:R-:W-:Y:S05]  /*89f0*/  @!P1 BRA `(.L_x_4757) ;  /* 0x0000000000049947 */ /* 0x000fea0003800000 */
[----:B------:R-:W-:Y:S01]  /*8a00*/  BPT.TRAP 0x1 ;  /* 0x000000040000795c */ /* 0x000fe20000300000 */
.L_x_4757:
        /* <DEDUP_REMOVED lines=40> */
.L_x_4793:
[----:B------:R-:W-:Y:S05]  /*8c90*/  @P0 BRA `(.L_x_4759) ;  /* 0x0000000000140947 */ /* 0x000fea0003800000 */
[----:B------:R-:W-:Y:S01]  /*8ca0*/  ISETP.NE.AND P0, PT, R6, RZ, PT ;  /* 0x000000ff0600720c */ /* 0x000fe20003f05270 */
[----:B------:R-:W-:-:S04]  /*8cb0*/  IMAD.MOV.U32 R5, RZ, RZ, 0x3100 ;  /* 0x00003100ff057424 */ /* 0x000fc800078e00ff */
[----:B------:R3:W-:Y:S08]  /*8cc0*/  SYNCS.ARRIVE.TRANS64 RZ, [R16+URZ+0x26818], R5 ;  /* 0x0268180510ff79a7 */ /* 0x0007f0000800003f */
[----:B------:R-:W-:Y:S05]  /*8cd0*/  @!P0 BRA `(.L_x_4759) ;  /* 0x0000000000048947 */ /* 0x000fea0003800000 */
[----:B------:R-:W-:Y:S01]  /*8ce0*/  BPT.TRAP 0x1 ;  /* 0x000000040000795c */ /* 0x000fe20000300000 */
.L_x_4759:
        /* <DEDUP_REMOVED lines=41> */
.L_x_4745:
[----:B------:R-:W3:Y:S01]  /*8f80*/  S2R R0, SR_TID.X ;  /* 0x0000000000007919 */ /* 0x000ee20000002100 */
[----:B------:R-:W-:Y:S01]  /*8f90*/  IMAD R3, R19, 0x8, R16 ;  /* 0x0000000813037824 */ /* 0x000fe200078e0210 */
[----:B---3--:R-:W-:Y:S02]  /*8fa0*/  LOP3.LUT R2, R0, 0x7f, RZ, 0xc0, !PT ;  /* 0x0000007f00027812 */ /* 0x008fe400078ec0ff */
[----:B------:R-:W-:Y:S02]  /*8fb0*/  SHF.L.U32 R0, R11, 0x1f, RZ ;  /* 0x0000001f0b007819 */ /* 0x000fe400000006ff */
[----:B------:R-:W-:Y:S02]  /*8fc0*/  ISETP.NE.AND P1, PT, R2, RZ, PT ;  /* 0x000000ff0200720c */ /* 0x000fe40003f25270 */
[----:B------:R-:W3:Y:S02]  /*8fd0*/  SYNCS.PHASECHK.TRANS64.TRYWAIT P0, [R3+URZ+0x26840], R0 ;  /* 0x02684000030075a7 */ /* 0x000ee4000800017f */
[----:B---3--:R-:W-:Y:S09]  /*8fe0*/  @!P0 BRA `(.L_x_4760) ;  /* 0x0000000800f88947 */ /* 0x008ff20003800000 */
.L_x_4794:
[----:B------:R-:W-:Y:S05]  /*8ff0*/  @P1 BRA `(.L_x_4761) ;  /* 0x0000000000181947 */ /* 0x000fea0003800000 */
[----:B------:R-:W1:Y:S01]  /*9000*/  S2R R2, SR_TID.X ;  /* 0x0000000000027919 */ /* 0x000e620000002100 */
[----:B---3--:R-:W-:-:S04]  /*9010*/  IMAD.MOV.U32 R0, RZ, RZ, 0x3100 ;  /* 0x00003100ff007424 */ /* 0x008fc800078e00ff */
[----:B------:R3:W-:Y:S01]  /*9020*/  SYNCS.ARRIVE.TRANS64 RZ, [R3+URZ+0x26830], R0 ;  /* 0x0268300003ff79a7 */ /* 0x0007e2000800003f */
[----:B-1----:R-:W-:-:S13]  /*9030*/  LOP3.LUT P0, RZ, R2, 0x1f, RZ, 0xc0, !PT ;  /* 0x0000001f02ff7812 */ /* 0x002fda000780c0ff */
[----:B---3--:R-:W-:Y:S05]  /*9040*/  @!P0 BRA `(.L_x_4761) ;  /* 0x0000000000048947 */ /* 0x008fea0003800000 */
[----:B------:R-:W-:Y:S01]  /*9050*/  BPT.TRAP 0x1 ;  /* 0x000000040000795c */ /* 0x000fe20000300000 */
.L_x_4761:
        /* <DEDUP_REMOVED lines=47> */
.L_x_4742:
[----:B------:R-:W-:Y:S05]  /*9350*/  BSYNC B0 ;  /* 0x0000000000007941 */ /* 0x000fea0003800000 */
.L_x_4740:
[----:B------:R-:W-:-:S03]  /*9360*/  UMOV UR7, 0xffffffff ;  /* 0xffffffff00077882 */ /* 0x000fc60000000000 */
[----:B------:R-:W-:Y:S05]  /*9370*/  BRA.DIV UR7, `(.L_x_4762) ;  /* 0x0000000a07287947 */ /* 0x000fea000b800000 */
[----:B------:R-:W-:-:S13]  /*9380*/  ELECT P6, URZ, PT ;  /* 0x00000000003f782f */ /* 0x000fda00038c0000 */
.L_x_4797:
[----:B------:R-:W-:Y:S05]  /*9390*/  @!P6 BRA `(.L_x_4650) ;  /* 0x000000000084e947 */ /* 0x000fea0003800000 */
[----:B------:R-:W-:-:S06]  /*93a0*/  ULOP3.LUT UR7, UR38, 0x2, URZ, 0xfc, !UPT ;  /* 0x0000000226077892 */ /* 0x000fcc000f8efc3f */
[----:B------:R-:W-:-:S05]  /*93b0*/  IMAD.U32 R2, RZ, RZ, UR7 ;  /* 0x00000007ff027e24 */ /* 0x000fca000f8e00ff */
[----:B------:R-:W-:-:S13]  /*93c0*/  ISETP.NE.AND P2, PT, R2, 0x3, PT ;  /* 0x000000030200780c */ /* 0x000fda0003f45270 */
[----:B------:R-:W-:Y:S05]  /*93d0*/  @!P2 BRA `(.L_x_4763) ;  /* 0x000000000004a947 */ /* 0x000fea0003800000 */
[----:B------:R-:W-:Y:S01]  /*93e0*/  BPT.TRAP 0x1 ;  /* 0x000000040000795c */ /* 0x000fe20000300000 */
.L_x_4763:
        /* <DEDUP_REMOVED lines=15> */
.L_x_4798:
[----:B------:R-:W2:Y:S02]  /*94e0*/  SYNCS.PHASECHK.TRANS64.TRYWAIT P0, [R3+URZ], R2 ;  /* 0x00000002030075a7 */ /* 0x000ea4000800017f */
[----:B--2---:R-:W-:Y:S05]  /*94f0*/  @!P0 BRA `(.L_x_4765) ;  /* 0x0000000400fc8947 */ /* 0x004fea0003800000 */
.L_x_4799:
[----:B------:R-:W-:Y:S05]  /*9500*/  @!P2 BRA `(.L_x_4766) ;  /* 0x000000000004a947 */ /* 0x000fea0003800000 */
[----:B------:R-:W-:Y:S01]  /*9510*/  BPT.TRAP 0x1 ;  /* 0x000000040000795c */ /* 0x000fe20000300000 */
.L_x_4766:
[----:B--2---:R-:W-:-:S04]  /*9520*/  VIADD R3, R7, 0x26840 ;  /* 0x0002684007037836 */ /* 0x004fc80000000000 */
[----:B------:R-:W-:-:S04]  /*9530*/  IMAD R0, R0, 0x8, R3 ;  /* 0x0000000800007824 */ /* 0x000fc800078e0203 */
[----:B------:R-:W2:Y:S02]  /*9540*/  SYNCS.PHASECHK.TRANS64.TRYWAIT P0, [R0+URZ], R5 ;  /* 0x00000005000075a7 */ /* 0x000ea4000800017f */
[----:B--2---:R-:W-:Y:S05]  /*9550*/  @!P0 BRA `(.L_x_4767) ;  /* 0x0000000400f88947 */ /* 0x004fea0003800000 */
.L_x_4800:
[----:B------:R-:W-:-:S07]  /*9560*/  IMAD R3, R4, 0x8, R3 ;  /* 0x0000000804037824 */ /* 0x000fce00078e0203 */
.L_x_4768:
[----:B---3--:R3:W4:Y:S02]  /*9570*/  SYNCS.PHASECHK.TRANS64.TRYWAIT P0, [R3+URZ], R2 ;  /* 0x00000002030075a7 */ /* 0x008724000800017f */
[----:B----4-:R-:W-:Y:S05]  /*9580*/  @!P0 NANOSLEEP.SYNCS 0x989680 ;  /* 0x009896800000895d */ /* 0x010fea0003900000 */
[----:B------:R-:W4:Y:S02]  /*9590*/  @!P0 SYNCS.PHASECHK.TRANS64 P0, [R3+URZ], R2 ;  /* 0x00000002030085a7 */ /* 0x000f24000800007f */
[----:B----4-:R-:W-:Y:S05]  /*95a0*/  @!P0 BRA `(.L_x_4768) ;  /* 0xfffffffc00f08947 */ /* 0x010fea000383ffff */
.L_x_4650:
[----:B------:R-:W-:Y:S05]  /*95b0*/  BSYNC B6 ;  /* 0x0000000000067941 */ /* 0x000fea0003800000 */
.L_x_4647:
[----:B------:R-:W-:Y:S05]  /*95c0*/  EXIT ;  /* 0x000000000000794d */ /* 0x000fea0003800000 */
.L_x_4657:
[----:B------:R-:W-:Y:S02]  /*95d0*/  IMAD.MOV.U32 R13, RZ, RZ, R16 ;  /* 0x000000ffff0d7224 */ /* 0x000fe400078e0010 */
[----:B------:R-:W-:Y:S02]  /*95e0*/  IMAD.MOV.U32 R12, RZ, RZ, RZ ;  /* 0x000000ffff0c7224 */ /* 0x000fe400078e00ff */
[----:B------:R-:W-:Y:S02]  /*95f0*/  IMAD.MOV.U32 R11, RZ, RZ, 0x1f ;  /* 0x0000001fff0b7424 */ /* 0x000fe400078e00ff */
[----:B------:R-:W-:-:S07]  /*9600*/  IMAD.MOV.U32 R15, RZ, RZ, -0x1 ;  /* 0xffffffffff0f7424 */ /* 0x000fce00078e00ff */
[----:B------:R-:W-:Y:S05]  /*9610*/  WARPSYNC.COLLECTIVE R15, `(.L_x_4769) ;  /* 0x000000000f087348 */ /* 0x000fea0003c00000 */
[----:B------:R1:W2:Y:S02]  /*9620*/  SHFL.IDX P6, R14, R13, R12, R11 ;  /* 0x0000000c0d0e7389 */ /* 0x0002a400000c000b */
[----:B-12---:R-:W-:Y:S01]  /*9630*/  ENDCOLLECTIVE ;  /* 0x000000000000791b */ /* 0x006fe20003800000 */
.L_x_4769:
[----:B------:R-:W-:Y:S05]  /*9640*/  BRA `(.L_x_4770) ;  /* 0xffffff7800807947 */ /* 0x000fea000383ffff */
.L_x_4659:
[----:B--2---:R2:W3:Y:S02]  /*9650*/  SYNCS.PHASECHK.TRANS64.TRYWAIT P0, [R18+URZ+0x26800], R5 ;  /* 0x02680005120075a7 */ /* 0x0044e4000800017f */
[----:B---3--:R-:W-:Y:S05]  /*9660*/  @!P0 NANOSLEEP.SYNCS 0x989680 ;  /* 0x009896800000895d */ /* 0x008fea0003900000 */
[----:B------:R-:W3:Y:S02]  /*9670*/  @!P0 SYNCS.PHASECHK.TRANS64 P0, [R18+URZ+0x26800], R5 ;  /* 0x02680005120085a7 */ /* 0x000ee4000800007f */
[----:B---3--:R-:W-:Y:S05]  /*9680*/  @!P0 BRA `(.L_x_4659) ;  /* 0xfffffffc00f08947 */ /* 0x008fea000383ffff */
[----:B------:R-:W-:Y:S05]  /*9690*/  BRA `(.L_x_4658) ;  /* 0xffffff7800a87947 */ /* 0x000fea000383ffff */
.L_x_4664:
[----:B--2---:R-:W-:-:S04]  /*96a0*/  IMAD.U32 R7, RZ, RZ, UR6 ;  /* 0x00000006ff077e24 */ /* 0x004fc8000f8e00ff */
[----:B------:R2:W3:Y:S03]  /*96b0*/  SYNCS.PHASECHK.TRANS64.TRYWAIT P0, [R7+URZ+0x26810], R16 ;  /* 0x02681010070075a7 */ /* 0x0004e6000800017f */
[----:B---3--:R-:W-:Y:S05]  /*96c0*/  @!P0 NANOSLEEP.SYNCS 0x989680 ;  /* 0x009896800000895d */ /* 0x008fea0003900000 */
[----:B------:R-:W3:Y:S02]  /*96d0*/  @!P0 SYNCS.PHASECHK.TRANS64 P0, [R7+URZ+0x26810], R16 ;  /* 0x02681010070085a7 */ /* 0x000ee4000800007f */
[----:B---3--:R-:W-:Y:S05]  /*96e0*/  @!P0 BRA `(.L_x_4664) ;  /* 0xfffffffc00ec8947 */ /* 0x008fea000383ffff */
[----:B------:R-:W-:Y:S05]  /*96f0*/  BRA `(.L_x_4663) ;  /* 0xffffff8400087947 */ /* 0x000fea000383ffff */
.L_x_4668:
[----:B------:R-:W-:-:S04]  /*9700*/  IMAD.U32 R121, RZ, RZ, UR6 ;  /* 0x00000006ff797e24 */ /* 0x000fc8000f8e00ff */
[----:B------:R1:W1:Y:S03]  /*9710*/  SYNCS.PHASECHK.TRANS64.TRYWAIT P0, [R121+URZ+0x26830], R16 ;  /* 0x02683010790075a7 */ /* 0x000266000800017f */
[----:B-1----:R-:W-:Y:S05]  /*9720*/  @!P0 NANOSLEEP.SYNCS 0x989680 ;  /* 0x009896800000895d */ /* 0x002fea0003900000 */
[----:B------:R-:W1:Y:S02]  /*9730*/  @!P0 SYNCS.PHASECHK.TRANS64 P0, [R121+URZ+0x26830], R16 ;  /* 0x02683010790085a7 */ /* 0x000e64000800007f */
[----:B-1----:R-:W-:Y:S05]  /*9740*/  @!P0 BRA `(.L_x_4668) ;  /* 0xfffffffc00ec8947 */ /* 0x002fea000383ffff */
[----:B------:R-:W-:Y:S05]  /*9750*/  BRA `(.L_x_4667) ;  /* 0xffffff8800107947 */ /* 0x000fea000383ffff */
.L_x_4675:
[----:B------:R-:W-:Y:S01]  /*9760*/  BSSY B0, `(.L_x_4771) ;  /* 0x0000005000007945 */ /* 0x000fe20003800000 */
[----:B------:R-:W-:-:S07]  /*9770*/  IMAD.MOV.U32 R15, RZ, RZ, -0x1 ;  /* 0xffffffffff0f7424 */ /* 0x000fce00078e00ff */
[----:B-1----:R-:W-:Y:S05]  /*9780*/  WARPSYNC.COLLECTIVE R15, `(.L_x_4772) ;  /* 0x000000000f087348 */ /* 0x002fea0003c00000 */
[----:B------:R-:W-:Y:S01]  /*9790*/  NOP ;  /* 0x0000000000007918 */ /* 0x000fe20000000000 */
[----:B-1----:R-:W-:Y:S01]  /*97a0*/  ENDCOLLECTIVE ;  /* 0x000000000000791b */ /* 0x002fe20003800000 */
.L_x_4772:
[----:B------:R-:W-:Y:S05]  /*97b0*/  BSYNC B0 ;  /* 0x0000000000007941 */ /* 0x000fea0003800000 */
.L_x_4771:
[----:B------:R-:W-:Y:S05]  /*97c0*/  BRA `(.L_x_4773) ;  /* 0xffffffb400487947 */ /* 0x000fea000383ffff */
.L_x_4684:
[----:B------:R-:W-:Y:S01]  /*97d0*/  BSSY B0, `(.L_x_4774) ;  /* 0x0000005000007945 */ /* 0x000fe20003800000 */
[----:B------:R-:W-:-:S07]  /*97e0*/  IMAD.MOV.U32 R15, RZ, RZ, -0x1 ;  /* 0xffffffffff0f7424 */ /* 0x000fce00078e00ff */
[----:B-12---:R-:W-:Y:S05]  /*97f0*/  WARPSYNC.COLLECTIVE R15, `(.L_x_4775) ;  /* 0x000000000f087348 */ /* 0x006fea0003c00000 */
[----:B------:R-:W-:Y:S01]  /*9800*/  NOP ;  /* 0x0000000000007918 */ /* 0x000fe20000000000 */
[----:B-12---:R-:W-:Y:S01]  /*9810*/  ENDCOLLECTIVE ;  /* 0x000000000000791b */ /* 0x006fe20003800000 */
.L_x_4775:
[----:B------:R-:W-:Y:S05]  /*9820*/  BSYNC B0 ;  /* 0x0000000000007941 */ /* 0x000fea0003800000 */
.L_x_4774:
[----:B------:R-:W-:Y:S05]  /*9830*/  BRA `(.L_x_4776) ;  /* 0xffffffb800387947 */ /* 0x000fea000383ffff */
.L_x_4696:
[----:B------:R-:W-:Y:S01]  /*9840*/  BSSY B0, `(.L_x_4777) ;  /* 0x0000005000007945 */ /* 0x000fe20003800000 */
[----:B------:R-:W-:-:S07]  /*9850*/  IMAD.MOV.U32 R15, RZ, RZ, -0x1 ;  /* 0xffffffffff0f7424 */ /* 0x000fce00078e00ff */
[----:B------:R-:W-:Y:S05]  /*9860*/  WARPSYNC.COLLECTIVE R15, `(.L_x_4778) ;  /* 0x000000000f087348 */ /* 0x000fea0003c00000 */
[----:B------:R-:W-:Y:S01]  /*9870*/  NOP ;  /* 0x0000000000007918 */ /* 0x000fe20000000000 */
[----:B------:R-:W-:Y:S01]  /*9880*/  ENDCOLLECTIVE ;  /* 0x000000000000791b */ /* 0x000fe20003800000 */
.L_x_4778:
[----:B------:R-:W-:Y:S05]  /*9890*/  BSYNC B0 ;  /* 0x0000000000007941 */ /* 0x000fea0003800000 */
.L_x_4777:
[----:B------:R-:W-:Y:S05]  /*98a0*/  BRA `(.L_x_4779) ;  /* 0xffffffc000207947 */ /* 0x000fea000383ffff */
.L_x_4709:
[----:B------:R-:W-:Y:S01]  /*98b0*/  BSSY B0, `(.L_x_4780) ;  /* 0x0000005000007945 */ /* 0x000fe20003800000 */
[----:B------:R-:W-:-:S07]  /*98c0*/  IMAD.MOV.U32 R15, RZ, RZ, -0x1 ;  /* 0xffffffffff0f7424 */ /* 0x000fce00078e00ff */
[----:B------:R-:W-:Y:S05]  /*98d0*/  WARPSYNC.COLLECTIVE R15, `(.L_x_4781) ;  /* 0x000000000f087348 */ /* 0x000fea0003c00000 */
[----:B------:R-:W-:Y:S01]  /*98e0*/  NOP ;  /* 0x0000000000007918 */ /* 0x000fe20000000000 */
[----:B------:R-:W-:Y:S01]  /*98f0*/  ENDCOLLECTIVE ;  /* 0x000000000000791b */ /* 0x000fe20003800000 */
.L_x_4781:
[----:B------:R-:W-:Y:S05]  /*9900*/  BSYNC B0 ;  /* 0x0000000000007941 */ /* 0x000fea0003800000 */
.L_x_4780:
[----:B------:R-:W-:Y:S05]  /*9910*/  BRA `(.L_x_4782) ;  /* 0xffffffc400a47947 */ /* 0x000fea000383ffff */
.L_x_4721:
[----:B------:R-:W-:Y:S01]  /*9920*/  BSSY B0, `(.L_x_4783) ;  /* 0x0000005000007945 */ /* 0x000fe20003800000 */
[----:B------:R-:W-:-:S07]  /*9930*/  IMAD.MOV.U32 R15, RZ, RZ, -0x1 ;  /* 0xffffffffff0f7424 */ /* 0x000fce00078e00ff */
[----:B------:R-:W-:Y:S05]  /*9940*/  WARPSYNC.COLLECTIVE R15, `(.L_x_4784) ;  /* 0x000000000f087348 */ /* 0x000fea0003c00000 */
[----:B------:R-:W-:Y:S01]  /*9950*/  NOP ;  /* 0x0000000000007918 */ /* 0x000fe20000000000 */
[----:B------:R-:W-:Y:S01]  /*9960*/  ENDCOLLECTIVE ;  /* 0x000000000000791b */ /* 0x000fe20003800000 */
.L_x_4784:
[----:B------:R-:W-:Y:S05]  /*9970*/  BSYNC B0 ;  /* 0x0000000000007941 */ /* 0x000fea0003800000 */
.L_x_4783:
[----:B------:R-:W-:Y:S05]  /*9980*/  BRA `(.L_x_4785) ;  /* 0xffffffc800c47947 */ /* 0x000fea000383ffff */
.L_x_4743:
[----:B-1----:R1:W2:Y:S02]  /*9990*/  SYNCS.PHASECHK.TRANS64.TRYWAIT P0, [R16+URZ+0x26820], R3 ;  /* 0x02682003100075a7 */ /* 0x0022a4000800017f */
[----:B--2---:R-:W-:Y:S05]  /*99a0*/  @!P0 NANOSLEEP.SYNCS 0x989680 ;  /* 0x009896800000895d */ /* 0x004fea0003900000 */
[----:B------:R-:W2:Y:S02]  /*99b0*/  @!P0 SYNCS.PHASECHK.TRANS64 P0, [R16+URZ+0x26820], R3 ;  /* 0x02682003100085a7 */ /* 0x000ea4000800007f */
[----:B--2---:R-:W-:Y:S05]  /*99c0*/  @!P0 BRA `(.L_x_4743) ;  /* 0xfffffffc00f08947 */ /* 0x004fea000383ffff */
[----:B------:R-:W-:Y:S05]  /*99d0*/  BRA `(.L_x_4786) ;  /* 0xffffffd800947947 */ /* 0x000fea000383ffff */
.L_x_4747:
[----:B-1----:R1:W3:Y:S02]  /*99e0*/  SYNCS.PHASECHK.TRANS64.TRYWAIT P1, [R16+URZ+0x26840], R21 ;  /* 0x02684015100075a7 */ /* 0x0022e4000802017f */
[----:B---3--:R-:W-:Y:S05]  /*99f0*/  @!P1 NANOSLEEP.SYNCS 0x989680 ;  /* 0x009896800000995d */ /* 0x008fea0003900000 */
[----:B------:R-:W3:Y:S02]  /*9a00*/  @!P1 SYNCS.PHASECHK.TRANS64 P1, [R16+URZ+0x26840], R21 ;  /* 0x02684015100095a7 */ /* 0x000ee4000802007f */
[----:B---3--:R-:W-:Y:S05]  /*9a10*/  @!P1 BRA `(.L_x_4747) ;  /* 0xfffffffc00f09947 */ /* 0x008fea000383ffff */
[----:B------:R-:W-:Y:S05]  /*9a20*/  BRA `(.L_x_4787) ;  /* 0xffffffe000c47947 */ /* 0x000fea000383ffff */
.L_x_4749:
[----:B--2---:R2:W3:Y:S02]  /*9a30*/  SYNCS.PHASECHK.TRANS64.TRYWAIT P1, [R16+URZ+0x26828], R21 ;  /* 0x02682815100075a7 */ /* 0x0044e4000802017f */
[----:B---3--:R-:W-:Y:S05]  /*9a40*/  @!P1 NANOSLEEP.SYNCS 0x989680 ;  /* 0x009896800000995d */ /* 0x008fea0003900000 */
[----:B------:R-:W3:Y:S02]  /*9a50*/  @!P1 SYNCS.PHASECHK.TRANS64 P1, [R16+URZ+0x26828], R21 ;  /* 0x02682815100095a7 */ /* 0x000ee4000802007f */
[----:B---3--:R-:W-:Y:S05]  /*9a60*/  @!P1 BRA `(.L_x_4749) ;  /* 0xfffffffc00f09947 */ /* 0x008fea000383ffff */
[----:B------:R-:W-:Y:S05]  /*9a70*/  BRA `(.L_x_4788) ;  /* 0xffffffe400747947 */ /* 0x000fea000383ffff */
.L_x_4751:
[----:B---3--:R3:W4:Y:S02]  /*9a80*/  SYNCS.PHASECHK.TRANS64.TRYWAIT P1, [R16+URZ+0x26848], R21 ;  /* 0x02684815100075a7 */ /* 0x008724000802017f */
[----:B----4-:R-:W-:Y:S05]  /*9a90*/  @!P1 NANOSLEEP.SYNCS 0x989680 ;  /* 0x009896800000995d */ /* 0x010fea0003900000 */
[----:B------:R-:W4:Y:S02]  /*9aa0*/  @!P1 SYNCS.PHASECHK.TRANS64 P1, [R16+URZ+0x26848], R21 ;  /* 0x02684815100095a7 */ /* 0x000f24000802007f */
[----:B----4-:R-:W-:Y:S05]  /*9ab0*/  @!P1 BRA `(.L_x_4751) ;  /* 0xfffffffc00f09947 */ /* 0x010fea000383ffff */
[----:B------:R-:W-:Y:S05]  /*9ac0*/  BRA `(.L_x_4789) ;  /* 0xffffffe800247947 */ /* 0x000fea000383ffff */
.L_x_4753:
[----:B------:R-:W-:-:S07]  /*9ad0*/  SHF.L.U32 R5, R11, 0x1f, RZ ;  /* 0x0000001f0b057819 */ /* 0x000fce00000006ff */
.L_x_4790:
[----:B------:R1:W1:Y:S02]  /*9ae0*/  SYNCS.PHASECHK.TRANS64.TRYWAIT P1, [R16+URZ+0x26820], R5 ;  /* 0x02682005100075a7 */ /* 0x000264000802017f */
[----:B-1----:R-:W-:Y:S05]  /*9af0*/  @!P1 NANOSLEEP.SYNCS 0x989680 ;  /* 0x009896800000995d */ /* 0x002fea0003900000 */
[----:B------:R-:W1:Y:S02]  /*9b00*/  @!P1 SYNCS.PHASECHK.TRANS64 P1, [R16+URZ+0x26820], R5 ;  /* 0x02682005100095a7 */ /* 0x000e64000802007f */
[----:B-1----:R-:W-:Y:S05]  /*9b10*/  @!P1 BRA `(.L_x_4790) ;  /* 0xfffffffc00f09947 */ /* 0x002fea000383ffff */
[----:B------:R-:W-:Y:S05]  /*9b20*/  BRA `(.L_x_4791) ;  /* 0xffffffe800bc7947 */ /* 0x000fea000383ffff */
.L_x_4756:
[----:B-1----:R1:W3:Y:S02]  /*9b30*/  SYNCS.PHASECHK.TRANS64.TRYWAIT P1, [R16+URZ+0x26840], R13 ;  /* 0x0268400d100075a7 */ /* 0x0022e4000802017f */
[----:B---3--:R-:W-:Y:S05]  /*9b40*/  @!P1 NANOSLEEP.SYNCS 0x989680 ;  /* 0x009896800000995d */ /* 0x008fea0003900000 */
[----:B------:R-:W3:Y:S02]  /*9b50*/  @!P1 SYNCS.PHASECHK.TRANS64 P1, [R16+URZ+0x26840], R13 ;  /* 0x0268400d100095a7 */ /* 0x000ee4000802007f */
[----:B---3--:R-:W-:Y:S05]  /*9b60*/  @!P1 BRA `(.L_x_4756) ;  /* 0xfffffffc00f09947 */ /* 0x008fea000383ffff */
[----:B------:R-:W-:Y:S05]  /*9b70*/  BRA `(.L_x_4792) ;  /* 0xffffffec008c7947 */ /* 0x000fea000383ffff */
.L_x_4758:
[----:B--2---:R2:W3:Y:S02]  /*9b80*/  SYNCS.PHASECHK.TRANS64.TRYWAIT P1, [R16+URZ+0x26828], R13 ;  /* 0x0268280d100075a7 */ /* 0x0044e4000802017f */
[----:B---3--:R-:W-:Y:S05]  /*9b90*/  @!P1 NANOSLEEP.SYNCS 0x989680 ;  /* 0x009896800000995d */ /* 0x008fea0003900000 */
[----:B------:R-:W3:Y:S02]  /*9ba0*/  @!P1 SYNCS.PHASECHK.TRANS64 P1, [R16+URZ+0x26828], R13 ;  /* 0x0268280d100095a7 */ /* 0x000ee4000802007f */
[----:B---3--:R-:W-:Y:S05]  /*9bb0*/  @!P1 BRA `(.L_x_4758) ;  /* 0xfffffffc00f09947 */ /* 0x008fea000383ffff */
[----:B------:R-:W-:Y:S05]  /*9bc0*/  BRA `(.L_x_4793) ;  /* 0xfffffff000307947 */ /* 0x000fea000383ffff */
.L_x_4760:
[----:B---3--:R3:W1:Y:S02]  /*9bd0*/  SYNCS.PHASECHK.TRANS64.TRYWAIT P0, [R3+URZ+0x26840], R0 ;  /* 0x02684000030075a7 */ /* 0x008664000800017f */
[----:B-1----:R-:W-:Y:S05]  /*9be0*/  @!P0 NANOSLEEP.SYNCS 0x989680 ;  /* 0x009896800000895d */ /* 0x002fea0003900000 */
[----:B------:R-:W1:Y:S02]  /*9bf0*/  @!P0 SYNCS.PHASECHK.TRANS64 P0, [R3+URZ+0x26840], R0 ;  /* 0x02684000030085a7 */ /* 0x000e64000800007f */
[----:B-1----:R-:W-:Y:S05]  /*9c00*/  @!P0 BRA `(.L_x_4760) ;  /* 0xfffffffc00f08947 */ /* 0x002fea000383ffff */
[----:B------:R-:W-:Y:S05]  /*9c10*/  BRA `(.L_x_4794) ;  /* 0xfffffff000f47947 */ /* 0x000fea000383ffff */
.L_x_4762:
[----:B------:R-:W-:Y:S01]  /*9c20*/  BSSY B0, `(.L_x_4795) ;  /* 0x0000006000007945 */ /* 0x000fe20003800000 */
[----:B------:R-:W-:-:S07]  /*9c30*/  IMAD.MOV.U32 R15, RZ, RZ, -0x1 ;  /* 0xffffffffff0f7424 */ /* 0x000fce00078e00ff */
[----:B------:R-:W-:Y:S05]  /*9c40*/  WARPSYNC.COLLECTIVE R15, `(.L_x_4796) ;  /* 0x000000000f0c7348 */ /* 0x000fea0003c00000 */
[----:B------:R-:W-:Y:S02]  /*9c50*/  ELECT P6, UR62, PT ;  /* 0x00000000003e782f */ /* 0x000fe400038c0000 */
[----:B------:R-:W-:Y:S01]  /*9c60*/  MOV R14, UR62 ;  /* 0x0000003e000e7c02 */ /* 0x000fe20008000f00 */
[----:B------:R-:W-:Y:S10]  /*9c70*/  ENDCOLLECTIVE ;  /* 0x000000000000791b */ /* 0x000ff40003800000 */
.L_x_4796:
[----:B------:R-:W-:Y:S05]  /*9c80*/  BSYNC B0 ;  /* 0x0000000000007941 */ /* 0x000fea0003800000 */
.L_x_4795:
[----:B------:R-:W-:Y:S05]  /*9c90*/  BRA `(.L_x_4797) ;  /* 0xfffffff400bc7947 */ /* 0x000fea000383ffff */
.L_x_4764:
[----:B-1----:R1:W2:Y:S02]  /*9ca0*/  SYNCS.PHASECHK.TRANS64.TRYWAIT P0, [R6+URZ], R5 ;  /* 0x00000005060075a7 */ /* 0x0022a4000800017f */
[----:B--2---:R-:W-:Y:S05]  /*9cb0*/  @!P0 NANOSLEEP.SYNCS 0x989680 ;  /* 0x009896800000895d */ /* 0x004fea0003900000 */
[----:B------:R-:W2:Y:S02]  /*9cc0*/  @!P0 SYNCS.PHASECHK.TRANS64 P0, [R6+URZ], R5 ;  /* 0x00000005060085a7 */ /* 0x000ea4000800007f */
[----:B--2---:R-:W-:Y:S05]  /*9cd0*/  @!P0 BRA `(.L_x_4764) ;  /* 0xfffffffc00f08947 */ /* 0x004fea000383ffff */
[----:B------:R-:W-:Y:S05]  /*9ce0*/  BRA `(.L_x_4798) ;  /* 0xfffffff400fc7947 */ /* 0x000fea000383ffff */
.L_x_4765:
[----:B--2---:R2:W3:Y:S02]  /*9cf0*/  SYNCS.PHASECHK.TRANS64.TRYWAIT P0, [R3+URZ], R2 ;  /* 0x00000002030075a7 */ /* 0x0044e4000800017f */
[----:B---3--:R-:W-:Y:S05]  /*9d00*/  @!P0 NANOSLEEP.SYNCS 0x989680 ;  /* 0x009896800000895d */ /* 0x008fea0003900000 */
[----:B------:R-:W3:Y:S02]  /*9d10*/  @!P0 SYNCS.PHASECHK.TRANS64 P0, [R3+URZ], R2 ;  /* 0x00000002030085a7 */ /* 0x000ee4000800007f */
[----:B---3--:R-:W-:Y:S05]  /*9d20*/  @!P0 BRA `(.L_x_4765) ;  /* 0xfffffffc00f08947 */ /* 0x008fea000383ffff */
[----:B------:R-:W-:Y:S05]  /*9d30*/  BRA `(.L_x_4799) ;  /* 0xfffffff400f07947 */ /* 0x000fea000383ffff */
.L_x_4767:
[----:B--2---:R2:W3:Y:S02]  /*9d40*/  SYNCS.PHASECHK.TRANS64.TRYWAIT P0, [R0+URZ], R5 ;  /* 0x00000005000075a7 */ /* 0x0044e4000800017f */
[----:B---3--:R-:W-:Y:S05]  /*9d50*/  @!P0 NANOSLEEP.SYNCS 0x989680 ;  /* 0x009896800000895d */ /* 0x008fea0003900000 */
[----:B------:R-:W3:Y:S02]  /*9d60*/  @!P0 SYNCS.PHASECHK.TRANS64 P0, [R0+URZ], R5 ;  /* 0x00000005000085a7 */ /* 0x000ee4000800007f */
[----:B---3--:R-:W-:Y:S05]  /*9d70*/  @!P0 BRA `(.L_x_4767) ;  /* 0xfffffffc00f08947 */ /* 0x008fea000383ffff */
[----:B------:R-:W-:Y:S05]  /*9d80*/  BRA `(.L_x_4800) ;  /* 0xfffffff400f47947 */ /* 0x000fea000383ffff */
.L_x_4801:
        /* <DEDUP_REMOVED lines=15> */
.L_x_6588:


//--------------------- .text._ZN7cutlass13device_kernelIN5flash11enable_sm90INS1_16FlashAttnBwdSm90INS1_25CollectiveMainloopBwdSm90ILi2ELi2ELi2EN4cute5tupleIJNS5_1CILi1EEES8_S8_EEENS6_IJNS7_ILi64EEENS7_ILi128EEENS7_ILi96EEEEEENS_6half_tEfNS_4arch4Sm90ELb0ELb1ELb0ELb1ELb0ELb1ELb0ELb0ELi2ELi1ELi2ELi1ELb1EEENS1_21CollectiveEpilogueBwdISD_SE_SG_Li256ELb1ELb0ELi1EEENS1_19SingleTileSchedulerILb1ELb0ELb0ELi128EEEEEEEEEvNT_6ParamsE --------------------------
	.section	.text._ZN7cutlass13device_kernelIN5flash11enable_sm90INS1_16FlashAttnBwdSm90INS1_25CollectiveMainloopBwdSm90ILi2ELi2ELi2EN4cute5tupleIJNS5_1CILi1EEES8_S8_EEENS6_IJNS7_ILi64EEENS7_ILi128EEENS7_ILi96EEEEEENS_6half_tEfNS_4arch4Sm90ELb0ELb1ELb0ELb1ELb0ELb1ELb0ELb0ELi2ELi1ELi2ELi1ELb1EEENS1_21CollectiveEpilogueBwdISD_SE_SG_Li256ELb1ELb0ELi1EEENS1_19SingleTileSchedulerILb1ELb0ELb0ELi128EEEEEEEEEvNT_6ParamsE,"ax",@progbits
	.align	128
.text._ZN7cutlass13device_kernelIN5flash11enable_sm90INS1_16FlashAttnBwdSm90INS1_25CollectiveMainloopBwdSm90ILi2ELi2ELi2EN4cute5tupleIJNS5_1CILi1EEES8_S8_EEENS6_IJNS7_ILi64EEENS7_ILi128EEENS7_ILi96EEEEEENS_6half_tEfNS_4arch4Sm90ELb0ELb1ELb0ELb1ELb0ELb1ELb0ELb0ELi2ELi1ELi2ELi1ELb1EEENS1_21CollectiveEpilogueBwdISD_SE_SG_Li256ELb1ELb0ELi1EEENS1_19SingleTileSchedulerILb1ELb0ELb0ELi128EEEEEEEEEvNT_6ParamsE:
        .type           _ZN7cutlass13device_kernelIN5flash11enable_sm90INS1_16FlashAttnBwdSm90INS1_25CollectiveMainloopBwdSm90ILi2ELi2ELi2EN4cute5tupleIJNS5_1CILi1EEES8_S8_EEENS6_IJNS7_ILi64EEENS7_ILi128EEENS7_ILi96EEEEEENS_6half_tEfNS_4arch4Sm90ELb0ELb1ELb0ELb1ELb0ELb1ELb0ELb0ELi2ELi1ELi2ELi1ELb1EEENS1_21CollectiveEpilogueBwdISD_SE_SG_Li256ELb1ELb0ELi1EEENS1_19SingleTileSchedulerILb1ELb0ELb0ELi128EEEEEEEEEvNT_6ParamsE,@function
        .size           _ZN7cutlass13device_kernelIN5flash11enable_sm90INS1_16FlashAttnBwdSm90INS1_25CollectiveMainloopBwdSm90ILi2ELi2ELi2EN4cute5tupleIJNS5_1CILi1EEES8_S8_EEENS6_IJNS7_ILi64EEENS7_ILi128EEENS7_ILi96EEEEEENS_6half_tEfNS_4arch4Sm90ELb0ELb1ELb0ELb1ELb0ELb1ELb0ELb0ELi2ELi1ELi2ELi1ELb1EEENS1_21CollectiveEpilogueBwdISD_SE_SG_Li256ELb1ELb0ELi1EEENS1_19SingleTileSchedulerILb1ELb0ELb0ELi128EEEEEEEEEvNT_6ParamsE,(.L_x_6589 - _ZN7cutlass13device_kernelIN5flash11enable_sm90INS1_16FlashAttnBwdSm90INS1_25CollectiveMainloopBwdSm90ILi2ELi2ELi2EN4cute5tupleIJNS5_1CILi1EEES8_S8_EEENS6_IJNS7_ILi64EEENS7_ILi128EEENS7_ILi96EEEEEENS_6half_tEfNS_4arch4Sm90ELb0ELb1ELb0ELb1ELb0ELb1ELb0ELb0ELi2ELi1ELi2ELi1ELb1EEENS1_21CollectiveEpilogueBwdISD_SE_SG_Li256ELb1ELb0ELi1EEENS1_19SingleTileSchedulerILb1ELb0ELb0ELi128EEEEEEEEEvNT_6ParamsE)
        .other          _ZN7cutlass13device_kernelIN5flash11enable_sm90INS1_16FlashAttnBwdSm90INS1_25CollectiveMainloopBwdSm90ILi2ELi2ELi2EN4cute5tupleIJNS5_1CILi1EEES8_S8_EEENS6_IJNS7_ILi64EEENS7_ILi128EEENS7_ILi96EEEEEENS_6half_tEfNS_4arch4Sm90ELb0ELb1ELb0ELb1ELb0ELb1ELb0ELb0ELi2ELi1ELi2ELi1ELb1EEENS1_21CollectiveEpilogueBwdISD_SE_SG_Li256ELb1ELb0ELi1EEENS1_19SingleTileSchedulerILb1ELb0ELb0ELi128EEEEEEEEEvNT_6ParamsE,@"STO_CUDA_ENTRY STV_DEFAULT"
_ZN7cutlass13device_kernelIN5flash11enable_sm90INS1_16FlashAttnBwdSm90INS1_25CollectiveMainloopBwdSm90ILi2ELi2ELi2EN4cute5tupleIJNS5_1CILi1EEES8_S8_EEENS6_IJNS7_ILi64EEENS7_ILi128EEENS7_ILi96EEEEEENS_6half_tEfNS_4arch4Sm90ELb0ELb1ELb0ELb1ELb0ELb1ELb0ELb0ELi2ELi1ELi2ELi1ELb1EEENS1_21CollectiveEpilogueBwdISD_SE_SG_Li256ELb1ELb0ELi1EEENS1_19SingleTileSchedulerILb1ELb0ELb0ELi128EEEEEEEEEvNT_6ParamsE:
        /* <DEDUP_REMOVED lines=24> */
.L_x_4803:
[----:B------:R-:W-:Y:S05]  /*0180*/  BSYNC B0 ;  /* 0x0000000000007941 */ /* 0x000fea0003800000 */
.L_x_4802:
        /* <DEDUP_REMOVED lines=37> */
.L_x_4804:
        /* <DEDUP_REMOVED lines=22> */
.L_x_4805:
[----:B------:R-:W-:Y:S01]  /*0540*/  PLOP3.LUT P0, PT, PT, PT, UP0, 0x80, 0x0 ;  /* 0x000000000000781c */ /* 0x000fe20003f0f008 */
[----:B------:R-:W-:Y:S01]  /*0550*/  NOP ;  /* 0x0000000000007918 */ /* 0x000fe20000000000 */
[----:B------:R-:W-:Y:S01]  /*0560*/  ULDC.64 UR46, c[0x0][0x208] ;  /* 0x00008200002e7ab9 */ /* 0x000fe20000000a00 */
[----:B------:R-:W-:Y:S01]  /*0570*/  BSSY B6, `(.L_x_4806) ;  /* 0x0000a1a000067945 */ /* 0x000fe20003800000 */
[----:B-12-4-:R-:W-:Y:S09]  /*0580*/  BAR.SYNC.DEFER_BLOCKING 0x0 ;  /* 0x0000000000007b1d */ /* 0x016ff20000010000 */
[----:B------:R-:W-:Y:S05]  /*0590*/  @!P0 BRA `(.L_x_4807) ;  /* 0x0000006000488947 */ /* 0x000fea0003800000 */
.L_x_4808:
[----:B------:R-:W-:-:S08]  /*05a0*/  NOP ;  /* 0x0000000000007918 */ /* 0x000fd00000000000 */
[----:B------:R-:W1:Y:S02]  /*05b0*/  USETMAXREG.TRY_ALLOC.CTAPOOL UP0, 0xf0 ;  /* 0x000000f0000079c8 */ /* 0x000e640008000600 */
[----:B-1----:R-:W-:-:S13]  /*05c0*/  PLOP3.LUT P0, PT, PT, PT, UP0, 0x80, 0x0 ;  /* 0x000000000000781c */ /* 0x002fda0003f0f008 */
[----:B------:R-:W-:Y:S05]  /*05d0*/  @!P0 BRA `(.L_x_4808) ;  /* 0xfffffffc00f08947 */ /* 0x000fea000383ffff */
[----:B------:R-:W-:Y:S01]  /*05e0*/  LOP3.LUT R0, R0, 0x3, RZ, 0xc0, !PT ;  /* 0x0000000300007812 */ /* 0x000fe200078ec0ff */
[----:B------:R-:W-:Y:S01]  /*05f0*/  ULDC.64 UR4, c[0x0][0x8d8] ;  /* 0x0002360000047ab9 */ /* 0x000fe20000000a00 */
[----:B------:R-:W1:Y:S04]  /*0600*/  S2UR UR6, SR_CTAID.X ;  /* 0x00000000000679c3 */ /* 0x000e680000002500 */
[----:B------:R-:W2:Y:S04]  /*0610*/  SHFL.IDX PT, R0, R0, RZ, 0x1f ;  /* 0x00001fff00007589 */ /* 0x000ea800000e0000 */
[----:B------:R-:W3:Y:S01]  /*0620*/  S2UR UR36, SR_CTAID.Z ;  /* 0x00000000002479c3 */ /* 0x000ee20000002700 */
[----:B--2---:R-:W-:-:S13]  /*0630*/  ISETP.NE.AND P0, PT, R0, RZ, PT ;  /* 0x000000ff0000720c */ /* 0x004fda0003f05270 */
[----:B------:R-:W-:-:S05]  /*0640*/  @!P0 VIADD R3, R2, 0x9 ;  /* 0x0000000902038836 */ /* 0x000fca0000000000 */
[----:B------:R2:W-:Y:S06]  /*0650*/  @!P0 BAR.ARV R3, 0xa0 ;  /* 0x000280030000851d */ /* 0x0005ec0000002000 */
[----:B------:R-:W-:-:S04]  /*0660*/  ISETP.NE.U32.AND P0, PT, RZ, UR4, PT ;  /* 0x00000004ff007c0c */ /* 0x000fc8000bf05070 */
[----:B------:R-:W-:-:S13]  /*0670*/  ISETP.NE.AND.EX P0, PT, RZ, UR5, PT, P0 ;  /* 0x00000005ff007c0c */ /* 0x000fda000bf05300 */
[----:B-123--:R-:W-:Y:S05]  /*0680*/  @!P0 BRA `(.L_x_4809) ;  /* 0x00000000001c8947 */ /* 0x00efea0003800000 */
[----:B------:R-:W-:Y:S02]  /*0690*/  ULDC.64 UR4, c[0x0][0x8d8] ;  /* 0x0002360000047ab9 */ /* 0x000fe40000000a00 */
[----:B------:R-:W-:-:S06]  /*06a0*/  UIMAD.WIDE UR4, UR36, 0x4, UR4 ;  /* 0x00000004240478a5 */ /* 0x000fcc000f8e0204 */
[----:B------:R-:W-:Y:S02]  /*06b0*/  IMAD.U32 R4, RZ, RZ, UR4 ;  /* 0x00000004ff047e24 */ /* 0x000fe4000f8e00ff */
[----:B------:R-:W-:-:S05]  /*06c0*/  IMAD.U32 R5, RZ, RZ, UR5 ;  /* 0x00000005ff057e24 */ /* 0x000fca000f8e00ff */
[----:B------:R-:W2:Y:S02]  /*06d0*/  LDG.E R4, desc[UR46][R4.64] ;  /* 0x0000002e04047981 */ /* 0x000ea4000c1e1900 */
[----:B--2---:R-:W-:Y:S01]  /*06e0*/  R2UR UR4, R4 ;  /* 0x00000000040472ca */ /* 0x004fe200000e0000 */
[----:B------:R-:W-:-:S14]  /*06f0*/  BRA `(.L_x_4810) ;  /* 0x00000000003c7947 */ /* 0x000fdc0003800000 */
.L_x_4809:
        /* <DEDUP_REMOVED lines=14> */
.L_x_4811:
[----:B------:R-:W-:-:S05]  /*07e0*/  ULDC UR4, c[0x0][0x8bc] ;  /* 0x00022f0000047ab9 */ /* 0x000fca0000000800 */
.L_x_4810:
        /* <DEDUP_REMOVED lines=19> */
.L_x_4813:
        /* <DEDUP_REMOVED lines=14> */
.L_x_4814:
        /* <DEDUP_REMOVED lines=11> */
.L_x_4815:
        /* <DEDUP_REMOVED lines=13> */
.L_x_4816:
        /* <DEDUP_REMOVED lines=66> */
.L_x_4817:
        /* <DEDUP_REMOVED lines=28> */
.L_x_4820:
        /* <DEDUP_REMOVED lines=15> */
.L_x_4819:
        /* <DEDUP_REMOVED lines=22> */
.L_x_4822:
        /* <DEDUP_REMOVED lines=15> */
.L_x_4821:
[----:B------:R-:W-:Y:S01]  /*14a0*/  SHF.R.S32.HI R25, RZ, 0x1f, R22 ;  /* 0x0000001fff197819 */ /* 0x000fe20000011416 */
[----:B------:R-:W-:-:S03]  /*14b0*/  UMOV UR4, 0xffffffff ;  /* 0xffffffff00047882 */ /* 0x000fc60000000000 */
[----:B------:R-:W-:-:S04]  /*14c0*/  LEA.HI R0, R25, R22, RZ, 0x7 ;  /* 0x0000001619007211 */ /* 0x000fc800078f38ff */
[----:B------:R-:W-:Y:S01]  /*14d0*/  SHF.R.S32.HI R16, RZ, 0x7, R0 ;  /* 0x00000007ff107819 */ /* 0x000fe20000011400 */
[----:B------:R-:W-:Y:S06]  /*14e0*/  BRA.DIV UR4, `(.L_x_4823) ;  /* 0x0000009204907947 */ /* 0x000fec000b800000 */
[----:B------:R1:W2:Y:S02]  /*14f0*/  SHFL.IDX PT, R14, R16, RZ, 0x1f ;  /* 0x00001fff100e7589 */ /* 0x0002a400000e0000 */
.L_x_4918:
        /* <DEDUP_REMOVED lines=15> */
.L_x_4824:
        /* <DEDUP_REMOVED lines=19> */
.L_x_4826:
        /* <DEDUP_REMOVED lines=40> */
[----:B------:R-:W-:Y:S02]  /*19a0*/  LEA.HI R22, R25, R22, RZ, 0x3 ;  /* 0x0000001619167211 */ /* 0x000fe400078f18ff */
[----:B------:R-:W-:Y:S02]  /*19b0*/  CS2R R70, SRZ ;  /* 0x0000000000467805 */ /* 0x000fe4000001ff00 */
[----:B------:R-:W-:Y:S01]  /*19c0*/  LEA.HI R5, R5, R4, RZ, 0x3 ;  /* 0x0000000405057211 */ /* 0x000fe200078f18ff */
[----:B------:R-:W4:Y:S01]  /*19d0*/  LDSM.16.M88.4 R192, [R7+0xa000] ;  /* 0x00a0000007c0783b */ /* 0x000f220000000200 */
[----:B------:R-:W-:-:S02]  /*19e0*/  LOP3.LUT R9, R0, 0x30, R9, 0xf8, !PT ;  /* 0x0000003000097812 */ /* 0x000fc400078ef809 */
[----:B------:R-:W-:Y:S02]  /*19f0*/  CS2R R68, SRZ ;  /* 0x0000000000447805 */ /* 0x000fe4000001ff00 */
[----:B------:R-:W-:Y:S02]  /*1a00*/  LOP3.LUT R5, R5, 0xfffffff8, RZ, 0xc0, !PT ;  /* 0xfffffff805057812 */ /* 0x000fe400078ec0ff */
[----:B------:R-:W-:Y:S02]  /*1a10*/  CS2R R66, SRZ ;  /* 0x0000000000427805 */ /* 0x000fe4000001ff00 */
[----:B------:R-:W-:Y:S02]  /*1a20*/  LEA.HI R24, R24, R27, RZ, 0x5 ;  /* 0x0000001b18187211 */ /* 0x000fe400078f28ff */
[----:B------:R-:W-:Y:S02]  /*1a30*/  CS2R R64, SRZ ;  /* 0x0000000000407805 */ /* 0x000fe4000001ff00 */
[----:B------:R-:W-:Y:S01]  /*1a40*/  LOP3.LUT R22, R9, 0x8, R22, 0xf8, !PT ;  /* 0x0000000809167812 */ /* 0x000fe200078ef816 */
[----:B------:R-:W-:Y:S01]  /*1a50*/  IMAD.IADD R5, R4, 0x1, -R5 ;  /* 0x0000000104057824 */ /* 0x000fe200078e0a05 */
[----:B------:R-:W-:Y:S01]  /*1a60*/  SHF.R.U32.HI R11, RZ, 0x3, R0 ;  /* 0x00000003ff0b7819 */ /* 0x000fe20000011600 */
[C---:B------:R-:W-:Y:S01]  /*1a70*/  IMAD R0, R16.reuse, 0x8, R3 ;  /* 0x0000000810007824 */ /* 0x040fe200078e0203 */
[----:B------:R-:W-:Y:S01]  /*1a80*/  SHF.R.S32.HI R24, RZ, 0x5, R24 ;  /* 0x00000005ff187819 */ /* 0x000fe20000011418 */
[----:B------:R-:W-:Y:S01]  /*1a90*/  IMAD R3, R16, 0x300, R27 ;  /* 0x0000030010037824 */ /* 0x000fe200078e021b */
[----:B------:R-:W-:-:S02]  /*1aa0*/  LOP3.LUT R11, R22, R11, RZ, 0x3c, !PT ;  /* 0x0000000b160b7212 */ /* 0x000fc400078e3cff */
[----:B------:R-:W-:Y:S02]  /*1ab0*/  CS2R R62, SRZ ;  /* 0x00000000003e7805 */ /* 0x000fe4000001ff00 */
[----:B------:R-:W-:Y:S01]  /*1ac0*/  LEA.HI R4, R16, R16, RZ, 0x1 ;  /* 0x0000001010047211 */ /* 0x000fe200078f08ff */
[----:B------:R-:W-:Y:S01]  /*1ad0*/  IMAD R24, R24, 0x10, R5 ;  /* 0x0000001018187824 */ /* 0x000fe200078e0205 */
[----:B------:R-:W-:Y:S01]  /*1ae0*/  CS2R R60, SRZ ;  /* 0x00000000003c7805 */ /* 0x000fe2000001ff00 */
[----:B------:R-:W-:Y:S01]  /*1af0*/  IMAD.U32 R5, R0, 0x200, R11 ;  /* 0x0000020000057824 */ /* 0x000fe200078e000b */
[----:B------:R-:W-:Y:S01]  /*1b00*/  LOP3.LUT R9, R4, 0x3fffffe, RZ, 0xc0, !PT ;  /* 0x03fffffe04097812 */ /* 0x000fe200078ec0ff */
[----:B------:R-:W-:Y:S01]  /*1b10*/  IMAD.MOV.U32 R0, RZ, RZ, 0x20 ;  /* 0x00000020ff007424 */ /* 0x000fe200078e00ff */
[----:B------:R-:W-:Y:S01]  /*1b20*/  CS2R R58, SRZ ;  /* 0x00000000003a7805 */ /* 0x000fe2000001ff00 */
[----:B------:R-:W-:Y:S01]  /*1b30*/  IMAD.U32 R4, RZ, RZ, UR42 ;  /* 0x0000002aff047e24 */ /* 0x000fe2000f8e00ff */
[----:B------:R-:W-:Y:S01]  /*1b40*/  CS2R R56, SRZ ;  /* 0x0000000000387805 */ /* 0x000fe2000001ff00 */
[----:B------:R-:W-:Y:S01]  /*1b50*/  IMAD.IADD R9, R16, 0x1, -R9 ;  /* 0x0000000110097824 */ /* 0x000fe200078e0a09 */
[----:B------:R-:W-:Y:S01]  /*1b60*/  SEL R0, R0, 0xffffffe0, !P0 ;  /* 0xffffffe000007807 */ /* 0x000fe20004000000 */
[----:B------:R-:W-:Y:S01]  /*1b70*/  IMAD.SHL.U32 R3, R3, 0x4, RZ ;  /* 0x0000000403037824 */ /* 0x000fe200078e00ff */
        /* <DEDUP_REMOVED lines=46> */
[----:B------:R-:W-:Y:S01]  /*1e60*/  IADD3 R4, -R9, UR41, -R4 ;  /* 0x0000002909047c10 */ /* 0x000fe2000fffe904 */
[----:B------:R-:W-:Y:S01]  /*1e70*/  ULOP3.LUT UR9, UR38, 0x1, URZ, 0xfc, !UPT ;  /* 0x0000000126097892 */ /* 0x000fe2000f8efc3f */
[----:B-----5:R-:W-:Y:S01]  /*1e80*/  IADD3 R0, RZ, -UR42, -R9 ;  /* 0x8000002aff007c10 */ /* 0x020fe2000fffe809 */
[----:B------:R-:W-:Y:S01]  /*1e90*/  UMOV UR4, URZ ;  /* 0x0000003f00047c82 */ /* 0x000fe20008000000 */
[----:B------:R-:W-:Y:S01]  /*1ea0*/  UMOV UR5, URZ ;  /* 0x0000003f00057c82 */ /* 0x000fe20008000000 */
[----:B-1234-:R-:W-:-:S08]  /*1eb0*/  ULDC UR6, c[0x0][0x744] ;  /* 0x0001d10000067ab9 */ /* 0x01efd00000000800 */
.L_x_4837:
[----:B------:R-:W-:-:S06]  /*1ec0*/  UISETP.NE.AND UP0, UPT, UR9, 0x3, UPT ;  /* 0x000000030900788c */ /* 0x000fcc000bf05270 */
[----:B------:R-:W-:-:S13]  /*1ed0*/  PLOP3.LUT P6, PT, PT, PT, UP0, 0x80, 0x0 ;  /* 0x000000000000781c */ /* 0x000fda0003fcf008 */
[----:B-1----:R-:W-:Y:S05]  /*1ee0*/  @!P6 BRA `(.L_x_4827) ;  /* 0x000000000004e947 */ /* 0x002fea0003800000 */
[----:B------:R-:W-:Y:S01]  /*1ef0*/  BPT.TRAP 0x1 ;  /* 0x000000040000795c */ /* 0x000fe20000300000 */
.L_x_4827:
[----:B------:R-:W-:Y:S01]  /*1f00*/  R2UR UR7, R18 ;  /* 0x00000000120772ca */ /* 0x000fe200000e0000 */
[----:B------:R-:W-:-:S05]  /*1f10*/  IMAD.U32 R16, RZ, RZ, UR4 ;  /* 0x00000004ff107e24 */ /* 0x000fca000f8e00ff */
[----:B------:R-:W-:-:S07]  /*1f20*/  SHF.L.U32 R16, R16, 0x1f, RZ ;  /* 0x0000001f10107819 */ /* 0x000fce00000006ff */
[----:B------:R-:W-:-:S09]  /*1f30*/  ULEA UR7, UR5, UR7, 0x3 ;  /* 0x0000000705077291 */ /* 0x000fd2000f8e183f */
[----:B------:R1:W2:Y:S01]  /*1f40*/  SYNCS.PHASECHK.TRANS64.TRYWAIT P0, [UR7+0x26810], R16 ;  /* 0x02681010ff0075a7 */ /* 0x0002a20008000147 */
[----:B------:R-:W-:Y:S05]  /*1f50*/  @!P6 BRA `(.L_x_4828) ;  /* 0x000000000004e947 */ /* 0x000fea0003800000 */
[----:B------:R-:W-:Y:S01]  /*1f60*/  BPT.TRAP 0x1 ;  /* 0x000000040000795c */ /* 0x000fe20000300000 */
.L_x_4828:
[----:B--2---:R-:W-:Y:S05]  /*1f70*/  @P0 BRA `(.L_x_4829) ;  /* 0x0000000000080947 */ /* 0x004fea0003800000 */
[----:B------:R-:W2:Y:S02]  /*1f80*/  SYNCS.PHASECHK.TRANS64.TRYWAIT P0, [UR7+0x26810], R16 ;  /* 0x02681010ff0075a7 */ /* 0x000ea40008000147 */
[----:B--2---:R-:W-:Y:S05]  /*1f90*/  @!P0 BRA `(.L_x_4830) ;  /* 0x0000008800188947 */ /* 0x004fea0003800000 */
.L_x_4829:
        /* <DEDUP_REMOVED lines=66> */
.L_x_4831:
[----:B------:R1:W1:Y:S01]  /*23c0*/  SYNCS.PHASECHK.TRANS64.TRYWAIT P0, [UR7+0x26830], R16 ;  /* 0x02683010ff0075a7 */ /* 0x0002620008000147 */
[----:B------:R-:W-:Y:S05]  /*23d0*/  @!P6 BRA `(.L_x_4832) ;  /* 0x000000000004e947 */ /* 0x000fea0003800000 */
[----:B------:R-:W-:Y:S01]  /*23e0*/  BPT.TRAP 0x1 ;  /* 0x000000040000795c */ /* 0x000fe20000300000 */
.L_x_4832:
[----:B-1----:R-:W-:Y:S05]  /*23f0*/  @P0 BRA `(.L_x_4833) ;  /* 0x0000000000080947 */ /* 0x002fea0003800000 */
[----:B------:R-:W1:Y:S02]  /*2400*/  SYNCS.PHASECHK.TRANS64.TRYWAIT P0, [UR7+0x26830], R16 ;  /* 0x02683010ff0075a7 */ /* 0x000e640008000147 */
[----:B-1----:R-:W-:Y:S05]  /*2410*/  @!P0 BRA `(.L_x_4834) ;  /* 0x0000008400108947 */ /* 0x002fea0003800000 */
.L_x_4833:
[----:B------:R-:W-:Y:S01]  /*2420*/  R2UR UR10, R18 ;  /* 0x00000000120a72ca */ /* 0x000fe200000e0000 */
[----:B------:R-:W-:Y:S01]  /*2430*/  WARPGROUP.ARRIVE ;  /* 0x00000000000079c5 */ /* 0x000fe20000000000 */
[----:B------:R-:W-:Y:S01]  /*2440*/  UMOV UR15, 0x80000020 ;  /* 0x80000020000f7882 */ /* 0x000fe20000000000 */
[----:B------:R-:W1:Y:S01]  /*2450*/  LDC.64 R212, c[0x0][0x748] ;  /* 0x0001d200ffd47b82 */ /* 0x000e620000000a00 */
[----:B------:R-:W-:Y:S01]  /*2460*/  ULEA UR12, UR40, -UR37, 0x6 ;  /* 0x80000025280c7291 */ /* 0x000fe2000f8e303f */
[----:B------:R-:W-:Y:S01]  /*2470*/  ISETP.GT.AND P1, PT, R0, RZ, PT ;  /* 0x000000ff0000720c */ /* 0x000fe20003f24270 */
[----:B------:R-:W-:Y:S01]  /*2480*/  UMOV UR19, 0xc0000010 ;  /* 0xc000001000137882 */ /* 0x000fe20000000000 */
[----:B------:R-:W-:Y:S01]  /*2490*/  ISETP.GT.AND P0, PT, R4, RZ, PT ;  /* 0x000000ff0400720c */ /* 0x000fe20003f04270 */
[----:B------:R-:W-:Y:S01]  /*24a0*/  UMOV UR17, 0x40000040 ;  /* 0x4000004000117882 */ /* 0x000fe20000000000 */
[----:B------:R-:W-:Y:S02]  /*24b0*/  ISETP.GT.AND P2, PT, R0, 0x8, PT ;  /* 0x000000080000780c */ /* 0x000fe40003f44270 */
[----:B------:R-:W-:-:S02]  /*24c0*/  IADD3 R218, R4, UR12, R17 ;  /* 0x0000000c04da7c10 */ /* 0x000fc4000fffe011 */
[----:B------:R-:W-:Y:S01]  /*24d0*/  UIADD3 UR10, UR10, 0x18000, URZ ;  /* 0x000180000a0a7890 */ /* 0x000fe2000fffe03f */
[----:B------:R-:W-:-:S03]  /*24e0*/  ISETP.GT.AND P3, PT, R4, 0x8, PT ;  /* 0x000000080400780c */ /* 0x000fc60003f64270 */
[----:B------:R-:W-:-:S04]  /*24f0*/  USHF.R.U32.HI UR10, URZ, 0x4, UR10 ;  /* 0x000000043f0a7899 */ /* 0x000fc8000801160a */
[----:B------:R-:W-:-:S04]  /*2500*/  ULOP3.LUT UR10, UR10, 0x3fff, URZ, 0xc0, !UPT ;  /* 0x00003fff0a0a7892 */ /* 0x000fc8000f8ec03f */
[----:B------:R-:W-:Y:S01]  /*2510*/  ULOP3.LUT UR11, UR10, 0x10000, URZ, 0xfc, !UPT ;  /* 0x000100000a0b7892 */ /* 0x000fe2000f8efc3f */
[C-C-:B-1----:R-:W-:Y:S01]  /*2520*/  IMAD.IADD R217, R212.reuse, 0x1, -R218.reuse ;  /* 0x00000001d4d97824 */ /* 0x142fe200078e0ada */
[----:B------:R-:W-:Y:S02]  /*2530*/  IADD3 R216, RZ, -R218, -R213 ;  /* 0x800000daffd87210 */ /* 0x000fe40007ffe8d5 */
[----:B------:R-:W-:Y:S01]  /*2540*/  UIMAD UR11, UR5, 0x300, UR11 ;  /* 0x00000300050b78a4 */ /* 0x000fe2000f8e020b */
[----:B------:R-:W-:Y:S01]  /*2550*/  IADD3 R212, R212, 0x8, -R218 ;  /* 0x00000008d4d47810 */ /* 0x000fe20007ffe8da */
[----:B------:R-:W-:Y:S01]  /*2560*/  ULOP3.LUT UR10, UR10, 0x1000000, URZ, 0xfc, !UPT ;  /* 0x010000000a0a7892 */ /* 0x000fe2000f8efc3f */
[----:B------:R-:W-:Y:S01]  /*2570*/  SEL R217, R217, 0x40, !P1 ;  /* 0x00000040d9d97807 */ /* 0x000fe20004800000 */
[----:B------:R-:W-:Y:S01]  /*2580*/  UIADD3 UR12, UR11, 0x202, URZ ;  /* 0x000002020b0c7890 */ /* 0x000fe2000fffe03f */
[----:B------:R-:W-:Y:S01]  /*2590*/  SEL R216, R216, 0x40, P0 ;  /* 0x00000040d8d87807 */ /* 0x000fe20000000000 */
[----:B------:R-:W-:Y:S01]  /*25a0*/  UIMAD UR10, UR5, 0x300, UR10 ;  /* 0x00000300050a78a4 */ /* 0x000fe2000f8e020a */
[C---:B------:R-:W-:Y:S01]  /*25b0*/  ISETP.GE.AND P0, PT, R217.reuse, RZ, PT ;  /* 0x000000ffd900720c */ /* 0x040fe20003f06270 */
[----:B------:R-:W-:Y:S01]  /*25c0*/  UMOV UR14, UR11 ;  /* 0x0000000b000e7c82 */ /* 0x000fe20008000000 */
[----:B------:R-:W-:-:S04]  /*25d0*/  ISETP.GE.AND P1, PT, R217, 0x1, PT ;  /* 0x00000001d900780c */ /* 0x000fc80003f26270 */
[----:B------:R-:W-:Y:S01]  /*25e0*/  HGMMA.64x64x16.F32 R120, R184, gdesc[UR12], RZ, !UPT, gsb0 ;  /* 0x00e0000cb8787df0 */ /* 0x000fe2000c0008ff */
[----:B------:R-:W-:Y:S01]  /*25f0*/  UIADD3 UR14, UR11, 0x2, URZ ;  /* 0x000000020b0e7890 */ /* 0x000fe2000fffe03f */
[----:B------:R-:W-:Y:S01]  /*2600*/  ISETP.GT.OR P0, PT, R216, RZ, !P0 ;  /* 0x000000ffd800720c */ /* 0x000fe20004704670 */
[----:B------:R-:W-:Y:S01]  /*2610*/  UMOV UR15, 0x80000020 ;  /* 0x80000020000f7882 */ /* 0x000fe20000000000 */
[C---:B------:R-:W-:Y:S02]  /*2620*/  ISETP.GE.AND P4, PT, R217.reuse, 0x38, PT ;  /* 0x00000038d900780c */ /* 0x040fe40003f86270 */
[----:B------:R-:W-:Y:S02]  /*2630*/  FSEL R215, R152, -INF , !P0 ;  /* 0xff80000098d77808 */ /* 0x000fe40004000000 */
[----:B------:R-:W-:Y:S02]  /*2640*/  ISETP.GT.OR P0, PT, R216, 0x1, !P1 ;  /* 0x00000001d800780c */ /* 0x000fe40004f04670 */
[----:B------:R-:W-:Y:S01]  /*2650*/  ISETP.GE.AND P1, PT, R217, 0x8, PT ;  /* 0x00000008d900780c */ /* 0x000fe20003f26270 */
[----:B---3--:R-:W-:Y:S01]  /*2660*/  FFMA.FTZ R152, R215, UR6, -R20 ;  /* 0x00000006d7987c23 */ /* 0x008fe20008010814 */
        /* <DEDUP_REMOVED lines=8> */
[----:B----4-:R-:W-:Y:S01]  /*26f0*/  FFMA.FTZ R22, R215, UR6, -R210 ;  /* 0x00000006d7167c23 */ /* 0x010fe200080108d2 */
[----:B------:R-:W-:-:S02]  /*2700*/  FSEL R16, R157, -INF , !P0 ;  /* 0xff8000009d107808 */ /* 0x000fc40004000000 */
[----:B------:R-:W-:Y:S01]  /*2710*/  ISETP.GT.OR P0, PT, R216, 0x10, !P1 ;  /* 0x00000010d800780c */ /* 0x000fe20004f04670 */
[----:B------:R-:W-:Y:S01]  /*2720*/  MUFU.EX2 R153, R153 ;  /* 0x0000009900997308 */ /* 0x000fe20000000800 */
[C---:B------:R-:W-:Y:S01]  /*2730*/  ISETP.GE.AND P1, PT, R217.reuse, 0x11, PT ;  /* 0x00000011d900780c */ /* 0x040fe20003f26270 */
[----:B------:R-:W-:Y:S01]  /*2740*/  FFMA.FTZ R215, R16, UR6, -R211 ;  /* 0x0000000610d77c23 */ /* 0x000fe200080108d3 */
[----:B------:R-:W-:Y:S02]  /*2750*/  FSEL R157, R160, -INF , !P0 ;  /* 0xff800000a09d7808 */ /* 0x000fe40004000000 */
[C---:B------:R-:W-:Y:S02]  /*2760*/  ISETP.GT.OR P0, PT, R216.reuse, 0x11, !P1 ;  /* 0x00000011d800780c */ /* 0x040fe40004f04670 */
[----:B------:R-:W-:Y:S01]  /*2770*/  ISETP.GE.AND P1, PT, R217, 0x18, PT ;  /* 0x00000018d900780c */ /* 0x000fe20003f26270 */
[----:B------:R-:W-:Y:S01]  /*2780*/  FFMA.FTZ R16, R157, UR6, -R208 ;  /* 0x000000069d107c23 */ /* 0x000fe200080108d0 */
[----:B------:R-:W-:Y:S01]  /*2790*/  FSEL R156, R161, -INF , !P0 ;  /* 0xff800000a19c7808 */ /* 0x000fe20004000000 */
[----:B------:R-:W-:Y:S01]  /*27a0*/  MUFU.EX2 R22, R22 ;  /* 0x0000001600167308 */ /* 0x000fe20000000800 */
[----:B------:R-:W-:-:S02]  /*27b0*/  ISETP.GT.OR P0, PT, R216, 0x18, !P1 ;  /* 0x00000018d800780c */ /* 0x000fc40004f04670 */
[C---:B------:R-:W-:Y:S01]  /*27c0*/  ISETP.GE.AND P1, PT, R217.reuse, 0x19, PT ;  /* 0x00000019d900780c */ /* 0x040fe20003f26270 */
[----:B------:R-:W-:Y:S01]  /*27d0*/  FFMA.FTZ R161, R156, UR6, -R209 ;  /* 0x000000069ca17c23 */ /* 0x000fe200080108d1 */
[----:B------:R-:W-:Y:S02]  /*27e0*/  FSEL R157, R164, -INF , !P0 ;  /* 0xff800000a49d7808 */ /* 0x000fe40004000000 */
[C---:B------:R-:W-:Y:S01]  /*27f0*/  ISETP.GT.OR P0, PT, R216.reuse, 0x19, !P1 ;  /* 0x00000019d800780c */ /* 0x040fe20004f04670 */
[----:B------:R-:W-:Y:S01]  /*2800*/  MUFU.EX2 R16, R16 ;  /* 0x0000001000107308 */ /* 0x000fe20000000800 */
[----:B------:R-:W-:Y:S01]  /*2810*/  ISETP.GE.AND P1, PT, R217, 0x20, PT ;  /* 0x00000020d900780c */ /* 0x000fe20003f26270 */
[----:B------:R-:W-:Y:S01]  /*2820*/  FFMA.FTZ R160, R157, UR6, -R14 ;  /* 0x000000069da07c23 */ /* 0x000fe2000801080e */
[----:B------:R-:W-:Y:S02]  /*2830*/  FSEL R156, R165, -INF , !P0 ;  /* 0xff800000a59c7808 */ /* 0x000fe40004000000 */
[----:B------:R-:W-:-:S02]  /*2840*/  ISETP.GT.OR P0, PT, R216, 0x20, !P1 ;  /* 0x00000020d800780c */ /* 0x000fc40004f04670 */
[C---:B------:R-:W-:Y:S01]  /*2850*/  ISETP.GE.AND P1, PT, R217.reuse, 0x21, PT ;  /* 0x00000021d900780c */ /* 0x040fe20003f26270 */
[----:B------:R-:W-:Y:S01]  /*2860*/  FFMA.FTZ R165, R156, UR6, -R15 ;  /* 0x000000069ca57c23 */ /* 0x000fe2000801080f */
[----:B------:R-:W-:Y:S01]  /*2870*/  FSEL R157, R168, -INF , !P0 ;  /* 0xff800000a89d7808 */ /* 0x000fe20004000000 */
[----:B------:R-:W1:Y:S01]  /*2880*/  MUFU.EX2 R160, R160 ;  /* 0x000000a000a07308 */ /* 0x000e620000000800 */
[C---:B------:R-:W-:Y:S02]  /*2890*/  ISETP.GT.OR P0, PT, R216.reuse, 0x21, !P1 ;  /* 0x00000021d800780c */ /* 0x040fe40004f04670 */
[----:B------:R-:W-:Y:S01]  /*28a0*/  ISETP.GE.AND P1, PT, R217, 0x28, PT ;  /* 0x00000028d900780c */ /* 0x000fe20003f26270 */
        /* <DEDUP_REMOVED lines=8> */
[----:B------:R-:W-:Y:S01]  /*2930*/  ISETP.GE.AND P1, PT, R217, 0x30, PT ;  /* 0x00000030d900780c */ /* 0x000fe20003f26270 */
[----:B------:R-:W-:Y:S01]  /*2940*/  FFMA.FTZ R168, R157, UR6, -R8 ;  /* 0x000000069da87c23 */ /* 0x000fe20008010808 */
[----:B------:R-:W-:Y:S01]  /*2950*/  IADD3 R156, -R218, 0x8, -R213 ;  /* 0x00000008da9c7810 */ /* 0x000fe20007ffe9d5 */
[----:B------:R-:W4:Y:S01]  /*2960*/  MUFU.EX2 R161, R161 ;  /* 0x000000a100a17308 */ /* 0x000f220000000800 */
[----:B------:R-:W-:Y:S02]  /*2970*/  SEL R157, R212, 0x40, !P2 ;  /* 0x00000040d49d7807 */ /* 0x000fe40005000000 */
[----:B------:R-:W-:Y:S01]  /*2980*/  FSEL R172, R173, -INF , !P0 ;  /* 0xff800000adac7808 */ /* 0x000fe20004000000 */
[----:B------:R-:W-:Y:S02]  /*2990*/  WARPGROUP.DEPBAR.LE gsb0, 0x0 ;  /* 0x00008000000079c5 */ /* 0x000fe40000010000 */
[----:B------:R-:W-:Y:S01]  /*29a0*/  WARPGROUP.ARRIVE ;  /* 0x00000000000079c5 */ /* 0x000fe20000000000 */
[----:B------:R-:W-:Y:S01]  /*29b0*/  ISETP.GT.OR P0, PT, R216, 0x30, !P1 ;  /* 0x00000030d800780c */ /* 0x000fe20004f04670 */
[----:B------:R-:W-:Y:S01]  /*29c0*/  FFMA.FTZ R173, R172, UR6, -R9 ;  /* 0x00000006acad7c23 */ /* 0x000fe20008010809 */
[----:B------:R-:W-:Y:S01]  /*29d0*/  SEL R156, R156, 0x40, P3 ;  /* 0x000000409c9c7807 */ /* 0x000fe20001800000 */
[----:B------:R-:W5:Y:S01]  /*29e0*/  MUFU.EX2 R168, R168 ;  /* 0x000000a800a87308 */ /* 0x000f620000000800 */
[----:B------:R-:W-:Y:S01]  /*29f0*/  ISETP.GE.AND P1, PT, R157, RZ, PT ;  /* 0x000000ff9d00720c */ /* 0x000fe20003f26270 */
[----:B------:R-:W-:Y:S01]  /*2a00*/  HGMMA.64x64x16.F32 R120, R196, gdesc[UR12], R120, gsb0 ;  /* 0x00e0000cc4787df0 */ /* 0x000fe20008000878 */
[----:B------:R-:W-:Y:S01]  /*2a10*/  UIADD3 UR14, UR11, 0x100, URZ ;  /* 0x000001000b0e7890 */ /* 0x000fe2000fffe03f */
[----:B------:R-:W-:Y:S01]  /*2a20*/  FSEL R213, R176, -INF , !P0 ;  /* 0xff800000b0d57808 */ /* 0x000fe20004000000 */
[----:B------:R-:W-:Y:S01]  /*2a30*/  UMOV UR15, 0x80000020 ;  /* 0x80000020000f7882 */ /* 0x000fe20000000000 */
[----:B------:R-:W-:-:S02]  /*2a40*/  ISETP.GT.OR P0, PT, R156, RZ, !P1 ;  /* 0x000000ff9c00720c */ /* 0x000fc40004f04670 */
[----:B------:R-:W-:Y:S01]  /*2a50*/  ISETP.GE.AND P1, PT, R157, 0x1, PT ;  /* 0x000000019d00780c */ /* 0x000fe20003f26270 */
[----:B------:R-:W-:Y:S01]  /*2a60*/  FFMA.FTZ R172, R213, UR6, -R12 ;  /* 0x00000006d5ac7c23 */ /* 0x000fe2000801080c */
[----:B------:R-:W-:Y:S01]  /*2a70*/  FSEL R213, R154, -INF , !P0 ;  /* 0xff8000009ad57808 */ /* 0x000fe20004000000 */
[----:B------:R-:W2:Y:S01]  /*2a80*/  MUFU.EX2 R173, R173 ;  /* 0x000000ad00ad7308 */ /* 0x000ea20000000800 */
[C---:B------:R-:W-:Y:S02]  /*2a90*/  ISETP.GT.OR P0, PT, R156.reuse, 0x1, !P1 ;  /* 0x000000019c00780c */ /* 0x040fe40004f04670 */
[----:B------:R-:W-:Y:S01]  /*2aa0*/  ISETP.GE.AND P1, PT, R157, 0x8, PT ;  /* 0x000000089d00780c */ /* 0x000fe20003f26270 */
[----:B------:R-:W-:Y:S01]  /*2ab0*/  FFMA.FTZ R176, R213, UR6, -R20 ;  /* 0x00000006d5b07c23 */ /* 0x000fe20008010814 */
[----:B------:R-:W-:Y:S02]  /*2ac0*/  FSEL R20, R155, -INF , !P0 ;  /* 0xff8000009b147808 */ /* 0x000fe40004000000 */
[----:B------:R-:W-:Y:S01]  /*2ad0*/  ISETP.GT.OR P0, PT, R156, 0x8, !P1 ;  /* 0x000000089c00780c */ /* 0x000fe20004f04670 */
[----:B------:R-:W-:Y:S01]  /*2ae0*/  MUFU.EX2 R215, R215 ;  /* 0x000000d700d77308 */ /* 0x000fe20000000800 */
[----:B------:R-:W-:Y:S01]  /*2af0*/  ISETP.GE.AND P1, PT, R157, 0x9, PT ;  /* 0x000000099d00780c */ /* 0x000fe20003f26270 */
[----:B------:R-:W-:Y:S01]  /*2b00*/  FFMA.FTZ R213, R20, UR6, -R21 ;  /* 0x0000000614d57c23 */ /* 0x000fe20008010815 */
[----:B------:R-:W-:-:S02]  /*2b10*/  FSEL R21, R158, -INF , !P0 ;  /* 0xff8000009e157808 */ /* 0x000fc40004000000 */
[C---:B------:R-:W-:Y:S02]  /*2b20*/  ISETP.GT.OR P0, PT, R156.reuse, 0x9, !P1 ;  /* 0x000000099c00780c */ /* 0x040fe40004f04670 */
[----:B------:R-:W-:Y:S01]  /*2b30*/  ISETP.GE.AND P3, PT, R157, 0x11, PT ;  /* 0x000000119d00780c */ /* 0x000fe20003f66270 */
[----:B------:R-:W-:Y:S01]  /*2b40*/  FFMA.FTZ R210, R21, UR6, -R210 ;  /* 0x0000000615d27c23 */ /* 0x000fe200080108d2 */
[----:B------:R-:W-:Y:S01]  /*2b50*/  ISETP.GE.AND P2, PT, R157, 0x10, PT ;  /* 0x000000109d00780c */ /* 0x000fe20003f46270 */
[----:B------:R-:W2:Y:S01]  /*2b60*/  MUFU.EX2 R213, R213 ;  /* 0x000000d500d57308 */ /* 0x000ea20000000800 */
[----:B------:R-:W-:Y:S02]  /*2b70*/  FSEL R20, R159, -INF , !P0 ;  /* 0xff8000009f147808 */ /* 0x000fe40004000000 */
[C---:B------:R-:W-:Y:S02]  /*2b80*/  ISETP.GT.OR P0, PT, R156.reuse, 0x11, !P3 ;  /* 0x000000119c00780c */ /* 0x040fe40005f04670 */
[----:B------:R-:W-:Y:S01]  /*2b90*/  ISETP.GT.OR P1, PT, R156, 0x10, !P2 ;  /* 0x000000109c00780c */ /* 0x000fe20005724670 */
[----:B------:R-:W-:Y:S01]  /*2ba0*/  FFMA.FTZ R211, R20, UR6, -R211 ;  /* 0x0000000614d37c23 */ /* 0x000fe200080108d3 */
[----:B------:R-:W-:Y:S01]  /*2bb0*/  ISETP.GE.AND P2, PT, R157, 0x19, PT ;  /* 0x000000199d00780c */ /* 0x000fe20003f46270 */
[----:B------:R-:W2:Y:S01]  /*2bc0*/  MUFU.EX2 R176, R176 ;  /* 0x000000b000b07308 */ /* 0x000ea20000000800 */
[----:B------:R-:W-:-:S02]  /*2bd0*/  FSEL R20, R163, -INF , !P0 ;  /* 0xff800000a3147808 */ /* 0x000fc40004000000 */
[C---:B------:R-:W-:Y:S02]  /*2be0*/  ISETP.GE.AND P3, PT, R157.reuse, 0x20, PT ;  /* 0x000000209d00780c */ /* 0x040fe40003f66270 */
[----:B------:R-:W-:Y:S01]  /*2bf0*/  ISETP.GT.OR P2, PT, R156, 0x19, !P2 ;  /* 0x000000199c00780c */ /* 0x000fe20005744670 */
[----:B------:R-:W-:Y:S01]  /*2c00*/  FFMA.FTZ R209, R20, UR6, -R209 ;  /* 0x0000000614d17c23 */ /* 0x000fe200080108d1 */
[----:B------:R-:W-:Y:S01]  /*2c10*/  ISETP.GE.AND P0, PT, R157, 0x18, PT ;  /* 0x000000189d00780c */ /* 0x000fe20003f06270 */
[----:B------:R-:W-:Y:S01]  /*2c20*/  MUFU.EX2 R163, R211 ;  /* 0x000000d300a37308 */ /* 0x000fe20000000800 */
[----:B------:R-:W-:Y:S02]  /*2c30*/  FSEL R21, R162, -INF , !P1 ;  /* 0xff800000a2157808 */ /* 0x000fe40004800000 */
[C---:B------:R-:W-:Y:S02]  /*2c40*/  ISETP.GT.OR P3, PT, R156.reuse, 0x20, !P3 ;  /* 0x000000209c00780c */ /* 0x040fe40005f64670 */
[----:B------:R-:W-:Y:S01]  /*2c50*/  FSEL R20, R167, -INF , !P2 ;  /* 0xff800000a7147808 */ /* 0x000fe20005000000 */
[----:B------:R-:W-:Y:S01]  /*2c60*/  FFMA.FTZ R162, R21, UR6, -R208 ;  /* 0x0000000615a27c23 */ /* 0x000fe200080108d0 */
[----:B------:R-:W-:Y:S01]  /*2c70*/  ISETP.GT.OR P0, PT, R156, 0x18, !P0 ;  /* 0x000000189c00780c */ /* 0x000fe20004704670 */
[----:B------:R-:W-:Y:S01]  /*2c80*/  MUFU.EX2 R167, R209 ;  /* 0x000000d100a77308 */ /* 0x000fe20000000800 */
[----:B------:R-:W-:Y:S01]  /*2c90*/  ISETP.GE.AND P2, PT, R157, 0x21, PT ;  /* 0x000000219d00780c */ /* 0x000fe20003f46270 */
[----:B------:R-:W-:Y:S01]  /*2ca0*/  FFMA.FTZ R208, R20, UR6, -R15 ;  /* 0x0000000614d07c23 */ /* 0x000fe2000801080f */
[----:B------:R-:W-:-:S02]  /*2cb0*/  FSEL R155, R170, -INF , !P3 ;  /* 0xff800000aa9b7808 */ /* 0x000fc40005800000 */
[----:B------:R-:W-:Y:S02]  /*2cc0*/  ISETP.GE.AND P1, PT, R217, 0x31, PT ;  /* 0x00000031d900780c */ /* 0x000fe40003f26270 */
[----:B------:R-:W-:Y:S01]  /*2cd0*/  FSEL R21, R166, -INF , !P0 ;  /* 0xff800000a6157808 */ /* 0x000fe20004000000 */
[----:B------:R-:W-:Y:S01]  /*2ce0*/  FFMA.FTZ R170, R155, UR6, -R10 ;  /* 0x000000069baa7c23 */ /* 0x000fe2000801080a */
[----:B------:R-:W-:Y:S01]  /*2cf0*/  ISETP.GT.OR P2, PT, R156, 0x21, !P2 ;  /* 0x000000219c00780c */ /* 0x000fe20005744670 */
[----:B------:R-:W2:Y:S01]  /*2d00*/  MUFU.EX2 R210, R210 ;  /* 0x000000d200d27308 */ /* 0x000ea20000000800 */
[----:B------:R-:W-:Y:S01]  /*2d10*/  ISETP.GT.OR P3, PT, R216, 0x31, !P1 ;  /* 0x00000031d800780c */ /* 0x000fe20004f64670 */
[----:B------:R-:W-:Y:S01]  /*2d20*/  FFMA.FTZ R166, R21, UR6, -R14 ;  /* 0x0000000615a67c23 */ /* 0x000fe2000801080e */
[C---:B------:R-:W-:Y:S02]  /*2d30*/  ISETP.GE.AND P1, PT, R157.reuse, 0x28, PT ;  /* 0x000000289d00780c */ /* 0x040fe40003f26270 */
[----:B------:R-:W-:-:S02]  /*2d40*/  ISETP.GE.AND P5, PT, R157, 0x29, PT ;  /* 0x000000299d00780c */ /* 0x000fc40003fa6270 */
[----:B------:R-:W-:Y:S01]  /*2d50*/  FSEL R10, R171, -INF , !P2 ;  /* 0xff800000ab0a7808 */ /* 0x000fe20005000000 */
[----:B------:R-:W2:Y:S01]  /*2d60*/  MUFU.EX2 R162, R162 ;  /* 0x000000a200a27308 */ /* 0x000ea20000000800 */
[C---:B------:R-:W-:Y:S02]  /*2d70*/  ISETP.GT.OR P1, PT, R156.reuse, 0x28, !P1 ;  /* 0x000000289c00780c */ /* 0x040fe40004f24670 */
[----:B------:R-:W-:Y:S01]  /*2d80*/  ISETP.GT.OR P5, PT, R156, 0x29, !P5 ;  /* 0x000000299c00780c */ /* 0x000fe20006fa4670 */
[----:B------:R-:W-:Y:S01]  /*2d90*/  FFMA.FTZ R171, R10, UR6, -R11 ;  /* 0x000000060aab7c23 */ /* 0x000fe2000801080b */
[----:B------:R-:W-:Y:S02]  /*2da0*/  FSEL R159, R174, -INF , !P1 ;  /* 0xff800000ae9f7808 */ /* 0x000fe40004800000 */
[----:B------:R-:W-:Y:S01]  /*2db0*/  FSEL R158, R175, -INF , !P5 ;  /* 0xff800000af9e7808 */ /* 0x000fe20006800000 */
[----:B------:R-:W2:Y:S01]  /*2dc0*/  MUFU.EX2 R166, R166 ;  /* 0x000000a600a67308 */ /* 0x000ea20000000800 */
[----:B------:R-:W-:-:S02]  /*2dd0*/  WARPGROUP.DEPBAR.LE gsb0, 0x0 ;  /* 0x00008000000079c5 */ /* 0x000fc40000010000 */
[----:B------:R-:W-:Y:S01]  /*2de0*/  WARPGROUP.ARRIVE ;  /* 0x00000000000079c5 */ /* 0x000fe20000000000 */
[----:B------:R-:W-:Y:S02]  /*2df0*/  FSEL R212, R177, -INF , !P3 ;  /* 0xff800000b1d47808 */ /* 0x000fe40005800000 */
[----:B------:R-:W-:Y:S01]  /*2e00*/  ISETP.GE.AND P0, PT, R217, 0x39, PT ;  /* 0x00000039d900780c */ /* 0x000fe20003f06270 */
[----:B------:R-:W-:Y:S01]  /*2e10*/  FFMA.FTZ R217, R158, UR6, -R9 ;  /* 0x000000069ed97c23 */ /* 0x000fe20008010809 */
[----:B------:R1:W2:Y:S01]  /*2e20*/  MUFU.EX2 R177, R208 ;  /* 0x000000d000b17308 */ /* 0x0002a20000000800 */
[----:B------:R-:W-:Y:S01]  /*2e30*/  HGMMA.64x64x16.F32 R120, R188, gdesc[UR12], R120, gsb0 ;  /* 0x00e0000cbc787df0 */ /* 0x000fe20008000878 */
[----:B------:R-:W-:Y:S01]  /*2e40*/  UIADD3 UR14, UR11, 0x102, URZ ;  /* 0x000001020b0e7890 */ /* 0x000fe2000fffe03f */
[C---:B------:R-:W-:Y:S01]  /*2e50*/  ISETP.GE.AND P3, PT, R157.reuse, 0x30, PT ;  /* 0x000000309d00780c */ /* 0x040fe20003f66270 */
[----:B------:R-:W-:Y:S01]  /*2e60*/  UMOV UR15, 0x80000020 ;  /* 0x80000020000f7882 */ /* 0x000fe20000000000 */
[C---:B------:R-:W-:Y:S01]  /*2e70*/  ISETP.GE.AND P2, PT, R157.reuse, 0x31, PT ;  /* 0x000000319d00780c */ /* 0x040fe20003f46270 */
[----:B------:R-:W-:Y:S01]  /*2e80*/  FFMA.FTZ R212, R212, UR6, -R13 ;  /* 0x00000006d4d47c23 */ /* 0x000fe2000801080d */
[----:B------:R-:W-:Y:S01]  /*2e90*/  ISETP.GE.AND P1, PT, R157, 0x38, PT ;  /* 0x000000389d00780c */ /* 0x000fe20003f26270 */
[----:B------:R-:W2:Y:S01]  /*2ea0*/  MUFU.EX2 R164, R164 ;  /* 0x000000a400a47308 */ /* 0x000ea20000000800 */
[----:B-1----:R-:W-:Y:S01]  /*2eb0*/  FFMA.FTZ R208, R159, UR6, -R8 ;  /* 0x000000069fd07c23 */ /* 0x002fe20008010808 */
[----:B------:R-:W-:-:S02]  /*2ec0*/  ISETP.GE.AND P5, PT, R157, 0x39, PT ;  /* 0x000000399d00780c */ /* 0x000fc40003fa6270 */
[C---:B------:R-:W-:Y:S02]  /*2ed0*/  ISETP.GT.OR P3, PT, R156.reuse, 0x30, !P3 ;  /* 0x000000309c00780c */ /* 0x040fe40005f64670 */
[C---:B------:R-:W-:Y:S02]  /*2ee0*/  ISETP.GT.OR P2, PT, R156.reuse, 0x31, !P2 ;  /* 0x000000319c00780c */ /* 0x040fe40005744670 */
[C---:B------:R-:W-:Y:S01]  /*2ef0*/  ISETP.GT.OR P1, PT, R156.reuse, 0x38, !P1 ;  /* 0x000000389c00780c */ /* 0x040fe20004f24670 */
[----:B------:R-:W1:Y:S01]  /*2f00*/  MUFU.EX2 R169, R169 ;  /* 0x000000a900a97308 */ /* 0x000e620000000800 */
[----:B------:R-:W-:Y:S02]  /*2f10*/  ISETP.GT.OR P5, PT, R156, 0x39, !P5 ;  /* 0x000000399c00780c */ /* 0x000fe40006fa4670 */
[C---:B------:R-:W-:Y:S02]  /*2f20*/  ISETP.GT.OR P0, PT, R216.reuse, 0x39, !P0 ;  /* 0x00000039d800780c */ /* 0x040fe40004704670 */
[----:B------:R-:W-:-:S02]  /*2f30*/  ISETP.GT.OR P4, PT, R216, 0x38, !P4 ;  /* 0x00000038d800780c */ /* 0x000fc40006784670 */
[----:B------:R-:W-:Y:S01]  /*2f40*/  FSEL R216, R181, -INF , !P0 ;  /* 0xff800000b5d87808 */ /* 0x000fe20004000000 */
[----:B------:R-:W1:Y:S01]  /*2f50*/  MUFU.EX2 R170, R170 ;  /* 0x000000aa00aa7308 */ /* 0x000e620000000800 */
[----:B------:R-:W-:Y:S02]  /*2f60*/  FSEL R181, R178, -INF , !P3 ;  /* 0xff800000b2b57808 */ /* 0x000fe40005800000 */
[----:B------:R-:W-:Y:S02]  /*2f70*/  FSEL R178, R179, -INF , !P2 ;  /* 0xff800000b3b27808 */ /* 0x000fe40005000000 */
[----:B------:R-:W-:Y:S01]  /*2f80*/  FSEL R211, R182, -INF , !P1 ;  /* 0xff800000b6d37808 */ /* 0x000fe20004800000 */
[----:B------:R-:W-:Y:S01]  /*2f90*/  FFMA.FTZ R218, R181, UR6, -R12 ;  /* 0x00000006b5da7c23 */ /* 0x000fe2000801080c */
[----:B------:R-:W-:Y:S01]  /*2fa0*/  FSEL R209, R180, -INF , !P4 ;  /* 0xff800000b4d17808 */ /* 0x000fe20006000000 */
[----:B------:R-:W-:Y:S01]  /*2fb0*/  FFMA.FTZ R219, R178, UR6, -R13 ;  /* 0x00000006b2db7c23 */ /* 0x000fe2000801080d */
[----:B------:R-:W-:Y:S01]  /*2fc0*/  FSEL R182, R183, -INF , !P5 ;  /* 0xff800000b7b67808 */ /* 0x000fe20006800000 */
[--C-:B------:R-:W-:Y:S01]  /*2fd0*/  FFMA.FTZ R178, R211, UR6, -R6.reuse ;  /* 0x00000006d3b27c23 */ /* 0x100fe20008010806 */
[--C-:B------:R-:W-:Y:S01]  /*2fe0*/  FFMA.FTZ R13, R216, UR6, -R7.reuse ;  /* 0x00000006d80d7c23 */ /* 0x100fe20008010807 */
[----:B------:R-:W-:Y:S01]  /*2ff0*/  FFMA.FTZ R180, R209, UR6, -R6 ;  /* 0x00000006d1b47c23 */ /* 0x000fe20008010806 */
[----:B------:R-:W1:Y:S01]  /*3000*/  MUFU.EX2 R171, R171 ;  /* 0x000000ab00ab7308 */ /* 0x000e620000000800 */
[----:B------:R-:W-:-:S07]  /*3010*/  FFMA.FTZ R12, R182, UR6, -R7 ;  /* 0x00000006b60c7c23 */ /* 0x000fce0008010807 */
[----:B------:R-:W1:Y:S08]  /*3020*/  MUFU.EX2 R208, R208 ;  /* 0x000000d000d07308 */ /* 0x000e700000000800 */
[----:B------:R-:W1:Y:S08]  /*3030*/  MUFU.EX2 R179, R217 ;  /* 0x000000d900b37308 */ /* 0x000e700000000800 */
[----:B------:R-:W1:Y:S08]  /*3040*/  MUFU.EX2 R172, R172 ;  /* 0x000000ac00ac7308 */ /* 0x000e700000000800 */
[----:B------:R-:W-:Y:S08]  /*3050*/  MUFU.EX2 R6, R218 ;  /* 0x000000da00067308 */ /* 0x000ff00000000800 */
[----:B------:R-:W1:Y:S01]  /*3060*/  MUFU.EX2 R7, R212 ;  /* 0x000000d400077308 */ /* 0x000e620000000800 */
[----:B------:R-:W-:-:S02]  /*3070*/  WARPGROUP.DEPBAR.LE gsb0, 0x0 ;  /* 0x00008000000079c5 */ /* 0x000fc40000010000 */
[----:B------:R-:W-:-:S05]  /*3080*/  WARPGROUP.ARRIVE ;  /* 0x00000000000079c5 */ /* 0x000fca0000000000 */
[----:B------:R-:W-:Y:S01]  /*3090*/  MUFU.EX2 R180, R180 ;  /* 0x000000b400b47308 */ /* 0x000fe20000000800 */
[----:B------:R-:W-:Y:S01]  /*30a0*/  HGMMA.64x64x16.F32 R120, R200, gdesc[UR12], R120, gsb0 ;  /* 0x00e0000cc8787df0 */ /* 0x000fe20008000878 */
[----:B------:R-:W-:Y:S01]  /*30b0*/  UIADD3 UR14, UR11, 0x200, URZ ;  /* 0x000002000b0e7890 */ /* 0x000fe2000fffe03f */
[----:B------:R-:W-:Y:S02]  /*30c0*/  UMOV UR15, 0x80000020 ;  /* 0x80000020000f7882 */ /* 0x000fe40000000000 */
[----:B------:R-:W-:-:S03]  /*30d0*/  UMOV UR11, 0x80000020 ;  /* 0x80000020000b7882 */ /* 0x000fc60000000000 */
[----:B------:R-:W-:Y:S08]  /*30e0*/  MUFU.EX2 R178, R178 ;  /* 0x000000b200b27308 */ /* 0x000ff00000000800 */
[----:B------:R-:W-:Y:S08]  /*30f0*/  MUFU.EX2 R13, R13 ;  /* 0x0000000d000d7308 */ /* 0x000ff00000000800 */
[----:B------:R-:W-:Y:S01]  /*3100*/  MUFU.EX2 R12, R12 ;  /* 0x0000000c000c7308 */ /* 0x000fe20000000800 */
        /* <DEDUP_REMOVED lines=13> */
[----:B------:R-:W3:Y:S04]  /*31e0*/  LDS.64 R20, [R214+0x1e200] ;  /* 0x01e20000d6147984 */ /* 0x000ee80000000a00 */
[----:B------:R-:W4:Y:S04]  /*31f0*/  LDS.64 R14, [R214+0x1e220] ;  /* 0x01e22000d60e7984 */ /* 0x000f280000000a00 */
[----:B------:R-:W5:Y:S04]  /*3200*/  LDS.64 R154, [R214+0x1e240] ;  /* 0x01e24000d69a7984 */ /* 0x000f680000000a00 */
[----:B------:R-:W2:Y:S04]  /*3210*/  LDS.64 R10, [R214+0x1e260] ;  /* 0x01e26000d60a7984 */ /* 0x000ea80000000a00 */
[----:B------:R-:W1:Y:S04]  /*3220*/  LDS.64 R8, [R214+0x1e2a0] ;  /* 0x01e2a000d6087984 */ /* 0x000e680000000a00 */
        /* <DEDUP_REMOVED lines=11> */
[--C-:B-----5:R-:W-:Y:S01]  /*32e0*/  FADD.FTZ R15, R128, -R154.reuse ;  /* 0x8000009a800f7221 */ /* 0x120fe20000010000 */
[--C-:B------:R-:W-:Y:S01]  /*32f0*/  FADD.FTZ R122, R129, -R155.reuse ;  /* 0x8000009b817a7221 */ /* 0x100fe20000010000 */
[----:B------:R-:W-:Y:S01]  /*3300*/  FADD.FTZ R123, R130, -R154 ;  /* 0x8000009a827b7221 */ /* 0x000fe20000010000 */
[----:B------:R-:W-:Y:S01]  /*3310*/  FADD.FTZ R126, R131, -R155 ;  /* 0x8000009b837e7221 */ /* 0x000fe20000010000 */
[--C-:B--2---:R-:W-:Y:S01]  /*3320*/  FADD.FTZ R125, R132, -R10.reuse ;  /* 0x8000000a847d7221 */ /* 0x104fe20000010000 */
[----:B------:R-:W-:Y:S01]  /*3330*/  FADD.FTZ R127, R134, -R10 ;  /* 0x8000000a867f7221 */ /* 0x000fe20000010000 */
[--C-:B------:R-:W-:Y:S01]  /*3340*/  FADD.FTZ R10, R133, -R11.reuse ;  /* 0x8000000b850a7221 */ /* 0x100fe20000010000 */
[----:B------:R-:W-:Y:S01]  /*3350*/  FADD.FTZ R128, R135, -R11 ;  /* 0x8000000b87807221 */ /* 0x000fe20000010000 */
[----:B------:R-:W-:Y:S01]  /*3360*/  FMUL.FTZ R125, R160, R125 ;  /* 0x0000007da07d7220 */ /* 0x000fe20000410000 */
[----:B------:R-:W2:Y:S01]  /*3370*/  MUFU.EX2 R11, R219 ;  /* 0x000000db000b7308 */ /* 0x000ea20000000800 */
[----:B------:R-:W-:Y:S01]  /*3380*/  FMUL.FTZ R10, R165, R10 ;  /* 0x0000000aa50a7220 */ /* 0x000fe20000410000 */
[--C-:B-1----:R-:W-:Y:S01]  /*3390*/  FADD.FTZ R133, R140, -R8.reuse ;  /* 0x800000088c857221 */ /* 0x102fe20000010000 */
[----:B------:R-:W-:Y:S01]  /*33a0*/  FADD.FTZ R135, R142, -R8 ;  /* 0x800000088e877221 */ /* 0x000fe20000010000 */
[--C-:B------:R-:W-:Y:S01]  /*33b0*/  FADD.FTZ R8, R141, -R9.reuse ;  /* 0x800000098d087221 */ /* 0x100fe20000010000 */
[----:B------:R-:W-:Y:S01]  /*33c0*/  FMUL.FTZ R15, R16, R15 ;  /* 0x0000000f100f7220 */ /* 0x000fe20000410000 */
[----:B------:R-:W-:Y:S01]  /*33d0*/  FMUL.FTZ R122, R161, R122 ;  /* 0x0000007aa17a7220 */ /* 0x000fe20000410000 */
[----:B------:R-:W-:Y:S01]  /*33e0*/  FADD.FTZ R134, R143, -R9 ;  /* 0x800000098f867221 */ /* 0x000fe20000010000 */
[----:B------:R-:W-:Y:S01]  /*33f0*/  F2FP.F16.F32.PACK_AB R154, R10, R125 ;  /* 0x0000007d0a9a723e */ /* 0x000fe200000000ff */
[----:B------:R-:W-:Y:S01]  /*3400*/  FMUL.FTZ R143, R153, R20 ;  /* 0x00000014998f7220 */ /* 0x000fe20000410000 */
[----:B------:R-:W-:Y:S01]  /*3410*/  FMUL.FTZ R133, R168, R133 ;  /* 0x00000085a8857220 */ /* 0x000fe20000410000 */
[----:B------:R-:W-:Y:S01]  /*3420*/  FMUL.FTZ R8, R173, R8 ;  /* 0x00000008ad087220 */ /* 0x000fe20000410000 */
[----:B------:R-:W-:-:S02]  /*3430*/  IMAD.U32 R10, RZ, RZ, UR5 ;  /* 0x00000005ff0a7e24 */ /* 0x000fc4000f8e00ff */
[--C-:B------:R-:W-:Y:S01]  /*3440*/  FADD.FTZ R131, R136, -R156.reuse ;  /* 0x8000009c88837221 */ /* 0x100fe20000010000 */
[----:B------:R-:W-:Y:S01]  /*3450*/  FADD.FTZ R129, R138, -R156 ;  /* 0x8000009c8a817221 */ /* 0x000fe20000010000 */
[--C-:B------:R-:W-:Y:S01]  /*3460*/  FADD.FTZ R132, R137, -R157.reuse ;  /* 0x8000009d89847221 */ /* 0x100fe20000010000 */
[----:B------:R-:W-:Y:S01]  /*3470*/  FADD.FTZ R130, R139, -R157 ;  /* 0x8000009d8b827221 */ /* 0x000fe20000010000 */
[----:B------:R-:W-:Y:S01]  /*3480*/  FADD.FTZ R140, R149, -R175 ;  /* 0x800000af958c7221 */ /* 0x000fe20000010000 */
[----:B------:R-:W-:Y:S01]  /*3490*/  FMUL.FTZ R20, R213, R120 ;  /* 0x00000078d5147220 */ /* 0x000fe20000410000 */
[--C-:B------:R-:W-:Y:S01]  /*34a0*/  FADD.FTZ R137, R144, -R158.reuse ;  /* 0x8000009e90897221 */ /* 0x100fe20000010000 */
[----:B------:R-:W-:Y:S01]  /*34b0*/  FADD.FTZ R9, R146, -R158 ;  /* 0x8000009e92097221 */ /* 0x000fe20000010000 */
[--C-:B------:R-:W-:Y:S01]  /*34c0*/  FADD.FTZ R138, R145, -R159.reuse ;  /* 0x8000009f918a7221 */ /* 0x100fe20000010000 */
[----:B------:R-:W-:Y:S01]  /*34d0*/  FADD.FTZ R136, R147, -R159 ;  /* 0x8000009f93887221 */ /* 0x000fe20000010000 */
[--C-:B------:R-:W-:Y:S01]  /*34e0*/  FADD.FTZ R139, R148, -R174.reuse ;  /* 0x800000ae948b7221 */ /* 0x100fe20000010000 */
[----:B------:R-:W-:Y:S01]  /*34f0*/  FADD.FTZ R141, R150, -R174 ;  /* 0x800000ae968d7221 */ /* 0x000fe20000010000 */
[----:B------:R-:W-:Y:S01]  /*3500*/  FADD.FTZ R175, R151, -R175 ;  /* 0x800000af97af7221 */ /* 0x000fe20000010000 */
[----:B------:R-:W-:Y:S01]  /*3510*/  FMUL.FTZ R156, R152, R181 ;  /* 0x000000b5989c7220 */ /* 0x000fe20000410000 */
[----:B------:R-:W-:Y:S01]  /*3520*/  F2FP.F16.F32.PACK_AB R120, R153, R152 ;  /* 0x000000989978723e */ /* 0x000fe200000000ff */
        /* <DEDUP_REMOVED lines=35> */
[----:B------:R-:W-:Y:S01]  /*3760*/  F2FP.F16.F32.PACK_AB R149, R130, R129 ;  /* 0x000000818295723e */ /* 0x000fe200000000ff */
[----:B------:R1:W-:Y:S01]  /*3770*/  STSM.16.MT88.4 [R15+0x1f000], R152 ;  /* 0x01f000980f007844 */ /* 0x0003e20000004200 */
[----:B------:R-:W-:-:S02]  /*3780*/  F2FP.F16.F32.PACK_AB R151, R134, R135 ;  /* 0x000000878697723e */ /* 0x000fc400000000ff */
[----:B------:R-:W-:Y:S02]  /*3790*/  F2FP.F16.F32.PACK_AB R144, R138, R137 ;  /* 0x000000898a90723e */ /* 0x000fe400000000ff */
        /* <DEDUP_REMOVED lines=15> */
[----:B------:R-:W-:-:S13]  /*3890*/  R2UR UR11, R19 ;  /* 0x00000000130b72ca */ /* 0x000fda00000e0000 */
[----:B------:R-:W-:-:S04]  /*38a0*/  USHF.R.U32.HI UR11, URZ, 0x4, UR11 ;  /* 0x000000043f0b7899 */ /* 0x000fc8000801160b */
[----:B------:R-:W-:-:S04]  /*38b0*/  ULOP3.LUT UR11, UR11, 0x3fff, URZ, 0xc0, !UPT ;  /* 0x00003fff0b0b7892 */ /* 0x000fc8000f8ec03f */
[----:B------:R-:W-:Y:S01]  /*38c0*/  ULOP3.LUT UR11, UR11, 0x10000, URZ, 0xfc, !UPT ;  /* 0x000100000b0b7892 */ /* 0x000fe2000f8efc3f */
[----:B------:R-:W-:Y:S02]  /*38d0*/  WARPGROUP.DEPBAR.LE gsb0, 0x0 ;  /* 0x00008000000079c5 */ /* 0x000fe40000010000 */
[----:B------:R-:W-:Y:S02]  /*38e0*/  F2FP.F16.F32.PACK_AB R120, R161, R16 ;  /* 0x00000010a178723e */ /* 0x000fe400000000ff */
[----:B------:R-:W-:Y:S02]  /*38f0*/  F2FP.F16.F32.PACK_AB R121, R167, R162 ;  /* 0x000000a2a779723e */ /* 0x000fe400000000ff */
[----:B------:R-:W-:Y:S02]  /*3900*/  F2FP.F16.F32.PACK_AB R122, R165, R160 ;  /* 0x000000a0a57a723e */ /* 0x000fe400000000ff */
[----:B------:R-:W-:Y:S02]  /*3910*/  F2FP.F16.F32.PACK_AB R123, R177, R166 ;  /* 0x000000a6b17b723e */ /* 0x000fe400000000ff */
[----:B------:R-:W-:-:S02]  /*3920*/  F2FP.F16.F32.PACK_AB R165, R171, R170 ;  /* 0x000000aaaba5723e */ /* 0x000fc400000000ff */
[----:B------:R-:W-:Y:S01]  /*3930*/  WARPGROUP.ARRIVE ;  /* 0x00000000000079c5 */ /* 0x000fe20000000000 */
[----:B------:R-:W-:Y:S02]  /*3940*/  F2FP.F16.F32.PACK_AB R166, R173, R168 ;  /* 0x000000a8ada6723e */ /* 0x000fe400000000ff */
[----:B------:R-:W-:Y:S02]  /*3950*/  F2FP.F16.F32.PACK_AB R167, R179, R208 ;  /* 0x000000d0b3a7723e */ /* 0x000fe400000000ff */
[----:B------:R-:W-:Y:S01]  /*3960*/  F2FP.F16.F32.PACK_AB R173, R11, R6 ;  /* 0x000000060bad723e */ /* 0x000fe200000000ff */
[----:B------:R-:W-:Y:S01]  /*3970*/  HGMMA.64x96x16.F32 R72, R120, gdesc[UR12].tnspB, R72, gsb0 ;  /* 0x4160000c78487df0 */ /* 0x000fe20008000848 */
[----:B------:R-:W-:Y:S01]  /*3980*/  UMOV UR14, UR12 ;  /* 0x0000000c000e7c82 */ /* 0x000fe20008000000 */
[----:B------:R-:W-:Y:S01]  /*3990*/  UMOV UR15, 0x80000020 ;  /* 0x80000020000f7882 */ /* 0x000fe20000000000 */
[----:B------:R-:W-:-:S13]  /*39a0*/  R2UR UR12, R8 ;  /* 0x00000000080c72ca */ /* 0x000fda00000e0000 */
[----:B------:R-:W-:-:S04]  /*39b0*/  USHF.R.U32.HI UR12, URZ, 0x4, UR12 ;  /* 0x000000043f0c7899 */ /* 0x000fc8000801160c */
[----:B------:R-:W-:-:S04]  /*39c0*/  ULOP3.LUT UR12, UR12, 0x3fff, URZ, 0xc0, !UPT ;  /* 0x00003fff0c0c7892 */ /* 0x000fc8000f8ec03f */
[----:B------:R-:W-:-:S03]  /*39d0*/  UIADD3 UR13, UR12, 0x400, URZ ;  /* 0x000004000c0d7890 */ /* 0x000fc6000fffe03f */
[----:B------:R-:W-:Y:S01]  /*39e0*/  UMOV UR18, UR12 ;  /* 0x0000000c00127c82 */ /* 0x000fe20008000000 */
[----:B------:R-:W-:Y:S02]  /*39f0*/  WARPGROUP.DEPBAR.LE gsb0, 0x0 ;  /* 0x00008000000079c5 */ /* 0x000fe40000010000 */
[----:B------:R-:W-:-:S06]  /*3a00*/  WARPGROUP.ARRIVE ;  /* 0x00000000000079c5 */ /* 0x000fcc0000000000 */
[----:B------:R-:W-:Y:S01]  /*3a10*/  HGMMA.64x96x16.F32 R72, R164, gdesc[UR12].tnspB, R72, gsb0 ;  /* 0x4160000ca4487df0 */ /* 0x000fe20008000848 */
[----:B------:R-:W-:Y:S01]  /*3a20*/  UIADD3 UR14, UR10, 0xc0, URZ ;  /* 0x000000c00a0e7890 */ /* 0x000fe2000fffe03f */
[----:B------:R-:W-:Y:S01]  /*3a30*/  UMOV UR15, 0x80000020 ;  /* 0x80000020000f7882 */ /* 0x000fe20000000000 */
[----:B------:R-:W-:Y:S02]  /*3a40*/  ULEA UR10, UR5, UR11, 0xa ;  /* 0x0000000b050a7291 */ /* 0x000fe4000f8e503f */
[----:B------:R-:W-:-:S05]  /*3a50*/  UIADD3 UR11, UR12, 0x200, URZ ;  /* 0x000002000c0b7890 */ /* 0x000fca000fffe03f */
        /* <DEDUP_REMOVED lines=161> */
.L_x_4835:
        /* <DEDUP_REMOVED lines=44> */
.L_x_4836:
        /* <DEDUP_REMOVED lines=62> */
.L_x_4818:
        /* <DEDUP_REMOVED lines=31> */
[----:B-1----:R-:W-:Y:S02]  /*4d00*/  LEA.HI R7, R9, R8, RZ, 0x5 ;  /* 0x0000000809077211 */ /* 0x002fe400078f28ff */
[----:B------:R-:W-:-:S02]  /*4d10*/  LOP3.LUT R3, R0, 0xfffffff0, RZ, 0xc0, !PT ;  /* 0xfffffff000037812 */ /* 0x000fc400078ec0ff */
[----:B------:R-:W-:Y:S02]  /*4d20*/  SHF.R.S32.HI R11, RZ, 0x5, R7 ;  /* 0x00000005ff0b7819 */ /* 0x000fe40000011407 */
[----:B------:R-:W-:Y:S01]  /*4d30*/  SHF.R.U32.HI R0, RZ, 0x1, R0 ;  /* 0x00000001ff007819 */ /* 0x000fe20000011600 */
        /* <DEDUP_REMOVED lines=115> */
.L_x_4839:
        /* <DEDUP_REMOVED lines=60> */
.L_x_4841:
[----:B------:R-:W-:Y:S05]  /*5830*/  BSYNC B0 ;  /* 0x0000000000007941 */ /* 0x000fea0003800000 */
.L_x_4840:
        /* <DEDUP_REMOVED lines=22> */
.L_x_4843:
[----:B------:R-:W-:Y:S05]  /*59a0*/  BSYNC B0 ;  /* 0x0000000000007941 */ /* 0x000fea0003800000 */
.L_x_4842:
        /* <DEDUP_REMOVED lines=26> */
.L_x_4845:
[----:B------:R-:W-:Y:S05]  /*5b50*/  BSYNC B0 ;  /* 0x0000000000007941 */ /* 0x000fea0003800000 */
.L_x_4844:
        /* <DEDUP_REMOVED lines=23> */
.L_x_4838:
        /* <DEDUP_REMOVED lines=41> */
.L_x_4846:
        /* <DEDUP_REMOVED lines=47> */
.L_x_4848:
[----:B------:R-:W-:Y:S05]  /*6250*/  BSYNC B0 ;  /* 0x0000000000007941 */ /* 0x000fea0003800000 */
.L_x_4847:
        /* <DEDUP_REMOVED lines=21> */
.L_x_4850:
[----:B------:R-:W-:Y:S05]  /*63b0*/  BSYNC B0 ;  /* 0x0000000000007941 */ /* 0x000fea0003800000 */
.L_x_4849:
        /* <DEDUP_REMOVED lines=25> */
.L_x_4852:
[----:B------:R-:W-:Y:S05]  /*6550*/  BSYNC B0 ;  /* 0x0000000000007941 */ /* 0x000fea0003800000 */
.L_x_4851:
        /* <DEDUP_REMOVED lines=22> */
.L_x_4807:
        /* <DEDUP_REMOVED lines=21> */
.L_x_4854:
        /* <DEDUP_REMOVED lines=13> */
.L_x_4856:
[----:B------:R-:W-:-:S05]  /*68e0*/  ULDC UR4, c[0x0][0x8bc] ;  /* 0x00022f0000047ab9 */ /* 0x000fca0000000800 */
.L_x_4855:
        /* <DEDUP_REMOVED lines=44> */
.L_x_4857:
        /* <DEDUP_REMOVED lines=13> */
.L_x_4858:
        /* <DEDUP_REMOVED lines=12> */
.L_x_4859:
        /* <DEDUP_REMOVED lines=22> */
.L_x_4860:
        /* <DEDUP_REMOVED lines=40> */
.L_x_4863:
[----:B------:R-:W-:Y:S05]  /*7120*/  BSYNC B0 ;  /* 0x0000000000007941 */ /* 0x000fea0003800000 */
.L_x_4862:
        /* <DEDUP_REMOVED lines=19> */
.L_x_4865:
[----:B------:R-:W-:Y:S05]  /*7260*/  BSYNC B0 ;  /* 0x0000000000007941 */ /* 0x000fea0003800000 */
.L_x_4864:
[----:B------:R-:W-:Y:S06]  /*7270*/  BAR.ARV 0xa, 0xa0 ;  /* 0x0282800000007b1d */ /* 0x000fec0000002000 */
[----:B------:R-:W-:Y:S04]  /*7280*/  BSSY B0, `(.L_x_4866) ;  /* 0x0000003000007945 */ /* 0x000fe80003800000 */
[----:B------:R-:W-:Y:S05]  /*7290*/  @!P0 BRA `(.L_x_4867) ;  /* 0x0000000000048947 */ /* 0x000fea0003800000 */
[----:B------:R-:W-:-:S04]  /*72a0*/  DEPBAR.LE SB0, 0x0 ;  /* 0x000080000000791a */ /* 0x000fc80000000000 */
.L_x_4867:
[----:B------:R-:W-:Y:S05]  /*72b0*/  BSYNC B0 ;  /* 0x0000000000007941 */ /* 0x000fea0003800000 */
.L_x_4866:
[----:B------:R-:W-:Y:S06]  /*72c0*/  BAR.ARV 0xb, 0xa0 ;  /* 0x02c2800000007b1d */ /* 0x000fec0000002000 */
[----:B------:R-:W-:Y:S01]  /*72d0*/  UIADD3 UR15, UR7, 0x1, URZ ;  /* 0x00000001070f7890 */ /* 0x000fe2000fffe03f */
[----:B------:R-:W-:Y:S11]  /*72e0*/  BRA `(.L_x_4868) ;  /* 0x0000000000047947 */ /* 0x000ff60003800000 */
.L_x_4861:
[----:B------:R-:W-:-:S05]  /*72f0*/  UMOV UR15, UR7 ;  /* 0x00000007000f7c82 */ /* 0x000fca0008000000 */
.L_x_4868:
        /* <DEDUP_REMOVED lines=21> */
.L_x_4881:
        /* <DEDUP_REMOVED lines=20> */
.L_x_4870:
[----:B------:R-:W-:Y:S05]  /*7590*/  BSYNC B0 ;  /* 0x0000000000007941 */ /* 0x000fea0003800000 */
.L_x_4869:
        /* <DEDUP_REMOVED lines=13> */
.L_x_4872:
[----:B------:R-:W-:Y:S05]  /*7670*/  BSYNC B0 ;  /* 0x0000000000007941 */ /* 0x000fea0003800000 */
.L_x_4871:
[----:B------:R-:W-:Y:S06]  /*7680*/  BAR.ARV 0xa, 0xa0 ;  /* 0x0282800000007b1d */ /* 0x000fec0000002000 */
[----:B------:R-:W-:Y:S04]  /*7690*/  BSSY B0, `(.L_x_4873) ;  /* 0x0000003000007945 */ /* 0x000fe80003800000 */
[----:B------:R-:W-:Y:S05]  /*76a0*/  @!P0 BRA `(.L_x_4874) ;  /* 0x0000000000048947 */ /* 0x000fea0003800000 */
[----:B------:R-:W-:-:S04]  /*76b0*/  DEPBAR.LE SB0, 0x0 ;  /* 0x000080000000791a */ /* 0x000fc80000000000 */
.L_x_4874:
[----:B------:R-:W-:Y:S05]  /*76c0*/  BSYNC B0 ;  /* 0x0000000000007941 */ /* 0x000fea0003800000 */
.L_x_4873:
        /* <DEDUP_REMOVED lines=13> */
.L_x_4876:
[----:B------:R-:W-:Y:S05]  /*77a0*/  BSYNC B0 ;  /* 0x0000000000007941 */ /* 0x000fea0003800000 */
.L_x_4875:
        /* <DEDUP_REMOVED lines=13> */
.L_x_4878:
[----:B------:R-:W-:Y:S05]  /*7880*/  BSYNC B0 ;  /* 0x0000000000007941 */ /* 0x000fea0003800000 */
.L_x_4877:
[----:B------:R-:W-:Y:S01]  /*7890*/  UIADD3 UR15, UR15, 0x2, URZ ;  /* 0x000000020f0f7890 */ /* 0x000fe2000fffe03f */
[----:B------:R-:W-:Y:S06]  /*78a0*/  BAR.ARV 0xa, 0xa0 ;  /* 0x0282800000007b1d */ /* 0x000fec0000002000 */
[----:B------:R-:W-:Y:S01]  /*78b0*/  BSSY B0, `(.L_x_4879) ;  /* 0x0000004000007945 */ /* 0x000fe20003800000 */
[----:B------:R-:W-:-:S03]  /*78c0*/  ISETP.LE.AND P1, PT, R2, UR15, PT ;  /* 0x0000000f02007c0c */ /* 0x000fc6000bf23270 */
[----:B------:R-:W-:Y:S10]  /*78d0*/  @!P0 BRA `(.L_x_4880) ;  /* 0x0000000000048947 */ /* 0x000ff40003800000 */
[----:B------:R-:W-:-:S04]  /*78e0*/  DEPBAR.LE SB0, 0x0 ;  /* 0x000080000000791a */ /* 0x000fc80000000000 */
.L_x_4880:
[----:B------:R-:W-:Y:S05]  /*78f0*/  BSYNC B0 ;  /* 0x0000000000007941 */ /* 0x000fea0003800000 */
.L_x_4879:
[----:B------:R-:W-:Y:S06]  /*7900*/  BAR.ARV 0xb, 0xa0 ;  /* 0x02c2800000007b1d */ /* 0x000fec0000002000 */
[----:B------:R-:W-:Y:S02]  /*7910*/  UIADD3 UR19, UR19, 0x3000, URZ ;  /* 0x0000300013137890 */ /* 0x000fe4000fffe03f */
[----:B------:R-:W-:Y:S01]  /*7920*/  UIADD3 UR6, UR6, 0x3000, URZ ;  /* 0x0000300006067890 */ /* 0x000fe2000fffe03f */
[----:B------:R-:W-:Y:S11]  /*7930*/  @!P1 BRA `(.L_x_4881) ;  /* 0xfffffff800c49947 */ /* 0x000ff6000383ffff */
[----:B------:R-:W-:Y:S05]  /*7940*/  BRA `(.L_x_4812) ;  /* 0x0000002c00707947 */ /* 0x000fea0003800000 */
.L_x_4853:
        /* <DEDUP_REMOVED lines=14> */
.L_x_4882:
        /* <DEDUP_REMOVED lines=14> */
.L_x_4884:
[----:B------:R-:W-:-:S05]  /*7b10*/  ULDC UR4, c[0x0][0x8bc] ;  /* 0x00022f0000047ab9 */ /* 0x000fca0000000800 */
.L_x_4883:
        /* <DEDUP_REMOVED lines=59> */
.L_x_4886:
        /* <DEDUP_REMOVED lines=13> */
.L_x_4887:
        /* <DEDUP_REMOVED lines=8> */
.L_x_4888:
        /* <DEDUP_REMOVED lines=21> */
.L_x_4889:
        /* <DEDUP_REMOVED lines=50> */
.L_x_4919:
        /* <DEDUP_REMOVED lines=15> */
.L_x_4892:
        /* <DEDUP_REMOVED lines=79> */
[----:B------:R1:W-:Y:S01]  /*8a70*/  STL [R1], R5 ;  /* 0x0000000501007387 */ /* 0x0003e20000100800 */
        /* <DEDUP_REMOVED lines=47> */
.L_x_4903:
[----:B-123--:R-:W-:-:S04]  /*8d70*/  SHF.L.U32 R18, R10, 0x1f, RZ ;  /* 0x0000001f0a127819 */ /* 0x00efc800000006ff */
[----:B------:R-:W2:Y:S02]  /*8d80*/  SYNCS.PHASECHK.TRANS64.TRYWAIT P1, [R15+URZ+0x26840], R18 ;  /* 0x026840120f0075a7 */ /* 0x000ea4000802017f */
[----:B--2---:R-:W-:Y:S05]  /*8d90*/  @!P1 BRA `(.L_x_4895) ;  /* 0x0000001800dc9947 */ /* 0x004fea0003800000 */
.L_x_4920:
        /* <DEDUP_REMOVED lines=8> */
.L_x_4896:
        /* <DEDUP_REMOVED lines=44> */
.L_x_4921:
        /* <DEDUP_REMOVED lines=8> */
.L_x_4898:
        /* <DEDUP_REMOVED lines=44> */
.L_x_4922:
        /* <DEDUP_REMOVED lines=8> */
.L_x_4900:
        /* <DEDUP_REMOVED lines=38> */
.L_x_4924:
        /* <DEDUP_REMOVED lines=8> */
.L_x_4902:
        /* <DEDUP_REMOVED lines=44> */
.L_x_4894:
[----:B------:R-:W4:Y:S02]  /*9a40*/  LDL.LU R4, [R1+0x4] ;  /* 0x0000040001047983 */ /* 0x000f240000300800 */
[----:B----4-:R-:W-:Y:S02]  /*9a50*/  ISETP.NE.AND P1, PT, R4, RZ, PT ;  /* 0x000000ff0400720c */ /* 0x010fe40003f25270 */
[----:B------:R4:W5:Y:S11]  /*9a60*/  LDL R4, [R1] ;  /* 0x0000000001047983 */ /* 0x0009760000100800 */
[----:B----4-:R-:W-:Y:S05]  /*9a70*/  @!P1 BRA `(.L_x_4893) ;  /* 0x0000000400949947 */ /* 0x010fea0003800000 */
[----:B------:R-:W-:-:S04]  /*9a80*/  SHF.L.U32 R12, R10, 0x1f, RZ ;  /* 0x0000001f0a0c7819 */ /* 0x000fc800000006ff */
[----:B------:R-:W4:Y:S02]  /*9a90*/  SYNCS.PHASECHK.TRANS64.TRYWAIT P1, [R15+URZ+0x26840], R12 ;  /* 0x0268400c0f0075a7 */ /* 0x000f24000802017f */
[----:B----4-:R-:W-:Y:S05]  /*9aa0*/  @!P1 BRA `(.L_x_4904) ;  /* 0x0000000c00ec9947 */ /* 0x010fea0003800000 */
.L_x_4925:
        /* <DEDUP_REMOVED lines=8> */
.L_x_4905:
        /* <DEDUP_REMOVED lines=41> */
.L_x_4926:
        /* <DEDUP_REMOVED lines=8> */
.L_x_4907:
        /* <DEDUP_REMOVED lines=41> */
.L_x_4893:
[----:B------:R-:W1:Y:S01]  /*a0d0*/  S2R R0, SR_TID.X ;  /* 0x0000000000007919 */ /* 0x000e620000002100 */
[----:B------:R-:W-:Y:S01]  /*a0e0*/  IMAD R3, R16, 0x8, R15 ;  /* 0x0000000810037824 */ /* 0x000fe200078e020f */
[----:B-1----:R-:W-:Y:S02]  /*a0f0*/  LOP3.LUT R2, R0, 0x7f, RZ, 0xc0, !PT ;  /* 0x0000007f00027812 */ /* 0x002fe400078ec0ff */
[----:B------:R-:W-:Y:S02]  /*a100*/  SHF.L.U32 R0, R10, 0x1f, RZ ;  /* 0x0000001f0a007819 */ /* 0x000fe400000006ff */
[----:B------:R-:W-:Y:S02]  /*a110*/  ISETP.NE.AND P1, PT, R2, RZ, PT ;  /* 0x000000ff0200720c */ /* 0x000fe40003f25270 */
[----:B------:R-:W1:Y:S02]  /*a120*/  SYNCS.PHASECHK.TRANS64.TRYWAIT P0, [R3+URZ+0x26840], R0 ;  /* 0x02684000030075a7 */ /* 0x000e64000800017f */
[----:B-1----:R-:W-:Y:S09]  /*a130*/  @!P0 BRA `(.L_x_4908) ;  /* 0x0000000800708947 */ /* 0x002ff20003800000 */
.L_x_4927:
[----:B------:R-:W-:Y:S05]  /*a140*/  @P1 BRA `(.L_x_4909) ;  /* 0x0000000000181947 */ /* 0x000fea0003800000 */
[----:B------:R-:W1:Y:S01]  /*a150*/  S2R R2, SR_TID.X ;  /* 0x0000000000027919 */ /* 0x000e620000002100 */
[----:B------:R-:W-:-:S04]  /*a160*/  IMAD.MOV.U32 R0, RZ, RZ, 0x3100 ;  /* 0x00003100ff007424 */ /* 0x000fc800078e00ff */
[----:B------:R1:W-:Y:S02]  /*a170*/  SYNCS.ARRIVE.TRANS64 RZ, [R3+URZ+0x26830], R0 ;  /* 0x0268300003ff79a7 */ /* 0x0003e4000800003f */
[----:B-1----:R-:W-:-:S13]  /*a180*/  LOP3.LUT P0, RZ, R2, 0x1f, RZ, 0xc0, !PT ;  /* 0x0000001f02ff7812 */ /* 0x002fda000780c0ff */
[----:B------:R-:W-:Y:S05]  /*a190*/  @!P0 BRA `(.L_x_4909) ;  /* 0x0000000000048947 */ /* 0x000fea0003800000 */
[----:B------:R-:W-:Y:S01]  /*a1a0*/  BPT.TRAP 0x1 ;  /* 0x000000040000795c */ /* 0x000fe20000300000 */
.L_x_4909:
        /* <DEDUP_REMOVED lines=48> */
.L_x_4890:
[----:B------:R-:W-:Y:S05]  /*a4b0*/  BSYNC B0 ;  /* 0x0000000000007941 */ /* 0x000fea0003800000 */
.L_x_4885:
[----:B------:R-:W-:-:S03]  /*a4c0*/  UMOV UR8, 0xffffffff ;  /* 0xffffffff00087882 */ /* 0x000fc60000000000 */
[----:B------:R-:W-:Y:S05]  /*a4d0*/  BRA.DIV UR8, `(.L_x_4910) ;  /* 0x00000006089c7947 */ /* 0x000fea000b800000 */
[----:B------:R-:W-:-:S13]  /*a4e0*/  ELECT P6, URZ, PT ;  /* 0x00000000003f782f */ /* 0x000fda00038c0000 */
.L_x_4930:
[----:B------:R-:W-:Y:S05]  /*a4f0*/  @!P6 BRA `(.L_x_4812) ;  /* 0x000000000084e947 */ /* 0x000fea0003800000 */
[----:B------:R-:W-:-:S06]  /*a500*/  ULOP3.LUT UR8, UR38, 0x2, URZ, 0xfc, !UPT ;  /* 0x0000000226087892 */ /* 0x000fcc000f8efc3f */
[----:B------:R-:W-:-:S05]  /*a510*/  IMAD.U32 R2, RZ, RZ, UR8 ;  /* 0x00000008ff027e24 */ /* 0x000fca000f8e00ff */
[----:B------:R-:W-:-:S13]  /*a520*/  ISETP.NE.AND P2, PT, R2, 0x3, PT ;  /* 0x000000030200780c */ /* 0x000fda0003f45270 */
[----:B------:R-:W-:Y:S05]  /*a530*/  @!P2 BRA `(.L_x_4911) ;  /* 0x000000000004a947 */ /* 0x000fea0003800000 */
[----:B---3--:R-:W-:Y:S01]  /*a540*/  BPT.TRAP 0x1 ;  /* 0x000000040000795c */ /* 0x008fe20000300000 */
.L_x_4911:
        /* <DEDUP_REMOVED lines=15> */
.L_x_4931:
[----:B------:R-:W2:Y:S02]  /*a640*/  SYNCS.PHASECHK.TRANS64.TRYWAIT P0, [R3+URZ], R2 ;  /* 0x00000002030075a7 */ /* 0x000ea4000800017f */
[----:B--2---:R-:W-:Y:S05]  /*a650*/  @!P0 BRA `(.L_x_4913) ;  /* 0x0000000400708947 */ /* 0x004fea0003800000 */
.L_x_4932:
[----:B------:R-:W-:Y:S05]  /*a660*/  @!P2 BRA `(.L_x_4914) ;  /* 0x000000000004a947 */ /* 0x000fea0003800000 */
[----:B---3--:R-:W-:Y:S01]  /*a670*/  BPT.TRAP 0x1 ;  /* 0x000000040000795c */ /* 0x008fe20000300000 */
.L_x_4914:
[----:B--2---:R-:W-:-:S04]  /*a680*/  VIADD R3, R8, 0x26840 ;  /* 0x0002684008037836 */ /* 0x004fc80000000000 */
[----:B------:R-:W-:-:S04]  /*a690*/  IMAD R5, R0, 0x8, R3 ;  /* 0x0000000800057824 */ /* 0x000fc800078e0203 */
[----:B------:R-:W2:Y:S02]  /*a6a0*/  SYNCS.PHASECHK.TRANS64.TRYWAIT P0, [R5+URZ], R4 ;  /* 0x00000004050075a7 */ /* 0x000ea4000800017f */
[----:B--2---:R-:W-:Y:S05]  /*a6b0*/  @!P0 BRA `(.L_x_4915) ;  /* 0x00000004006c8947 */ /* 0x004fea0003800000 */
.L_x_4933:
[----:B------:R-:W-:-:S07]  /*a6c0*/  IMAD R3, R6, 0x8, R3 ;  /* 0x0000000806037824 */ /* 0x000fce00078e0203 */
.L_x_4916:
[----:B----4-:R4:W1:Y:S02]  /*a6d0*/  SYNCS.PHASECHK.TRANS64.TRYWAIT P0, [R3+URZ], R2 ;  /* 0x00000002030075a7 */ /* 0x010864000800017f */
[----:B-1----:R-:W-:Y:S05]  /*a6e0*/  @!P0 NANOSLEEP.SYNCS 0x989680 ;  /* 0x009896800000895d */ /* 0x002fea0003900000 */
[----:B------:R-:W1:Y:S02]  /*a6f0*/  @!P0 SYNCS.PHASECHK.TRANS64 P0, [R3+URZ], R2 ;  /* 0x00000002030085a7 */ /* 0x000e64000800007f */
[----:B-1----:R-:W-:Y:S05]  /*a700*/  @!P0 BRA `(.L_x_4916) ;  /* 0xfffffffc00f08947 */ /* 0x002fea000383ffff */
.L_x_4812:
[----:B---3--:R-:W-:Y:S05]  /*a710*/  BSYNC B6 ;  /* 0x0000000000067941 */ /* 0x008fea0003800000 */
.L_x_4806:
[----:B------:R-:W-:Y:S05]  /*a720*/  EXIT ;  /* 0x000000000000794d */ /* 0x000fea0003800000 */
.L_x_4823:
[----:B------:R-:W-:Y:S02]  /*a730*/  IMAD.MOV.U32 R13, RZ, RZ, R16 ;  /* 0x000000ffff0d7224 */ /* 0x000fe400078e0010 */
[----:B------:R-:W-:Y:S02]  /*a740*/  IMAD.MOV.U32 R12, RZ, RZ, RZ ;  /* 0x000000ffff0c7224 */ /* 0x000fe400078e00ff */
[----:B------:R-:W-:Y:S02]  /*a750*/  IMAD.MOV.U32 R11, RZ, RZ, 0x1f ;  /* 0x0000001fff0b7424 */ /* 0x000fe400078e00ff */
[----:B------:R-:W-:-:S07]  /*a760*/  IMAD.MOV.U32 R15, RZ, RZ, -0x1 ;  /* 0xffffffffff0f7424 */ /* 0x000fce00078e00ff */
[----:B------:R-:W-:Y:S05]  /*a770*/  WARPSYNC.COLLECTIVE R15, `(.L_x_4917) ;  /* 0x000000000f087348 */ /* 0x000fea0003c00000 */
[----:B------:R1:W2:Y:S02]  /*a780*/  SHFL.IDX P6, R14, R13, R12, R11 ;  /* 0x0000000c0d0e7389 */ /* 0x0002a400000c000b */
[----:B-12---:R-:W-:Y:S01]  /*a790*/  ENDCOLLECTIVE ;  /* 0x000000000000791b */ /* 0x006fe20003800000 */
.L_x_4917:
[----:B------:R-:W-:Y:S05]  /*a7a0*/  BRA `(.L_x_4918) ;  /* 0xffffff6c00547947 */ /* 0x000fea000383ffff */
.L_x_4825:
[----:B--2---:R2:W3:Y:S02]  /*a7b0*/  SYNCS.PHASECHK.TRANS64.TRYWAIT P0, [R18+URZ+0x26800], R5 ;  /* 0x02680005120075a7 */ /* 0x0044e4000800017f */
[----:B---3--:R-:W-:Y:S05]  /*a7c0*/  @!P0 NANOSLEEP.SYNCS 0x989680 ;  /* 0x009896800000895d */ /* 0x008fea0003900000 */
[----:B------:R-:W3:Y:S02]  /*a7d0*/  @!P0 SYNCS.PHASECHK.TRANS64 P0, [R18+URZ+0x26800], R5 ;  /* 0x02680005120085a7 */ /* 0x000ee4000800007f */
[----:B---3--:R-:W-:Y:S05]  /*a7e0*/  @!P0 BRA `(.L_x_4825) ;  /* 0xfffffffc00f08947 */ /* 0x008fea000383ffff */
[----:B------:R-:W-:Y:S05]  /*a7f0*/  BRA `(.L_x_4824) ;  /* 0xffffff6c007c7947 */ /* 0x000fea000383ffff */
.L_x_4830:
[----:B--2---:R-:W-:-:S04]  /*a800*/  IMAD.U32 R7, RZ, RZ, UR7 ;  /* 0x00000007ff077e24 */ /* 0x004fc8000f8e00ff */
[----:B------:R2:W3:Y:S03]  /*a810*/  SYNCS.PHASECHK.TRANS64.TRYWAIT P0, [R7+URZ+0x26810], R16 ;  /* 0x02681010070075a7 */ /* 0x0004e6000800017f */
[----:B---3--:R-:W-:Y:S05]  /*a820*/  @!P0 NANOSLEEP.SYNCS 0x989680 ;  /* 0x009896800000895d */ /* 0x008fea0003900000 */
[----:B------:R-:W3:Y:S02]  /*a830*/  @!P0 SYNCS.PHASECHK.TRANS64 P0, [R7+URZ+0x26810], R16 ;  /* 0x02681010070085a7 */ /* 0x000ee4000800007f */
[----:B---3--:R-:W-:Y:S05]  /*a840*/  @!P0 BRA `(.L_x_4830) ;  /* 0xfffffffc00ec8947 */ /* 0x008fea000383ffff */
[----:B------:R-:W-:Y:S05]  /*a850*/  BRA `(.L_x_4829) ;  /* 0xffffff7400d07947 */ /* 0x000fea000383ffff */
.L_x_4834:
[----:B------:R-:W-:-:S04]  /*a860*/  IMAD.U32 R121, RZ, RZ, UR7 ;  /* 0x00000007ff797e24 */ /* 0x000fc8000f8e00ff */
[----:B------:R1:W1:Y:S03]  /*a870*/  SYNCS.PHASECHK.TRANS64.TRYWAIT P0, [R121+URZ+0x26830], R16 ;  /* 0x02683010790075a7 */ /* 0x000266000800017f */
[----:B-1----:R-:W-:Y:S05]  /*a880*/  @!P0 NANOSLEEP.SYNCS 0x989680 ;  /* 0x009896800000895d */ /* 0x002fea0003900000 */
[----:B------:R-:W1:Y:S02]  /*a890*/  @!P0 SYNCS.PHASECHK.TRANS64 P0, [R121+URZ+0x26830], R16 ;  /* 0x02683010790085a7 */ /* 0x000e64000800007f */
[----:B-1----:R-:W-:Y:S05]  /*a8a0*/  @!P0 BRA `(.L_x_4834) ;  /* 0xfffffffc00ec8947 */ /* 0x002fea000383ffff */
[----:B------:R-:W-:Y:S05]  /*a8b0*/  BRA `(.L_x_4833) ;  /* 0xffffff7800d87947 */ /* 0x000fea000383ffff */
.L_x_4891:
[----:B-1----:R1:W2:Y:S02]  /*a8c0*/  SYNCS.PHASECHK.TRANS64.TRYWAIT P0, [R15+URZ+0x26820], R0 ;  /* 0x026820000f0075a7 */ /* 0x0022a4000800017f */
[----:B--2---:R-:W-:Y:S05]  /*a8d0*/  @!P0 NANOSLEEP.SYNCS 0x989680 ;  /* 0x009896800000895d */ /* 0x004fea0003900000 */
[----:B------:R-:W2:Y:S02]  /*a8e0*/  @!P0 SYNCS.PHASECHK.TRANS64 P0, [R15+URZ+0x26820], R0 ;  /* 0x026820000f0085a7 */ /* 0x000ea4000800007f */
[----:B--2---:R-:W-:Y:S05]  /*a8f0*/  @!P0 BRA `(.L_x_4891) ;  /* 0xfffffffc00f08947 */ /* 0x004fea000383ffff */
[----:B------:R-:W-:Y:S05]  /*a900*/  BRA `(.L_x_4919) ;  /* 0xffffffd800e07947 */ /* 0x000fea000383ffff */
.L_x_4895:
[----:B--2---:R2:W3:Y:S02]  /*a910*/  SYNCS.PHASECHK.TRANS64.TRYWAIT P1, [R15+URZ+0x26840], R18 ;  /* 0x026840120f0075a7 */ /* 0x0044e4000802017f */
[----:B---3--:R-:W-:Y:S05]  /*a920*/  @!P1 NANOSLEEP.SYNCS 0x989680 ;  /* 0x009896800000995d */ /* 0x008fea0003900000 */
[----:B------:R-:W3:Y:S02]  /*a930*/  @!P1 SYNCS.PHASECHK.TRANS64 P1, [R15+URZ+0x26840], R18 ;  /* 0x026840120f0095a7 */ /* 0x000ee4000802007f */
[----:B---3--:R-:W-:Y:S05]  /*a940*/  @!P1 BRA `(.L_x_4895) ;  /* 0xfffffffc00f09947 */ /* 0x008fea000383ffff */
[----:B------:R-:W-:Y:S05]  /*a950*/  BRA `(.L_x_4920) ;  /* 0xffffffe400107947 */ /* 0x000fea000383ffff */
.L_x_4897:
[----:B-1----:R1:W3:Y:S02]  /*a960*/  SYNCS.PHASECHK.TRANS64.TRYWAIT P1, [R15+URZ+0x26828], R18 ;  /* 0x026828120f0075a7 */ /* 0x0022e4000802017f */
[----:B---3--:R-:W-:Y:S05]  /*a970*/  @!P1 NANOSLEEP.SYNCS 0x989680 ;  /* 0x009896800000995d */ /* 0x008fea0003900000 */
[----:B------:R-:W3:Y:S02]  /*a980*/  @!P1 SYNCS.PHASECHK.TRANS64 P1, [R15+URZ+0x26828], R18 ;  /* 0x026828120f0095a7 */ /* 0x000ee4000802007f */
[----:B---3--:R-:W-:Y:S05]  /*a990*/  @!P1 BRA `(.L_x_4897) ;  /* 0xfffffffc00f09947 */ /* 0x008fea000383ffff */
[----:B------:R-:W-:Y:S05]  /*a9a0*/  BRA `(.L_x_4921) ;  /* 0xffffffe400cc7947 */ /* 0x000fea000383ffff */
.L_x_4899:
[----:B---3--:R3:W4:Y:S02]  /*a9b0*/  SYNCS.PHASECHK.TRANS64.TRYWAIT P1, [R15+URZ+0x26848], R18 ;  /* 0x026848120f0075a7 */ /* 0x008724000802017f */
[----:B----4-:R-:W-:Y:S05]  /*a9c0*/  @!P1 NANOSLEEP.SYNCS 0x989680 ;  /* 0x009896800000995d */ /* 0x010fea0003900000 */
[----:B------:R-:W4:Y:S02]  /*a9d0*/  @!P1 SYNCS.PHASECHK.TRANS64 P1, [R15+URZ+0x26848], R18 ;  /* 0x026848120f0095a7 */ /* 0x000f24000802007f */
[----:B----4-:R-:W-:Y:S05]  /*a9e0*/  @!P1 BRA `(.L_x_4899) ;  /* 0xfffffffc00f09947 */ /* 0x010fea000383ffff */
[----:B------:R-:W-:Y:S05]  /*a9f0*/  BRA `(.L_x_4922) ;  /* 0xffffffe800887947 */ /* 0x000fea000383ffff */
.L_x_4901:
[----:B------:R-:W-:-:S07]  /*aa00*/  SHF.L.U32 R4, R10, 0x1f, RZ ;  /* 0x0000001f0a047819 */ /* 0x000fce00000006ff */
.L_x_4923:
[----:B----4-:R4:W1:Y:S02]  /*aa10*/  SYNCS.PHASECHK.TRANS64.TRYWAIT P1, [R15+URZ+0x26820], R4 ;  /* 0x026820040f0075a7 */ /* 0x010864000802017f */
[----:B-1----:R-:W-:Y:S05]  /*aa20*/  @!P1 NANOSLEEP.SYNCS 0x989680 ;  /* 0x009896800000995d */ /* 0x002fea0003900000 */
[----:B------:R-:W1:Y:S02]  /*aa30*/  @!P1 SYNCS.PHASECHK.TRANS64 P1, [R15+URZ+0x26820], R4 ;  /* 0x026820040f0095a7 */ /* 0x000e64000802007f */
[----:B-1----:R-:W-:Y:S05]  /*aa40*/  @!P1 BRA `(.L_x_4923) ;  /* 0xfffffffc00f09947 */ /* 0x002fea000383ffff */
[----:B------:R-:W-:Y:S05]  /*aa50*/  BRA `(.L_x_4924) ;  /* 0xffffffec00287947 */ /* 0x000fea000383ffff */
.L_x_4904:
[----:B----4-:R4:W1:Y:S02]  /*aa60*/  SYNCS.PHASECHK.TRANS64.TRYWAIT P1, [R15+URZ+0x26840], R12 ;  /* 0x0268400c0f0075a7 */ /* 0x010864000802017f */
[----:B-1----:R-:W-:Y:S05]  /*aa70*/  @!P1 NANOSLEEP.SYNCS 0x989680 ;  /* 0x009896800000995d */ /* 0x002fea0003900000 */
[----:B------:R-:W1:Y:S02]  /*aa80*/  @!P1 SYNCS.PHASECHK.TRANS64 P1, [R15+URZ+0x26840], R12 ;  /* 0x0268400c0f0095a7 */ /* 0x000e64000802007f */
[----:B-1----:R-:W-:Y:S05]  /*aa90*/  @!P1 BRA `(.L_x_4904) ;  /* 0xfffffffc00f09947 */ /* 0x002fea000383ffff */
[----:B------:R-:W-:Y:S05]  /*aaa0*/  BRA `(.L_x_4925) ;  /* 0xfffffff000007947 */ /* 0x000fea000383ffff */
.L_x_4906:
[----:B-1----:R1:W2:Y:S02]  /*aab0*/  SYNCS.PHASECHK.TRANS64.TRYWAIT P1, [R15+URZ+0x26828], R12 ;  /* 0x0268280c0f0075a7 */ /* 0x0022a4000802017f */
[----:B--2---:R-:W-:Y:S05]  /*aac0*/  @!P1 NANOSLEEP.SYNCS 0x989680 ;  /* 0x009896800000995d */ /* 0x004fea0003900000 */
[----:B------:R-:W2:Y:S02]  /*aad0*/  @!P1 SYNCS.PHASECHK.TRANS64 P1, [R15+URZ+0x26828], R12 ;  /* 0x0268280c0f0095a7 */ /* 0x000ea4000802007f */
[----:B--2---:R-:W-:Y:S05]  /*aae0*/  @!P1 BRA `(.L_x_4906) ;  /* 0xfffffffc00f09947 */ /* 0x004fea000383ffff */
[----:B------:R-:W-:Y:S05]  /*aaf0*/  BRA `(.L_x_4926) ;  /* 0xfffffff000b07947 */ /* 0x000fea000383ffff */
.L_x_4908:
[----:B------:R1:W1:Y:S02]  /*ab00*/  SYNCS.PHASECHK.TRANS64.TRYWAIT P0, [R3+URZ+0x26840], R0 ;  /* 0x02684000030075a7 */ /* 0x000264000800017f */
[----:B-1----:R-:W-:Y:S05]  /*ab10*/  @!P0 NANOSLEEP.SYNCS 0x989680 ;  /* 0x009896800000895d */ /* 0x002fea0003900000 */
[----:B------:R-:W1:Y:S02]  /*ab20*/  @!P0 SYNCS.PHASECHK.TRANS64 P0, [R3+URZ+0x26840], R0 ;  /* 0x02684000030085a7 */ /* 0x000e64000800007f */
[----:B-1----:R-:W-:Y:S05]  /*ab30*/  @!P0 BRA `(.L_x_4908) ;  /* 0xfffffffc00f08947 */ /* 0x002fea000383ffff */
[----:B------:R-:W-:Y:S05]  /*ab40*/  BRA `(.L_x_4927) ;  /* 0xfffffff4007c7947 */ /* 0x000fea000383ffff */
.L_x_4910:
[----:B------:R-:W-:Y:S01]  /*ab50*/  BSSY B0, `(.L_x_4928) ;  /* 0x0000006000007945 */ /* 0x000fe20003800000 */
[----:B------:R-:W-:-:S07]  /*ab60*/  IMAD.MOV.U32 R15, RZ, RZ, -0x1 ;  /* 0xffffffffff0f7424 */ /* 0x000fce00078e00ff */
[----:B---3--:R-:W-:Y:S05]  /*ab70*/  WARPSYNC.COLLECTIVE R15, `(.L_x_4929) ;  /* 0x000000000f0c7348 */ /* 0x008fea0003c00000 */
[----:B------:R-:W-:Y:S02]  /*ab80*/  ELECT P6, UR62, PT ;  /* 0x00000000003e782f */ /* 0x000fe400038c0000 */
[----:B------:R-:W-:Y:S01]  /*ab90*/  MOV R14, UR62 ;  /* 0x0000003e000e7c02 */ /* 0x000fe20008000f00 */
[----:B---3--:R-:W-:Y:S10]  /*aba0*/  ENDCOLLECTIVE ;  /* 0x000000000000791b */ /* 0x008ff40003800000 */
.L_x_4929:
[----:B------:R-:W-:Y:S05]  /*abb0*/  BSYNC B0 ;  /* 0x0000000000007941 */ /* 0x000fea0003800000 */
.L_x_4928:
[----:B------:R-:W-:Y:S05]  /*abc0*/  BRA `(.L_x_4930) ;  /* 0xfffffff800487947 */ /* 0x000fea000383ffff */
.L_x_4912:
[----:B-1----:R1:W2:Y:S02]  /*abd0*/  SYNCS.PHASECHK.TRANS64.TRYWAIT P0, [R7+URZ], R4 ;  /* 0x00000004070075a7 */ /* 0x0022a4000800017f */
[----:B--2---:R-:W-:Y:S05]  /*abe0*/  @!P0 NANOSLEEP.SYNCS 0x989680 ;  /* 0x009896800000895d */ /* 0x004fea0003900000 */
[----:B------:R-:W2:Y:S02]  /*abf0*/  @!P0 SYNCS.PHASECHK.TRANS64 P0, [R7+URZ], R4 ;  /* 0x00000004070085a7 */ /* 0x000ea4000800007f */
[----:B--2---:R-:W-:Y:S05]  /*ac00*/  @!P0 BRA `(.L_x_4912) ;  /* 0xfffffffc00f08947 */ /* 0x004fea000383ffff */
[----:B------:R-:W-:Y:S05]  /*ac10*/  BRA `(.L_x_4931) ;  /* 0xfffffff800887947 */ /* 0x000fea000383ffff */
.L_x_4913:
[----:B--2---:R2:W4:Y:S02]  /*ac20*/  SYNCS.PHASECHK.TRANS64.TRYWAIT P0, [R3+URZ], R2 ;  /* 0x00000002030075a7 */ /* 0x004524000800017f */
[----:B----4-:R-:W-:Y:S05]  /*ac30*/  @!P0 NANOSLEEP.SYNCS 0x989680 ;  /* 0x009896800000895d */ /* 0x010fea0003900000 */
[----:B------:R-:W4:Y:S02]  /*ac40*/  @!P0 SYNCS.PHASECHK.TRANS64 P0, [R3+URZ], R2 ;  /* 0x00000002030085a7 */ /* 0x000f24000800007f */
[----:B----4-:R-:W-:Y:S05]  /*ac50*/  @!P0 BRA `(.L_x_4913) ;  /* 0xfffffffc00f08947 */ /* 0x010fea000383ffff */
[----:B------:R-:W-:Y:S05]  /*ac60*/  BRA `(.L_x_4932) ;  /* 0xfffffff8007c7947 */ /* 0x000fea000383ffff */
.L_x_4915:
[----:B--2---:R2:W4:Y:S02]  /*ac70*/  SYNCS.PHASECHK.TRANS64.TRYWAIT P0, [R5+URZ], R4 ;  /* 0x00000004050075a7 */ /* 0x004524000800017f */
[----:B----4-:R-:W-:Y:S05]  /*ac80*/  @!P0 NANOSLEEP.SYNCS 0x989680 ;  /* 0x009896800000895d */ /* 0x010fea0003900000 */
[----:B------:R-:W4:Y:S02]  /*ac90*/  @!P0 SYNCS.PHASECHK.TRANS64 P0, [R5+URZ], R4 ;  /* 0x00000004050085a7 */ /* 0x000f24000800007f */
[----:B----4-:R-:W-:Y:S05]  /*aca0*/  @!P0 BRA `(.L_x_4915) ;  /* 0xfffffffc00f08947 */ /* 0x010fea000383ffff */
[----:B------:R-:W-:Y:S05]  /*acb0*/  BRA `(.L_x_4933) ;  /* 0xfffffff800807947 */ /* 0x000fea000383ffff */
.L_x_4934:
        /* <DEDUP_REMOVED lines=12> */
.L_x_6589:


//--------------------- .text._ZN7cutlass13device_kernelIN5flash11enable_sm90INS1_16FlashAttnBwdSm90INS1_25CollectiveMainloopBwdSm90ILi2ELi2ELi2EN4cute5tupleIJNS5_1CILi1EEES8_S8_EEENS6_IJNS7_ILi64EEENS7_ILi128EEENS7_ILi96EEEEEENS_6half_tEfNS_4arch4Sm90ELb0ELb1ELb0ELb1ELb1ELb1ELb0ELb0ELi2ELi1ELi2ELi1ELb1EEENS1_21CollectiveEpilogueBwdISD_SE_SG_Li256ELb1ELb0ELi1EEENS1_19SingleTileSchedulerILb1ELb0ELb0ELi128EEEEEEEEEvNT_6ParamsE --------------------------
	.section	.text._ZN7cutlass13device_kernelIN5flash11enable_sm90INS1_16FlashAttnBwdSm90INS1_25CollectiveMainloopBwdSm90ILi2ELi2ELi2EN4cute5tupleIJNS5_1CILi1EEES8_S8_EEENS6_IJNS7_ILi64EEENS7_ILi128EEENS7_ILi96EEEEEENS_6half_tEfNS_4arch4Sm90ELb0ELb1ELb0ELb1ELb1ELb1ELb0ELb0ELi2ELi1ELi2ELi1ELb1EEENS1_21CollectiveEpilogueBwdISD_SE_SG_Li256ELb1ELb0ELi1EEENS1_19SingleTileSchedulerILb1ELb0ELb0ELi128EEEEEEEEEvNT_6ParamsE,"ax",@progbits
	.align	128
.text._ZN7cutlass13device_kernelIN5flash11enable_sm90INS1_16FlashAttnBwdSm90INS1_25CollectiveMainloopBwdSm90ILi2ELi2ELi2EN4cute5tupleIJNS5_1CILi1EEES8_S8_EEENS6_IJNS7_ILi64EEENS7_ILi128EEENS7_ILi96EEEEEENS_6half_tEfNS_4arch4Sm90ELb0ELb1ELb0ELb1ELb1ELb1ELb0ELb0ELi2ELi1ELi2ELi1ELb1EEENS1_21CollectiveEpilogueBwdISD_SE_SG_Li256ELb1ELb0ELi1EEENS1_19SingleTileSchedulerILb1ELb0ELb0ELi128EEEEEEEEEvNT_6ParamsE:
        .type           _ZN7cutlass13device_kernelIN5flash11enable_sm90INS1_16FlashAttnBwdSm90INS1_25CollectiveMainloopBwdSm90ILi2ELi2ELi2EN4cute5tupleIJNS5_1CILi1EEES8_S8_EEENS6_IJNS7_ILi64EEENS7_ILi128EEENS7_ILi96EEEEEENS_6half_tEfNS_4arch4Sm90ELb0ELb1ELb0ELb1ELb1ELb1ELb0ELb0ELi2ELi1ELi2ELi1ELb1EEENS1_21CollectiveEpilogueBwdISD_SE_SG_Li256ELb1ELb0ELi1EEENS1_19SingleTileSchedulerILb1ELb0ELb0ELi128EEEEEEEEEvNT_6ParamsE,@function
        .size           _ZN7cutlass13device_kernelIN5flash11enable_sm90INS1_16FlashAttnBwdSm90INS1_25CollectiveMainloopBwdSm90ILi2ELi2ELi2EN4cute5tupleIJNS5_1CILi1EEES8_S8_EEENS6_IJNS7_ILi64EEENS7_ILi128EEENS7_ILi96EEEEEENS_6half_tEfNS_4arch4Sm90ELb0ELb1ELb0ELb1ELb1ELb1ELb0ELb0ELi2ELi1ELi2ELi1ELb1EEENS1_21CollectiveEpilogueBwdISD_SE_SG_Li256ELb1ELb0ELi1EEENS1_19SingleTileSchedulerILb1ELb0ELb0ELi128EEEEEEEEEvNT_6ParamsE,(.L_x_6590 - _ZN7cutlass13device_kernelIN5flash11enable_sm90INS1_16FlashAttnBwdSm90INS1_25CollectiveMainloopBwdSm90ILi2ELi2ELi2EN4cute5tupleIJNS5_1CILi1EEES8_S8_EEENS6_IJNS7_ILi64EEENS7_ILi128EEENS7_ILi96EEEEEENS_6half_tEfNS_4arch4Sm90ELb0ELb1ELb0ELb1ELb1ELb1ELb0ELb0ELi2ELi1ELi2ELi1ELb1EEENS1_21CollectiveEpilogueBwdISD_SE_SG_Li256ELb1ELb0ELi1EEENS1_19SingleTileSchedulerILb1ELb0ELb0ELi128EEEEEEEEEvNT_6ParamsE)
        .other          _ZN7cutlass13device_kernelIN5flash11enable_sm90INS1_16FlashAttnBwdSm90INS1_25CollectiveMainloopBwdSm90ILi2ELi2ELi2EN4cute5tupleIJNS5_1CILi1EEES8_S8_EEENS6_IJNS7_ILi64EEENS7_ILi128EEENS7_ILi96EEEEEENS_6half_tEfNS_4arch4Sm90ELb0ELb1ELb0ELb1ELb1ELb1ELb0ELb0ELi2ELi1ELi2ELi1ELb1EEENS1_21CollectiveEpilogueBwdISD_SE_SG_Li256ELb1ELb0ELi1EEENS1_19SingleTileSchedulerILb1ELb0ELb0ELi128EEEEEEEEEvNT_6ParamsE,@"STO_CUDA_ENTRY STV_DEFAULT"
_ZN7cutlass13device_kernelIN5flash11enable_sm90INS1_16FlashAttnBwdSm90INS1_25CollectiveMainloopBwdSm90ILi2ELi2ELi2EN4cute5tupleIJNS5_1CILi1EEES8_S8_EEENS6_IJNS7_ILi64EEENS7_ILi128EEENS7_ILi96EEEEEENS_6half_tEfNS_4arch4Sm90ELb0ELb1ELb0ELb1ELb1ELb1ELb0ELb0ELi2ELi1ELi2ELi1ELb1EEENS1_21CollectiveEpilogueBwdISD_SE_SG_Li256ELb1ELb0ELi1EEENS1_19SingleTileSchedulerILb1ELb0ELb0ELi128EEEEEEEEEvNT_6ParamsE:
        /* <DEDUP_REMOVED lines=24> */
.L_x_4936:
[----:B------:R-:W-:Y:S05]  /*0180*/  BSYNC B0 ;  /* 0x0000000000007941 */ /* 0x000fea0003800000 */
.L_x_4935:
        /* <DEDUP_REMOVED lines=37> */
.L_x_4937:
        /* <DEDUP_REMOVED lines=22> */
.L_x_4938:
[----:B------:R-:W-:Y:S01]  /*0540*/  PLOP3.LUT P0, PT, PT, PT, UP0, 0x80, 0x0 ;  /* 0x000000000000781c */ /* 0x000fe20003f0f008 */
[----:B------:R-:W-:Y:S01]  /*0550*/  NOP ;  /* 0x0000000000007918 */ /* 0x000fe20000000000 */
[----:B------:R-:W-:Y:S01]  /*0560*/  ULDC.64 UR46, c[0x0][0x208] ;  /* 0x00008200002e7ab9 */ /* 0x000fe20000000a00 */
[----:B------:R-:W-:Y:S01]  /*0570*/  BSSY B6, `(.L_x_4939) ;  /* 0x0000b0e000067945 */ /* 0x000fe20003800000 */
[----:B-12-4-:R-:W-:Y:S09]  /*0580*/  BAR.SYNC.DEFER_BLOCKING 0x0 ;  /* 0x0000000000007b1d */ /* 0x016ff20000010000 */
[----:B------:R-:W-:Y:S05]  /*0590*/  @!P0 BRA `(.L_x_4940) ;  /* 0x0000006000488947 */ /* 0x000fea0003800000 */
.L_x_4941:
        /* <DEDUP_REMOVED lines=22> */
.L_x_4942:
        /* <DEDUP_REMOVED lines=14> */
.L_x_4944:
[----:B------:R-:W-:-:S05]  /*07e0*/  ULDC UR4, c[0x0][0x8bc] ;  /* 0x00022f0000047ab9 */ /* 0x000fca0000000800 */
.L_x_4943:
        /* <DEDUP_REMOVED lines=19> */
.L_x_4946:
        /* <DEDUP_REMOVED lines=14> */
.L_x_4947:
        /* <DEDUP_REMOVED lines=11> */
.L_x_4948:
        /* <DEDUP_REMOVED lines=13> */
.L_x_4949:
        /* <DEDUP_REMOVED lines=66> */
.L_x_4950:
        /* <DEDUP_REMOVED lines=28> */
.L_x_4953:
        /* <DEDUP_REMOVED lines=15> */
.L_x_4952:
        /* <DEDUP_REMOVED lines=22> */
.L_x_4955:
        /* <DEDUP_REMOVED lines=15> */
.L_x_4954:
[----:B------:R-:W-:Y:S01]  /*14a0*/  SHF.R.S32.HI R25, RZ, 0x1f, R22 ;  /* 0x0000001fff197819 */ /* 0x000fe20000011416 */
[----:B------:R-:W-:-:S03]  /*14b0*/  UMOV UR4, 0xffffffff ;  /* 0xffffffff00047882 */ /* 0x000fc60000000000 */
[----:B------:R-:W-:-:S04]  /*14c0*/  LEA.HI R0, R25, R22, RZ, 0x7 ;  /* 0x0000001619007211 */ /* 0x000fc800078f38ff */
[----:B------:R-:W-:Y:S01]  /*14d0*/  SHF.R.S32.HI R16, RZ, 0x7, R0 ;  /* 0x00000007ff107819 */ /* 0x000fe20000011400 */
[----:B------:R-:W-:Y:S06]  /*14e0*/  BRA.DIV UR4, `(.L_x_4956) ;  /* 0x000000a204607947 */ /* 0x000fec000b800000 */
[----:B------:R1:W2:Y:S02]  /*14f0*/  SHFL.IDX PT, R14, R16, RZ, 0x1f ;  /* 0x00001fff100e7589 */ /* 0x0002a400000e0000 */
.L_x_5079:
        /* <DEDUP_REMOVED lines=15> */
.L_x_4957:
        /* <DEDUP_REMOVED lines=19> */
.L_x_4959:
        /* <DEDUP_REMOVED lines=122> */
.L_x_4970:
[----:B------:R-:W-:-:S06]  /*1ec0*/  UISETP.NE.AND UP0, UPT, UR9, 0x3, UPT ;  /* 0x000000030900788c */ /* 0x000fcc000bf05270 */
[----:B------:R-:W-:-:S13]  /*1ed0*/  PLOP3.LUT P6, PT, PT, PT, UP0, 0x80, 0x0 ;  /* 0x000000000000781c */ /* 0x000fda0003fcf008 */
[----:B-1----:R-:W-:Y:S05]  /*1ee0*/  @!P6 BRA `(.L_x_4960) ;  /* 0x000000000004e947 */ /* 0x002fea0003800000 */
[----:B------:R-:W-:Y:S01]  /*1ef0*/  BPT.TRAP 0x1 ;  /* 0x000000040000795c */ /* 0x000fe20000300000 */
.L_x_4960:
[----:B------:R-:W-:Y:S01]  /*1f00*/  R2UR UR7, R18 ;  /* 0x00000000120772ca */ /* 0x000fe200000e0000 */
[----:B------:R-:W-:-:S05]  /*1f10*/  IMAD.U32 R16, RZ, RZ, UR4 ;  /* 0x00000004ff107e24 */ /* 0x000fca000f8e00ff */
[----:B------:R-:W-:-:S07]  /*1f20*/  SHF.L.U32 R16, R16, 0x1f, RZ ;  /* 0x0000001f10107819 */ /* 0x000fce00000006ff */
[----:B------:R-:W-:-:S09]  /*1f30*/  ULEA UR7, UR5, UR7, 0x3 ;  /* 0x0000000705077291 */ /* 0x000fd2000f8e183f */
[----:B------:R1:W2:Y:S01]  /*1f40*/  SYNCS.PHASECHK.TRANS64.TRYWAIT P0, [UR7+0x26810], R16 ;  /* 0x02681010ff0075a7 */ /* 0x0002a20008000147 */
[----:B------:R-:W-:Y:S05]  /*1f50*/  @!P6 BRA `(.L_x_4961) ;  /* 0x000000000004e947 */ /* 0x000fea0003800000 */
[----:B------:R-:W-:Y:S01]  /*1f60*/  BPT.TRAP 0x1 ;  /* 0x000000040000795c */ /* 0x000fe20000300000 */
.L_x_4961:
[----:B--2---:R-:W-:Y:S05]  /*1f70*/  @P0 BRA `(.L_x_4962) ;  /* 0x0000000000080947 */ /* 0x004fea0003800000 */
[----:B------:R-:W2:Y:S02]  /*1f80*/  SYNCS.PHASECHK.TRANS64.TRYWAIT P0, [UR7+0x26810], R16 ;  /* 0x02681010ff0075a7 */ /* 0x000ea40008000147 */
[----:B--2---:R-:W-:Y:S05]  /*1f90*/  @!P0 BRA `(.L_x_4963) ;  /* 0x0000009400e88947 */ /* 0x004fea0003800000 */
.L_x_4962:
        /* <DEDUP_REMOVED lines=66> */
.L_x_4964:
[----:B------:R1:W1:Y:S01]  /*23c0*/  SYNCS.PHASECHK.TRANS64.TRYWAIT P0, [UR7+0x26830], R16 ;  /* 0x02683010ff0075a7 */ /* 0x0002620008000147 */
[----:B------:R-:W-:Y:S05]  /*23d0*/  @!P6 BRA `(.L_x_4965) ;  /* 0x000000000004e947 */ /* 0x000fea0003800000 */
[----:B------:R-:W-:Y:S01]  /*23e0*/  BPT.TRAP 0x1 ;  /* 0x000000040000795c */ /* 0x000fe20000300000 */
.L_x_4965:
[----:B-1----:R-:W-:Y:S05]  /*23f0*/  @P0 BRA `(.L_x_4966) ;  /* 0x0000000000080947 */ /* 0x002fea0003800000 */
[----:B------:R-:W1:Y:S02]  /*2400*/  SYNCS.PHASECHK.TRANS64.TRYWAIT P0, [UR7+0x26830], R16 ;  /* 0x02683010ff0075a7 */ /* 0x000e640008000147 */
[----:B-1----:R-:W-:Y:S05]  /*2410*/  @!P0 BRA `(.L_x_4967) ;  /* 0x0000009000e08947 */ /* 0x002fea0003800000 */
.L_x_4966:
        /* <DEDUP_REMOVED lines=517> */
.L_x_4968:
        /* <DEDUP_REMOVED lines=44> */
.L_x_4969:
        /* <DEDUP_REMOVED lines=62> */
.L_x_4951:
        /* <DEDUP_REMOVED lines=150> */
.L_x_4972:
        /* <DEDUP_REMOVED lines=60> */
.L_x_4974:
[----:B------:R-:W-:Y:S05]  /*5830*/  BSYNC B0 ;  /* 0x0000000000007941 */ /* 0x000fea0003800000 */
.L_x_4973:
        /* <DEDUP_REMOVED lines=22> */
.L_x_4976:
[----:B------:R-:W-:Y:S05]  /*59a0*/  BSYNC B0 ;  /* 0x0000000000007941 */ /* 0x000fea0003800000 */
.L_x_4975:
        /* <DEDUP_REMOVED lines=26> */
.L_x_4978:
[----:B------:R-:W-:Y:S05]  /*5b50*/  BSYNC B0 ;  /* 0x0000000000007941 */ /* 0x000fea0003800000 */
.L_x_4977:
        /* <DEDUP_REMOVED lines=23> */
.L_x_4971:
        /* <DEDUP_REMOVED lines=41> */
.L_x_4979:
        /* <DEDUP_REMOVED lines=47> */
.L_x_4981:
[----:B------:R-:W-:Y:S05]  /*6250*/  BSYNC B0 ;  /* 0x0000000000007941 */ /* 0x000fea0003800000 */
.L_x_4980:
        /* <DEDUP_REMOVED lines=21> */
.L_x_4983:
[----:B------:R-:W-:Y:S05]  /*63b0*/  BSYNC B0 ;  /* 0x0000000000007941 */ /* 0x000fea0003800000 */
.L_x_4982:
        /* <DEDUP_REMOVED lines=25> */
.L_x_4985:
[----:B------:R-:W-:Y:S05]  /*6550*/  BSYNC B0 ;  /* 0x0000000000007941 */ /* 0x000fea0003800000 */
.L_x_4984:
        /* <DEDUP_REMOVED lines=22> */
.L_x_4940:
        /* <DEDUP_REMOVED lines=21> */
.L_x_4987:
        /* <DEDUP_REMOVED lines=13> */
.L_x_4989:
[----:B------:R-:W-:-:S05]  /*68e0*/  ULDC UR4, c[0x0][0x8bc] ;  /* 0x00022f0000047ab9 */ /* 0x000fca0000000800 */
.L_x_4988:
        /* <DEDUP_REMOVED lines=44> */
.L_x_4990:
        /* <DEDUP_REMOVED lines=13> */
.L_x_4991:
        /* <DEDUP_REMOVED lines=12> */
.L_x_4992:
        /* <DEDUP_REMOVED lines=27> */
.L_x_4993:
        /* <DEDUP_REMOVED lines=39> */
.L_x_4998:
[----:B------:R-:W2:Y:S04]  /*7160*/  LDG.E.STRONG.GPU R0, desc[UR46][R2.64] ;  /* 0x0000002e02007981 */ /* 0x000ea8000c1ef900 */
[----:B--2---:R-:W-:Y:S01]  /*7170*/  CCTL.IVALL ;  /* 0x00000000ff00798f */ /* 0x004fe20002000000 */
[----:B------:R-:W-:Y:S05]  /*7180*/  YIELD ;  /* 0x0000000000007946 */ /* 0x000fea0003800000 */
[----:B------:R-:W-:-:S13]  /*7190*/  ISETP.NE.AND P1, PT, R0, UR22, PT ;  /* 0x0000001600007c0c */ /* 0x000fda000bf25270 */
[----:B------:R-:W-:Y:S05]  /*71a0*/  @P1 BRA `(.L_x_4998) ;  /* 0xfffffffc00ec1947 */ /* 0x000fea000383ffff */
.L_x_4997:
[----:B------:R-:W-:Y:S05]  /*71b0*/  BSYNC B0 ;  /* 0x0000000000007941 */ /* 0x000fea0003800000 */
.L_x_4996:
[----:B------:R-:W-:-:S03]  /*71c0*/  UMOV UR17, 0xffffffff ;  /* 0xffffffff00117882 */ /* 0x000fc60000000000 */
[----:B------:R-:W-:Y:S05]  /*71d0*/  BRA.DIV UR17, `(.L_x_4999) ;  /* 0x0000004611887947 */ /* 0x000fea000b800000 */
[----:B------:R-:W-:Y:S01]  /*71e0*/  NOP ;  /* 0x0000000000007918 */ /* 0x000fe20000000000 */
.L_x_5082:
        /* <DEDUP_REMOVED lines=22> */
.L_x_5001:
[----:B------:R-:W-:Y:S05]  /*7350*/  BSYNC B0 ;  /* 0x0000000000007941 */ /* 0x000fea0003800000 */
.L_x_5000:
        /* <DEDUP_REMOVED lines=20> */
.L_x_5003:
[----:B------:R-:W-:Y:S05]  /*74a0*/  BSYNC B0 ;  /* 0x0000000000007941 */ /* 0x000fea0003800000 */
.L_x_5002:
[----:B------:R-:W-:Y:S06]  /*74b0*/  BAR.ARV 0xa, 0xa0 ;  /* 0x0282800000007b1d */ /* 0x000fec0000002000 */
[----:B------:R-:W-:Y:S04]  /*74c0*/  BSSY B0, `(.L_x_5004) ;  /* 0x0000003000007945 */ /* 0x000fe80003800000 */
[----:B------:R-:W-:Y:S05]  /*74d0*/  @!P0 BRA `(.L_x_5005) ;  /* 0x0000000000048947 */ /* 0x000fea0003800000 */
[----:B------:R-:W-:-:S04]  /*74e0*/  DEPBAR.LE SB0, 0x0 ;  /* 0x000080000000791a */ /* 0x000fc80000000000 */
.L_x_5005:
[----:B------:R-:W-:Y:S05]  /*74f0*/  BSYNC B0 ;  /* 0x0000000000007941 */ /* 0x000fea0003800000 */
.L_x_5004:
        /* <DEDUP_REMOVED lines=19> */
.L_x_5007:
[----:B------:R-:W-:Y:S05]  /*7630*/  BSYNC B0 ;  /* 0x0000000000007941 */ /* 0x000fea0003800000 */
.L_x_5006:
[----:B------:R-:W-:Y:S01]  /*7640*/  UIADD3 UR17, UR9, 0x1, URZ ;  /* 0x0000000109117890 */ /* 0x000fe2000fffe03f */
[----:B------:R-:W-:Y:S11]  /*7650*/  BRA `(.L_x_5008) ;  /* 0x0000000000047947 */ /* 0x000ff60003800000 */
.L_x_4995:
[----:B------:R-:W-:-:S05]  /*7660*/  UMOV UR17, UR9 ;  /* 0x0000000900117c82 */ /* 0x000fca0008000000 */
.L_x_5008:
        /* <DEDUP_REMOVED lines=16> */
.L_x_5033:
        /* <DEDUP_REMOVED lines=11> */
.L_x_5011:
[----:B------:R-:W2:Y:S04]  /*7820*/  LDG.E.STRONG.GPU R0, desc[UR46][R2.64] ;  /* 0x0000002e02007981 */ /* 0x000ea8000c1ef900 */
[----:B--2---:R-:W-:Y:S01]  /*7830*/  CCTL.IVALL ;  /* 0x00000000ff00798f */ /* 0x004fe20002000000 */
[----:B------:R-:W-:Y:S05]  /*7840*/  YIELD ;  /* 0x0000000000007946 */ /* 0x000fea0003800000 */
[----:B------:R-:W-:-:S13]  /*7850*/  ISETP.NE.AND P1, PT, R0, UR22, PT ;  /* 0x0000001600007c0c */ /* 0x000fda000bf25270 */
[----:B------:R-:W-:Y:S05]  /*7860*/  @P1 BRA `(.L_x_5011) ;  /* 0xfffffffc00ec1947 */ /* 0x000fea000383ffff */
.L_x_5010:
[----:B------:R-:W-:Y:S05]  /*7870*/  BSYNC B0 ;  /* 0x0000000000007941 */ /* 0x000fea0003800000 */
.L_x_5009:
[----:B------:R-:W-:-:S03]  /*7880*/  UMOV UR16, 0xffffffff ;  /* 0xffffffff00107882 */ /* 0x000fc60000000000 */
[----:B------:R-:W-:Y:S05]  /*7890*/  BRA.DIV UR16, `(.L_x_5012) ;  /* 0x0000003e10f47947 */ /* 0x000fea000b800000 */
[----:B------:R-:W-:Y:S01]  /*78a0*/  NOP ;  /* 0x0000000000007918 */ /* 0x000fe20000000000 */
.L_x_5085:
        /* <DEDUP_REMOVED lines=19> */
.L_x_5014:
[----:B------:R-:W-:Y:S05]  /*79e0*/  BSYNC B0 ;  /* 0x0000000000007941 */ /* 0x000fea0003800000 */
.L_x_5013:
        /* <DEDUP_REMOVED lines=17> */
.L_x_5016:
[----:B------:R-:W-:Y:S05]  /*7b00*/  BSYNC B0 ;  /* 0x0000000000007941 */ /* 0x000fea0003800000 */
.L_x_5015:
[----:B------:R-:W-:Y:S06]  /*7b10*/  BAR.ARV 0xa, 0xa0 ;  /* 0x0282800000007b1d */ /* 0x000fec0000002000 */
[----:B------:R-:W-:Y:S04]  /*7b20*/  BSSY B0, `(.L_x_5017) ;  /* 0x0000003000007945 */ /* 0x000fe80003800000 */
[----:B------:R-:W-:Y:S05]  /*7b30*/  @!P0 BRA `(.L_x_5018) ;  /* 0x0000000000048947 */ /* 0x000fea0003800000 */
[----:B------:R-:W-:-:S04]  /*7b40*/  DEPBAR.LE SB0, 0x0 ;  /* 0x000080000000791a */ /* 0x000fc80000000000 */
.L_x_5018:
[----:B------:R-:W-:Y:S05]  /*7b50*/  BSYNC B0 ;  /* 0x0000000000007941 */ /* 0x000fea0003800000 */
.L_x_5017:
        /* <DEDUP_REMOVED lines=19> */
.L_x_5020:
[----:B------:R-:W-:Y:S05]  /*7c90*/  BSYNC B0 ;  /* 0x0000000000007941 */ /* 0x000fea0003800000 */
.L_x_5019:
        /* <DEDUP_REMOVED lines=9> */
.L_x_5023:
[----:B------:R-:W2:Y:S04]  /*7d30*/  LDG.E.STRONG.GPU R0, desc[UR46][R2.64] ;  /* 0x0000002e02007981 */ /* 0x000ea8000c1ef900 */
[----:B--2---:R-:W-:Y:S01]  /*7d40*/  CCTL.IVALL ;  /* 0x00000000ff00798f */ /* 0x004fe20002000000 */
[----:B------:R-:W-:Y:S05]  /*7d50*/  YIELD ;  /* 0x0000000000007946 */ /* 0x000fea0003800000 */
[----:B------:R-:W-:-:S13]  /*7d60*/  ISETP.NE.AND P1, PT, R0, UR22, PT ;  /* 0x0000001600007c0c */ /* 0x000fda000bf25270 */
[----:B------:R-:W-:Y:S05]  /*7d70*/  @P1 BRA `(.L_x_5023) ;  /* 0xfffffffc00ec1947 */ /* 0x000fea000383ffff */
.L_x_5022:
[----:B------:R-:W-:Y:S05]  /*7d80*/  BSYNC B0 ;  /* 0x0000000000007941 */ /* 0x000fea0003800000 */
.L_x_5021:
[----:B------:R-:W-:-:S03]  /*7d90*/  UMOV UR12, 0xffffffff ;  /* 0xffffffff000c7882 */ /* 0x000fc60000000000 */
[----:B------:R-:W-:Y:S05]  /*7da0*/  BRA.DIV UR12, `(.L_x_5024) ;  /* 0x0000003a0ccc7947 */ /* 0x000fea000b800000 */
[----:B------:R-:W-:Y:S01]  /*7db0*/  NOP ;  /* 0x0000000000007918 */ /* 0x000fe20000000000 */
.L_x_5088:
        /* <DEDUP_REMOVED lines=15> */
.L_x_5026:
[----:B------:R-:W-:Y:S05]  /*7eb0*/  BSYNC B0 ;  /* 0x0000000000007941 */ /* 0x000fea0003800000 */
.L_x_5025:
        /* <DEDUP_REMOVED lines=15> */
.L_x_5028:
[----:B------:R-:W-:Y:S05]  /*7fb0*/  BSYNC B0 ;  /* 0x0000000000007941 */ /* 0x000fea0003800000 */
.L_x_5027:
[----:B------:R-:W-:Y:S06]  /*7fc0*/  BAR.ARV 0xa, 0xa0 ;  /* 0x0282800000007b1d */ /* 0x000fec0000002000 */
[----:B------:R-:W-:Y:S04]  /*7fd0*/  BSSY B0, `(.L_x_5029) ;  /* 0x0000003000007945 */ /* 0x000fe80003800000 */
[----:B------:R-:W-:Y:S05]  /*7fe0*/  @!P0 BRA `(.L_x_5030) ;  /* 0x0000000000048947 */ /* 0x000fea0003800000 */
[----:B------:R-:W-:-:S04]  /*7ff0*/  DEPBAR.LE SB0, 0x0 ;  /* 0x000080000000791a */ /* 0x000fc80000000000 */
.L_x_5030:
[----:B------:R-:W-:Y:S05]  /*8000*/  BSYNC B0 ;  /* 0x0000000000007941 */ /* 0x000fea0003800000 */
.L_x_5029:
        /* <DEDUP_REMOVED lines=19> */
.L_x_5032:
[----:B------:R-:W-:Y:S05]  /*8140*/  BSYNC B0 ;  /* 0x0000000000007941 */ /* 0x000fea0003800000 */
.L_x_5031:
[----:B------:R-:W-:Y:S02]  /*8150*/  UIADD3 UR9, UR9, 0x2, URZ ;  /* 0x0000000209097890 */ /* 0x000fe4000fffe03f */
[----:B------:R-:W-:Y:S02]  /*8160*/  UIADD3 UR4, UR4, 0x3000, URZ ;  /* 0x0000300004047890 */ /* 0x000fe4000fffe03f */
[----:B------:R-:W-:-:S06]  /*8170*/  UISETP.GE.AND UP0, UPT, UR9, UR11, UPT ;  /* 0x0000000b0900728c */ /* 0x000fcc000bf06270 */
[----:B------:R-:W-:-:S13]  /*8180*/  PLOP3.LUT P1, PT, PT, PT, UP0, 0x80, 0x0 ;  /* 0x000000000000781c */ /* 0x000fda0003f2f008 */
[----:B------:R-:W-:Y:S05]  /*8190*/  @!P1 BRA `(.L_x_5033) ;  /* 0xfffffff400749947 */ /* 0x000fea000383ffff */
.L_x_4994:
        /* <DEDUP_REMOVED lines=41> */
.L_x_5036:
[----:B------:R-:W-:Y:S05]  /*8430*/  BSYNC B0 ;  /* 0x0000000000007941 */ /* 0x000fea0003800000 */
.L_x_5035:
[----:B------:R-:W-:Y:S05]  /*8440*/  BRA `(.L_x_5037) ;  /* 0x0000000000047947 */ /* 0x000fea0003800000 */
.L_x_5034:
[----:B------:R-:W-:-:S05]  /*8450*/  UMOV UR4, UR9 ;  /* 0x0000000900047c82 */ /* 0x000fca0008000000 */
.L_x_5037:
        /* <DEDUP_REMOVED lines=11> */
.L_x_5042:
        /* <DEDUP_REMOVED lines=24> */
.L_x_5039:
[----:B------:R-:W-:Y:S05]  /*8690*/  BSYNC B0 ;  /* 0x0000000000007941 */ /* 0x000fea0003800000 */
.L_x_5038:
        /* <DEDUP_REMOVED lines=24> */
.L_x_5041:
[----:B------:R-:W-:Y:S05]  /*8820*/  BSYNC B0 ;  /* 0x0000000000007941 */ /* 0x000fea0003800000 */
.L_x_5040:
[----:B------:R-:W-:Y:S02]  /*8830*/  UIADD3 UR7, UR7, 0x2, URZ ;  /* 0x0000000207077890 */ /* 0x000fe4000fffe03f */
[----:B------:R-:W-:Y:S02]  /*8840*/  ULEA UR5, UR19, UR5, 0x1 ;  /* 0x0000000513057291 */ /* 0x000fe4000f8e083f */
[----:B------:R-:W-:Y:S02]  /*8850*/  ULEA UR6, UR19, UR6, 0x1 ;  /* 0x0000000613067291 */ /* 0x000fe4000f8e083f */
[----:B------:R-:W-:-:S13]  /*8860*/  ISETP.NE.AND P0, PT, RZ, UR7, PT ;  /* 0x00000007ff007c0c */ /* 0x000fda000bf05270 */
[----:B------:R-:W-:Y:S05]  /*8870*/  @!P0 BRA `(.L_x_4945) ;  /* 0x0000002c00748947 */ /* 0x000fea0003800000 */
[----:B------:R-:W-:Y:S05]  /*8880*/  BRA `(.L_x_5042) ;  /* 0xfffffffc00207947 */ /* 0x000fea000383ffff */
.L_x_4986:
        /* <DEDUP_REMOVED lines=14> */
.L_x_5043:
        /* <DEDUP_REMOVED lines=14> */
.L_x_5045:
[----:B------:R-:W-:-:S05]  /*8a50*/  ULDC UR4, c[0x0][0x8bc] ;  /* 0x00022f0000047ab9 */ /* 0x000fca0000000800 */
.L_x_5044:
        /* <DEDUP_REMOVED lines=59> */
.L_x_5047:
        /* <DEDUP_REMOVED lines=13> */
.L_x_5048:
        /* <DEDUP_REMOVED lines=8> */
.L_x_5049:
        /* <DEDUP_REMOVED lines=21> */
.L_x_5050:
        /* <DEDUP_REMOVED lines=50> */
.L_x_5089:
        /* <DEDUP_REMOVED lines=15> */
.L_x_5053:
        /* <DEDUP_REMOVED lines=127> */
.L_x_5064:
[----:B-123--:R-:W-:-:S04]  /*9cb0*/  SHF.L.U32 R18, R10, 0x1f, RZ ;  /* 0x0000001f0a127819 */ /* 0x00efc800000006ff */
[----:B------:R-:W2:Y:S02]  /*9cc0*/  SYNCS.PHASECHK.TRANS64.TRYWAIT P1, [R15+URZ+0x26840], R18 ;  /* 0x026840120f0075a7 */ /* 0x000ea4000802017f */
[----:B--2---:R-:W-:Y:S05]  /*9cd0*/  @!P1 BRA `(.L_x_5056) ;  /* 0x0000001c00309947 */ /* 0x004fea0003800000 */
.L_x_5090:
        /* <DEDUP_REMOVED lines=8> */
.L_x_5057:
        /* <DEDUP_REMOVED lines=44> */
.L_x_5091:
        /* <DEDUP_REMOVED lines=8> */
.L_x_5059:
        /* <DEDUP_REMOVED lines=44> */
.L_x_5092:
        /* <DEDUP_REMOVED lines=8> */
.L_x_5061:
        /* <DEDUP_REMOVED lines=38> */
.L_x_5094:
        /* <DEDUP_REMOVED lines=8> */
.L_x_5063:
        /* <DEDUP_REMOVED lines=44> */
.L_x_5055:
[----:B------:R-:W4:Y:S02]  /*a980*/  LDL.LU R4, [R1+0x4] ;  /* 0x0000040001047983 */ /* 0x000f240000300800 */
[----:B----4-:R-:W-:Y:S02]  /*a990*/  ISETP.NE.AND P1, PT, R4, RZ, PT ;  /* 0x000000ff0400720c */ /* 0x010fe40003f25270 */
[----:B------:R4:W5:Y:S11]  /*a9a0*/  LDL R4, [R1] ;  /* 0x0000000001047983 */ /* 0x0009760000100800 */
[----:B----4-:R-:W-:Y:S05]  /*a9b0*/  @!P1 BRA `(.L_x_5054) ;  /* 0x0000000400949947 */ /* 0x010fea0003800000 */
[----:B------:R-:W-:-:S04]  /*a9c0*/  SHF.L.U32 R12, R10, 0x1f, RZ ;  /* 0x0000001f0a0c7819 */ /* 0x000fc800000006ff */
[----:B------:R-:W4:Y:S02]  /*a9d0*/  SYNCS.PHASECHK.TRANS64.TRYWAIT P1, [R15+URZ+0x26840], R12 ;  /* 0x0268400c0f0075a7 */ /* 0x000f24000802017f */
[----:B----4-:R-:W-:Y:S05]  /*a9e0*/  @!P1 BRA `(.L_x_5065) ;  /* 0x0000001000409947 */ /* 0x010fea0003800000 */
.L_x_5095:
        /* <DEDUP_REMOVED lines=8> */
.L_x_5066:
        /* <DEDUP_REMOVED lines=41> */
.L_x_5096:
        /* <DEDUP_REMOVED lines=8> */
.L_x_5068:
        /* <DEDUP_REMOVED lines=41> */
.L_x_5054:
[----:B------:R-:W1:Y:S01]  /*b010*/  S2R R0, SR_TID.X ;  /* 0x0000000000007919 */ /* 0x000e620000002100 */
[----:B------:R-:W-:Y:S01]  /*b020*/  IMAD R3, R16, 0x8, R15 ;  /* 0x0000000810037824 */ /* 0x000fe200078e020f */
[----:B-1----:R-:W-:Y:S02]  /*b030*/  LOP3.LUT R2, R0, 0x7f, RZ, 0xc0, !PT ;  /* 0x0000007f00027812 */ /* 0x002fe400078ec0ff */
[----:B------:R-:W-:Y:S02]  /*b040*/  SHF.L.U32 R0, R10, 0x1f, RZ ;  /* 0x0000001f0a007819 */ /* 0x000fe400000006ff */
[----:B------:R-:W-:Y:S02]  /*b050*/  ISETP.NE.AND P1, PT, R2, RZ, PT ;  /* 0x000000ff0200720c */ /* 0x000fe40003f25270 */
[----:B------:R-:W1:Y:S02]  /*b060*/  SYNCS.PHASECHK.TRANS64.TRYWAIT P0, [R3+URZ+0x26840], R0 ;  /* 0x02684000030075a7 */ /* 0x000e64000800017f */
[----:B-1----:R-:W-:Y:S09]  /*b070*/  @!P0 BRA `(.L_x_5069) ;  /* 0x0000000800c48947 */ /* 0x002ff20003800000 */
.L_x_5097:
[----:B------:R-:W-:Y:S05]  /*b080*/  @P1 BRA `(.L_x_5070) ;  /* 0x0000000000181947 */ /* 0x000fea0003800000 */
[----:B------:R-:W1:Y:S01]  /*b090*/  S2R R2, SR_TID.X ;  /* 0x0000000000027919 */ /* 0x000e620000002100 */
[----:B------:R-:W-:-:S04]  /*b0a0*/  IMAD.MOV.U32 R0, RZ, RZ, 0x3100 ;  /* 0x00003100ff007424 */ /* 0x000fc800078e00ff */
[----:B------:R1:W-:Y:S02]  /*b0b0*/  SYNCS.ARRIVE.TRANS64 RZ, [R3+URZ+0x26830], R0 ;  /* 0x0268300003ff79a7 */ /* 0x0003e4000800003f */
[----:B-1----:R-:W-:-:S13]  /*b0c0*/  LOP3.LUT P0, RZ, R2, 0x1f, RZ, 0xc0, !PT ;  /* 0x0000001f02ff7812 */ /* 0x002fda000780c0ff */
[----:B------:R-:W-:Y:S05]  /*b0d0*/  @!P0 BRA `(.L_x_5070) ;  /* 0x0000000000048947 */ /* 0x000fea0003800000 */
[----:B------:R-:W-:Y:S01]  /*b0e0*/  BPT.TRAP 0x1 ;  /* 0x000000040000795c */ /* 0x000fe20000300000 */
.L_x_5070:
        /* <DEDUP_REMOVED lines=48> */
.L_x_5051:
[----:B------:R-:W-:Y:S05]  /*b3f0*/  BSYNC B0 ;  /* 0x0000000000007941 */ /* 0x000fea0003800000 */
.L_x_5046:
[----:B------:R-:W-:-:S03]  /*b400*/  UMOV UR8, 0xffffffff ;  /* 0xffffffff00087882 */ /* 0x000fc60000000000 */
[----:B------:R-:W-:Y:S05]  /*b410*/  BRA.DIV UR8, `(.L_x_5071) ;  /* 0x0000000608f07947 */ /* 0x000fea000b800000 */
[----:B------:R-:W-:-:S13]  /*b420*/  ELECT P6, URZ, PT ;  /* 0x00000000003f782f */ /* 0x000fda00038c0000 */
.L_x_5100:
[----:B------:R-:W-:Y:S05]  /*b430*/  @!P6 BRA `(.L_x_4945) ;  /* 0x000000000084e947 */ /* 0x000fea0003800000 */
[----:B------:R-:W-:-:S06]  /*b440*/  ULOP3.LUT UR8, UR38, 0x2, URZ, 0xfc, !UPT ;  /* 0x0000000226087892 */ /* 0x000fcc000f8efc3f */
[----:B------:R-:W-:-:S05]  /*b450*/  IMAD.U32 R2, RZ, RZ, UR8 ;  /* 0x00000008ff027e24 */ /* 0x000fca000f8e00ff */
[----:B------:R-:W-:-:S13]  /*b460*/  ISETP.NE.AND P2, PT, R2, 0x3, PT ;  /* 0x000000030200780c */ /* 0x000fda0003f45270 */
[----:B------:R-:W-:Y:S05]  /*b470*/  @!P2 BRA `(.L_x_5072) ;  /* 0x000000000004a947 */ /* 0x000fea0003800000 */
[----:B---3--:R-:W-:Y:S01]  /*b480*/  BPT.TRAP 0x1 ;  /* 0x000000040000795c */ /* 0x008fe20000300000 */
.L_x_5072:
        /* <DEDUP_REMOVED lines=15> */
.L_x_5101:
[----:B------:R-:W2:Y:S02]  /*b580*/  SYNCS.PHASECHK.TRANS64.TRYWAIT P0, [R3+URZ], R2 ;  /* 0x00000002030075a7 */ /* 0x000ea4000800017f */
[----:B--2---:R-:W-:Y:S05]  /*b590*/  @!P0 BRA `(.L_x_5074) ;  /* 0x0000000400c48947 */ /* 0x004fea0003800000 */
.L_x_5102:
[----:B------:R-:W-:Y:S05]  /*b5a0*/  @!P2 BRA `(.L_x_5075) ;  /* 0x000000000004a947 */ /* 0x000fea0003800000 */
[----:B---3--:R-:W-:Y:S01]  /*b5b0*/  BPT.TRAP 0x1 ;  /* 0x000000040000795c */ /* 0x008fe20000300000 */
.L_x_5075:
[----:B--2---:R-:W-:-:S04]  /*b5c0*/  VIADD R3, R8, 0x26840 ;  /* 0x0002684008037836 */ /* 0x004fc80000000000 */
[----:B------:R-:W-:-:S04]  /*b5d0*/  IMAD R5, R0, 0x8, R3 ;  /* 0x0000000800057824 */ /* 0x000fc800078e0203 */
[----:B------:R-:W2:Y:S02]  /*b5e0*/  SYNCS.PHASECHK.TRANS64.TRYWAIT P0, [R5+URZ], R4 ;  /* 0x00000004050075a7 */ /* 0x000ea4000800017f */
[----:B--2---:R-:W-:Y:S05]  /*b5f0*/  @!P0 BRA `(.L_x_5076) ;  /* 0x0000000400c08947 */ /* 0x004fea0003800000 */
.L_x_5103:
[----:B------:R-:W-:-:S07]  /*b600*/  IMAD R3, R6, 0x8, R3 ;  /* 0x0000000806037824 */ /* 0x000fce00078e0203 */
.L_x_5077:
[----:B----4-:R4:W1:Y:S02]  /*b610*/  SYNCS.PHASECHK.TRANS64.TRYWAIT P0, [R3+URZ], R2 ;  /* 0x00000002030075a7 */ /* 0x010864000800017f */
[----:B-1----:R-:W-:Y:S05]  /*b620*/  @!P0 NANOSLEEP.SYNCS 0x989680 ;  /* 0x009896800000895d */ /* 0x002fea0003900000 */
[----:B------:R-:W1:Y:S02]  /*b630*/  @!P0 SYNCS.PHASECHK.TRANS64 P0, [R3+URZ], R2 ;  /* 0x00000002030085a7 */ /* 0x000e64000800007f */
[----:B-1----:R-:W-:Y:S05]  /*b640*/  @!P0 BRA `(.L_x_5077) ;  /* 0xfffffffc00f08947 */ /* 0x002fea000383ffff */
.L_x_4945:
[----:B---3--:R-:W-:Y:S05]  /*b650*/  BSYNC B6 ;  /* 0x0000000000067941 */ /* 0x008fea0003800000 */
.L_x_4939:
[----:B------:R-:W-:Y:S05]  /*b660*/  EXIT ;  /* 0x000000000000794d */ /* 0x000fea0003800000 */
.L_x_4956:
[----:B------:R-:W-:Y:S02]  /*b670*/  IMAD.MOV.U32 R13, RZ, RZ, R16 ;  /* 0x000000ffff0d7224 */ /* 0x000fe400078e0010 */
[----:B------:R-:W-:Y:S02]  /*b680*/  IMAD.MOV.U32 R12, RZ, RZ, RZ ;  /* 0x000000ffff0c7224 */ /* 0x000fe400078e00ff */
[----:B------:R-:W-:Y:S02]  /*b690*/  IMAD.MOV.U32 R11, RZ, RZ, 0x1f ;  /* 0x0000001fff0b7424 */ /* 0x000fe400078e00ff */
[----:B------:R-:W-:-:S07]  /*b6a0*/  IMAD.MOV.U32 R15, RZ, RZ, -0x1 ;  /* 0xffffffffff0f7424 */ /* 0x000fce00078e00ff */
[----:B------:R-:W-:Y:S05]  /*b6b0*/  WARPSYNC.COLLECTIVE R15, `(.L_x_5078) ;  /* 0x000000000f087348 */ /* 0x000fea0003c00000 */
[----:B------:R1:W2:Y:S02]  /*b6c0*/  SHFL.IDX P6, R14, R13, R12, R11 ;  /* 0x0000000c0d0e7389 */ /* 0x0002a400000c000b */
[----:B-12---:R-:W-:Y:S01]  /*b6d0*/  ENDCOLLECTIVE ;  /* 0x000000000000791b */ /* 0x006fe20003800000 */
.L_x_5078:
[----:B------:R-:W-:Y:S05]  /*b6e0*/  BRA `(.L_x_5079) ;  /* 0xffffff5c00847947 */ /* 0x000fea000383ffff */
.L_x_4958:
[----:B--2---:R2:W3:Y:S02]  /*b6f0*/  SYNCS.PHASECHK.TRANS64.TRYWAIT P0, [R18+URZ+0x26800], R5 ;  /* 0x02680005120075a7 */ /* 0x0044e4000800017f */
[----:B---3--:R-:W-:Y:S05]  /*b700*/  @!P0 NANOSLEEP.SYNCS 0x989680 ;  /* 0x009896800000895d */ /* 0x008fea0003900000 */
[----:B------:R-:W3:Y:S02]  /*b710*/  @!P0 SYNCS.PHASECHK.TRANS64 P0, [R18+URZ+0x26800], R5 ;  /* 0x02680005120085a7 */ /* 0x000ee4000800007f */
[----:B---3--:R-:W-:Y:S05]  /*b720*/  @!P0 BRA `(.L_x_4958) ;  /* 0xfffffffc00f08947 */ /* 0x008fea000383ffff */
[----:B------:R-:W-:Y:S05]  /*b730*/  BRA `(.L_x_4957) ;  /* 0xffffff5c00ac7947 */ /* 0x000fea000383ffff */
.L_x_4963:
[----:B--2---:R-:W-:-:S04]  /*b740*/  IMAD.U32 R7, RZ, RZ, UR7 ;  /* 0x00000007ff077e24 */ /* 0x004fc8000f8e00ff */
[----:B------:R2:W3:Y:S03]  /*b750*/  SYNCS.PHASECHK.TRANS64.TRYWAIT P0, [R7+URZ+0x26810], R16 ;  /* 0x02681010070075a7 */ /* 0x0004e6000800017f */
[----:B---3--:R-:W-:Y:S05]  /*b760*/  @!P0 NANOSLEEP.SYNCS 0x989680 ;  /* 0x009896800000895d */ /* 0x008fea0003900000 */
[----:B------:R-:W3:Y:S02]  /*b770*/  @!P0 SYNCS.PHASECHK.TRANS64 P0, [R7+URZ+0x26810], R16 ;  /* 0x02681010070085a7 */ /* 0x000ee4000800007f */
[----:B---3--:R-:W-:Y:S05]  /*b780*/  @!P0 BRA `(.L_x_4963) ;  /* 0xfffffffc00ec8947 */ /* 0x008fea000383ffff */
[----:B------:R-:W-:Y:S05]  /*b790*/  BRA `(.L_x_4962) ;  /* 0xffffff6800007947 */ /* 0x000fea000383ffff */
.L_x_4967:
[----:B------:R-:W-:-:S04]  /*b7a0*/  IMAD.U32 R121, RZ, RZ, UR7 ;  /* 0x00000007ff797e24 */ /* 0x000fc8000f8e00ff */
[----:B------:R1:W1:Y:S03]  /*b7b0*/  SYNCS.PHASECHK.TRANS64.TRYWAIT P0, [R121+URZ+0x26830], R16 ;  /* 0x02683010790075a7 */ /* 0x000266000800017f */
[----:B-1----:R-:W-:Y:S05]  /*b7c0*/  @!P0 NANOSLEEP.SYNCS 0x989680 ;  /* 0x009896800000895d */ /* 0x002fea0003900000 */
[----:B------:R-:W1:Y:S02]  /*b7d0*/  @!P0 SYNCS.PHASECHK.TRANS64 P0, [R121+URZ+0x26830], R16 ;  /* 0x02683010790085a7 */ /* 0x000e64000800007f */
[----:B-1----:R-:W-:Y:S05]  /*b7e0*/  @!P0 BRA `(.L_x_4967) ;  /* 0xfffffffc00ec8947 */ /* 0x002fea000383ffff */
[----:B------:R-:W-:Y:S05]  /*b7f0*/  BRA `(.L_x_4966) ;  /* 0xffffff6c00087947 */ /* 0x000fea000383ffff */
.L_x_4999:
[----:B------:R-:W-:Y:S01]  /*b800*/  BSSY B0, `(.L_x_5080) ;  /* 0x0000005000007945 */ /* 0x000fe20003800000 */
[----:B------:R-:W-:-:S07]  /*b810*/  IMAD.MOV.U32 R15, RZ, RZ, -0x1 ;  /* 0xffffffffff0f7424 */ /* 0x000fce00078e00ff */
[----:B------:R-:W-:Y:S05]  /*b820*/  WARPSYNC.COLLECTIVE R15, `(.L_x_5081) ;  /* 0x000000000f087348 */ /* 0x000fea0003c00000 */
[----:B------:R-:W-:Y:S01]  /*b830*/  NOP ;  /* 0x0000000000007918 */ /* 0x000fe20000000000 */
[----:B------:R-:W-:Y:S01]  /*b840*/  ENDCOLLECTIVE ;  /* 0x000000000000791b */ /* 0x000fe20003800000 */
.L_x_5081:
[----:B------:R-:W-:Y:S05]  /*b850*/  BSYNC B0 ;  /* 0x0000000000007941 */ /* 0x000fea0003800000 */
.L_x_5080:
[----:B------:R-:W-:Y:S05]  /*b860*/  BRA `(.L_x_5082) ;  /* 0xffffffb800607947 */ /* 0x000fea000383ffff */
.L_x_5012:
[----:B------:R-:W-:Y:S01]  /*b870*/  BSSY B0, `(.L_x_5083) ;  /* 0x0000005000007945 */ /* 0x000fe20003800000 */
[----:B------:R-:W-:-:S07]  /*b880*/  IMAD.MOV.U32 R15, RZ, RZ, -0x1 ;  /* 0xffffffffff0f7424 */ /* 0x000fce00078e00ff */
[----:B------:R-:W-:Y:S05]  /*b890*/  WARPSYNC.COLLECTIVE R15, `(.L_x_5084) ;  /* 0x000000000f087348 */ /* 0x000fea0003c00000 */
[----:B------:R-:W-:Y:S01]  /*b8a0*/  NOP ;  /* 0x0000000000007918 */ /* 0x000fe20000000000 */
[----:B------:R-:W-:Y:S01]  /*b8b0*/  ENDCOLLECTIVE ;  /* 0x000000000000791b */ /* 0x000fe20003800000 */
.L_x_5084:
[----:B------:R-:W-:Y:S05]  /*b8c0*/  BSYNC B0 ;  /* 0x0000000000007941 */ /* 0x000fea0003800000 */
.L_x_5083:
[----:B------:R-:W-:Y:S05]  /*b8d0*/  BRA `(.L_x_5085) ;  /* 0xffffffbc00f47947 */ /* 0x000fea000383ffff */
.L_x_5024:
[----:B------:R-:W-:Y:S01]  /*b8e0*/  BSSY B0, `(.L_x_5086) ;  /* 0x0000005000007945 */ /* 0x000fe20003800000 */
[----:B------:R-:W-:-:S07]  /*b8f0*/  IMAD.MOV.U32 R15, RZ, RZ, -0x1 ;  /* 0xffffffffff0f7424 */ /* 0x000fce00078e00ff */
[----:B------:R-:W-:Y:S05]  /*b900*/  WARPSYNC.COLLECTIVE R15, `(.L_x_5087) ;  /* 0x000000000f087348 */ /* 0x000fea0003c00000 */
[----:B------:R-:W-:Y:S01]  /*b910*/  NOP ;  /* 0x0000000000007918 */ /* 0x000fe20000000000 */
[----:B------:R-:W-:Y:S01]  /*b920*/  ENDCOLLECTIVE ;  /* 0x000000000000791b */ /* 0x000fe20003800000 */
.L_x_5087:
[----:B------:R-:W-:Y:S05]  /*b930*/  BSYNC B0 ;  /* 0x0000000000007941 */ /* 0x000fea0003800000 */
.L_x_5086:
[----:B------:R-:W-:Y:S05]  /*b940*/  BRA `(.L_x_5088) ;  /* 0xffffffc4001c7947 */ /* 0x000fea000383ffff */
.L_x_5052:
[----:B-1----:R1:W2:Y:S02]  /*b950*/  SYNCS.PHASECHK.TRANS64.TRYWAIT P0, [R15+URZ+0x26820], R0 ;  /* 0x026820000f0075a7 */ /* 0x0022a4000800017f */
[----:B--2---:R-:W-:Y:S05]  /*b960*/  @!P0 NANOSLEEP.SYNCS 0x989680 ;  /* 0x009896800000895d */ /* 0x004fea0003900000 */
[----:B------:R-:W2:Y:S02]  /*b970*/  @!P0 SYNCS.PHASECHK.TRANS64 P0, [R15+URZ+0x26820], R0 ;  /* 0x026820000f0085a7 */ /* 0x000ea4000800007f */
[----:B--2---:R-:W-:Y:S05]  /*b980*/  @!P0 BRA `(.L_x_5052) ;  /* 0xfffffffc00f08947 */ /* 0x004fea000383ffff */
[----:B------:R-:W-:Y:S05]  /*b990*/  BRA `(.L_x_5089) ;  /* 0xffffffd8008c7947 */ /* 0x000fea000383ffff */
.L_x_5056:
[----:B--2---:R2:W3:Y:S02]  /*b9a0*/  SYNCS.PHASECHK.TRANS64.TRYWAIT P1, [R15+URZ+0x26840], R18 ;  /* 0x026840120f0075a7 */ /* 0x0044e4000802017f */
[----:B---3--:R-:W-:Y:S05]  /*b9b0*/  @!P1 NANOSLEEP.SYNCS 0x989680 ;  /* 0x009896800000995d */ /* 0x008fea0003900000 */
[----:B------:R-:W3:Y:S02]  /*b9c0*/  @!P1 SYNCS.PHASECHK.TRANS64 P1, [R15+URZ+0x26840], R18 ;  /* 0x026840120f0095a7 */ /* 0x000ee4000802007f */
[----:B---3--:R-:W-:Y:S05]  /*b9d0*/  @!P1 BRA `(.L_x_5056) ;  /* 0xfffffffc00f09947 */ /* 0x008fea000383ffff */
[----:B------:R-:W-:Y:S05]  /*b9e0*/  BRA `(.L_x_5090) ;  /* 0xffffffe000bc7947 */ /* 0x000fea000383ffff */
.L_x_5058:
[----:B-1----:R1:W3:Y:S02]  /*b9f0*/  SYNCS.PHASECHK.TRANS64.TRYWAIT P1, [R15+URZ+0x26828], R18 ;  /* 0x026828120f0075a7 */ /* 0x0022e4000802017f */
[----:B---3--:R-:W-:Y:S05]  /*ba00*/  @!P1 NANOSLEEP.SYNCS 0x989680 ;  /* 0x009896800000995d */ /* 0x008fea0003900000 */
[----:B------:R-:W3:Y:S02]  /*ba10*/  @!P1 SYNCS.PHASECHK.TRANS64 P1, [R15+URZ+0x26828], R18 ;  /* 0x026828120f0095a7 */ /* 0x000ee4000802007f */
[----:B---3--:R-:W-:Y:S05]  /*ba20*/  @!P1 BRA `(.L_x_5058) ;  /* 0xfffffffc00f09947 */ /* 0x008fea000383ffff */
[----:B------:R-:W-:Y:S05]  /*ba30*/  BRA `(.L_x_5091) ;  /* 0xffffffe400787947 */ /* 0x000fea000383ffff */
.L_x_5060:
[----:B---3--:R3:W4:Y:S02]  /*ba40*/  SYNCS.PHASECHK.TRANS64.TRYWAIT P1, [R15+URZ+0x26848], R18 ;  /* 0x026848120f0075a7 */ /* 0x008724000802017f */
[----:B----4-:R-:W-:Y:S05]  /*ba50*/  @!P1 NANOSLEEP.SYNCS 0x989680 ;  /* 0x009896800000995d */ /* 0x010fea0003900000 */
[----:B------:R-:W4:Y:S02]  /*ba60*/  @!P1 SYNCS.PHASECHK.TRANS64 P1, [R15+URZ+0x26848], R18 ;  /* 0x026848120f0095a7 */ /* 0x000f24000802007f */
[----:B----4-:R-:W-:Y:S05]  /*ba70*/  @!P1 BRA `(.L_x_5060) ;  /* 0xfffffffc00f09947 */ /* 0x010fea000383ffff */
[----:B------:R-:W-:Y:S05]  /*ba80*/  BRA `(.L_x_5092) ;  /* 0xffffffe800347947 */ /* 0x000fea000383ffff */
.L_x_5062:
[----:B------:R-:W-:-:S07]  /*ba90*/  SHF.L.U32 R4, R10, 0x1f, RZ ;  /* 0x0000001f0a047819 */ /* 0x000fce00000006ff */
.L_x_5093:
[----:B----4-:R4:W1:Y:S02]  /*baa0*/  SYNCS.PHASECHK.TRANS64.TRYWAIT P1, [R15+URZ+0x26820], R4 ;  /* 0x026820040f0075a7 */ /* 0x010864000802017f */
[----:B-1----:R-:W-:Y:S05]  /*bab0*/  @!P1 NANOSLEEP.SYNCS 0x989680 ;  /* 0x009896800000995d */ /* 0x002fea0003900000 */
[----:B------:R-:W1:Y:S02]  /*bac0*/  @!P1 SYNCS.PHASECHK.TRANS64 P1, [R15+URZ+0x26820], R4 ;  /* 0x026820040f0095a7 */ /* 0x000e64000802007f */
[----:B-1----:R-:W-:Y:S05]  /*bad0*/  @!P1 BRA `(.L_x_5093) ;  /* 0xfffffffc00f09947 */ /* 0x002fea000383ffff */
[----:B------:R-:W-:Y:S05]  /*bae0*/  BRA `(.L_x_5094) ;  /* 0xffffffe800d47947 */ /* 0x000fea000383ffff */
.L_x_5065:
[----:B----4-:R4:W1:Y:S02]  /*baf0*/  SYNCS.PHASECHK.TRANS64.TRYWAIT P1, [R15+URZ+0x26840], R12 ;  /* 0x0268400c0f0075a7 */ /* 0x010864000802017f */
[----:B-1----:R-:W-:Y:S05]  /*bb00*/  @!P1 NANOSLEEP.SYNCS 0x989680 ;  /* 0x009896800000995d */ /* 0x002fea0003900000 */
[----:B------:R-:W1:Y:S02]  /*bb10*/  @!P1 SYNCS.PHASECHK.TRANS64 P1, [R15+URZ+0x26840], R12 ;  /* 0x0268400c0f0095a7 */ /* 0x000e64000802007f */
[----:B-1----:R-:W-:Y:S05]  /*bb20*/  @!P1 BRA `(.L_x_5065) ;  /* 0xfffffffc00f09947 */ /* 0x002fea000383ffff */
[----:B------:R-:W-:Y:S05]  /*bb30*/  BRA `(.L_x_5095) ;  /* 0xffffffec00ac7947 */ /* 0x000fea000383ffff */
.L_x_5067:
[----:B-1----:R1:W2:Y:S02]  /*bb40*/  SYNCS.PHASECHK.TRANS64.TRYWAIT P1, [R15+URZ+0x26828], R12 ;  /* 0x0268280c0f0075a7 */ /* 0x0022a4000802017f */
[----:B--2---:R-:W-:Y:S05]  /*bb50*/  @!P1 NANOSLEEP.SYNCS 0x989680 ;  /* 0x009896800000995d */ /* 0x004fea0003900000 */
[----:B------:R-:W2:Y:S02]  /*bb60*/  @!P1 SYNCS.PHASECHK.TRANS64 P1, [R15+URZ+0x26828], R12 ;  /* 0x0268280c0f0095a7 */ /* 0x000ea4000802007f */
[----:B--2---:R-:W-:Y:S05]  /*bb70*/  @!P1 BRA `(.L_x_5067) ;  /* 0xfffffffc00f09947 */ /* 0x004fea000383ffff */
[----:B------:R-:W-:Y:S05]  /*bb80*/  BRA `(.L_x_5096) ;  /* 0xfffffff0005c7947 */ /* 0x000fea000383ffff */
.L_x_5069:
[----:B------:R1:W1:Y:S02]  /*bb90*/  SYNCS.PHASECHK.TRANS64.TRYWAIT P0, [R3+URZ+0x26840], R0 ;  /* 0x02684000030075a7 */ /* 0x000264000800017f */
[----:B-1----:R-:W-:Y:S05]  /*bba0*/  @!P0 NANOSLEEP.SYNCS 0x989680 ;  /* 0x009896800000895d */ /* 0x002fea0003900000 */
[----:B------:R-:W1:Y:S02]  /*bbb0*/  @!P0 SYNCS.PHASECHK.TRANS64 P0, [R3+URZ+0x26840], R0 ;  /* 0x02684000030085a7 */ /* 0x000e64000800007f */
[----:B-1----:R-:W-:Y:S05]  /*bbc0*/  @!P0 BRA `(.L_x_5069) ;  /* 0xfffffffc00f08947 */ /* 0x002fea000383ffff */
[----:B------:R-:W-:Y:S05]  /*bbd0*/  BRA `(.L_x_5097) ;  /* 0xfffffff400287947 */ /* 0x000fea000383ffff */
.L_x_5071:
[----:B------:R-:W-:Y:S01]  /*bbe0*/  BSSY B0, `(.L_x_5098) ;  /* 0x0000006000007945 */ /* 0x000fe20003800000 */
[----:B------:R-:W-:-:S07]  /*bbf0*/  IMAD.MOV.U32 R15, RZ, RZ, -0x1 ;  /* 0xffffffffff0f7424 */ /* 0x000fce00078e00ff */
[----:B---3--:R-:W-:Y:S05]  /*bc00*/  WARPSYNC.COLLECTIVE R15, `(.L_x_5099) ;  /* 0x000000000f0c7348 */ /* 0x008fea0003c00000 */
[----:B------:R-:W-:Y:S02]  /*bc10*/  ELECT P6, UR62, PT ;  /* 0x00000000003e782f */ /* 0x000fe400038c0000 */
[----:B------:R-:W-:Y:S01]  /*bc20*/  MOV R14, UR62 ;  /* 0x0000003e000e7c02 */ /* 0x000fe20008000f00 */
[----:B---3--:R-:W-:Y:S10]  /*bc30*/  ENDCOLLECTIVE ;  /* 0x000000000000791b */ /* 0x008ff40003800000 */
.L_x_5099:
[----:B------:R-:W-:Y:S05]  /*bc40*/  BSYNC B0 ;  /* 0x0000000000007941 */ /* 0x000fea0003800000 */
.L_x_5098:
[----:B------:R-:W-:Y:S05]  /*bc50*/  BRA `(.L_x_5100) ;  /* 0xfffffff400f47947 */ /* 0x000fea000383ffff */
.L_x_5073:
[----:B-1----:R1:W2:Y:S02]  /*bc60*/  SYNCS.PHASECHK.TRANS64.TRYWAIT P0, [R7+URZ], R4 ;  /* 0x00000004070075a7 */ /* 0x0022a4000800017f */
[----:B--2---:R-:W-:Y:S05]  /*bc70*/  @!P0 NANOSLEEP.SYNCS 0x989680 ;  /* 0x009896800000895d */ /* 0x004fea0003900000 */
[----:B------:R-:W2:Y:S02]  /*bc80*/  @!P0 SYNCS.PHASECHK.TRANS64 P0, [R7+URZ], R4 ;  /* 0x00000004070085a7 */ /* 0x000ea4000800007f */
[----:B--2---:R-:W-:Y:S05]  /*bc90*/  @!P0 BRA `(.L_x_5073) ;  /* 0xfffffffc00f08947 */ /* 0x004fea000383ffff */
[----:B------:R-:W-:Y:S05]  /*bca0*/  BRA `(.L_x_5101) ;  /* 0xfffffff800347947 */ /* 0x000fea000383ffff */
.L_x_5074:
[----:B--2---:R2:W4:Y:S02]  /*bcb0*/  SYNCS.PHASECHK.TRANS64.TRYWAIT P0, [R3+URZ], R2 ;  /* 0x00000002030075a7 */ /* 0x004524000800017f */
[----:B----4-:R-:W-:Y:S05]  /*bcc0*/  @!P0 NANOSLEEP.SYNCS 0x989680 ;  /* 0x009896800000895d */ /* 0x010fea0003900000 */
[----:B------:R-:W4:Y:S02]  /*bcd0*/  @!P0 SYNCS.PHASECHK.TRANS64 P0, [R3+URZ], R2 ;  /* 0x00000002030085a7 */ /* 0x000f24000800007f */
[----:B----4-:R-:W-:Y:S05]  /*bce0*/  @!P0 BRA `(.L_x_5074) ;  /* 0xfffffffc00f08947 */ /* 0x010fea000383ffff */
[----:B------:R-:W-:Y:S05]  /*bcf0*/  BRA `(.L_x_5102) ;  /* 0xfffffff800287947 */ /* 0x000fea000383ffff */
.L_x_5076:
[----:B--2---:R2:W4:Y:S02]  /*bd00*/  SYNCS.PHASECHK.TRANS64.TRYWAIT P0, [R5+URZ], R4 ;  /* 0x00000004050075a7 */ /* 0x004524000800017f */
[----:B----4-:R-:W-:Y:S05]  /*bd10*/  @!P0 NANOSLEEP.SYNCS 0x989680 ;  /* 0x009896800000895d */ /* 0x010fea0003900000 */
[----:B------:R-:W4:Y:S02]  /*bd20*/  @!P0 SYNCS.PHASECHK.TRANS64 P0, [R5+URZ], R4 ;  /* 0x00000004050085a7 */ /* 0x000f24000800007f */
[----:B----4-:R-:W-:Y:S05]  /*bd30*/  @!P0 BRA `(.L_x_5076) ;  /* 0xfffffffc00f08947 */ /* 0x010fea000383ffff */
[----:B------:R-:W-:Y:S05]  /*bd40*/  BRA `(.L_x_5103) ;  /* 0xfffffff8002c7947 */ /* 0x000fea000383ffff */
.L_x_5104:
        /* <DEDUP_REMOVED lines=11> */
.L_x_6590:


//--------------------- .text._ZN7cutlass13device_kernelIN5flash11enable_sm90INS1_16FlashAttnBwdSm90INS1_25CollectiveMainloopBwdSm90ILi2ELi2ELi2EN4cute5tupleIJNS5_1CILi1EEES8_S8_EEENS6_IJNS7_ILi64EEENS7_ILi128EEENS7_ILi96EEEEEENS_6half_tEfNS_4arch4Sm90ELb0ELb1ELb0ELb1ELb0ELb1ELb0ELb0ELi2ELi1ELi2ELi1ELb1EEENS1_24CollectiveEpilogueBwdGQAISD_fSG_Li256ELb1ELb0EEENS1_19SingleTileSchedulerILb1ELb0ELb0ELi128EEEEEEEEEvNT_6ParamsE --------------------------
	.section	.text._ZN7cutlass13device_kernelIN5flash11enable_sm90INS1_16FlashAttnBwdSm90INS1_25CollectiveMainloopBwdSm90ILi2ELi2ELi2EN4cute5tupleIJNS5_1CILi1EEES8_S8_EEENS6_IJNS7_ILi64EEENS7_ILi128EEENS7_ILi96EEEEEENS_6half_tEfNS_4arch4Sm90ELb0ELb1ELb0ELb1ELb0ELb1ELb0ELb0ELi2ELi1ELi2ELi1ELb1EEENS1_24CollectiveEpilogueBwdGQAISD_fSG_Li256ELb1ELb0EEENS1_19SingleTileSchedulerILb1ELb0ELb0ELi128EEEEEEEEEvNT_6ParamsE,"ax",@progbits
	.align	128
.text._ZN7cutlass13device_kernelIN5flash11enable_sm90INS1_16FlashAttnBwdSm90INS1_25CollectiveMainloopBwdSm90ILi2ELi2ELi2EN4cute5tupleIJNS5_1CILi1EEES8_S8_EEENS6_IJNS7_ILi64EEENS7_ILi128EEENS7_ILi96EEEEEENS_6half_tEfNS_4arch4Sm90ELb0ELb1ELb0ELb1ELb0ELb1ELb0ELb0ELi2ELi1ELi2ELi1ELb1EEENS1_24CollectiveEpilogueBwdGQAISD_fSG_Li256ELb1ELb0EEENS1_19SingleTileSchedulerILb1ELb0ELb0ELi128EEEEEEEEEvNT_6ParamsE:
        .type           _ZN7cutlass13device_kernelIN5flash11enable_sm90INS1_16FlashAttnBwdSm90INS1_25CollectiveMainloopBwdSm90ILi2ELi2ELi2EN4cute5tupleIJNS5_1CILi1EEES8_S8_EEENS6_IJNS7_ILi64EEENS7_ILi128EEENS7_ILi96EEEEEENS_6half_tEfNS_4arch4Sm90ELb0ELb1ELb0ELb1ELb0ELb1ELb0ELb0ELi2ELi1ELi2ELi1ELb1EEENS1_24CollectiveEpilogueBwdGQAISD_fSG_Li256ELb1ELb0EEENS1_19SingleTileSchedulerILb1ELb0ELb0ELi128EEEEEEEEEvNT_6ParamsE,@function
        .size           _ZN7cutlass13device_kernelIN5flash11enable_sm90INS1_16FlashAttnBwdSm90INS1_25CollectiveMainloopBwdSm90ILi2ELi2ELi2EN4cute5tupleIJNS5_1CILi1EEES8_S8_EEENS6_IJNS7_ILi64EEENS7_ILi128EEENS7_ILi96EEEEEENS_6half_tEfNS_4arch4Sm90ELb0ELb1ELb0ELb1ELb0ELb1ELb0ELb0ELi2ELi1ELi2ELi1ELb1EEENS1_24CollectiveEpilogueBwdGQAISD_fSG_Li256ELb1ELb0EEENS1_19SingleTileSchedulerILb1ELb0ELb0ELi128EEEEEEEEEvNT_6ParamsE,(.L_x_6591 - _ZN7cutlass13device_kernelIN5flash11enable_sm90INS1_16FlashAttnBwdSm90INS1_25CollectiveMainloopBwdSm90ILi2ELi2ELi2EN4cute5tupleIJNS5_1CILi1EEES8_S8_EEENS6_IJNS7_ILi64EEENS7_ILi128EEENS7_ILi96EEEEEENS_6half_tEfNS_4arch4Sm90ELb0ELb1ELb0ELb1ELb0ELb1ELb0ELb0ELi2ELi1ELi2ELi1ELb1EEENS1_24CollectiveEpilogueBwdGQAISD_fSG_Li256ELb1ELb0EEENS1_19SingleTileSchedulerILb1ELb0ELb0ELi128EEEEEEEEEvNT_6ParamsE)
        .other          _ZN7cutlass13device_kernelIN5flash11enable_sm90INS1_16FlashAttnBwdSm90INS1_25CollectiveMainloopBwdSm90ILi2ELi2ELi2EN4cute5tupleIJNS5_1CILi1EEES8_S8_EEENS6_IJNS7_ILi64EEENS7_ILi128EEENS7_ILi96EEEEEENS_6half_tEfNS_4arch4Sm90ELb0ELb1ELb0ELb1ELb0ELb1ELb0ELb0ELi2ELi1ELi2ELi1ELb1EEENS1_24CollectiveEpilogueBwdGQAISD_fSG_Li256ELb1ELb0EEENS1_19SingleTileSchedulerILb1ELb0ELb0ELi128EEEEEEEEEvNT_6ParamsE,@"STO_CUDA_ENTRY STV_DEFAULT"
_ZN7cutlass13device_kernelIN5flash11enable_sm90INS1_16FlashAttnBwdSm90INS1_25CollectiveMainloopBwdSm90ILi2ELi2ELi2EN4cute5tupleIJNS5_1CILi1EEES8_S8_EEENS6_IJNS7_ILi64EEENS7_ILi128EEENS7_ILi96EEEEEENS_6half_tEfNS_4arch4Sm90ELb0ELb1ELb0ELb1ELb0ELb1ELb0ELb0ELi2ELi1ELi2ELi1ELb1EEENS1_24CollectiveEpilogueBwdGQAISD_fSG_Li256ELb1ELb0EEENS1_19SingleTileSchedulerILb1ELb0ELb0ELi128EEEEEEEEEvNT_6ParamsE:
        /* <DEDUP_REMOVED lines=24> */
.L_x_5106:
[----:B------:R-:W-:Y:S05]  /*0180*/  BSYNC B0 ;  /* 0x0000000000007941 */ /* 0x000fea0003800000 */
.L_x_5105:
        /* <DEDUP_REMOVED lines=37> */
.L_x_5107:
        /* <DEDUP_REMOVED lines=22> */
.L_x_5108:
[----:B------:R-:W-:Y:S01]  /*0540*/  PLOP3.LUT P0, PT, PT, PT, UP0, 0x80, 0x0 ;  /* 0x000000000000781c */ /* 0x000fe20003f0f008 */
[----:B------:R-:W-:Y:S01]  /*0550*/  NOP ;  /* 0x0000000000007918 */ /* 0x000fe20000000000 */
[----:B------:R-:W-:Y:S01]  /*0560*/  ULDC.64 UR46, c[0x0][0x208] ;  /* 0x00008200002e7ab9 */ /* 0x000fe20000000a00 */
[----:B------:R-:W-:Y:S01]  /*0570*/  BSSY B6, `(.L_x_5109) ;  /* 0x00008f4000067945 */ /* 0x000fe20003800000 */
[----:B-12-4-:R-:W-:Y:S09]  /*0580*/  BAR.SYNC.DEFER_BLOCKING 0x0 ;  /* 0x0000000000007b1d */ /* 0x016ff20000010000 */
[----:B------:R-:W-:Y:S05]  /*0590*/  @!P0 BRA `(.L_x_5110) ;  /* 0x0000004c00a08947 */ /* 0x000fea0003800000 */
.L_x_5111:
        /* <DEDUP_REMOVED lines=22> */
.L_x_5112:
        /* <DEDUP_REMOVED lines=14> */
.L_x_5114:
[----:B------:R-:W-:-:S05]  /*07e0*/  ULDC UR4, c[0x0][0x8c4] ;  /* 0x0002310000047ab9 */ /* 0x000fca0000000800 */
.L_x_5113:
        /* <DEDUP_REMOVED lines=19> */
.L_x_5116:
        /* <DEDUP_REMOVED lines=14> */
.L_x_5117:
        /* <DEDUP_REMOVED lines=11> */
.L_x_5118:
        /* <DEDUP_REMOVED lines=13> */
.L_x_5119:
        /* <DEDUP_REMOVED lines=66> */
.L_x_5120:
        /* <DEDUP_REMOVED lines=28> */
.L_x_5123:
        /* <DEDUP_REMOVED lines=15> */
.L_x_5122:
        /* <DEDUP_REMOVED lines=22> */
.L_x_5125:
        /* <DEDUP_REMOVED lines=15> */
.L_x_5124:
[----:B------:R-:W-:Y:S01]  /*14a0*/  SHF.R.S32.HI R25, RZ, 0x1f, R22 ;  /* 0x0000001fff197819 */ /* 0x000fe20000011416 */
[----:B------:R-:W-:-:S03]  /*14b0*/  UMOV UR4, 0xffffffff ;  /* 0xffffffff00047882 */ /* 0x000fc60000000000 */
[----:B------:R-:W-:-:S04]  /*14c0*/  LEA.HI R0, R25, R22, RZ, 0x7 ;  /* 0x0000001619007211 */ /* 0x000fc800078f38ff */
[----:B------:R-:W-:Y:S01]  /*14d0*/  SHF.R.S32.HI R16, RZ, 0x7, R0 ;  /* 0x00000007ff107819 */ /* 0x000fe20000011400 */
[----:B------:R-:W-:Y:S06]  /*14e0*/  BRA.DIV UR4, `(.L_x_5126) ;  /* 0x0000007e04f87947 */ /* 0x000fec000b800000 */
[----:B------:R1:W2:Y:S02]  /*14f0*/  SHFL.IDX PT, R14, R16, RZ, 0x1f ;  /* 0x00001fff100e7589 */ /* 0x0002a400000e0000 */
.L_x_5210:
        /* <DEDUP_REMOVED lines=15> */
.L_x_5127:
        /* <DEDUP_REMOVED lines=19> */
.L_x_5129:
        /* <DEDUP_REMOVED lines=122> */
.L_x_5140:
[----:B------:R-:W-:-:S06]  /*1ec0*/  UISETP.NE.AND UP0, UPT, UR9, 0x3, UPT ;  /* 0x000000030900788c */ /* 0x000fcc000bf05270 */
[----:B------:R-:W-:-:S13]  /*1ed0*/  PLOP3.LUT P6, PT, PT, PT, UP0, 0x80, 0x0 ;  /* 0x000000000000781c */ /* 0x000fda0003fcf008 */
[----:B-1----:R-:W-:Y:S05]  /*1ee0*/  @!P6 BRA `(.L_x_5130) ;  /* 0x000000000004e947 */ /* 0x002fea0003800000 */
[----:B------:R-:W-:Y:S01]  /*1ef0*/  BPT.TRAP 0x1 ;  /* 0x000000040000795c */ /* 0x000fe20000300000 */
.L_x_5130:
[----:B------:R-:W-:Y:S01]  /*1f00*/  R2UR UR7, R18 ;  /* 0x00000000120772ca */ /* 0x000fe200000e0000 */
[----:B------:R-:W-:-:S05]  /*1f10*/  IMAD.U32 R16, RZ, RZ, UR4 ;  /* 0x00000004ff107e24 */ /* 0x000fca000f8e00ff */
[----:B------:R-:W-:-:S07]  /*1f20*/  SHF.L.U32 R16, R16, 0x1f, RZ ;  /* 0x0000001f10107819 */ /* 0x000fce00000006ff */
[----:B------:R-:W-:-:S09]  /*1f30*/  ULEA UR7, UR5, UR7, 0x3 ;  /* 0x0000000705077291 */ /* 0x000fd2000f8e183f */
[----:B------:R1:W2:Y:S01]  /*1f40*/  SYNCS.PHASECHK.TRANS64.TRYWAIT P0, [UR7+0x26810], R16 ;  /* 0x02681010ff0075a7 */ /* 0x0002a20008000147 */
[----:B------:R-:W-:Y:S05]  /*1f50*/  @!P6 BRA `(.L_x_5131) ;  /* 0x000000000004e947 */ /* 0x000fea0003800000 */
[----:B------:R-:W-:Y:S01]  /*1f60*/  BPT.TRAP 0x1 ;  /* 0x000000040000795c */ /* 0x000fe20000300000 */
.L_x_5131:
[----:B--2---:R-:W-:Y:S05]  /*1f70*/  @P0 BRA `(.L_x_5132) ;  /* 0x0000000000080947 */ /* 0x004fea0003800000 */
[----:B------:R-:W2:Y:S02]  /*1f80*/  SYNCS.PHASECHK.TRANS64.TRYWAIT P0, [UR7+0x26810], R16 ;  /* 0x02681010ff0075a7 */ /* 0x000ea40008000147 */
[----:B--2---:R-:W-:Y:S05]  /*1f90*/  @!P0 BRA `(.L_x_5133) ;  /* 0x0000007400808947 */ /* 0x004fea0003800000 */
.L_x_5132:
        /* <DEDUP_REMOVED lines=66> */
.L_x_5134:
[----:B------:R1:W1:Y:S01]  /*23c0*/  SYNCS.PHASECHK.TRANS64.TRYWAIT P0, [UR7+0x26830], R16 ;  /* 0x02683010ff0075a7 */ /* 0x0002620008000147 */
[----:B------:R-:W-:Y:S05]  /*23d0*/  @!P6 BRA `(.L_x_5135) ;  /* 0x000000000004e947 */ /* 0x000fea0003800000 */
[----:B------:R-:W-:Y:S01]  /*23e0*/  BPT.TRAP 0x1 ;  /* 0x000000040000795c */ /* 0x000fe20000300000 */
.L_x_5135:
[----:B-1----:R-:W-:Y:S05]  /*23f0*/  @P0 BRA `(.L_x_5136) ;  /* 0x0000000000080947 */ /* 0x002fea0003800000 */
[----:B------:R-:W1:Y:S02]  /*2400*/  SYNCS.PHASECHK.TRANS64.TRYWAIT P0, [UR7+0x26830], R16 ;  /* 0x02683010ff0075a7 */ /* 0x000e640008000147 */
[----:B-1----:R-:W-:Y:S05]  /*2410*/  @!P0 BRA `(.L_x_5137) ;  /* 0x0000007000788947 */ /* 0x002fea0003800000 */
.L_x_5136:
        /* <DEDUP_REMOVED lines=16> */
[----:B-1----:R-:W-:Y:S01]  /*2520*/  IMAD.IADD R217, R212, 0x1, -R218 ;  /* 0x00000001d4d97824 */ /* 0x002fe200078e0ada */
[--C-:B------:R-:W-:Y:S02]  /*2530*/  IADD3 R216, RZ, -R218, -R213.reuse ;  /* 0x800000daffd87210 */ /* 0x100fe40007ffe8d5 */
[----:B------:R-:W-:Y:S01]  /*2540*/  UIMAD UR11, UR5, 0x300, UR11 ;  /* 0x00000300050b78a4 */ /* 0x000fe2000f8e020b */
[----:B------:R-:W-:Y:S01]  /*2550*/  IADD3 R213, -R218, 0x8, -R213 ;  /* 0x00000008dad57810 */ /* 0x000fe20007ffe9d5 */
        /* <DEDUP_REMOVED lines=50> */
[----:B------:R-:W-:Y:S01]  /*2880*/  MUFU.EX2 R16, R16 ;  /* 0x0000001000107308 */ /* 0x000fe20000000800 */
        /* <DEDUP_REMOVED lines=9> */
[----:B------:R-:W-:Y:S02]  /*2920*/  IADD3 R156, R212, 0x8, -R218 ;  /* 0x00000008d49c7810 */ /* 0x000fe40007ffe8da */
[----:B------:R-:W-:Y:S01]  /*2930*/  ISETP.GT.OR P0, PT, R216, 0x29, !P1 ;  /* 0x00000029d800780c */ /* 0x000fe20004f04670 */
[----:B------:R-:W-:Y:S01]  /*2940*/  FFMA.FTZ R168, R157, UR6, -R6 ;  /* 0x000000069da87c23 */ /* 0x000fe20008010806 */
[----:B------:R-:W-:Y:S01]  /*2950*/  ISETP.GE.AND P1, PT, R217, 0x30, PT ;  /* 0x00000030d900780c */ /* 0x000fe20003f26270 */
[----:B------:R-:W-:Y:S01]  /*2960*/  MUFU.EX2 R160, R160 ;  /* 0x000000a000a07308 */ /* 0x000fe20000000800 */
[----:B------:R-:W-:Y:S02]  /*2970*/  SEL R156, R156, 0x40, !P2 ;  /* 0x000000409c9c7807 */ /* 0x000fe40005000000 */
[----:B------:R-:W-:Y:S01]  /*2980*/  FSEL R172, R173, -INF , !P0 ;  /* 0xff800000adac7808 */ /* 0x000fe20004000000 */
[----:B------:R-:W-:Y:S02]  /*2990*/  WARPGROUP.DEPBAR.LE gsb0, 0x0 ;  /* 0x00008000000079c5 */ /* 0x000fe40000010000 */
[----:B------:R-:W-:Y:S01]  /*29a0*/  WARPGROUP.ARRIVE ;  /* 0x00000000000079c5 */ /* 0x000fe20000000000 */
[----:B------:R-:W-:Y:S01]  /*29b0*/  ISETP.GT.OR P0, PT, R216, 0x30, !P1 ;  /* 0x00000030d800780c */ /* 0x000fe20004f04670 */
[----:B------:R-:W-:Y:S01]  /*29c0*/  FFMA.FTZ R173, R172, UR6, -R7 ;  /* 0x00000006acad7c23 */ /* 0x000fe20008010807 */
[----:B------:R-:W-:Y:S01]  /*29d0*/  SEL R212, R213, 0x40, P3 ;  /* 0x00000040d5d47807 */ /* 0x000fe20001800000 */
[----:B------:R-:W-:Y:S01]  /*29e0*/  MUFU.EX2 R168, R168 ;  /* 0x000000a800a87308 */ /* 0x000fe20000000800 */
        /* <DEDUP_REMOVED lines=9> */
[----:B------:R-:W-:Y:S01]  /*2a80*/  MUFU.EX2 R173, R173 ;  /* 0x000000ad00ad7308 */ /* 0x000fe20000000800 */
[----:B------:R-:W-:Y:S02]  /*2a90*/  ISETP.GT.OR P0, PT, R212, 0x1, !P1 ;  /* 0x00000001d400780c */ /* 0x000fe40004f04670 */
[----:B------:R-:W-:Y:S01]  /*2aa0*/  ISETP.GE.AND P1, PT, R156, 0x8, PT ;  /* 0x000000089c00780c */ /* 0x000fe20003f26270 */
[----:B------:R-:W-:Y:S01]  /*2ab0*/  FFMA.FTZ R157, R157, UR6, -R20 ;  /* 0x000000069d9d7c23 */ /* 0x000fe20008010814 */
[----:B------:R-:W-:Y:S02]  /*2ac0*/  FSEL R20, R155, -INF , !P0 ;  /* 0xff8000009b147808 */ /* 0x000fe40004000000 */
[----:B------:R-:W-:Y:S01]  /*2ad0*/  ISETP.GT.OR P0, PT, R212, 0x8, !P1 ;  /* 0x00000008d400780c */ /* 0x000fe20004f04670 */
[----:B------:R1:W-:Y:S01]  /*2ae0*/  MUFU.EX2 R176, R157 ;  /* 0x0000009d00b07308 */ /* 0x0003e20000000800 */
[----:B------:R-:W-:Y:S01]  /*2af0*/  ISETP.GE.AND P1, PT, R156, 0x9, PT ;  /* 0x000000099c00780c */ /* 0x000fe20003f26270 */
[----:B------:R-:W-:Y:S01]  /*2b00*/  FFMA.FTZ R213, R20, UR6, -R21 ;  /* 0x0000000614d57c23 */ /* 0x000fe20008010815 */
[----:B------:R-:W-:-:S02]  /*2b10*/  FSEL R21, R158, -INF , !P0 ;  /* 0xff8000009e157808 */ /* 0x000fc40004000000 */
[----:B------:R-:W-:Y:S02]  /*2b20*/  ISETP.GT.OR P0, PT, R212, 0x9, !P1 ;  /* 0x00000009d400780c */ /* 0x000fe40004f04670 */
[C---:B------:R-:W-:Y:S01]  /*2b30*/  ISETP.GE.AND P3, PT, R156.reuse, 0x11, PT ;  /* 0x000000119c00780c */ /* 0x040fe20003f66270 */
[----:B------:R-:W-:Y:S01]  /*2b40*/  FFMA.FTZ R210, R21, UR6, -R210 ;  /* 0x0000000615d27c23 */ /* 0x000fe200080108d2 */
[----:B------:R-:W-:Y:S01]  /*2b50*/  ISETP.GE.AND P2, PT, R156, 0x10, PT ;  /* 0x000000109c00780c */ /* 0x000fe20003f46270 */
[----:B------:R-:W-:Y:S01]  /*2b60*/  MUFU.EX2 R213, R213 ;  /* 0x000000d500d57308 */ /* 0x000fe20000000800 */
[----:B------:R-:W-:Y:S02]  /*2b70*/  FSEL R20, R159, -INF , !P0 ;  /* 0xff8000009f147808 */ /* 0x000fe40004000000 */
[C---:B------:R-:W-:Y:S02]  /*2b80*/  ISETP.GT.OR P0, PT, R212.reuse, 0x11, !P3 ;  /* 0x00000011d400780c */ /* 0x040fe40005f04670 */
[----:B------:R-:W-:Y:S01]  /*2b90*/  ISETP.GT.OR P1, PT, R212, 0x10, !P2 ;  /* 0x00000010d400780c */ /* 0x000fe20005724670 */
[----:B------:R-:W-:Y:S01]  /*2ba0*/  FFMA.FTZ R211, R20, UR6, -R211 ;  /* 0x0000000614d37c23 */ /* 0x000fe200080108d3 */
[----:B------:R-:W-:Y:S01]  /*2bb0*/  ISETP.GE.AND P2, PT, R156, 0x19, PT ;  /* 0x000000199c00780c */ /* 0x000fe20003f46270 */
[----:B------:R-:W-:Y:S01]  /*2bc0*/  MUFU.EX2 R210, R210 ;  /* 0x000000d200d27308 */ /* 0x000fe20000000800 */
[----:B------:R-:W-:-:S02]  /*2bd0*/  FSEL R20, R163, -INF , !P0 ;  /* 0xff800000a3147808 */ /* 0x000fc40004000000 */
[----:B------:R-:W-:Y:S02]  /*2be0*/  ISETP.GE.AND P3, PT, R156, 0x20, PT ;  /* 0x000000209c00780c */ /* 0x000fe40003f66270 */
[----:B------:R-:W-:Y:S01]  /*2bf0*/  ISETP.GT.OR P2, PT, R212, 0x19, !P2 ;  /* 0x00000019d400780c */ /* 0x000fe20005744670 */
[----:B------:R-:W-:Y:S01]  /*2c00*/  FFMA.FTZ R209, R20, UR6, -R209 ;  /* 0x0000000614d17c23 */ /* 0x000fe200080108d1 */
[----:B------:R-:W-:Y:S01]  /*2c10*/  ISETP.GE.AND P0, PT, R156, 0x18, PT ;  /* 0x000000189c00780c */ /* 0x000fe20003f06270 */
[----:B------:R3:W-:Y:S01]  /*2c20*/  MUFU.EX2 R163, R211 ;  /* 0x000000d300a37308 */ /* 0x0007e20000000800 */
[----:B------:R-:W-:Y:S02]  /*2c30*/  FSEL R21, R162, -INF , !P1 ;  /* 0xff800000a2157808 */ /* 0x000fe40004800000 */
[C---:B------:R-:W-:Y:S02]  /*2c40*/  ISETP.GT.OR P3, PT, R212.reuse, 0x20, !P3 ;  /* 0x00000020d400780c */ /* 0x040fe40005f64670 */
[----:B------:R-:W-:Y:S01]  /*2c50*/  ISETP.GE.AND P1, PT, R217, 0x31, PT ;  /* 0x00000031d900780c */ /* 0x000fe20003f26270 */
[----:B------:R-:W-:Y:S01]  /*2c60*/  FFMA.FTZ R162, R21, UR6, -R208 ;  /* 0x0000000615a27c23 */ /* 0x000fe200080108d0 */
[----:B------:R-:W-:Y:S01]  /*2c70*/  FSEL R20, R167, -INF , !P2 ;  /* 0xff800000a7147808 */ /* 0x000fe20005000000 */
[----:B------:R-:W-:Y:S01]  /*2c80*/  MUFU.EX2 R165, R165 ;  /* 0x000000a500a57308 */ /* 0x000fe20000000800 */
[----:B------:R-:W-:-:S02]  /*2c90*/  ISETP.GT.OR P0, PT, R212, 0x18, !P0 ;  /* 0x00000018d400780c */ /* 0x000fc40004704670 */
[----:B------:R-:W-:Y:S01]  /*2ca0*/  ISETP.GE.AND P2, PT, R156, 0x21, PT ;  /* 0x000000219c00780c */ /* 0x000fe20003f46270 */
[----:B-1----:R-:W-:Y:S01]  /*2cb0*/  FFMA.FTZ R157, R20, UR6, -R15 ;  /* 0x00000006149d7c23 */ /* 0x002fe2000801080f */
[----:B------:R-:W-:Y:S02]  /*2cc0*/  FSEL R155, R170, -INF , !P3 ;  /* 0xff800000aa9b7808 */ /* 0x000fe40005800000 */
[----:B------:R-:W-:Y:S01]  /*2cd0*/  ISETP.GT.OR P3, PT, R216, 0x31, !P1 ;  /* 0x00000031d800780c */ /* 0x000fe20004f64670 */
[----:B------:R1:W-:Y:S01]  /*2ce0*/  MUFU.EX2 R167, R209 ;  /* 0x000000d100a77308 */ /* 0x0003e20000000800 */
[C---:B------:R-:W-:Y:S01]  /*2cf0*/  ISETP.GE.AND P1, PT, R156.reuse, 0x28, PT ;  /* 0x000000289c00780c */ /* 0x040fe20003f26270 */
[----:B------:R-:W-:Y:S01]  /*2d00*/  FFMA.FTZ R170, R155, UR6, -R8 ;  /* 0x000000069baa7c23 */ /* 0x000fe20008010808 */
[----:B------:R-:W-:Y:S02]  /*2d10*/  ISETP.GE.AND P5, PT, R156, 0x29, PT ;  /* 0x000000299c00780c */ /* 0x000fe40003fa6270 */
[----:B------:R-:W-:-:S02]  /*2d20*/  FSEL R21, R166, -INF , !P0 ;  /* 0xff800000a6157808 */ /* 0x000fc40004000000 */
[C---:B------:R-:W-:Y:S01]  /*2d30*/  ISETP.GT.OR P2, PT, R212.reuse, 0x21, !P2 ;  /* 0x00000021d400780c */ /* 0x040fe20005744670 */
[----:B------:R-:W4:Y:S01]  /*2d40*/  MUFU.EX2 R170, R170 ;  /* 0x000000aa00aa7308 */ /* 0x000f220000000800 */
[C---:B------:R-:W-:Y:S01]  /*2d50*/  ISETP.GT.OR P1, PT, R212.reuse, 0x28, !P1 ;  /* 0x00000028d400780c */ /* 0x040fe20004f24670 */
[----:B------:R-:W-:Y:S01]  /*2d60*/  FFMA.FTZ R166, R21, UR6, -R14 ;  /* 0x0000000615a67c23 */ /* 0x000fe2000801080e */
[----:B------:R-:W-:Y:S02]  /*2d70*/  ISETP.GT.OR P5, PT, R212, 0x29, !P5 ;  /* 0x00000029d400780c */ /* 0x000fe40006fa4670 */
[----:B------:R-:W-:Y:S02]  /*2d80*/  FSEL R8, R171, -INF , !P2 ;  /* 0xff800000ab087808 */ /* 0x000fe40005000000 */
[----:B------:R-:W-:Y:S01]  /*2d90*/  FSEL R218, R177, -INF , !P3 ;  /* 0xff800000b1da7808 */ /* 0x000fe20005800000 */
[----:B------:R-:W-:Y:S01]  /*2da0*/  MUFU.EX2 R162, R162 ;  /* 0x000000a200a27308 */ /* 0x000fe20000000800 */
[----:B------:R-:W-:Y:S01]  /*2db0*/  FSEL R159, R174, -INF , !P1 ;  /* 0xff800000ae9f7808 */ /* 0x000fe20004800000 */
[----:B------:R-:W-:Y:S01]  /*2dc0*/  FFMA.FTZ R171, R8, UR6, -R9 ;  /* 0x0000000608ab7c23 */ /* 0x000fe20008010809 */
[----:B------:R-:W-:-:S02]  /*2dd0*/  WARPGROUP.DEPBAR.LE gsb0, 0x0 ;  /* 0x00008000000079c5 */ /* 0x000fc40000010000 */
[----:B------:R-:W-:Y:S01]  /*2de0*/  WARPGROUP.ARRIVE ;  /* 0x00000000000079c5 */ /* 0x000fe20000000000 */
[----:B------:R-:W-:Y:S01]  /*2df0*/  FSEL R158, R175, -INF , !P5 ;  /* 0xff800000af9e7808 */ /* 0x000fe20006800000 */
[----:B------:R-:W-:Y:S01]  /*2e00*/  FFMA.FTZ R208, R159, UR6, -R6 ;  /* 0x000000069fd07c23 */ /* 0x000fe20008010806 */
[----:B------:R-:W-:Y:S01]  /*2e10*/  ISETP.GE.AND P0, PT, R217, 0x39, PT ;  /* 0x00000039d900780c */ /* 0x000fe20003f06270 */
[----:B------:R5:W-:Y:S01]  /*2e20*/  MUFU.EX2 R177, R157 ;  /* 0x0000009d00b17308 */ /* 0x000be20000000800 */
[C---:B------:R-:W-:Y:S01]  /*2e30*/  ISETP.GE.AND P3, PT, R156.reuse, 0x30, PT ;  /* 0x000000309c00780c */ /* 0x040fe20003f66270 */
[----:B------:R-:W-:Y:S01]  /*2e40*/  HGMMA.64x64x16.F32 R120, R188, gdesc[UR12], R120, gsb0 ;  /* 0x00e0000cbc787df0 */ /* 0x000fe20008000878 */
[----:B------:R-:W-:Y:S01]  /*2e50*/  UIADD3 UR14, UR11, 0x102, URZ ;  /* 0x000001020b0e7890 */ /* 0x000fe2000fffe03f */
[C---:B------:R-:W-:Y:S01]  /*2e60*/  ISETP.GE.AND P2, PT, R156.reuse, 0x31, PT ;  /* 0x000000319c00780c */ /* 0x040fe20003f46270 */
[----:B------:R-:W-:Y:S01]  /*2e70*/  UMOV UR15, 0x80000020 ;  /* 0x80000020000f7882 */ /* 0x000fe20000000000 */
[----:B------:R-:W-:Y:S01]  /*2e80*/  ISETP.GE.AND P1, PT, R156, 0x38, PT ;  /* 0x000000389c00780c */ /* 0x000fe20003f26270 */
[----:B------:R-:W-:Y:S01]  /*2e90*/  FFMA.FTZ R218, R218, UR6, -R13 ;  /* 0x00000006dada7c23 */ /* 0x000fe2000801080d */
[----:B------:R-:W-:Y:S01]  /*2ea0*/  ISETP.GE.AND P5, PT, R156, 0x39, PT ;  /* 0x000000399c00780c */ /* 0x000fe20003fa6270 */
[----:B------:R-:W2:Y:S01]  /*2eb0*/  MUFU.EX2 R171, R171 ;  /* 0x000000ab00ab7308 */ /* 0x000ea20000000800 */
[----:B------:R-:W-:-:S02]  /*2ec0*/  ISETP.GT.OR P4, PT, R216, 0x38, !P4 ;  /* 0x00000038d800780c */ /* 0x000fc40006784670 */
[----:B------:R-:W-:Y:S01]  /*2ed0*/  ISETP.GT.OR P0, PT, R216, 0x39, !P0 ;  /* 0x00000039d800780c */ /* 0x000fe20004704670 */
[----:B------:R-:W-:Y:S01]  /*2ee0*/  FFMA.FTZ R216, R158, UR6, -R7 ;  /* 0x000000069ed87c23 */ /* 0x000fe20008010807 */
[C---:B------:R-:W-:Y:S02]  /*2ef0*/  ISETP.GT.OR P3, PT, R212.reuse, 0x30, !P3 ;  /* 0x00000030d400780c */ /* 0x040fe40005f64670 */
[C---:B------:R-:W-:Y:S01]  /*2f00*/  ISETP.GT.OR P2, PT, R212.reuse, 0x31, !P2 ;  /* 0x00000031d400780c */ /* 0x040fe20005744670 */
[----:B------:R-:W2:Y:S01]  /*2f10*/  MUFU.EX2 R166, R166 ;  /* 0x000000a600a67308 */ /* 0x000ea20000000800 */
[C---:B------:R-:W-:Y:S02]  /*2f20*/  ISETP.GT.OR P1, PT, R212.reuse, 0x38, !P1 ;  /* 0x00000038d400780c */ /* 0x040fe40004f24670 */
[----:B------:R-:W-:Y:S02]  /*2f30*/  ISETP.GT.OR P5, PT, R212, 0x39, !P5 ;  /* 0x00000039d400780c */ /* 0x000fe40006fa4670 */
[----:B------:R-:W-:-:S02]  /*2f40*/  FSEL R212, R181, -INF , !P0 ;  /* 0xff800000b5d47808 */ /* 0x000fc40004000000 */
[----:B------:R-:W-:Y:S01]  /*2f50*/  FSEL R181, R178, -INF , !P3 ;  /* 0xff800000b2b57808 */ /* 0x000fe20005800000 */
[----:B------:R-:W2:Y:S01]  /*2f60*/  MUFU.EX2 R164, R164 ;  /* 0x000000a400a47308 */ /* 0x000ea20000000800 */
[----:B------:R-:W-:Y:S02]  /*2f70*/  FSEL R178, R179, -INF , !P2 ;  /* 0xff800000b3b27808 */ /* 0x000fe40005000000 */
[----:B---3--:R-:W-:Y:S01]  /*2f80*/  FSEL R211, R182, -INF , !P1 ;  /* 0xff800000b6d37808 */ /* 0x008fe20004800000 */
[----:B------:R-:W-:Y:S01]  /*2f90*/  FFMA.FTZ R217, R181, UR6, -R12 ;  /* 0x00000006b5d97c23 */ /* 0x000fe2000801080c */
[----:B-1----:R-:W-:Y:S01]  /*2fa0*/  FSEL R209, R180, -INF , !P4 ;  /* 0xff800000b4d17808 */ /* 0x002fe20006000000 */
[----:B------:R-:W-:Y:S01]  /*2fb0*/  FFMA.FTZ R219, R178, UR6, -R13 ;  /* 0x00000006b2db7c23 */ /* 0x000fe2000801080d */
[----:B------:R-:W-:Y:S01]  /*2fc0*/  FSEL R182, R183, -INF , !P5 ;  /* 0xff800000b7b67808 */ /* 0x000fe20006800000 */
[--C-:B------:R-:W-:Y:S01]  /*2fd0*/  FFMA.FTZ R178, R211, UR6, -R10.reuse ;  /* 0x00000006d3b27c23 */ /* 0x100fe2000801080a */
[--C-:B------:R-:W-:Y:S01]  /*2fe0*/  FFMA.FTZ R13, R212, UR6, -R11.reuse ;  /* 0x00000006d40d7c23 */ /* 0x100fe2000801080b */
[----:B------:R-:W-:Y:S01]  /*2ff0*/  FFMA.FTZ R180, R209, UR6, -R10 ;  /* 0x00000006d1b47c23 */ /* 0x000fe2000801080a */
[----:B------:R-:W1:Y:S01]  /*3000*/  MUFU.EX2 R169, R169 ;  /* 0x000000a900a97308 */ /* 0x000e620000000800 */
[----:B------:R-:W-:-:S07]  /*3010*/  FFMA.FTZ R12, R182, UR6, -R11 ;  /* 0x00000006b60c7c23 */ /* 0x000fce000801080b */
[----:B------:R-:W3:Y:S08]  /*3020*/  MUFU.EX2 R208, R208 ;  /* 0x000000d000d07308 */ /* 0x000ef00000000800 */
[----:B------:R-:W3:Y:S08]  /*3030*/  MUFU.EX2 R179, R216 ;  /* 0x000000d800b37308 */ /* 0x000ef00000000800 */
[----:B------:R-:W3:Y:S08]  /*3040*/  MUFU.EX2 R172, R172 ;  /* 0x000000ac00ac7308 */ /* 0x000ef00000000800 */
[----:B------:R-:W-:Y:S08]  /*3050*/  MUFU.EX2 R10, R217 ;  /* 0x000000d9000a7308 */ /* 0x000ff00000000800 */
[----:B------:R-:W3:Y:S01]  /*3060*/  MUFU.EX2 R11, R218 ;  /* 0x000000da000b7308 */ /* 0x000ee20000000800 */
[----:B------:R-:W-:-:S02]  /*3070*/  WARPGROUP.DEPBAR.LE gsb0, 0x0 ;  /* 0x00008000000079c5 */ /* 0x000fc40000010000 */
[----:B------:R-:W-:-:S05]  /*3080*/  WARPGROUP.ARRIVE ;  /* 0x00000000000079c5 */ /* 0x000fca0000000000 */
[----:B------:R-:W-:Y:S01]  /*3090*/  MUFU.EX2 R180, R180 ;  /* 0x000000b400b47308 */ /* 0x000fe20000000800 */
[----:B------:R-:W-:Y:S01]  /*30a0*/  HGMMA.64x64x16.F32 R120, R200, gdesc[UR12], R120, gsb0 ;  /* 0x00e0000cc8787df0 */ /* 0x000fe20008000878 */
[----:B------:R-:W-:Y:S01]  /*30b0*/  UIADD3 UR14, UR11, 0x200, URZ ;  /* 0x000002000b0e7890 */ /* 0x000fe2000fffe03f */
[----:B------:R-:W-:-:S05]  /*30c0*/  UMOV UR15, 0x80000020 ;  /* 0x80000020000f7882 */ /* 0x000fca0000000000 */
[----:B------:R-:W-:Y:S01]  /*30d0*/  MUFU.EX2 R178, R178 ;  /* 0x000000b200b27308 */ /* 0x000fe20000000800 */
[----:B------:R-:W-:-:S07]  /*30e0*/  UMOV UR11, 0x80000020 ;  /* 0x80000020000b7882 */ /* 0x000fce0000000000 */
[----:B------:R-:W-:Y:S08]  /*30f0*/  MUFU.EX2 R13, R13 ;  /* 0x0000000d000d7308 */ /* 0x000ff00000000800 */
[----:B------:R-:W-:Y:S01]  /*3100*/  MUFU.EX2 R12, R12 ;  /* 0x0000000c000c7308 */ /* 0x000fe20000000800 */
        /* <DEDUP_REMOVED lines=13> */
[----:B------:R-:W4:Y:S04]  /*31e0*/  LDS.64 R20, [R214+0x1e200] ;  /* 0x01e20000d6147984 */ /* 0x000f280000000a00 */
[----:B------:R-:W2:Y:S04]  /*31f0*/  LDS.64 R14, [R214+0x1e220] ;  /* 0x01e22000d60e7984 */ /* 0x000ea80000000a00 */
[----:B------:R-:W1:Y:S04]  /*3200*/  LDS.64 R154, [R214+0x1e240] ;  /* 0x01e24000d69a7984 */ /* 0x000e680000000a00 */
[----:B-----5:R-:W5:Y:S04]  /*3210*/  LDS.64 R156, [R214+0x1e260] ;  /* 0x01e26000d69c7984 */ /* 0x020f680000000a00 */
[----:B------:R-:W3:Y:S04]  /*3220*/  LDS.64 R8, [R214+0x1e280] ;  /* 0x01e28000d6087984 */ /* 0x000ee80000000a00 */
[----:B------:R-:W3:Y:S04]  /*3230*/  LDS.64 R6, [R214+0x1e2a0] ;  /* 0x01e2a000d6067984 */ /* 0x000ee80000000a00 */
[----:B------:R-:W3:Y:S04]  /*3240*/  LDS.64 R174, [R214+0x1e2e0] ;  /* 0x01e2e000d6ae7984 */ /* 0x000ee80000000a00 */
[----:B------:R-:W3:Y:S01]  /*3250*/  LDS.64 R158, [R214+0x1e2c0] ;  /* 0x01e2c000d69e7984 */ /* 0x000ee20000000a00 */
[--C-:B----4-:R-:W-:Y:S01]  /*3260*/  FADD.FTZ R181, R120, -R20.reuse ;  /* 0x8000001478b57221 */ /* 0x110fe20000010000 */
[----:B------:R-:W-:Y:S01]  /*3270*/  FADD.FTZ R183, R122, -R20 ;  /* 0x800000147ab77221 */ /* 0x000fe20000010000 */
[--C-:B------:R-:W-:Y:S01]  /*3280*/  FADD.FTZ R20, R121, -R21.reuse ;  /* 0x8000001579147221 */ /* 0x100fe20000010000 */
[----:B------:R-:W-:Y:S01]  /*3290*/  FADD.FTZ R120, R123, -R21 ;  /* 0x800000157b787221 */ /* 0x000fe20000010000 */
[--C-:B--2---:R-:W-:Y:S01]  /*32a0*/  FADD.FTZ R21, R124, -R14.reuse ;  /* 0x8000000e7c157221 */ /* 0x104fe20000010000 */
[----:B------:R-:W-:Y:S01]  /*32b0*/  FADD.FTZ R123, R126, -R14 ;  /* 0x8000000e7e7b7221 */ /* 0x000fe20000010000 */
[--C-:B------:R-:W-:Y:S01]  /*32c0*/  FADD.FTZ R14, R125, -R15.reuse ;  /* 0x8000000f7d0e7221 */ /* 0x100fe20000010000 */
[----:B------:R-:W-:Y:S01]  /*32d0*/  FADD.FTZ R124, R127, -R15 ;  /* 0x8000000f7f7c7221 */ /* 0x000fe20000010000 */
[--C-:B-1----:R-:W-:Y:S01]  /*32e0*/  FADD.FTZ R121, R128, -R154.reuse ;  /* 0x8000009a80797221 */ /* 0x102fe20000010000 */
[----:B------:R-:W-:Y:S01]  /*32f0*/  FADD.FTZ R126, R131, -R155 ;  /* 0x8000009b837e7221 */ /* 0x000fe20000010000 */
[----:B------:R-:W1:Y:S01]  /*3300*/  MUFU.EX2 R15, R219 ;  /* 0x000000db000f7308 */ /* 0x000e620000000800 */
[----:B------:R-:W-:Y:S01]  /*3310*/  FADD.FTZ R125, R130, -R154 ;  /* 0x8000009a827d7221 */ /* 0x000fe20000010000 */
[--C-:B-----5:R-:W-:Y:S01]  /*3320*/  FADD.FTZ R128, R133, -R157.reuse ;  /* 0x8000009d85807221 */ /* 0x120fe20000010000 */
[----:B------:R-:W-:Y:S01]  /*3330*/  FADD.FTZ R127, R132, -R156 ;  /* 0x8000009c847f7221 */ /* 0x000fe20000010000 */
[----:B------:R-:W-:Y:S01]  /*3340*/  FADD.FTZ R130, R135, -R157 ;  /* 0x8000009d87827221 */ /* 0x000fe20000010000 */
[----:B------:R-:W-:Y:S01]  /*3350*/  FADD.FTZ R122, R129, -R155 ;  /* 0x8000009b817a7221 */ /* 0x000fe20000010000 */
[--C-:B---3--:R-:W-:Y:S01]  /*3360*/  FADD.FTZ R133, R136, -R8.reuse ;  /* 0x8000000888857221 */ /* 0x108fe20000010000 */
[----:B------:R-:W-:Y:S01]  /*3370*/  FADD.FTZ R131, R138, -R8 ;  /* 0x800000088a837221 */ /* 0x000fe20000010000 */
[--C-:B------:R-:W-:Y:S01]  /*3380*/  FADD.FTZ R8, R139, -R9.reuse ;  /* 0x800000098b087221 */ /* 0x100fe20000010000 */
[----:B------:R-:W-:Y:S01]  /*3390*/  FADD.FTZ R132, R137, -R9 ;  /* 0x8000000989847221 */ /* 0x000fe20000010000 */
[--C-:B------:R-:W-:Y:S01]  /*33a0*/  FADD.FTZ R9, R140, -R6.reuse ;  /* 0x800000068c097221 */ /* 0x100fe20000010000 */
[----:B------:R-:W-:Y:S01]  /*33b0*/  FADD.FTZ R135, R142, -R6 ;  /* 0x800000068e877221 */ /* 0x000fe20000010000 */
[----:B------:R-:W-:Y:S01]  /*33c0*/  FADD.FTZ R6, R141, -R7 ;  /* 0x800000078d067221 */ /* 0x000fe20000010000 */
[----:B------:R-:W-:Y:S01]  /*33d0*/  FMUL.FTZ R131, R170, R131 ;  /* 0x00000083aa837220 */ /* 0x000fe20000410000 */
[----:B------:R-:W-:Y:S01]  /*33e0*/  FMUL.FTZ R8, R171, R8 ;  /* 0x00000008ab087220 */ /* 0x000fe20000410000 */
[----:B------:R-:W-:Y:S01]  /*33f0*/  FADD.FTZ R140, R149, -R175 ;  /* 0x800000af958c7221 */ /* 0x000fe20000010000 */
[----:B------:R-:W-:Y:S01]  /*3400*/  FMUL.FTZ R9, R168, R9 ;  /* 0x00000009a8097220 */ /* 0x000fe20000410000 */
[----:B------:R-:W-:Y:S01]  /*3410*/  FMUL.FTZ R6, R173, R6 ;  /* 0x00000006ad067220 */ /* 0x000fe20000410000 */
[----:B------:R-:W-:Y:S01]  /*3420*/  FADD.FTZ R129, R134, -R156 ;  /* 0x8000009c86817221 */ /* 0x000fe20000010000 */
[----:B------:R-:W-:Y:S01]  /*3430*/  F2FP.F16.F32.PACK_AB R149, R8, R131 ;  /* 0x000000830895723e */ /* 0x000fe200000000ff */
[----:B------:R-:W-:-:S02]  /*3440*/  IMAD.U32 R8, RZ, RZ, UR5 ;  /* 0x00000005ff087e24 */ /* 0x000fc4000f8e00ff */
[----:B------:R-:W-:Y:S01]  /*3450*/  FADD.FTZ R134, R143, -R7 ;  /* 0x800000078f867221 */ /* 0x000fe20000010000 */
        /* <DEDUP_REMOVED lines=257> */
.L_x_5138:
        /* <DEDUP_REMOVED lines=44> */
.L_x_5139:
        /* <DEDUP_REMOVED lines=62> */
.L_x_5121:
[----:B------:R-:W-:Y:S05]  /*4b10*/  @P0 BRA `(.L_x_5115) ;  /* 0x0000004800640947 */ /* 0x000fea0003800000 */
[----:B------:R-:W-:Y:S01]  /*4b20*/  ULDC.64 UR4, c[0x0][0x878] ;  /* 0x00021e0000047ab9 */ /* 0x000fe20000000a00 */
[----:B------:R-:W2:Y:S01]  /*4b30*/  S2R R4, SR_TID.X ;  /* 0x0000000000047919 */ /* 0x000ea20000002100 */
[----:B------:R-:W-:Y:S01]  /*4b40*/  UISETP.NE.U32.AND UP0, UPT, UR4, URZ, UPT ;  /* 0x0000003f0400728c */ /* 0x000fe2000bf05070 */
[----:B------:R-:W3:Y:S08]  /*4b50*/  S2UR UR10, SR_CTAID.Y ;  /* 0x00000000000a79c3 */ /* 0x000ef00000002600 */
        /* <DEDUP_REMOVED lines=9> */
[----:B-1----:R-:W-:Y:S01]  /*4bf0*/  IMAD.U32 R3, RZ, RZ, UR5 ;  /* 0x00000005ff037e24 */ /* 0x002fe2000f8e00ff */
[----:B------:R-:W1:Y:S01]  /*4c00*/  S2UR UR11, SR_CgaCtaId ;  /* 0x00000000000b79c3 */ /* 0x000e620000008800 */
[----:B------:R-:W-:-:S03]  /*4c10*/  ULDC UR5, c[0x0][0x850] ;  /* 0x0002140000057ab9 */ /* 0x000fc60000000800 */
[----:B------:R2:W4:Y:S01]  /*4c20*/  @P0 LDG.E R2, desc[UR46][R2.64] ;  /* 0x0000002e02020981 */ /* 0x000522000c1e1900 */
[----:B------:R-:W-:Y:S01]  /*4c30*/  UISETP.NE.AND UP1, UPT, UR5, 0x1, UPT ;  /* 0x000000010500788c */ /* 0x000fe2000bf25270 */
[----:B------:R-:W-:Y:S01]  /*4c40*/  BSSY B0, `(.L_x_5141) ;  /* 0x0000059000007945 */ /* 0x000fe20003800000 */
[----:B--2---:R-:W-:-:S09]  /*4c50*/  VIADD R3, R4, 0xffffff80 ;  /* 0xffffff8004037836 */ /* 0x004fd20000000000 */
        /* <DEDUP_REMOVED lines=13> */
[----:B---3--:R-:W-:Y:S01]  /*4d30*/  UIMAD.WIDE.U32 UR4, UR10, UR4, URZ ;  /* 0x000000040a0472a5 */ /* 0x008fe2000f8e003f */
[----:B------:R-:W-:Y:S01]  /*4d40*/  IMAD.SHL.U32 R0, R0, 0x4, RZ ;  /* 0x0000000400007824 */ /* 0x000fe200078e00ff */
[----:B------:R-:W-:-:S02]  /*4d50*/  @UP0 ULEA.HI UR7, UR7, UR6, URZ, 0x7 ;  /* 0x0000000607070291 */ /* 0x000fc4000f8f383f */
[----:B------:R-:W-:Y:S02]  /*4d60*/  @UP1 USHF.R.U32.HI UR10, URZ, UR16, UR5 ;  /* 0x000000103f0a1299 */ /* 0x000fe40008011605 */
[----:B------:R-:W-:Y:S02]  /*4d70*/  @UP0 USHF.R.S32.HI UR7, URZ, 0x7, UR7 ;  /* 0x000000073f070899 */ /* 0x000fe40008011407 */
[----:B-1----:R-:W-:Y:S02]  /*4d80*/  ULEA UR4, UR11, UR9, 0x18 ;  /* 0x000000090b047291 */ /* 0x002fe4000f8ec03f */
        /* <DEDUP_REMOVED lines=61> */
.L_x_5143:
[----:B------:R-:W-:Y:S01]  /*5160*/  @P0 ELECT P1, URZ, PT ;  /* 0x00000000003f082f */ /* 0x000fe20003820000 */
[----:B------:R2:W-:-:S12]  /*5170*/  UBLKRED.G.S.ADD.F32.RN [UR6], [UR4], UR5, desc[UR8] ;  /* 0x00000806040073bb */ /* 0x0005d800080a1405 */
[----:B------:R-:W-:Y:S02]  /*5180*/  @P1 PLOP3.LUT P0, PT, P1, PT, PT, 0x8, 0x0 ;  /* 0x000000000000181c */ /* 0x000fe40000f0e170 */
[----:B------:R-:W-:-:S11]  /*5190*/  PLOP3.LUT P1, PT, PT, PT, PT, 0x8, 0x0 ;  /* 0x000000000000781c */ /* 0x000fd60003f2e170 */
[----:B--2---:R-:W-:Y:S05]  /*51a0*/  @P0 BRA.U.ANY `(.L_x_5143) ;  /* 0xfffffffd00ec0947 */ /* 0x004fea000393ffff */
[----:B------:R0:W-:Y:S01]  /*51b0*/  UTMACMDFLUSH ;  /* 0x00000000000079b7 */ /* 0x0001e20000000000 */
[----:B------:R-:W-:-:S04]  /*51c0*/  DEPBAR.LE SB0, 0x0 ;  /* 0x000080000000791a */ /* 0x000fc80000000000 */
.L_x_5142:
[----:B------:R-:W-:Y:S05]  /*51d0*/  BSYNC B0 ;  /* 0x0000000000007941 */ /* 0x000fea0003800000 */
.L_x_5141:
        /* <DEDUP_REMOVED lines=28> */
.L_x_5144:
        /* <DEDUP_REMOVED lines=8> */
.L_x_5110:
        /* <DEDUP_REMOVED lines=21> */
.L_x_5146:
        /* <DEDUP_REMOVED lines=13> */
.L_x_5148:
[----:B------:R-:W-:-:S05]  /*5640*/  ULDC UR4, c[0x0][0x8c4] ;  /* 0x0002310000047ab9 */ /* 0x000fca0000000800 */
.L_x_5147:
        /* <DEDUP_REMOVED lines=44> */
.L_x_5149:
        /* <DEDUP_REMOVED lines=13> */
.L_x_5150:
        /* <DEDUP_REMOVED lines=12> */
.L_x_5151:
        /* <DEDUP_REMOVED lines=22> */
.L_x_5152:
        /* <DEDUP_REMOVED lines=42> */
.L_x_5155:
[----:B------:R-:W-:Y:S05]  /*5ea0*/  BSYNC B0 ;  /* 0x0000000000007941 */ /* 0x000fea0003800000 */
.L_x_5154:
        /* <DEDUP_REMOVED lines=19> */
.L_x_5157:
[----:B------:R-:W-:Y:S05]  /*5fe0*/  BSYNC B0 ;  /* 0x0000000000007941 */ /* 0x000fea0003800000 */
.L_x_5156:
[----:B------:R-:W-:Y:S06]  /*5ff0*/  BAR.ARV 0xa, 0xa0 ;  /* 0x0282800000007b1d */ /* 0x000fec0000002000 */
[----:B------:R-:W-:Y:S04]  /*6000*/  BSSY B0, `(.L_x_5158) ;  /* 0x0000003000007945 */ /* 0x000fe80003800000 */
[----:B------:R-:W-:Y:S05]  /*6010*/  @!P0 BRA `(.L_x_5159) ;  /* 0x0000000000048947 */ /* 0x000fea0003800000 */
[----:B------:R-:W-:-:S04]  /*6020*/  DEPBAR.LE SB0, 0x0 ;  /* 0x000080000000791a */ /* 0x000fc80000000000 */
.L_x_5159:
[----:B------:R-:W-:Y:S05]  /*6030*/  BSYNC B0 ;  /* 0x0000000000007941 */ /* 0x000fea0003800000 */
.L_x_5158:
[----:B------:R-:W-:Y:S06]  /*6040*/  BAR.ARV 0xb, 0xa0 ;  /* 0x02c2800000007b1d */ /* 0x000fec0000002000 */
[----:B------:R-:W-:Y:S01]  /*6050*/  UIADD3 UR18, UR7, 0x1, URZ ;  /* 0x0000000107127890 */ /* 0x000fe2000fffe03f */
[----:B------:R-:W-:Y:S11]  /*6060*/  BRA `(.L_x_5160) ;  /* 0x0000000000047947 */ /* 0x000ff60003800000 */
.L_x_5153:
[----:B------:R-:W-:-:S05]  /*6070*/  UMOV UR18, UR7 ;  /* 0x0000000700127c82 */ /* 0x000fca0008000000 */
.L_x_5160:
        /* <DEDUP_REMOVED lines=22> */
.L_x_5173:
        /* <DEDUP_REMOVED lines=20> */
.L_x_5162:
[----:B------:R-:W-:Y:S05]  /*6320*/  BSYNC B0 ;  /* 0x0000000000007941 */ /* 0x000fea0003800000 */
.L_x_5161:
        /* <DEDUP_REMOVED lines=13> */
.L_x_5164:
[----:B------:R-:W-:Y:S05]  /*6400*/  BSYNC B0 ;  /* 0x0000000000007941 */ /* 0x000fea0003800000 */
.L_x_5163:
[----:B------:R-:W-:Y:S06]  /*6410*/  BAR.ARV 0xa, 0xa0 ;  /* 0x0282800000007b1d */ /* 0x000fec0000002000 */
[----:B------:R-:W-:Y:S04]  /*6420*/  BSSY B0, `(.L_x_5165) ;  /* 0x0000003000007945 */ /* 0x000fe80003800000 */
[----:B------:R-:W-:Y:S05]  /*6430*/  @!P0 BRA `(.L_x_5166) ;  /* 0x0000000000048947 */ /* 0x000fea0003800000 */
[----:B------:R-:W-:-:S04]  /*6440*/  DEPBAR.LE SB0, 0x0 ;  /* 0x000080000000791a */ /* 0x000fc80000000000 */
.L_x_5166:
[----:B------:R-:W-:Y:S05]  /*6450*/  BSYNC B0 ;  /* 0x0000000000007941 */ /* 0x000fea0003800000 */
.L_x_5165:
        /* <DEDUP_REMOVED lines=13> */
.L_x_5168:
[----:B------:R-:W-:Y:S05]  /*6530*/  BSYNC B0 ;  /* 0x0000000000007941 */ /* 0x000fea0003800000 */
.L_x_5167:
        /* <DEDUP_REMOVED lines=13> */
.L_x_5170:
[----:B------:R-:W-:Y:S05]  /*6610*/  BSYNC B0 ;  /* 0x0000000000007941 */ /* 0x000fea0003800000 */
.L_x_5169:
[----:B------:R-:W-:Y:S01]  /*6620*/  UIADD3 UR18, UR18, 0x2, URZ ;  /* 0x0000000212127890 */ /* 0x000fe2000fffe03f */
[----:B------:R-:W-:Y:S06]  /*6630*/  BAR.ARV 0xa, 0xa0 ;  /* 0x0282800000007b1d */ /* 0x000fec0000002000 */
[----:B------:R-:W-:Y:S01]  /*6640*/  UISETP.GE.AND UP0, UPT, UR18, UR12, UPT ;  /* 0x0000000c1200728c */ /* 0x000fe2000bf06270 */
[----:B------:R-:W-:Y:S04]  /*6650*/  BSSY B0, `(.L_x_5171) ;  /* 0x0000003000007945 */ /* 0x000fe80003800000 */
[----:B------:R-:W-:Y:S06]  /*6660*/  @!P0 BRA `(.L_x_5172) ;  /* 0x0000000000048947 */ /* 0x000fec0003800000 */
[----:B------:R-:W-:-:S04]  /*6670*/  DEPBAR.LE SB0, 0x0 ;  /* 0x000080000000791a */ /* 0x000fc80000000000 */
.L_x_5172:
[----:B------:R-:W-:Y:S05]  /*6680*/  BSYNC B0 ;  /* 0x0000000000007941 */ /* 0x000fea0003800000 */
.L_x_5171:
[----:B------:R-:W-:Y:S06]  /*6690*/  BAR.ARV 0xb, 0xa0 ;  /* 0x02c2800000007b1d */ /* 0x000fec0000002000 */
[----:B------:R-:W-:Y:S01]  /*66a0*/  PLOP3.LUT P1, PT, PT, PT, UP0, 0x80, 0x0 ;  /* 0x000000000000781c */ /* 0x000fe20003f2f008 */
[----:B------:R-:W-:Y:S02]  /*66b0*/  UIADD3 UR26, UR26, 0x3000, URZ ;  /* 0x000030001a1a7890 */ /* 0x000fe4000fffe03f */
[----:B------:R-:W-:-:S10]  /*66c0*/  UIADD3 UR6, UR6, 0x3000, URZ ;  /* 0x0000300006067890 */ /* 0x000fd4000fffe03f */
[----:B------:R-:W-:Y:S05]  /*66d0*/  @!P1 BRA `(.L_x_5173) ;  /* 0xfffffff800c09947 */ /* 0x000fea000383ffff */
[----:B------:R-:W-:Y:S05]  /*66e0*/  BRA `(.L_x_5115) ;  /* 0x0000002c00707947 */ /* 0x000fea0003800000 */
.L_x_5145:
        /* <DEDUP_REMOVED lines=14> */
.L_x_5174:
        /* <DEDUP_REMOVED lines=14> */
.L_x_5176:
[----:B------:R-:W-:-:S05]  /*68b0*/  ULDC UR4, c[0x0][0x8c4] ;  /* 0x0002310000047ab9 */ /* 0x000fca0000000800 */
.L_x_5175:
        /* <DEDUP_REMOVED lines=59> */
.L_x_5178:
        /* <DEDUP_REMOVED lines=13> */
.L_x_5179:
        /* <DEDUP_REMOVED lines=8> */
.L_x_5180:
        /* <DEDUP_REMOVED lines=21> */
.L_x_5181:
        /* <DEDUP_REMOVED lines=50> */
.L_x_5211:
        /* <DEDUP_REMOVED lines=15> */
.L_x_5184:
        /* <DEDUP_REMOVED lines=127> */
.L_x_5195:
[----:B-123--:R-:W-:-:S04]  /*7b10*/  SHF.L.U32 R18, R10, 0x1f, RZ ;  /* 0x0000001f0a127819 */ /* 0x00efc800000006ff */
[----:B------:R-:W2:Y:S02]  /*7b20*/  SYNCS.PHASECHK.TRANS64.TRYWAIT P1, [R15+URZ+0x26840], R18 ;  /* 0x026840120f0075a7 */ /* 0x000ea4000802017f */
[----:B--2---:R-:W-:Y:S05]  /*7b30*/  @!P1 BRA `(.L_x_5187) ;  /* 0x0000001800dc9947 */ /* 0x004fea0003800000 */
.L_x_5212:
        /* <DEDUP_REMOVED lines=8> */
.L_x_5188:
        /* <DEDUP_REMOVED lines=44> */
.L_x_5213:
        /* <DEDUP_REMOVED lines=8> */
.L_x_5190:
        /* <DEDUP_REMOVED lines=44> */
.L_x_5214:
        /* <DEDUP_REMOVED lines=8> */
.L_x_5192:
        /* <DEDUP_REMOVED lines=38> */
.L_x_5216:
        /* <DEDUP_REMOVED lines=8> */
.L_x_5194:
        /* <DEDUP_REMOVED lines=44> */
.L_x_5186:
[----:B------:R-:W4:Y:S02]  /*87e0*/  LDL.LU R4, [R1+0x4] ;  /* 0x0000040001047983 */ /* 0x000f240000300800 */
[----:B----4-:R-:W-:Y:S02]  /*87f0*/  ISETP.NE.AND P1, PT, R4, RZ, PT ;  /* 0x000000ff0400720c */ /* 0x010fe40003f25270 */
[----:B------:R4:W5:Y:S11]  /*8800*/  LDL R4, [R1] ;  /* 0x0000000001047983 */ /* 0x0009760000100800 */
[----:B----4-:R-:W-:Y:S05]  /*8810*/  @!P1 BRA `(.L_x_5185) ;  /* 0x0000000400949947 */ /* 0x010fea0003800000 */
[----:B------:R-:W-:-:S04]  /*8820*/  SHF.L.U32 R12, R10, 0x1f, RZ ;  /* 0x0000001f0a0c7819 */ /* 0x000fc800000006ff */
[----:B------:R-:W4:Y:S02]  /*8830*/  SYNCS.PHASECHK.TRANS64.TRYWAIT P1, [R15+URZ+0x26840], R12 ;  /* 0x0268400c0f0075a7 */ /* 0x000f24000802017f */
[----:B----4-:R-:W-:Y:S05]  /*8840*/  @!P1 BRA `(.L_x_5196) ;  /* 0x0000000c00ec9947 */ /* 0x010fea0003800000 */
.L_x_5217:
        /* <DEDUP_REMOVED lines=8> */
.L_x_5197:
        /* <DEDUP_REMOVED lines=41> */
.L_x_5218:
        /* <DEDUP_REMOVED lines=8> */
.L_x_5199:
        /* <DEDUP_REMOVED lines=41> */
.L_x_5185:
[----:B------:R-:W1:Y:S01]  /*8e70*/  S2R R0, SR_TID.X ;  /* 0x0000000000007919 */ /* 0x000e620000002100 */
[----:B------:R-:W-:Y:S01]  /*8e80*/  IMAD R3, R16, 0x8, R15 ;  /* 0x0000000810037824 */ /* 0x000fe200078e020f */
[----:B-1----:R-:W-:Y:S02]  /*8e90*/  LOP3.LUT R2, R0, 0x7f, RZ, 0xc0, !PT ;  /* 0x0000007f00027812 */ /* 0x002fe400078ec0ff */
[----:B------:R-:W-:Y:S02]  /*8ea0*/  SHF.L.U32 R0, R10, 0x1f, RZ ;  /* 0x0000001f0a007819 */ /* 0x000fe400000006ff */
[----:B------:R-:W-:Y:S02]  /*8eb0*/  ISETP.NE.AND P1, PT, R2, RZ, PT ;  /* 0x000000ff0200720c */ /* 0x000fe40003f25270 */
[----:B------:R-:W1:Y:S02]  /*8ec0*/  SYNCS.PHASECHK.TRANS64.TRYWAIT P0, [R3+URZ+0x26840], R0 ;  /* 0x02684000030075a7 */ /* 0x000e64000800017f */
[----:B-1----:R-:W-:Y:S09]  /*8ed0*/  @!P0 BRA `(.L_x_5200) ;  /* 0x0000000800708947 */ /* 0x002ff20003800000 */
.L_x_5219:
[----:B------:R-:W-:Y:S05]  /*8ee0*/  @P1 BRA `(.L_x_5201) ;  /* 0x0000000000181947 */ /* 0x000fea0003800000 */
[----:B------:R-:W1:Y:S01]  /*8ef0*/  S2R R2, SR_TID.X ;  /* 0x0000000000027919 */ /* 0x000e620000002100 */
[----:B------:R-:W-:-:S04]  /*8f00*/  IMAD.MOV.U32 R0, RZ, RZ, 0x3100 ;  /* 0x00003100ff007424 */ /* 0x000fc800078e00ff */
[----:B------:R1:W-:Y:S02]  /*8f10*/  SYNCS.ARRIVE.TRANS64 RZ, [R3+URZ+0x26830], R0 ;  /* 0x0268300003ff79a7 */ /* 0x0003e4000800003f */
[----:B-1----:R-:W-:-:S13]  /*8f20*/  LOP3.LUT P0, RZ, R2, 0x1f, RZ, 0xc0, !PT ;  /* 0x0000001f02ff7812 */ /* 0x002fda000780c0ff */
[----:B------:R-:W-:Y:S05]  /*8f30*/  @!P0 BRA `(.L_x_5201) ;  /* 0x0000000000048947 */ /* 0x000fea0003800000 */
[----:B------:R-:W-:Y:S01]  /*8f40*/  BPT.TRAP 0x1 ;  /* 0x000000040000795c */ /* 0x000fe20000300000 */
.L_x_5201:
        /* <DEDUP_REMOVED lines=48> */
.L_x_5182:
[----:B------:R-:W-:Y:S05]  /*9250*/  BSYNC B0 ;  /* 0x0000000000007941 */ /* 0x000fea0003800000 */
.L_x_5177:
[----:B------:R-:W-:-:S03]  /*9260*/  UMOV UR8, 0xffffffff ;  /* 0xffffffff00087882 */ /* 0x000fc60000000000 */
[----:B------:R-:W-:Y:S05]  /*9270*/  BRA.DIV UR8, `(.L_x_5202) ;  /* 0x00000006089c7947 */ /* 0x000fea000b800000 */
[----:B------:R-:W-:-:S13]  /*9280*/  ELECT P6, URZ, PT ;  /* 0x00000000003f782f */ /* 0x000fda00038c0000 */
.L_x_5222:
[----:B------:R-:W-:Y:S05]  /*9290*/  @!P6 BRA `(.L_x_5115) ;  /* 0x000000000084e947 */ /* 0x000fea0003800000 */
[----:B------:R-:W-:-:S06]  /*92a0*/  ULOP3.LUT UR8, UR38, 0x2, URZ, 0xfc, !UPT ;  /* 0x0000000226087892 */ /* 0x000fcc000f8efc3f */
[----:B------:R-:W-:-:S05]  /*92b0*/  IMAD.U32 R2, RZ, RZ, UR8 ;  /* 0x00000008ff027e24 */ /* 0x000fca000f8e00ff */
[----:B------:R-:W-:-:S13]  /*92c0*/  ISETP.NE.AND P2, PT, R2, 0x3, PT ;  /* 0x000000030200780c */ /* 0x000fda0003f45270 */
[----:B------:R-:W-:Y:S05]  /*92d0*/  @!P2 BRA `(.L_x_5203) ;  /* 0x000000000004a947 */ /* 0x000fea0003800000 */
[----:B---3--:R-:W-:Y:S01]  /*92e0*/  BPT.TRAP 0x1 ;  /* 0x000000040000795c */ /* 0x008fe20000300000 */
.L_x_5203:
        /* <DEDUP_REMOVED lines=15> */
.L_x_5223:
[----:B------:R-:W2:Y:S02]  /*93e0*/  SYNCS.PHASECHK.TRANS64.TRYWAIT P0, [R3+URZ], R2 ;  /* 0x00000002030075a7 */ /* 0x000ea4000800017f */
[----:B--2---:R-:W-:Y:S05]  /*93f0*/  @!P0 BRA `(.L_x_5205) ;  /* 0x0000000400708947 */ /* 0x004fea0003800000 */
.L_x_5224:
[----:B------:R-:W-:Y:S05]  /*9400*/  @!P2 BRA `(.L_x_5206) ;  /* 0x000000000004a947 */ /* 0x000fea0003800000 */
[----:B---3--:R-:W-:Y:S01]  /*9410*/  BPT.TRAP 0x1 ;  /* 0x000000040000795c */ /* 0x008fe20000300000 */
.L_x_5206:
[----:B--2---:R-:W-:-:S04]  /*9420*/  VIADD R3, R8, 0x26840 ;  /* 0x0002684008037836 */ /* 0x004fc80000000000 */
[----:B------:R-:W-:-:S04]  /*9430*/  IMAD R5, R0, 0x8, R3 ;  /* 0x0000000800057824 */ /* 0x000fc800078e0203 */
[----:B------:R-:W2:Y:S02]  /*9440*/  SYNCS.PHASECHK.TRANS64.TRYWAIT P0, [R5+URZ], R4 ;  /* 0x00000004050075a7 */ /* 0x000ea4000800017f */
[----:B--2---:R-:W-:Y:S05]  /*9450*/  @!P0 BRA `(.L_x_5207) ;  /* 0x00000004006c8947 */ /* 0x004fea0003800000 */
.L_x_5225:
[----:B------:R-:W-:-:S07]  /*9460*/  IMAD R3, R6, 0x8, R3 ;  /* 0x0000000806037824 */ /* 0x000fce00078e0203 */
.L_x_5208:
[----:B----4-:R4:W1:Y:S02]  /*9470*/  SYNCS.PHASECHK.TRANS64.TRYWAIT P0, [R3+URZ], R2 ;  /* 0x00000002030075a7 */ /* 0x010864000800017f */
[----:B-1----:R-:W-:Y:S05]  /*9480*/  @!P0 NANOSLEEP.SYNCS 0x989680 ;  /* 0x009896800000895d */ /* 0x002fea0003900000 */
[----:B------:R-:W1:Y:S02]  /*9490*/  @!P0 SYNCS.PHASECHK.TRANS64 P0, [R3+URZ], R2 ;  /* 0x00000002030085a7 */ /* 0x000e64000800007f */
[----:B-1----:R-:W-:Y:S05]  /*94a0*/  @!P0 BRA `(.L_x_5208) ;  /* 0xfffffffc00f08947 */ /* 0x002fea000383ffff */
.L_x_5115:
[----:B---3--:R-:W-:Y:S05]  /*94b0*/  BSYNC B6 ;  /* 0x0000000000067941 */ /* 0x008fea0003800000 */
.L_x_5109:
[----:B------:R-:W-:Y:S05]  /*94c0*/  EXIT ;  /* 0x000000000000794d */ /* 0x000fea0003800000 */
.L_x_5126:
[----:B------:R-:W-:Y:S02]  /*94d0*/  IMAD.MOV.U32 R13, RZ, RZ, R16 ;  /* 0x000000ffff0d7224 */ /* 0x000fe400078e0010 */
[----:B------:R-:W-:Y:S02]  /*94e0*/  IMAD.MOV.U32 R12, RZ, RZ, RZ ;  /* 0x000000ffff0c7224 */ /* 0x000fe400078e00ff */
[----:B------:R-:W-:Y:S02]  /*94f0*/  IMAD.MOV.U32 R11, RZ, RZ, 0x1f ;  /* 0x0000001fff0b7424 */ /* 0x000fe400078e00ff */
[----:B------:R-:W-:-:S07]  /*9500*/  IMAD.MOV.U32 R15, RZ, RZ, -0x1 ;  /* 0xffffffffff0f7424 */ /* 0x000fce00078e00ff */
[----:B------:R-:W-:Y:S05]  /*9510*/  WARPSYNC.COLLECTIVE R15, `(.L_x_5209) ;  /* 0x000000000f087348 */ /* 0x000fea0003c00000 */
[----:B------:R1:W2:Y:S02]  /*9520*/  SHFL.IDX P6, R14, R13, R12, R11 ;  /* 0x0000000c0d0e7389 */ /* 0x0002a400000c000b */
[----:B-12---:R-:W-:Y:S01]  /*9530*/  ENDCOLLECTIVE ;  /* 0x000000000000791b */ /* 0x006fe20003800000 */
.L_x_5209:
[----:B------:R-:W-:Y:S05]  /*9540*/  BRA `(.L_x_5210) ;  /* 0xffffff7c00ec7947 */ /* 0x000fea000383ffff */
.L_x_5128:
[----:B--2---:R2:W3:Y:S02]  /*9550*/  SYNCS.PHASECHK.TRANS64.TRYWAIT P0, [R18+URZ+0x26800], R5 ;  /* 0x02680005120075a7 */ /* 0x0044e4000800017f */
[----:B---3--:R-:W-:Y:S05]  /*9560*/  @!P0 NANOSLEEP.SYNCS 0x989680 ;  /* 0x009896800000895d */ /* 0x008fea0003900000 */
[----:B------:R-:W3:Y:S02]  /*9570*/  @!P0 SYNCS.PHASECHK.TRANS64 P0, [R18+URZ+0x26800], R5 ;  /* 0x02680005120085a7 */ /* 0x000ee4000800007f */
[----:B---3--:R-:W-:Y:S05]  /*9580*/  @!P0 BRA `(.L_x_5128) ;  /* 0xfffffffc00f08947 */ /* 0x008fea000383ffff */
[----:B------:R-:W-:Y:S05]  /*9590*/  BRA `(.L_x_5127) ;  /* 0xffffff8000147947 */ /* 0x000fea000383ffff */
.L_x_5133:
[----:B--2---:R-:W-:-:S04]  /*95a0*/  IMAD.U32 R7, RZ, RZ, UR7 ;  /* 0x00000007ff077e24 */ /* 0x004fc8000f8e00ff */
[----:B------:R2:W3:Y:S03]  /*95b0*/  SYNCS.PHASECHK.TRANS64.TRYWAIT P0, [R7+URZ+0x26810], R16 ;  /* 0x02681010070075a7 */ /* 0x0004e6000800017f */
[----:B---3--:R-:W-:Y:S05]  /*95c0*/  @!P0 NANOSLEEP.SYNCS 0x989680 ;  /* 0x009896800000895d */ /* 0x008fea0003900000 */
[----:B------:R-:W3:Y:S02]  /*95d0*/  @!P0 SYNCS.PHASECHK.TRANS64 P0, [R7+URZ+0x26810], R16 ;  /* 0x02681010070085a7 */ /* 0x000ee4000800007f */
[----:B---3--:R-:W-:Y:S05]  /*95e0*/  @!P0 BRA `(.L_x_5133) ;  /* 0xfffffffc00ec8947 */ /* 0x008fea000383ffff */
[----:B------:R-:W-:Y:S05]  /*95f0*/  BRA `(.L_x_5132) ;  /* 0xffffff8800687947 */ /* 0x000fea000383ffff */
.L_x_5137:
[----:B------:R-:W-:-:S04]  /*9600*/  IMAD.U32 R121, RZ, RZ, UR7 ;  /* 0x00000007ff797e24 */ /* 0x000fc8000f8e00ff */
[----:B------:R1:W1:Y:S03]  /*9610*/  SYNCS.PHASECHK.TRANS64.TRYWAIT P0, [R121+URZ+0x26830], R16 ;  /* 0x02683010790075a7 */ /* 0x000266000800017f */
[----:B-1----:R-:W-:Y:S05]  /*9620*/  @!P0 NANOSLEEP.SYNCS 0x989680 ;  /* 0x009896800000895d */ /* 0x002fea0003900000 */
[----:B------:R-:W1:Y:S02]  /*9630*/  @!P0 SYNCS.PHASECHK.TRANS64 P0, [R121+URZ+0x26830], R16 ;  /* 0x02683010790085a7 */ /* 0x000e64000800007f */
[----:B-1----:R-:W-:Y:S05]  /*9640*/  @!P0 BRA `(.L_x_5137) ;  /* 0xfffffffc00ec8947 */ /* 0x002fea000383ffff */
[----:B------:R-:W-:Y:S05]  /*9650*/  BRA `(.L_x_5136) ;  /* 0xffffff8c00707947 */ /* 0x000fea000383ffff */
.L_x_5183:
[----:B-1----:R1:W2:Y:S02]  /*9660*/  SYNCS.PHASECHK.TRANS64.TRYWAIT P0, [R15+URZ+0x26820], R0 ;  /* 0x026820000f0075a7 */ /* 0x0022a4000800017f */
[----:B--2---:R-:W-:Y:S05]  /*9670*/  @!P0 NANOSLEEP.SYNCS 0x989680 ;  /* 0x009896800000895d */ /* 0x004fea0003900000 */
[----:B------:R-:W2:Y:S02]  /*9680*/  @!P0 SYNCS.PHASECHK.TRANS64 P0, [R15+URZ+0x26820], R0 ;  /* 0x026820000f0085a7 */ /* 0x000ea4000800007f */
[----:B--2---:R-:W-:Y:S05]  /*9690*/  @!P0 BRA `(.L_x_5183) ;  /* 0xfffffffc00f08947 */ /* 0x004fea000383ffff */
[----:B------:R-:W-:Y:S05]  /*96a0*/  BRA `(.L_x_5211) ;  /* 0xffffffd800e07947 */ /* 0x000fea000383ffff */
.L_x_5187:
[----:B--2---:R2:W3:Y:S02]  /*96b0*/  SYNCS.PHASECHK.TRANS64.TRYWAIT P1, [R15+URZ+0x26840], R18 ;  /* 0x026840120f0075a7 */ /* 0x0044e4000802017f */
[----:B---3--:R-:W-:Y:S05]  /*96c0*/  @!P1 NANOSLEEP.SYNCS 0x989680 ;  /* 0x009896800000995d */ /* 0x008fea0003900000 */
[----:B------:R-:W3:Y:S02]  /*96d0*/  @!P1 SYNCS.PHASECHK.TRANS64 P1, [R15+URZ+0x26840], R18 ;  /* 0x026840120f0095a7 */ /* 0x000ee4000802007f */
[----:B---3--:R-:W-:Y:S05]  /*96e0*/  @!P1 BRA `(.L_x_5187) ;  /* 0xfffffffc00f09947 */ /* 0x008fea000383ffff */
[----:B------:R-:W-:Y:S05]  /*96f0*/  BRA `(.L_x_5212) ;  /* 0xffffffe400107947 */ /* 0x000fea000383ffff */
.L_x_5189:
[----:B-1----:R1:W3:Y:S02]  /*9700*/  SYNCS.PHASECHK.TRANS64.TRYWAIT P1, [R15+URZ+0x26828], R18 ;  /* 0x026828120f0075a7 */ /* 0x0022e4000802017f */
[----:B---3--:R-:W-:Y:S05]  /*9710*/  @!P1 NANOSLEEP.SYNCS 0x989680 ;  /* 0x009896800000995d */ /* 0x008fea0003900000 */
[----:B------:R-:W3:Y:S02]  /*9720*/  @!P1 SYNCS.PHASECHK.TRANS64 P1, [R15+URZ+0x26828], R18 ;  /* 0x026828120f0095a7 */ /* 0x000ee4000802007f */
[----:B---3--:R-:W-:Y:S05]  /*9730*/  @!P1 BRA `(.L_x_5189) ;  /* 0xfffffffc00f09947 */ /* 0x008fea000383ffff */
[----:B------:R-:W-:Y:S05]  /*9740*/  BRA `(.L_x_5213) ;  /* 0xffffffe400cc7947 */ /* 0x000fea000383ffff */
.L_x_5191:
[----:B---3--:R3:W4:Y:S02]  /*9750*/  SYNCS.PHASECHK.TRANS64.TRYWAIT P1, [R15+URZ+0x26848], R18 ;  /* 0x026848120f0075a7 */ /* 0x008724000802017f */
[----:B----4-:R-:W-:Y:S05]  /*9760*/  @!P1 NANOSLEEP.SYNCS 0x989680 ;  /* 0x009896800000995d */ /* 0x010fea0003900000 */
[----:B------:R-:W4:Y:S02]  /*9770*/  @!P1 SYNCS.PHASECHK.TRANS64 P1, [R15+URZ+0x26848], R18 ;  /* 0x026848120f0095a7 */ /* 0x000f24000802007f */
[----:B----4-:R-:W-:Y:S05]  /*9780*/  @!P1 BRA `(.L_x_5191) ;  /* 0xfffffffc00f09947 */ /* 0x010fea000383ffff */
[----:B------:R-:W-:Y:S05]  /*9790*/  BRA `(.L_x_5214) ;  /* 0xffffffe800887947 */ /* 0x000fea000383ffff */
.L_x_5193:
[----:B------:R-:W-:-:S07]  /*97a0*/  SHF.L.U32 R4, R10, 0x1f, RZ ;  /* 0x0000001f0a047819 */ /* 0x000fce00000006ff */
.L_x_5215:
[----:B----4-:R4:W1:Y:S02]  /*97b0*/  SYNCS.PHASECHK.TRANS64.TRYWAIT P1, [R15+URZ+0x26820], R4 ;  /* 0x026820040f0075a7 */ /* 0x010864000802017f */
[----:B-1----:R-:W-:Y:S05]  /*97c0*/  @!P1 NANOSLEEP.SYNCS 0x989680 ;  /* 0x009896800000995d */ /* 0x002fea0003900000 */
[----:B------:R-:W1:Y:S02]  /*97d0*/  @!P1 SYNCS.PHASECHK.TRANS64 P1, [R15+URZ+0x26820], R4 ;  /* 0x026820040f0095a7 */ /* 0x000e64000802007f */
[----:B-1----:R-:W-:Y:S05]  /*97e0*/  @!P1 BRA `(.L_x_5215) ;  /* 0xfffffffc00f09947 */ /* 0x002fea000383ffff */
[----:B------:R-:W-:Y:S05]  /*97f0*/  BRA `(.L_x_5216) ;  /* 0xffffffec00287947 */ /* 0x000fea000383ffff */
.L_x_5196:
[----:B----4-:R4:W1:Y:S02]  /*9800*/  SYNCS.PHASECHK.TRANS64.TRYWAIT P1, [R15+URZ+0x26840], R12 ;  /* 0x0268400c0f0075a7 */ /* 0x010864000802017f */
[----:B-1----:R-:W-:Y:S05]  /*9810*/  @!P1 NANOSLEEP.SYNCS 0x989680 ;  /* 0x009896800000995d */ /* 0x002fea0003900000 */
[----:B------:R-:W1:Y:S02]  /*9820*/  @!P1 SYNCS.PHASECHK.TRANS64 P1, [R15+URZ+0x26840], R12 ;  /* 0x0268400c0f0095a7 */ /* 0x000e64000802007f */
[----:B-1----:R-:W-:Y:S05]  /*9830*/  @!P1 BRA `(.L_x_5196) ;  /* 0xfffffffc00f09947 */ /* 0x002fea000383ffff */
[----:B------:R-:W-:Y:S05]  /*9840*/  BRA `(.L_x_5217) ;  /* 0xfffffff000007947 */ /* 0x000fea000383ffff */
.L_x_5198:
[----:B-1----:R1:W2:Y:S02]  /*9850*/  SYNCS.PHASECHK.TRANS64.TRYWAIT P1, [R15+URZ+0x26828], R12 ;  /* 0x0268280c0f0075a7 */ /* 0x0022a4000802017f */
[----:B--2---:R-:W-:Y:S05]  /*9860*/  @!P1 NANOSLEEP.SYNCS 0x989680 ;  /* 0x009896800000995d */ /* 0x004fea0003900000 */
[----:B------:R-:W2:Y:S02]  /*9870*/  @!P1 SYNCS.PHASECHK.TRANS64 P1, [R15+URZ+0x26828], R12 ;  /* 0x0268280c0f0095a7 */ /* 0x000ea4000802007f */
[----:B--2---:R-:W-:Y:S05]  /*9880*/  @!P1 BRA `(.L_x_5198) ;  /* 0xfffffffc00f09947 */ /* 0x004fea000383ffff */
[----:B------:R-:W-:Y:S05]  /*9890*/  BRA `(.L_x_5218) ;  /* 0xfffffff000b07947 */ /* 0x000fea000383ffff */
.L_x_5200:
[----:B------:R1:W1:Y:S02]  /*98a0*/  SYNCS.PHASECHK.TRANS64.TRYWAIT P0, [R3+URZ+0x26840], R0 ;  /* 0x02684000030075a7 */ /* 0x000264000800017f */
[----:B-1----:R-:W-:Y:S05]  /*98b0*/  @!P0 NANOSLEEP.SYNCS 0x989680 ;  /* 0x009896800000895d */ /* 0x002fea0003900000 */
[----:B------:R-:W1:Y:S02]  /*98c0*/  @!P0 SYNCS.PHASECHK.TRANS64 P0, [R3+URZ+0x26840], R0 ;  /* 0x02684000030085a7 */ /* 0x000e64000800007f */
[----:B-1----:R-:W-:Y:S05]  /*98d0*/  @!P0 BRA `(.L_x_5200) ;  /* 0xfffffffc00f08947 */ /* 0x002fea000383ffff */
[----:B------:R-:W-:Y:S05]  /*98e0*/  BRA `(.L_x_5219) ;  /* 0xfffffff4007c7947 */ /* 0x000fea000383ffff */
.L_x_5202:
[----:B------:R-:W-:Y:S01]  /*98f0*/  BSSY B0, `(.L_x_5220) ;  /* 0x0000006000007945 */ /* 0x000fe20003800000 */
[----:B------:R-:W-:-:S07]  /*9900*/  IMAD.MOV.U32 R15, RZ, RZ, -0x1 ;  /* 0xffffffffff0f7424 */ /* 0x000fce00078e00ff */
[----:B---3--:R-:W-:Y:S05]  /*9910*/  WARPSYNC.COLLECTIVE R15, `(.L_x_5221) ;  /* 0x000000000f0c7348 */ /* 0x008fea0003c00000 */
[----:B------:R-:W-:Y:S02]  /*9920*/  ELECT P6, UR62, PT ;  /* 0x00000000003e782f */ /* 0x000fe400038c0000 */
[----:B------:R-:W-:Y:S01]  /*9930*/  MOV R14, UR62 ;  /* 0x0000003e000e7c02 */ /* 0x000fe20008000f00 */
[----:B---3--:R-:W-:Y:S10]  /*9940*/  ENDCOLLECTIVE ;  /* 0x000000000000791b */ /* 0x008ff40003800000 */
.L_x_5221:
[----:B------:R-:W-:Y:S05]  /*9950*/  BSYNC B0 ;  /* 0x0000000000007941 */ /* 0x000fea0003800000 */
.L_x_5220:
[----:B------:R-:W-:Y:S05]  /*9960*/  BRA `(.L_x_5222) ;  /* 0xfffffff800487947 */ /* 0x000fea000383ffff */
.L_x_5204:
[----:B-1----:R1:W2:Y:S02]  /*9970*/  SYNCS.PHASECHK.TRANS64.TRYWAIT P0, [R7+URZ], R4 ;  /* 0x00000004070075a7 */ /* 0x0022a4000800017f */
[----:B--2---:R-:W-:Y:S05]  /*9980*/  @!P0 NANOSLEEP.SYNCS 0x989680 ;  /* 0x009896800000895d */ /* 0x004fea0003900000 */
[----:B------:R-:W2:Y:S02]  /*9990*/  @!P0 SYNCS.PHASECHK.TRANS64 P0, [R7+URZ], R4 ;  /* 0x00000004070085a7 */ /* 0x000ea4000800007f */
[----:B--2---:R-:W-:Y:S05]  /*99a0*/  @!P0 BRA `(.L_x_5204) ;  /* 0xfffffffc00f08947 */ /* 0x004fea000383ffff */
[----:B------:R-:W-:Y:S05]  /*99b0*/  BRA `(.L_x_5223) ;  /* 0xfffffff800887947 */ /* 0x000fea000383ffff */
.L_x_5205:
[----:B--2---:R2:W4:Y:S02]  /*99c0*/  SYNCS.PHASECHK.TRANS64.TRYWAIT P0, [R3+URZ], R2 ;  /* 0x00000002030075a7 */ /* 0x004524000800017f */
[----:B----4-:R-:W-:Y:S05]  /*99d0*/  @!P0 NANOSLEEP.SYNCS 0x989680 ;  /* 0x009896800000895d */ /* 0x010fea0003900000 */
[----:B------:R-:W4:Y:S02]  /*99e0*/  @!P0 SYNCS.PHASECHK.TRANS64 P0, [R3+URZ], R2 ;  /* 0x00000002030085a7 */ /* 0x000f24000800007f */
[----:B----4-:R-:W-:Y:S05]  /*99f0*/  @!P0 BRA `(.L_x_5205) ;  /* 0xfffffffc00f08947 */ /* 0x010fea000383ffff */
[----:B------:R-:W-:Y:S05]  /*9a00*/  BRA `(.L_x_5224) ;  /* 0xfffffff8007c7947 */ /* 0x000fea000383ffff */
.L_x_5207:
[----:B--2---:R2:W4:Y:S02]  /*9a10*/  SYNCS.PHASECHK.TRANS64.TRYWAIT P0, [R5+URZ], R4 ;  /* 0x00000004050075a7 */ /* 0x004524000800017f */
[----:B----4-:R-:W-:Y:S05]  /*9a20*/  @!P0 NANOSLEEP.SYNCS 0x989680 ;  /* 0x009896800000895d */ /* 0x010fea0003900000 */
[----:B------:R-:W4:Y:S02]  /*9a30*/  @!P0 SYNCS.PHASECHK.TRANS64 P0, [R5+URZ], R4 ;  /* 0x00000004050085a7 */ /* 0x000f24000800007f */
[----:B----4-:R-:W-:Y:S05]  /*9a40*/  @!P0 BRA `(.L_x_5207) ;  /* 0xfffffffc00f08947 */ /* 0x010fea000383ffff */
[----:B------:R-:W-:Y:S05]  /*9a50*/  BRA `(.L_x_5225) ;  /* 0xfffffff800807947 */ /* 0x000fea000383ffff */
.L_x_5226:
        /* <DEDUP_REMOVED lines=10> */
.L_x_6591:


//--------------------- .text._ZN7cutlass13device_kernelIN5flash11enable_sm90INS1_16FlashAttnBwdSm90INS1_25CollectiveMainloopBwdSm90ILi2ELi2ELi2EN4cute5tupleIJNS5_1CILi1EEES8_S8_EEENS6_IJNS7_ILi64EEENS7_ILi128EEENS7_ILi96EEEEEENS_6half_tEfNS_4arch4Sm90ELb0ELb1ELb0ELb1ELb1ELb1ELb0ELb0ELi2ELi1ELi2ELi1ELb1EEENS1_24CollectiveEpilogueBwdGQAISD_fSG_Li256ELb1ELb1EEENS1_19SingleTileSchedulerILb1ELb0ELb0ELi128EEEEEEEEEvNT_6ParamsE --------------------------
	.section	.text._ZN7cutlass13device_kernelIN5flash11enable_sm90INS1_16FlashAttnBwdSm90INS1_25CollectiveMainloopBwdSm90ILi2ELi2ELi2EN4cute5tupleIJNS5_1CILi1EEES8_S8_EEENS6_IJNS7_ILi64EEENS7_ILi128EEENS7_ILi96EEEEEENS_6half_tEfNS_4arch4Sm90ELb0ELb1ELb0ELb1ELb1ELb1ELb0ELb0ELi2ELi1ELi2ELi1ELb1EEENS1_24CollectiveEpilogueBwdGQAISD_fSG_Li256ELb1ELb1EEENS1_19SingleTileSchedulerILb1ELb0ELb0ELi128EEEEEEEEEvNT_6ParamsE,"ax",@progbits
	.align	128
.text._ZN7cutlass13device_kernelIN5flash11enable_sm90INS1_16FlashAttnBwdSm90INS1_25CollectiveMainloopBwdSm90ILi2ELi2ELi2EN4cute5tupleIJNS5_1CILi1EEES8_S8_EEENS6_IJNS7_ILi64EEENS7_ILi128EEENS7_ILi96EEEEEENS_6half_tEfNS_4arch4Sm90ELb0ELb1ELb0ELb1ELb1ELb1ELb0ELb0ELi2ELi1ELi2ELi1ELb1EEENS1_24CollectiveEpilogueBwdGQAISD_fSG_Li256ELb1ELb1EEENS1_19SingleTileSchedulerILb1ELb0ELb0ELi128EEEEEEEEEvNT_6ParamsE:
        .type           _ZN7cutlass13device_kernelIN5flash11enable_sm90INS1_16FlashAttnBwdSm90INS1_25CollectiveMainloopBwdSm90ILi2ELi2ELi2EN4cute5tupleIJNS5_1CILi1EEES8_S8_EEENS6_IJNS7_ILi64EEENS7_ILi128EEENS7_ILi96EEEEEENS_6half_tEfNS_4arch4Sm90ELb0ELb1ELb0ELb1ELb1ELb1ELb0ELb0ELi2ELi1ELi2ELi1ELb1EEENS1_24CollectiveEpilogueBwdGQAISD_fSG_Li256ELb1ELb1EEENS1_19SingleTileSchedulerILb1ELb0ELb0ELi128EEEEEEEEEvNT_6ParamsE,@function
        .size           _ZN7cutlass13device_kernelIN5flash11enable_sm90INS1_16FlashAttnBwdSm90INS1_25CollectiveMainloopBwdSm90ILi2ELi2ELi2EN4cute5tupleIJNS5_1CILi1EEES8_S8_EEENS6_IJNS7_ILi64EEENS7_ILi128EEENS7_ILi96EEEEEENS_6half_tEfNS_4arch4Sm90ELb0ELb1ELb0ELb1ELb1ELb1ELb0ELb0ELi2ELi1ELi2ELi1ELb1EEENS1_24CollectiveEpilogueBwdGQAISD_fSG_Li256ELb1ELb1EEENS1_19SingleTileSchedulerILb1ELb0ELb0ELi128EEEEEEEEEvNT_6ParamsE,(.L_x_6592 - _ZN7cutlass13device_kernelIN5flash11enable_sm90INS1_16FlashAttnBwdSm90INS1_25CollectiveMainloopBwdSm90ILi2ELi2ELi2EN4cute5tupleIJNS5_1CILi1EEES8_S8_EEENS6_IJNS7_ILi64EEENS7_ILi128EEENS7_ILi96EEEEEENS_6half_tEfNS_4arch4Sm90ELb0ELb1ELb0ELb1ELb1ELb1ELb0ELb0ELi2ELi1ELi2ELi1ELb1EEENS1_24CollectiveEpilogueBwdGQAISD_fSG_Li256ELb1ELb1EEENS1_19SingleTileSchedulerILb1ELb0ELb0ELi128EEEEEEEEEvNT_6ParamsE)
        .other          _ZN7cutlass13device_kernelIN5flash11enable_sm90INS1_16FlashAttnBwdSm90INS1_25CollectiveMainloopBwdSm90ILi2ELi2ELi2EN4cute5tupleIJNS5_1CILi1EEES8_S8_EEENS6_IJNS7_ILi64EEENS7_ILi128EEENS7_ILi96EEEEEENS_6half_tEfNS_4arch4Sm90ELb0ELb1ELb0ELb1ELb1ELb1ELb0ELb0ELi2ELi1ELi2ELi1ELb1EEENS1_24CollectiveEpilogueBwdGQAISD_fSG_Li256ELb1ELb1EEENS1_19SingleTileSchedulerILb1ELb0ELb0ELi128EEEEEEEEEvNT_6ParamsE,@"STO_CUDA_ENTRY STV_DEFAULT"
_ZN7cutlass13device_kernelIN5flash11enable_sm90INS1_16FlashAttnBwdSm90INS1_25CollectiveMainloopBwdSm90ILi2ELi2ELi2EN4cute5tupleIJNS5_1CILi1EEES8_S8_EEENS6_IJNS7_ILi64EEENS7_ILi128EEENS7_ILi96EEEEEENS_6half_tEfNS_4arch4Sm90ELb0ELb1ELb0ELb1ELb1ELb1ELb0ELb0ELi2ELi1ELi2ELi1ELb1EEENS1_24CollectiveEpilogueBwdGQAISD_fSG_Li256ELb1ELb1EEENS1_19SingleTileSchedulerILb1ELb0ELb0ELi128EEEEEEEEEvNT_6ParamsE:
        /* <DEDUP_REMOVED lines=24> */
.L_x_5228:
[----:B------:R-:W-:Y:S05]  /*0180*/  BSYNC B0 ;  /* 0x0000000000007941 */ /* 0x000fea0003800000 */
.L_x_5227:
        /* <DEDUP_REMOVED lines=37> */
.L_x_5229:
        /* <DEDUP_REMOVED lines=22> */
.L_x_5230:
[----:B------:R-:W-:Y:S01]  /*0540*/  PLOP3.LUT P0, PT, PT, PT, UP0, 0x80, 0x0 ;  /* 0x000000000000781c */ /* 0x000fe20003f0f008 */
[----:B------:R-:W-:Y:S01]  /*0550*/  NOP ;  /* 0x0000000000007918 */ /* 0x000fe20000000000 */
[----:B------:R-:W-:Y:S01]  /*0560*/  ULDC.64 UR46, c[0x0][0x208] ;  /* 0x00008200002e7ab9 */ /* 0x000fe20000000a00 */
[----:B------:R-:W-:Y:S01]  /*0570*/  BSSY B6, `(.L_x_5231) ;  /* 0x0000a33000067945 */ /* 0x000fe20003800000 */
[----:B-12-4-:R-:W-:Y:S09]  /*0580*/  BAR.SYNC.DEFER_BLOCKING 0x0 ;  /* 0x0000000000007b1d */ /* 0x016ff20000010000 */
[----:B------:R-:W-:Y:S05]  /*0590*/  @!P0 BRA `(.L_x_5232) ;  /* 0x0000005000dc8947 */ /* 0x000fea0003800000 */
.L_x_5233:
        /* <DEDUP_REMOVED lines=22> */
.L_x_5234:
        /* <DEDUP_REMOVED lines=14> */
.L_x_5236:
[----:B------:R-:W-:-:S05]  /*07e0*/  ULDC UR4, c[0x0][0x8c4] ;  /* 0x0002310000047ab9 */ /* 0x000fca0000000800 */
.L_x_5235:
        /* <DEDUP_REMOVED lines=19> */
.L_x_5238:
        /* <DEDUP_REMOVED lines=14> */
.L_x_5239:
        /* <DEDUP_REMOVED lines=11> */
.L_x_5240:
        /* <DEDUP_REMOVED lines=13> */
.L_x_5241:
        /* <DEDUP_REMOVED lines=66> */
.L_x_5242:
        /* <DEDUP_REMOVED lines=28> */
.L_x_5245:
        /* <DEDUP_REMOVED lines=15> */
.L_x_5244:
        /* <DEDUP_REMOVED lines=22> */
.L_x_5247:
        /* <DEDUP_REMOVED lines=15> */
.L_x_5246:
[----:B------:R-:W-:Y:S01]  /*14a0*/  SHF.R.S32.HI R25, RZ, 0x1f, R22 ;  /* 0x0000001fff197819 */ /* 0x000fe20000011416 */
[----:B------:R-:W-:-:S03]  /*14b0*/  UMOV UR4, 0xffffffff ;  /* 0xffffffff00047882 */ /* 0x000fc60000000000 */
[----:B------:R-:W-:-:S04]  /*14c0*/  LEA.HI R0, R25, R22, RZ, 0x7 ;  /* 0x0000001619007211 */ /* 0x000fc800078f38ff */
[----:B------:R-:W-:Y:S01]  /*14d0*/  SHF.R.S32.HI R16, RZ, 0x7, R0 ;  /* 0x00000007ff107819 */ /* 0x000fe20000011400 */
[----:B------:R-:W-:Y:S06]  /*14e0*/  BRA.DIV UR4, `(.L_x_5248) ;  /* 0x0000009204f47947 */ /* 0x000fec000b800000 */
[----:B------:R1:W2:Y:S02]  /*14f0*/  SHFL.IDX PT, R14, R16, RZ, 0x1f ;  /* 0x00001fff100e7589 */ /* 0x0002a400000e0000 */
.L_x_5372:
        /* <DEDUP_REMOVED lines=15> */
.L_x_5249:
        /* <DEDUP_REMOVED lines=19> */
.L_x_5251:
        /* <DEDUP_REMOVED lines=122> */
.L_x_5262:
[----:B------:R-:W-:-:S06]  /*1ec0*/  UISETP.NE.AND UP0, UPT, UR9, 0x3, UPT ;  /* 0x000000030900788c */ /* 0x000fcc000bf05270 */
[----:B------:R-:W-:-:S13]  /*1ed0*/  PLOP3.LUT P6, PT, PT, PT, UP0, 0x80, 0x0 ;  /* 0x000000000000781c */ /* 0x000fda0003fcf008 */
[----:B-1----:R-:W-:Y:S05]  /*1ee0*/  @!P6 BRA `(.L_x_5252) ;  /* 0x000000000004e947 */ /* 0x002fea0003800000 */
[----:B------:R-:W-:Y:S01]  /*1ef0*/  BPT.TRAP 0x1 ;  /* 0x000000040000795c */ /* 0x000fe20000300000 */
.L_x_5252:
[----:B------:R-:W-:Y:S01]  /*1f00*/  R2UR UR7, R18 ;  /* 0x00000000120772ca */ /* 0x000fe200000e0000 */
[----:B------:R-:W-:-:S05]  /*1f10*/  IMAD.U32 R16, RZ, RZ, UR4 ;  /* 0x00000004ff107e24 */ /* 0x000fca000f8e00ff */
[----:B------:R-:W-:-:S07]  /*1f20*/  SHF.L.U32 R16, R16, 0x1f, RZ ;  /* 0x0000001f10107819 */ /* 0x000fce00000006ff */
[----:B------:R-:W-:-:S09]  /*1f30*/  ULEA UR7, UR5, UR7, 0x3 ;  /* 0x0000000705077291 */ /* 0x000fd2000f8e183f */
[----:B------:R1:W2:Y:S01]  /*1f40*/  SYNCS.PHASECHK.TRANS64.TRYWAIT P0, [UR7+0x26810], R16 ;  /* 0x02681010ff0075a7 */ /* 0x0002a20008000147 */
[----:B------:R-:W-:Y:S05]  /*1f50*/  @!P6 BRA `(.L_x_5253) ;  /* 0x000000000004e947 */ /* 0x000fea0003800000 */
[----:B------:R-:W-:Y:S01]  /*1f60*/  BPT.TRAP 0x1 ;  /* 0x000000040000795c */ /* 0x000fe20000300000 */
.L_x_5253:
[----:B--2---:R-:W-:Y:S05]  /*1f70*/  @P0 BRA `(.L_x_5254) ;  /* 0x0000000000080947 */ /* 0x004fea0003800000 */
[----:B------:R-:W2:Y:S02]  /*1f80*/  SYNCS.PHASECHK.TRANS64.TRYWAIT P0, [UR7+0x26810], R16 ;  /* 0x02681010ff0075a7 */ /* 0x000ea40008000147 */
[----:B--2---:R-:W-:Y:S05]  /*1f90*/  @!P0 BRA `(.L_x_5255) ;  /* 0x00000088007c8947 */ /* 0x004fea0003800000 */
.L_x_5254:
        /* <DEDUP_REMOVED lines=66> */
.L_x_5256:
[----:B------:R1:W1:Y:S01]  /*23c0*/  SYNCS.PHASECHK.TRANS64.TRYWAIT P0, [UR7+0x26830], R16 ;  /* 0x02683010ff0075a7 */ /* 0x0002620008000147 */
[----:B------:R-:W-:Y:S05]  /*23d0*/  @!P6 BRA `(.L_x_5257) ;  /* 0x000000000004e947 */ /* 0x000fea0003800000 */
[----:B------:R-:W-:Y:S01]  /*23e0*/  BPT.TRAP 0x1 ;  /* 0x000000040000795c */ /* 0x000fe20000300000 */
.L_x_5257:
[----:B-1----:R-:W-:Y:S05]  /*23f0*/  @P0 BRA `(.L_x_5258) ;  /* 0x0000000000080947 */ /* 0x002fea0003800000 */
[----:B------:R-:W1:Y:S02]  /*2400*/  SYNCS.PHASECHK.TRANS64.TRYWAIT P0, [UR7+0x26830], R16 ;  /* 0x02683010ff0075a7 */ /* 0x000e640008000147 */
[----:B-1----:R-:W-:Y:S05]  /*2410*/  @!P0 BRA `(.L_x_5259) ;  /* 0x0000008400748947 */ /* 0x002fea0003800000 */
.L_x_5258:
        /* <DEDUP_REMOVED lines=517> */
.L_x_5260:
        /* <DEDUP_REMOVED lines=44> */
.L_x_5261:
        /* <DEDUP_REMOVED lines=62> */
.L_x_5243:
[----:B------:R-:W-:Y:S05]  /*4b10*/  @P0 BRA `(.L_x_5237) ;  /* 0x0000005c00600947 */ /* 0x000fea0003800000 */
[----:B------:R-:W-:Y:S01]  /*4b20*/  ULDC.64 UR4, c[0x0][0x878] ;  /* 0x00021e0000047ab9 */ /* 0x000fe20000000a00 */
[----:B------:R-:W2:Y:S01]  /*4b30*/  S2R R4, SR_TID.X ;  /* 0x0000000000047919 */ /* 0x000ea20000002100 */
[----:B------:R-:W-:Y:S01]  /*4b40*/  UISETP.NE.U32.AND UP0, UPT, UR4, URZ, UPT ;  /* 0x0000003f0400728c */ /* 0x000fe2000bf05070 */
[----:B------:R-:W3:Y:S01]  /*4b50*/  S2UR UR15, SR_CTAID.X ;  /* 0x00000000000f79c3 */ /* 0x000ee20000002500 */
        /* <DEDUP_REMOVED lines=12> */
[----:B-1----:R-:W-:Y:S01]  /*4c20*/  IMAD.U32 R3, RZ, RZ, UR5 ;  /* 0x00000005ff037e24 */ /* 0x002fe2000f8e00ff */
[----:B------:R-:W-:-:S04]  /*4c30*/  ULDC UR5, c[0x0][0x850] ;  /* 0x0002140000057ab9 */ /* 0x000fc80000000800 */
[----:B------:R1:W4:Y:S01]  /*4c40*/  @P0 LDG.E R2, desc[UR46][R2.64] ;  /* 0x0000002e02020981 */ /* 0x000322000c1e1900 */
[----:B------:R-:W5:Y:S01]  /*4c50*/  S2UR UR4, SR_CTAID.Y ;  /* 0x00000000000479c3 */ /* 0x000f620000002600 */
[----:B------:R-:W-:Y:S01]  /*4c60*/  UISETP.NE.AND UP1, UPT, UR5, 0x1, UPT ;  /* 0x000000010500788c */ /* 0x000fe2000bf25270 */
[----:B------:R-:W-:Y:S01]  /*4c70*/  BSSY B0, `(.L_x_5263) ;  /* 0x000005c000007945 */ /* 0x000fe20003800000 */
[----:B---3--:R-:W-:Y:S01]  /*4c80*/  UIMAD UR13, UR15, UR13, URZ ;  /* 0x0000000d0f0d72a4 */ /* 0x008fe2000f8e023f */
[C---:B--2---:R-:W-:Y:S01]  /*4c90*/  ISETP.NE.AND P1, PT, R4.reuse, 0x80, PT ;  /* 0x000000800400780c */ /* 0x044fe20003f25270 */
[----:B------:R-:W-:Y:S02]  /*4ca0*/  UIMAD UR12, UR36, UR14, URZ ;  /* 0x0000000e240c72a4 */ /* 0x000fe4000f8e023f */
[----:B------:R-:W-:Y:S01]  /*4cb0*/  UIMAD UR13, UR13, UR14, URZ ;  /* 0x0000000e0d0d72a4 */ /* 0x000fe2000f8e023f */
[----:B-1----:R-:W-:Y:S01]  /*4cc0*/  VIADD R3, R4, 0xffffff80 ;  /* 0xffffff8004037836 */ /* 0x002fe20000000000 */
        /* <DEDUP_REMOVED lines=81> */
.L_x_5265:
[----:B------:R-:W2:Y:S04]  /*51e0*/  LDG.E.STRONG.GPU R4, desc[UR46][R2.64] ;  /* 0x0000002e02047981 */ /* 0x000ea8000c1ef900 */
[----:B--2---:R-:W-:Y:S01]  /*51f0*/  CCTL.IVALL ;  /* 0x00000000ff00798f */ /* 0x004fe20002000000 */
[----:B------:R-:W-:Y:S05]  /*5200*/  YIELD ;  /* 0x0000000000007946 */ /* 0x000fea0003800000 */
[----:B------:R-:W-:-:S13]  /*5210*/  ISETP.NE.AND P0, PT, R4, UR17, PT ;  /* 0x0000001104007c0c */ /* 0x000fda000bf05270 */
[----:B------:R-:W-:Y:S05]  /*5220*/  @P0 BRA `(.L_x_5265) ;  /* 0xfffffffc00ec0947 */ /* 0x000fea000383ffff */
.L_x_5264:
[----:B------:R-:W-:Y:S05]  /*5230*/  BSYNC B0 ;  /* 0x0000000000007941 */ /* 0x000fea0003800000 */
.L_x_5263:
[----:B------:R-:W-:-:S03]  /*5240*/  UMOV UR4, 0xffffffff ;  /* 0xffffffff00047882 */ /* 0x000fc60000000000 */
[----:B------:R-:W-:Y:S05]  /*5250*/  BRA.DIV UR4, `(.L_x_5266) ;  /* 0x0000005604fc7947 */ /* 0x000fea000b800000 */
[----:B------:R-:W-:Y:S01]  /*5260*/  NOP ;  /* 0x0000000000007918 */ /* 0x000fe20000000000 */
.L_x_5375:
        /* <DEDUP_REMOVED lines=16> */
.L_x_5269:
[----:B------:R-:W-:Y:S01]  /*5370*/  @P0 ELECT P2, URZ, PT ;  /* 0x00000000003f082f */ /* 0x000fe20003840000 */
[----:B------:R2:W-:-:S12]  /*5380*/  UBLKRED.G.S.ADD.F32.RN [UR4], [UR9], UR6, desc[UR10] ;  /* 0x00000a04090073bb */ /* 0x0005d800080a1406 */
[----:B------:R-:W-:Y:S02]  /*5390*/  @P2 PLOP3.LUT P0, PT, P2, PT, PT, 0x8, 0x0 ;  /* 0x000000000000281c */ /* 0x000fe4000170e170 */
[----:B------:R-:W-:-:S11]  /*53a0*/  PLOP3.LUT P2, PT, PT, PT, PT, 0x8, 0x0 ;  /* 0x000000000000781c */ /* 0x000fd60003f4e170 */
[----:B--2---:R-:W-:Y:S05]  /*53b0*/  @P0 BRA.U.ANY `(.L_x_5269) ;  /* 0xfffffffd00ec0947 */ /* 0x004fea000393ffff */
[----:B------:R0:W-:Y:S01]  /*53c0*/  UTMACMDFLUSH ;  /* 0x00000000000079b7 */ /* 0x0001e20000000000 */
[----:B------:R-:W-:-:S04]  /*53d0*/  DEPBAR.LE SB0, 0x0 ;  /* 0x000080000000791a */ /* 0x000fc80000000000 */
.L_x_5268:
[----:B------:R-:W-:Y:S05]  /*53e0*/  BSYNC B0 ;  /* 0x0000000000007941 */ /* 0x000fea0003800000 */
.L_x_5267:
        /* <DEDUP_REMOVED lines=14> */
.L_x_5271:
[----:B------:R-:W-:Y:S05]  /*54d0*/  BSYNC B0 ;  /* 0x0000000000007941 */ /* 0x000fea0003800000 */
.L_x_5270:
        /* <DEDUP_REMOVED lines=20> */
.L_x_5274:
[----:B-12---:R-:W2:Y:S04]  /*5620*/  LDG.E.STRONG.GPU R0, desc[UR46][R2.64] ;  /* 0x0000002e02007981 */ /* 0x006ea8000c1ef900 */
[----:B--2---:R-:W-:Y:S01]  /*5630*/  CCTL.IVALL ;  /* 0x00000000ff00798f */ /* 0x004fe20002000000 */
[----:B------:R-:W-:Y:S05]  /*5640*/  YIELD ;  /* 0x0000000000007946 */ /* 0x000fea0003800000 */
[----:B------:R-:W-:-:S13]  /*5650*/  ISETP.NE.AND P0, PT, R0, UR17, PT ;  /* 0x0000001100007c0c */ /* 0x000fda000bf05270 */
[----:B------:R-:W-:Y:S05]  /*5660*/  @P0 BRA `(.L_x_5274) ;  /* 0xfffffffc00ec0947 */ /* 0x000fea000383ffff */
.L_x_5273:
[----:B------:R-:W-:Y:S05]  /*5670*/  BSYNC B0 ;  /* 0x0000000000007941 */ /* 0x000fea0003800000 */
.L_x_5272:
[----:B------:R-:W-:-:S03]  /*5680*/  UMOV UR4, 0xffffffff ;  /* 0xffffffff00047882 */ /* 0x000fc60000000000 */
[----:B------:R-:W-:Y:S05]  /*5690*/  BRA.DIV UR4, `(.L_x_5275) ;  /* 0x0000005604087947 */ /* 0x000fea000b800000 */
[----:B------:R-:W-:Y:S01]  /*56a0*/  NOP ;  /* 0x0000000000007918 */ /* 0x000fe20000000000 */
.L_x_5378:
        /* <DEDUP_REMOVED lines=16> */
.L_x_5278:
[----:B------:R-:W-:Y:S01]  /*57b0*/  @P0 ELECT P2, URZ, PT ;  /* 0x00000000003f082f */ /* 0x000fe20003840000 */
[----:B------:R3:W-:-:S12]  /*57c0*/  UBLKRED.G.S.ADD.F32.RN [UR4], [UR9], UR6, desc[UR10] ;  /* 0x00000a04090073bb */ /* 0x0007d800080a1406 */
[----:B------:R-:W-:Y:S02]  /*57d0*/  @P2 PLOP3.LUT P0, PT, P2, PT, PT, 0x8, 0x0 ;  /* 0x000000000000281c */ /* 0x000fe4000170e170 */
[----:B------:R-:W-:-:S11]  /*57e0*/  PLOP3.LUT P2, PT, PT, PT, PT, 0x8, 0x0 ;  /* 0x000000000000781c */ /* 0x000fd60003f4e170 */
[----:B---3--:R-:W-:Y:S05]  /*57f0*/  @P0 BRA.U.ANY `(.L_x_5278) ;  /* 0xfffffffd00ec0947 */ /* 0x008fea000393ffff */
[----:B------:R0:W-:Y:S01]  /*5800*/  UTMACMDFLUSH ;  /* 0x00000000000079b7 */ /* 0x0001e20000000000 */
[----:B------:R-:W-:-:S04]  /*5810*/  DEPBAR.LE SB0, 0x0 ;  /* 0x000080000000791a */ /* 0x000fc80000000000 */
.L_x_5277:
[----:B------:R-:W-:Y:S05]  /*5820*/  BSYNC B0 ;  /* 0x0000000000007941 */ /* 0x000fea0003800000 */
.L_x_5276:
        /* <DEDUP_REMOVED lines=14> */
.L_x_5232:
        /* <DEDUP_REMOVED lines=21> */
.L_x_5280:
        /* <DEDUP_REMOVED lines=13> */
.L_x_5282:
[----:B------:R-:W-:-:S05]  /*5b30*/  ULDC UR4, c[0x0][0x8c4] ;  /* 0x0002310000047ab9 */ /* 0x000fca0000000800 */
.L_x_5281:
        /* <DEDUP_REMOVED lines=44> */
.L_x_5283:
        /* <DEDUP_REMOVED lines=13> */
.L_x_5284:
        /* <DEDUP_REMOVED lines=12> */
.L_x_5285:
        /* <DEDUP_REMOVED lines=27> */
.L_x_5286:
        /* <DEDUP_REMOVED lines=39> */
.L_x_5291:
[----:B------:R-:W2:Y:S04]  /*63b0*/  LDG.E.STRONG.GPU R0, desc[UR46][R2.64] ;  /* 0x0000002e02007981 */ /* 0x000ea8000c1ef900 */
[----:B--2---:R-:W-:Y:S01]  /*63c0*/  CCTL.IVALL ;  /* 0x00000000ff00798f */ /* 0x004fe20002000000 */
[----:B------:R-:W-:Y:S05]  /*63d0*/  YIELD ;  /* 0x0000000000007946 */ /* 0x000fea0003800000 */
[----:B------:R-:W-:-:S13]  /*63e0*/  ISETP.NE.AND P1, PT, R0, UR22, PT ;  /* 0x0000001600007c0c */ /* 0x000fda000bf25270 */
[----:B------:R-:W-:Y:S05]  /*63f0*/  @P1 BRA `(.L_x_5291) ;  /* 0xfffffffc00ec1947 */ /* 0x000fea000383ffff */
.L_x_5290:
[----:B------:R-:W-:Y:S05]  /*6400*/  BSYNC B0 ;  /* 0x0000000000007941 */ /* 0x000fea0003800000 */
.L_x_5289:
[----:B------:R-:W-:-:S03]  /*6410*/  UMOV UR17, 0xffffffff ;  /* 0xffffffff00117882 */ /* 0x000fc60000000000 */
[----:B------:R-:W-:Y:S05]  /*6420*/  BRA.DIV UR17, `(.L_x_5292) ;  /* 0x0000004611c07947 */ /* 0x000fea000b800000 */
[----:B------:R-:W-:Y:S01]  /*6430*/  NOP ;  /* 0x0000000000007918 */ /* 0x000fe20000000000 */
.L_x_5381:
        /* <DEDUP_REMOVED lines=22> */
.L_x_5294:
[----:B------:R-:W-:Y:S05]  /*65a0*/  BSYNC B0 ;  /* 0x0000000000007941 */ /* 0x000fea0003800000 */
.L_x_5293:
        /* <DEDUP_REMOVED lines=20> */
.L_x_5296:
[----:B------:R-:W-:Y:S05]  /*66f0*/  BSYNC B0 ;  /* 0x0000000000007941 */ /* 0x000fea0003800000 */
.L_x_5295:
[----:B------:R-:W-:Y:S06]  /*6700*/  BAR.ARV 0xa, 0xa0 ;  /* 0x0282800000007b1d */ /* 0x000fec0000002000 */
[----:B------:R-:W-:Y:S04]  /*6710*/  BSSY B0, `(.L_x_5297) ;  /* 0x0000003000007945 */ /* 0x000fe80003800000 */
[----:B------:R-:W-:Y:S05]  /*6720*/  @!P0 BRA `(.L_x_5298) ;  /* 0x0000000000048947 */ /* 0x000fea0003800000 */
[----:B------:R-:W-:-:S04]  /*6730*/  DEPBAR.LE SB0, 0x0 ;  /* 0x000080000000791a */ /* 0x000fc80000000000 */
.L_x_5298:
[----:B------:R-:W-:Y:S05]  /*6740*/  BSYNC B0 ;  /* 0x0000000000007941 */ /* 0x000fea0003800000 */
.L_x_5297:
        /* <DEDUP_REMOVED lines=19> */
.L_x_5300:
[----:B------:R-:W-:Y:S05]  /*6880*/  BSYNC B0 ;  /* 0x0000000000007941 */ /* 0x000fea0003800000 */
.L_x_5299:
[----:B------:R-:W-:Y:S01]  /*6890*/  UIADD3 UR17, UR9, 0x1, URZ ;  /* 0x0000000109117890 */ /* 0x000fe2000fffe03f */
[----:B------:R-:W-:Y:S11]  /*68a0*/  BRA `(.L_x_5301) ;  /* 0x0000000000047947 */ /* 0x000ff60003800000 */
.L_x_5288:
[----:B------:R-:W-:-:S05]  /*68b0*/  UMOV UR17, UR9 ;  /* 0x0000000900117c82 */ /* 0x000fca0008000000 */
.L_x_5301:
        /* <DEDUP_REMOVED lines=16> */
.L_x_5326:
        /* <DEDUP_REMOVED lines=11> */
.L_x_5304:
[----:B------:R-:W2:Y:S04]  /*6a70*/  LDG.E.STRONG.GPU R0, desc[UR46][R2.64] ;  /* 0x0000002e02007981 */ /* 0x000ea8000c1ef900 */
[----:B--2---:R-:W-:Y:S01]  /*6a80*/  CCTL.IVALL ;  /* 0x00000000ff00798f */ /* 0x004fe20002000000 */
[----:B------:R-:W-:Y:S05]  /*6a90*/  YIELD ;  /* 0x0000000000007946 */ /* 0x000fea0003800000 */
[----:B------:R-:W-:-:S13]  /*6aa0*/  ISETP.NE.AND P1, PT, R0, UR22, PT ;  /* 0x0000001600007c0c */ /* 0x000fda000bf25270 */
[----:B------:R-:W-:Y:S05]  /*6ab0*/  @P1 BRA `(.L_x_5304) ;  /* 0xfffffffc00ec1947 */ /* 0x000fea000383ffff */
.L_x_5303:
[----:B------:R-:W-:Y:S05]  /*6ac0*/  BSYNC B0 ;  /* 0x0000000000007941 */ /* 0x000fea0003800000 */
.L_x_5302:
[----:B------:R-:W-:-:S03]  /*6ad0*/  UMOV UR16, 0xffffffff ;  /* 0xffffffff00107882 */ /* 0x000fc60000000000 */
[----:B------:R-:W-:Y:S05]  /*6ae0*/  BRA.DIV UR16, `(.L_x_5305) ;  /* 0x00000042102c7947 */ /* 0x000fea000b800000 */
[----:B------:R-:W-:Y:S01]  /*6af0*/  NOP ;  /* 0x0000000000007918 */ /* 0x000fe20000000000 */
.L_x_5384:
        /* <DEDUP_REMOVED lines=19> */
.L_x_5307:
[----:B------:R-:W-:Y:S05]  /*6c30*/  BSYNC B0 ;  /* 0x0000000000007941 */ /* 0x000fea0003800000 */
.L_x_5306:
        /* <DEDUP_REMOVED lines=17> */
.L_x_5309:
[----:B------:R-:W-:Y:S05]  /*6d50*/  BSYNC B0 ;  /* 0x0000000000007941 */ /* 0x000fea0003800000 */
.L_x_5308:
[----:B------:R-:W-:Y:S06]  /*6d60*/  BAR.ARV 0xa, 0xa0 ;  /* 0x0282800000007b1d */ /* 0x000fec0000002000 */
[----:B------:R-:W-:Y:S04]  /*6d70*/  BSSY B0, `(.L_x_5310) ;  /* 0x0000003000007945 */ /* 0x000fe80003800000 */
[----:B------:R-:W-:Y:S05]  /*6d80*/  @!P0 BRA `(.L_x_5311) ;  /* 0x0000000000048947 */ /* 0x000fea0003800000 */
[----:B------:R-:W-:-:S04]  /*6d90*/  DEPBAR.LE SB0, 0x0 ;  /* 0x000080000000791a */ /* 0x000fc80000000000 */
.L_x_5311:
[----:B------:R-:W-:Y:S05]  /*6da0*/  BSYNC B0 ;  /* 0x0000000000007941 */ /* 0x000fea0003800000 */
.L_x_5310:
        /* <DEDUP_REMOVED lines=19> */
.L_x_5313:
[----:B------:R-:W-:Y:S05]  /*6ee0*/  BSYNC B0 ;  /* 0x0000000000007941 */ /* 0x000fea0003800000 */
.L_x_5312:
        /* <DEDUP_REMOVED lines=9> */
.L_x_5316:
[----:B------:R-:W2:Y:S04]  /*6f80*/  LDG.E.STRONG.GPU R0, desc[UR46][R2.64] ;  /* 0x0000002e02007981 */ /* 0x000ea8000c1ef900 */
[----:B--2---:R-:W-:Y:S01]  /*6f90*/  CCTL.IVALL ;  /* 0x00000000ff00798f */ /* 0x004fe20002000000 */
[----:B------:R-:W-:Y:S05]  /*6fa0*/  YIELD ;  /* 0x0000000000007946 */ /* 0x000fea0003800000 */
[----:B------:R-:W-:-:S13]  /*6fb0*/  ISETP.NE.AND P1, PT, R0, UR22, PT ;  /* 0x0000001600007c0c */ /* 0x000fda000bf25270 */
[----:B------:R-:W-:Y:S05]  /*6fc0*/  @P1 BRA `(.L_x_5316) ;  /* 0xfffffffc00ec1947 */ /* 0x000fea000383ffff */
.L_x_5315:
[----:B------:R-:W-:Y:S05]  /*6fd0*/  BSYNC B0 ;  /* 0x0000000000007941 */ /* 0x000fea0003800000 */
.L_x_5314:
[----:B------:R-:W-:-:S03]  /*6fe0*/  UMOV UR12, 0xffffffff ;  /* 0xffffffff000c7882 */ /* 0x000fc60000000000 */
[----:B------:R-:W-:Y:S05]  /*6ff0*/  BRA.DIV UR12, `(.L_x_5317) ;  /* 0x0000003e0c047947 */ /* 0x000fea000b800000 */
[----:B------:R-:W-:Y:S01]  /*7000*/  NOP ;  /* 0x0000000000007918 */ /* 0x000fe20000000000 */
.L_x_5387:
        /* <DEDUP_REMOVED lines=15> */
.L_x_5319:
[----:B------:R-:W-:Y:S05]  /*7100*/  BSYNC B0 ;  /* 0x0000000000007941 */ /* 0x000fea0003800000 */
.L_x_5318:
        /* <DEDUP_REMOVED lines=15> */
.L_x_5321:
[----:B------:R-:W-:Y:S05]  /*7200*/  BSYNC B0 ;  /* 0x0000000000007941 */ /* 0x000fea0003800000 */
.L_x_5320:
[----:B------:R-:W-:Y:S06]  /*7210*/  BAR.ARV 0xa, 0xa0 ;  /* 0x0282800000007b1d */ /* 0x000fec0000002000 */
[----:B------:R-:W-:Y:S04]  /*7220*/  BSSY B0, `(.L_x_5322) ;  /* 0x0000003000007945 */ /* 0x000fe80003800000 */
[----:B------:R-:W-:Y:S05]  /*7230*/  @!P0 BRA `(.L_x_5323) ;  /* 0x0000000000048947 */ /* 0x000fea0003800000 */
[----:B------:R-:W-:-:S04]  /*7240*/  DEPBAR.LE SB0, 0x0 ;  /* 0x000080000000791a */ /* 0x000fc80000000000 */
.L_x_5323:
[----:B------:R-:W-:Y:S05]  /*7250*/  BSYNC B0 ;  /* 0x0000000000007941 */ /* 0x000fea0003800000 */
.L_x_5322:
        /* <DEDUP_REMOVED lines=19> */
.L_x_5325:
[----:B------:R-:W-:Y:S05]  /*7390*/  BSYNC B0 ;  /* 0x0000000000007941 */ /* 0x000fea0003800000 */
.L_x_5324:
[----:B------:R-:W-:Y:S02]  /*73a0*/  UIADD3 UR9, UR9, 0x2, URZ ;  /* 0x0000000209097890 */ /* 0x000fe4000fffe03f */
[----:B------:R-:W-:Y:S02]  /*73b0*/  UIADD3 UR4, UR4, 0x3000, URZ ;  /* 0x0000300004047890 */ /* 0x000fe4000fffe03f */
[----:B------:R-:W-:-:S06]  /*73c0*/  UISETP.GE.AND UP0, UPT, UR9, UR11, UPT ;  /* 0x0000000b0900728c */ /* 0x000fcc000bf06270 */
[----:B------:R-:W-:-:S13]  /*73d0*/  PLOP3.LUT P1, PT, PT, PT, UP0, 0x80, 0x0 ;  /* 0x000000000000781c */ /* 0x000fda0003f2f008 */
[----:B------:R-:W-:Y:S05]  /*73e0*/  @!P1 BRA `(.L_x_5326) ;  /* 0xfffffff400749947 */ /* 0x000fea000383ffff */
.L_x_5287:
        /* <DEDUP_REMOVED lines=41> */
.L_x_5329:
[----:B------:R-:W-:Y:S05]  /*7680*/  BSYNC B0 ;  /* 0x0000000000007941 */ /* 0x000fea0003800000 */
.L_x_5328:
[----:B------:R-:W-:Y:S05]  /*7690*/  BRA `(.L_x_5330) ;  /* 0x0000000000047947 */ /* 0x000fea0003800000 */
.L_x_5327:
[----:B------:R-:W-:-:S05]  /*76a0*/  UMOV UR4, UR9 ;  /* 0x0000000900047c82 */ /* 0x000fca0008000000 */
.L_x_5330:
        /* <DEDUP_REMOVED lines=11> */
.L_x_5335:
        /* <DEDUP_REMOVED lines=24> */
.L_x_5332:
[----:B------:R-:W-:Y:S05]  /*78e0*/  BSYNC B0 ;  /* 0x0000000000007941 */ /* 0x000fea0003800000 */
.L_x_5331:
        /* <DEDUP_REMOVED lines=24> */
.L_x_5334:
[----:B------:R-:W-:Y:S05]  /*7a70*/  BSYNC B0 ;  /* 0x0000000000007941 */ /* 0x000fea0003800000 */
.L_x_5333:
[----:B------:R-:W-:Y:S02]  /*7a80*/  UIADD3 UR7, UR7, 0x2, URZ ;  /* 0x0000000207077890 */ /* 0x000fe4000fffe03f */
[----:B------:R-:W-:Y:S02]  /*7a90*/  ULEA UR5, UR19, UR5, 0x1 ;  /* 0x0000000513057291 */ /* 0x000fe4000f8e083f */
[----:B------:R-:W-:Y:S02]  /*7aa0*/  ULEA UR6, UR19, UR6, 0x1 ;  /* 0x0000000613067291 */ /* 0x000fe4000f8e083f */
[----:B------:R-:W-:-:S13]  /*7ab0*/  ISETP.NE.AND P0, PT, RZ, UR7, PT ;  /* 0x00000007ff007c0c */ /* 0x000fda000bf05270 */
[----:B------:R-:W-:Y:S05]  /*7ac0*/  @!P0 BRA `(.L_x_5237) ;  /* 0x0000002c00748947 */ /* 0x000fea0003800000 */
[----:B------:R-:W-:Y:S05]  /*7ad0*/  BRA `(.L_x_5335) ;  /* 0xfffffffc00207947 */ /* 0x000fea000383ffff */
.L_x_5279:
        /* <DEDUP_REMOVED lines=14> */
.L_x_5336:
        /* <DEDUP_REMOVED lines=14> */
.L_x_5338:
[----:B------:R-:W-:-:S05]  /*7ca0*/  ULDC UR4, c[0x0][0x8c4] ;  /* 0x0002310000047ab9 */ /* 0x000fca0000000800 */
.L_x_5337:
        /* <DEDUP_REMOVED lines=59> */
.L_x_5340:
        /* <DEDUP_REMOVED lines=13> */
.L_x_5341:
        /* <DEDUP_REMOVED lines=8> */
.L_x_5342:
        /* <DEDUP_REMOVED lines=21> */
.L_x_5343:
        /* <DEDUP_REMOVED lines=50> */
.L_x_5388:
        /* <DEDUP_REMOVED lines=15> */
.L_x_5346:
        /* <DEDUP_REMOVED lines=127> */
.L_x_5357:
[----:B-123--:R-:W-:-:S04]  /*8f00*/  SHF.L.U32 R18, R10, 0x1f, RZ ;  /* 0x0000001f0a127819 */ /* 0x00efc800000006ff */
[----:B------:R-:W2:Y:S02]  /*8f10*/  SYNCS.PHASECHK.TRANS64.TRYWAIT P1, [R15+URZ+0x26840], R18 ;  /* 0x026840120f0075a7 */ /* 0x000ea4000802017f */
[----:B--2---:R-:W-:Y:S05]  /*8f20*/  @!P1 BRA `(.L_x_5349) ;  /* 0x0000001c00689947 */ /* 0x004fea0003800000 */
.L_x_5389:
        /* <DEDUP_REMOVED lines=8> */
.L_x_5350:
        /* <DEDUP_REMOVED lines=44> */
.L_x_5390:
        /* <DEDUP_REMOVED lines=8> */
.L_x_5352:
        /* <DEDUP_REMOVED lines=44> */
.L_x_5391:
        /* <DEDUP_REMOVED lines=8> */
.L_x_5354:
        /* <DEDUP_REMOVED lines=38> */
.L_x_5393:
        /* <DEDUP_REMOVED lines=8> */
.L_x_5356:
        /* <DEDUP_REMOVED lines=44> */
.L_x_5348:
[----:B------:R-:W4:Y:S02]  /*9bd0*/  LDL.LU R4, [R1+0x4] ;  /* 0x0000040001047983 */ /* 0x000f240000300800 */
[----:B----4-:R-:W-:Y:S02]  /*9be0*/  ISETP.NE.AND P1, PT, R4, RZ, PT ;  /* 0x000000ff0400720c */ /* 0x010fe40003f25270 */
[----:B------:R4:W5:Y:S11]  /*9bf0*/  LDL R4, [R1] ;  /* 0x0000000001047983 */ /* 0x0009760000100800 */
[----:B----4-:R-:W-:Y:S05]  /*9c00*/  @!P1 BRA `(.L_x_5347) ;  /* 0x0000000400949947 */ /* 0x010fea0003800000 */
[----:B------:R-:W-:-:S04]  /*9c10*/  SHF.L.U32 R12, R10, 0x1f, RZ ;  /* 0x0000001f0a0c7819 */ /* 0x000fc800000006ff */
[----:B------:R-:W4:Y:S02]  /*9c20*/  SYNCS.PHASECHK.TRANS64.TRYWAIT P1, [R15+URZ+0x26840], R12 ;  /* 0x0268400c0f0075a7 */ /* 0x000f24000802017f */
[----:B----4-:R-:W-:Y:S05]  /*9c30*/  @!P1 BRA `(.L_x_5358) ;  /* 0x0000001000789947 */ /* 0x010fea0003800000 */
.L_x_5394:
        /* <DEDUP_REMOVED lines=8> */
.L_x_5359:
        /* <DEDUP_REMOVED lines=41> */
.L_x_5395:
        /* <DEDUP_REMOVED lines=8> */
.L_x_5361:
        /* <DEDUP_REMOVED lines=41> */
.L_x_5347:
[----:B------:R-:W1:Y:S01]  /*a260*/  S2R R0, SR_TID.X ;  /* 0x0000000000007919 */ /* 0x000e620000002100 */
[----:B------:R-:W-:Y:S01]  /*a270*/  IMAD R3, R16, 0x8, R15 ;  /* 0x0000000810037824 */ /* 0x000fe200078e020f */
[----:B-1----:R-:W-:Y:S02]  /*a280*/  LOP3.LUT R2, R0, 0x7f, RZ, 0xc0, !PT ;  /* 0x0000007f00027812 */ /* 0x002fe400078ec0ff */
[----:B------:R-:W-:Y:S02]  /*a290*/  SHF.L.U32 R0, R10, 0x1f, RZ ;  /* 0x0000001f0a007819 */ /* 0x000fe400000006ff */
[----:B------:R-:W-:Y:S02]  /*a2a0*/  ISETP.NE.AND P1, PT, R2, RZ, PT ;  /* 0x000000ff0200720c */ /* 0x000fe40003f25270 */
[----:B------:R-:W1:Y:S02]  /*a2b0*/  SYNCS.PHASECHK.TRANS64.TRYWAIT P0, [R3+URZ+0x26840], R0 ;  /* 0x02684000030075a7 */ /* 0x000e64000800017f */
[----:B-1----:R-:W-:Y:S09]  /*a2c0*/  @!P0 BRA `(.L_x_5362) ;  /* 0x0000000800fc8947 */ /* 0x002ff20003800000 */
.L_x_5396:
[----:B------:R-:W-:Y:S05]  /*a2d0*/  @P1 BRA `(.L_x_5363) ;  /* 0x0000000000181947 */ /* 0x000fea0003800000 */
[----:B------:R-:W1:Y:S01]  /*a2e0*/  S2R R2, SR_TID.X ;  /* 0x0000000000027919 */ /* 0x000e620000002100 */
[----:B------:R-:W-:-:S04]  /*a2f0*/  IMAD.MOV.U32 R0, RZ, RZ, 0x3100 ;  /* 0x00003100ff007424 */ /* 0x000fc800078e00ff */
[----:B------:R1:W-:Y:S02]  /*a300*/  SYNCS.ARRIVE.TRANS64 RZ, [R3+URZ+0x26830], R0 ;  /* 0x0268300003ff79a7 */ /* 0x0003e4000800003f */
[----:B-1----:R-:W-:-:S13]  /*a310*/  LOP3.LUT P0, RZ, R2, 0x1f, RZ, 0xc0, !PT ;  /* 0x0000001f02ff7812 */ /* 0x002fda000780c0ff */
[----:B------:R-:W-:Y:S05]  /*a320*/  @!P0 BRA `(.L_x_5363) ;  /* 0x0000000000048947 */ /* 0x000fea0003800000 */
[----:B------:R-:W-:Y:S01]  /*a330*/  BPT.TRAP 0x1 ;  /* 0x000000040000795c */ /* 0x000fe20000300000 */
.L_x_5363:
        /* <DEDUP_REMOVED lines=48> */
.L_x_5344:
[----:B------:R-:W-:Y:S05]  /*a640*/  BSYNC B0 ;  /* 0x0000000000007941 */ /* 0x000fea0003800000 */
.L_x_5339:
[----:B------:R-:W-:-:S03]  /*a650*/  UMOV UR8, 0xffffffff ;  /* 0xffffffff00087882 */ /* 0x000fc60000000000 */
[----:B------:R-:W-:Y:S05]  /*a660*/  BRA.DIV UR8, `(.L_x_5364) ;  /* 0x0000000a08287947 */ /* 0x000fea000b800000 */
[----:B------:R-:W-:-:S13]  /*a670*/  ELECT P6, URZ, PT ;  /* 0x00000000003f782f */ /* 0x000fda00038c0000 */
.L_x_5399:
[----:B------:R-:W-:Y:S05]  /*a680*/  @!P6 BRA `(.L_x_5237) ;  /* 0x000000000084e947 */ /* 0x000fea0003800000 */
[----:B------:R-:W-:-:S06]  /*a690*/  ULOP3.LUT UR8, UR38, 0x2, URZ, 0xfc, !UPT ;  /* 0x0000000226087892 */ /* 0x000fcc000f8efc3f */
[----:B------:R-:W-:-:S05]  /*a6a0*/  IMAD.U32 R2, RZ, RZ, UR8 ;  /* 0x00000008ff027e24 */ /* 0x000fca000f8e00ff */
[----:B------:R-:W-:-:S13]  /*a6b0*/  ISETP.NE.AND P2, PT, R2, 0x3, PT ;  /* 0x000000030200780c */ /* 0x000fda0003f45270 */
[----:B------:R-:W-:Y:S05]  /*a6c0*/  @!P2 BRA `(.L_x_5365) ;  /* 0x000000000004a947 */ /* 0x000fea0003800000 */
[----:B---3--:R-:W-:Y:S01]  /*a6d0*/  BPT.TRAP 0x1 ;  /* 0x000000040000795c */ /* 0x008fe20000300000 */
.L_x_5365:
        /* <DEDUP_REMOVED lines=15> */
.L_x_5400:
[----:B------:R-:W2:Y:S02]  /*a7d0*/  SYNCS.PHASECHK.TRANS64.TRYWAIT P0, [R3+URZ], R2 ;  /* 0x00000002030075a7 */ /* 0x000ea4000800017f */
[----:B--2---:R-:W-:Y:S05]  /*a7e0*/  @!P0 BRA `(.L_x_5367) ;  /* 0x0000000400fc8947 */ /* 0x004fea0003800000 */
.L_x_5401:
[----:B------:R-:W-:Y:S05]  /*a7f0*/  @!P2 BRA `(.L_x_5368) ;  /* 0x000000000004a947 */ /* 0x000fea0003800000 */
[----:B---3--:R-:W-:Y:S01]  /*a800*/  BPT.TRAP 0x1 ;  /* 0x000000040000795c */ /* 0x008fe20000300000 */
.L_x_5368:
[----:B--2---:R-:W-:-:S04]  /*a810*/  VIADD R3, R8, 0x26840 ;  /* 0x0002684008037836 */ /* 0x004fc80000000000 */
[----:B------:R-:W-:-:S04]  /*a820*/  IMAD R5, R0, 0x8, R3 ;  /* 0x0000000800057824 */ /* 0x000fc800078e0203 */
[----:B------:R-:W2:Y:S02]  /*a830*/  SYNCS.PHASECHK.TRANS64.TRYWAIT P0, [R5+URZ], R4 ;  /* 0x00000004050075a7 */ /* 0x000ea4000800017f */
[----:B--2---:R-:W-:Y:S05]  /*a840*/  @!P0 BRA `(.L_x_5369) ;  /* 0x0000000400f88947 */ /* 0x004fea0003800000 */
.L_x_5402:
[----:B------:R-:W-:-:S07]  /*a850*/  IMAD R3, R6, 0x8, R3 ;  /* 0x0000000806037824 */ /* 0x000fce00078e0203 */
.L_x_5370:
[----:B----4-:R4:W1:Y:S02]  /*a860*/  SYNCS.PHASECHK.TRANS64.TRYWAIT P0, [R3+URZ], R2 ;  /* 0x00000002030075a7 */ /* 0x010864000800017f */
[----:B-1----:R-:W-:Y:S05]  /*a870*/  @!P0 NANOSLEEP.SYNCS 0x989680 ;  /* 0x009896800000895d */ /* 0x002fea0003900000 */
[----:B------:R-:W1:Y:S02]  /*a880*/  @!P0 SYNCS.PHASECHK.TRANS64 P0, [R3+URZ], R2 ;  /* 0x00000002030085a7 */ /* 0x000e64000800007f */
[----:B-1----:R-:W-:Y:S05]  /*a890*/  @!P0 BRA `(.L_x_5370) ;  /* 0xfffffffc00f08947 */ /* 0x002fea000383ffff */
.L_x_5237:
[----:B---3--:R-:W-:Y:S05]  /*a8a0*/  BSYNC B6 ;  /* 0x0000000000067941 */ /* 0x008fea0003800000 */
.L_x_5231:
[----:B------:R-:W-:Y:S05]  /*a8b0*/  EXIT ;  /* 0x000000000000794d */ /* 0x000fea0003800000 */
.L_x_5248:
[----:B------:R-:W-:Y:S02]  /*a8c0*/  IMAD.MOV.U32 R13, RZ, RZ, R16 ;  /* 0x000000ffff0d7224 */ /* 0x000fe400078e0010 */
[----:B------:R-:W-:Y:S02]  /*a8d0*/  IMAD.MOV.U32 R12, RZ, RZ, RZ ;  /* 0x000000ffff0c7224 */ /* 0x000fe400078e00ff */
[----:B------:R-:W-:Y:S02]  /*a8e0*/  IMAD.MOV.U32 R11, RZ, RZ, 0x1f ;  /* 0x0000001fff0b7424 */ /* 0x000fe400078e00ff */
[----:B------:R-:W-:-:S07]  /*a8f0*/  IMAD.MOV.U32 R15, RZ, RZ, -0x1 ;  /* 0xffffffffff0f7424 */ /* 0x000fce00078e00ff */
[----:B------:R-:W-:Y:S05]  /*a900*/  WARPSYNC.COLLECTIVE R15, `(.L_x_5371) ;  /* 0x000000000f087348 */ /* 0x000fea0003c00000 */
[----:B------:R1:W2:Y:S02]  /*a910*/  SHFL.IDX P6, R14, R13, R12, R11 ;  /* 0x0000000c0d0e7389 */ /* 0x0002a400000c000b */
[----:B-12---:R-:W-:Y:S01]  /*a920*/  ENDCOLLECTIVE ;  /* 0x000000000000791b */ /* 0x006fe20003800000 */
.L_x_5371:
[----:B------:R-:W-:Y:S05]  /*a930*/  BRA `(.L_x_5372) ;  /* 0xffffff6800f07947 */ /* 0x000fea000383ffff */
.L_x_5250:
[----:B--2---:R2:W3:Y:S02]  /*a940*/  SYNCS.PHASECHK.TRANS64.TRYWAIT P0, [R18+URZ+0x26800], R5 ;  /* 0x02680005120075a7 */ /* 0x0044e4000800017f */
[----:B---3--:R-:W-:Y:S05]  /*a950*/  @!P0 NANOSLEEP.SYNCS 0x989680 ;  /* 0x009896800000895d */ /* 0x008fea0003900000 */
[----:B------:R-:W3:Y:S02]  /*a960*/  @!P0 SYNCS.PHASECHK.TRANS64 P0, [R18+URZ+0x26800], R5 ;  /* 0x02680005120085a7 */ /* 0x000ee4000800007f */
[----:B---3--:R-:W-:Y:S05]  /*a970*/  @!P0 BRA `(.L_x_5250) ;  /* 0xfffffffc00f08947 */ /* 0x008fea000383ffff */
[----:B------:R-:W-:Y:S05]  /*a980*/  BRA `(.L_x_5249) ;  /* 0xffffff6c00187947 */ /* 0x000fea000383ffff */
.L_x_5255:
[----:B--2---:R-:W-:-:S04]  /*a990*/  IMAD.U32 R7, RZ, RZ, UR7 ;  /* 0x00000007ff077e24 */ /* 0x004fc8000f8e00ff */
[----:B------:R2:W3:Y:S03]  /*a9a0*/  SYNCS.PHASECHK.TRANS64.TRYWAIT P0, [R7+URZ+0x26810], R16 ;  /* 0x02681010070075a7 */ /* 0x0004e6000800017f */
[----:B---3--:R-:W-:Y:S05]  /*a9b0*/  @!P0 NANOSLEEP.SYNCS 0x989680 ;  /* 0x009896800000895d */ /* 0x008fea0003900000 */
[----:B------:R-:W3:Y:S02]  /*a9c0*/  @!P0 SYNCS.PHASECHK.TRANS64 P0, [R7+URZ+0x26810], R16 ;  /* 0x02681010070085a7 */ /* 0x000ee4000800007f */
[----:B---3--:R-:W-:Y:S05]  /*a9d0*/  @!P0 BRA `(.L_x_5255) ;  /* 0xfffffffc00ec8947 */ /* 0x008fea000383ffff */
[----:B------:R-:W-:Y:S05]  /*a9e0*/  BRA `(.L_x_5254) ;  /* 0xffffff74006c7947 */ /* 0x000fea000383ffff */
.L_x_5259:
[----:B------:R-:W-:-:S04]  /*a9f0*/  IMAD.U32 R121, RZ, RZ, UR7 ;  /* 0x00000007ff797e24 */ /* 0x000fc8000f8e00ff */
[----:B------:R1:W1:Y:S03]  /*aa00*/  SYNCS.PHASECHK.TRANS64.TRYWAIT P0, [R121+URZ+0x26830], R16 ;  /* 0x02683010790075a7 */ /* 0x000266000800017f */
[----:B-1----:R-:W-:Y:S05]  /*aa10*/  @!P0 NANOSLEEP.SYNCS 0x989680 ;  /* 0x009896800000895d */ /* 0x002fea0003900000 */
[----:B------:R-:W1:Y:S02]  /*aa20*/  @!P0 SYNCS.PHASECHK.TRANS64 P0, [R121+URZ+0x26830], R16 ;  /* 0x02683010790085a7 */ /* 0x000e64000800007f */
[----:B-1----:R-:W-:Y:S05]  /*aa30*/  @!P0 BRA `(.L_x_5259) ;  /* 0xfffffffc00ec8947 */ /* 0x002fea000383ffff */
[----:B------:R-:W-:Y:S05]  /*aa40*/  BRA `(.L_x_5258) ;  /* 0xffffff7800747947 */ /* 0x000fea000383ffff */
.L_x_5266:
[----:B------:R-:W-:Y:S01]  /*aa50*/  BSSY B0, `(.L_x_5373) ;  /* 0x0000005000007945 */ /* 0x000fe20003800000 */
[----:B------:R-:W-:-:S07]  /*aa60*/  IMAD.MOV.U32 R15, RZ, RZ, -0x1 ;  /* 0xffffffffff0f7424 */ /* 0x000fce00078e00ff */
[----:B-1----:R-:W-:Y:S05]  /*aa70*/  WARPSYNC.COLLECTIVE R15, `(.L_x_5374) ;  /* 0x000000000f087348 */ /* 0x002fea0003c00000 */
[----:B------:R-:W-:Y:S01]  /*aa80*/  NOP ;  /* 0x0000000000007918 */ /* 0x000fe20000000000 */
[----:B-1----:R-:W-:Y:S01]  /*aa90*/  ENDCOLLECTIVE ;  /* 0x000000000000791b */ /* 0x002fe20003800000 */
.L_x_5374:
[----:B------:R-:W-:Y:S05]  /*aaa0*/  BSYNC B0 ;  /* 0x0000000000007941 */ /* 0x000fea0003800000 */
.L_x_5373:
[----:B------:R-:W-:Y:S05]  /*aab0*/  BRA `(.L_x_5375) ;  /* 0xffffffa400ec7947 */ /* 0x000fea000383ffff */
.L_x_5275:
[----:B------:R-:W-:Y:S01]  /*aac0*/  BSSY B0, `(.L_x_5376) ;  /* 0x0000005000007945 */ /* 0x000fe20003800000 */
[----:B------:R-:W-:-:S07]  /*aad0*/  IMAD.MOV.U32 R15, RZ, RZ, -0x1 ;  /* 0xffffffffff0f7424 */ /* 0x000fce00078e00ff */
[----:B-12---:R-:W-:Y:S05]  /*aae0*/  WARPSYNC.COLLECTIVE R15, `(.L_x_5377) ;  /* 0x000000000f087348 */ /* 0x006fea0003c00000 */
[----:B------:R-:W-:Y:S01]  /*aaf0*/  NOP ;  /* 0x0000000000007918 */ /* 0x000fe20000000000 */
[----:B-12---:R-:W-:Y:S01]  /*ab00*/  ENDCOLLECTIVE ;  /* 0x000000000000791b */ /* 0x006fe20003800000 */
.L_x_5377:
[----:B------:R-:W-:Y:S05]  /*ab10*/  BSYNC B0 ;  /* 0x0000000000007941 */ /* 0x000fea0003800000 */
.L_x_5376:
[----:B------:R-:W-:Y:S05]  /*ab20*/  BRA `(.L_x_5378) ;  /* 0xffffffa800e07947 */ /* 0x000fea000383ffff */
.L_x_5292:
[----:B------:R-:W-:Y:S01]  /*ab30*/  BSSY B0, `(.L_x_5379) ;  /* 0x0000005000007945 */ /* 0x000fe20003800000 */
[----:B------:R-:W-:-:S07]  /*ab40*/  IMAD.MOV.U32 R15, RZ, RZ, -0x1 ;  /* 0xffffffffff0f7424 */ /* 0x000fce00078e00ff */
[----:B------:R-:W-:Y:S05]  /*ab50*/  WARPSYNC.COLLECTIVE R15, `(.L_x_5380) ;  /* 0x000000000f087348 */ /* 0x000fea0003c00000 */
[----:B------:R-:W-:Y:S01]  /*ab60*/  NOP ;  /* 0x0000000000007918 */ /* 0x000fe20000000000 */
[----:B------:R-:W-:Y:S01]  /*ab70*/  ENDCOLLECTIVE ;  /* 0x000000000000791b */ /* 0x000fe20003800000 */
.L_x_5380:
[----:B------:R-:W-:Y:S05]  /*ab80*/  BSYNC B0 ;  /* 0x0000000000007941 */ /* 0x000fea0003800000 */
.L_x_5379:
[----:B------:R-:W-:Y:S05]  /*ab90*/  BRA `(.L_x_5381) ;  /* 0xffffffb800287947 */ /* 0x000fea000383ffff */
.L_x_5305:
[----:B------:R-:W-:Y:S01]  /*aba0*/  BSSY B0, `(.L_x_5382) ;  /* 0x0000005000007945 */ /* 0x000fe20003800000 */
[----:B------:R-:W-:-:S07]  /*abb0*/  IMAD.MOV.U32 R15, RZ, RZ, -0x1 ;  /* 0xffffffffff0f7424 */ /* 0x000fce00078e00ff */
[----:B------:R-:W-:Y:S05]  /*abc0*/  WARPSYNC.COLLECTIVE R15, `(.L_x_5383) ;  /* 0x000000000f087348 */ /* 0x000fea0003c00000 */
[----:B------:R-:W-:Y:S01]  /*abd0*/  NOP ;  /* 0x0000000000007918 */ /* 0x000fe20000000000 */
[----:B------:R-:W-:Y:S01]  /*abe0*/  ENDCOLLECTIVE ;  /* 0x000000000000791b */ /* 0x000fe20003800000 */
.L_x_5383:
[----:B------:R-:W-:Y:S05]  /*abf0*/  BSYNC B0 ;  /* 0x0000000000007941 */ /* 0x000fea0003800000 */
.L_x_5382:
[----:B------:R-:W-:Y:S05]  /*ac00*/  BRA `(.L_x_5384) ;  /* 0xffffffbc00bc7947 */ /* 0x000fea000383ffff */
.L_x_5317:
[----:B------:R-:W-:Y:S01]  /*ac10*/  BSSY B0, `(.L_x_5385) ;  /* 0x0000005000007945 */ /* 0x000fe20003800000 */
[----:B------:R-:W-:-:S07]  /*ac20*/  IMAD.MOV.U32 R15, RZ, RZ, -0x1 ;  /* 0xffffffffff0f7424 */ /* 0x000fce00078e00ff */
[----:B------:R-:W-:Y:S05]  /*ac30*/  WARPSYNC.COLLECTIVE R15, `(.L_x_5386) ;  /* 0x000000000f087348 */ /* 0x000fea0003c00000 */
[----:B------:R-:W-:Y:S01]  /*ac40*/  NOP ;  /* 0x0000000000007918 */ /* 0x000fe20000000000 */
[----:B------:R-:W-:Y:S01]  /*ac50*/  ENDCOLLECTIVE ;  /* 0x000000000000791b */ /* 0x000fe20003800000 */
.L_x_5386:
[----:B------:R-:W-:Y:S05]  /*ac60*/  BSYNC B0 ;  /* 0x0000000000007941 */ /* 0x000fea0003800000 */
.L_x_5385:
[----:B------:R-:W-:Y:S05]  /*ac70*/  BRA `(.L_x_5387) ;  /* 0xffffffc000e47947 */ /* 0x000fea000383ffff */
.L_x_5345:
[----:B-1----:R1:W2:Y:S02]  /*ac80*/  SYNCS.PHASECHK.TRANS64.TRYWAIT P0, [R15+URZ+0x26820], R0 ;  /* 0x026820000f0075a7 */ /* 0x0022a4000800017f */
[----:B--2---:R-:W-:Y:S05]  /*ac90*/  @!P0 NANOSLEEP.SYNCS 0x989680 ;  /* 0x009896800000895d */ /* 0x004fea0003900000 */
[----:B------:R-:W2:Y:S02]  /*aca0*/  @!P0 SYNCS.PHASECHK.TRANS64 P0, [R15+URZ+0x26820], R0 ;  /* 0x026820000f0085a7 */ /* 0x000ea4000800007f */
[----:B--2---:R-:W-:Y:S05]  /*acb0*/  @!P0 BRA `(.L_x_5345) ;  /* 0xfffffffc00f08947 */ /* 0x004fea000383ffff */
[----:B------:R-:W-:Y:S05]  /*acc0*/  BRA `(.L_x_5388) ;  /* 0xffffffd800547947 */ /* 0x000fea000383ffff */
.L_x_5349:
[----:B--2---:R2:W3:Y:S02]  /*acd0*/  SYNCS.PHASECHK.TRANS64.TRYWAIT P1, [R15+URZ+0x26840], R18 ;  /* 0x026840120f0075a7 */ /* 0x0044e4000802017f */
[----:B---3--:R-:W-:Y:S05]  /*ace0*/  @!P1 NANOSLEEP.SYNCS 0x989680 ;  /* 0x009896800000995d */ /* 0x008fea0003900000 */
[----:B------:R-:W3:Y:S02]  /*acf0*/  @!P1 SYNCS.PHASECHK.TRANS64 P1, [R15+URZ+0x26840], R18 ;  /* 0x026840120f0095a7 */ /* 0x000ee4000802007f */
[----:B---3--:R-:W-:Y:S05]  /*ad00*/  @!P1 BRA `(.L_x_5349) ;  /* 0xfffffffc00f09947 */ /* 0x008fea000383ffff */
[----:B------:R-:W-:Y:S05]  /*ad10*/  BRA `(.L_x_5389) ;  /* 0xffffffe000847947 */ /* 0x000fea000383ffff */
.L_x_5351:
[----:B-1----:R1:W3:Y:S02]  /*ad20*/  SYNCS.PHASECHK.TRANS64.TRYWAIT P1, [R15+URZ+0x26828], R18 ;  /* 0x026828120f0075a7 */ /* 0x0022e4000802017f */
[----:B---3--:R-:W-:Y:S05]  /*ad30*/  @!P1 NANOSLEEP.SYNCS 0x989680 ;  /* 0x009896800000995d */ /* 0x008fea0003900000 */
[----:B------:R-:W3:Y:S02]  /*ad40*/  @!P1 SYNCS.PHASECHK.TRANS64 P1, [R15+URZ+0x26828], R18 ;  /* 0x026828120f0095a7 */ /* 0x000ee4000802007f */
[----:B---3--:R-:W-:Y:S05]  /*ad50*/  @!P1 BRA `(.L_x_5351) ;  /* 0xfffffffc00f09947 */ /* 0x008fea000383ffff */
[----:B------:R-:W-:Y:S05]  /*ad60*/  BRA `(.L_x_5390) ;  /* 0xffffffe400407947 */ /* 0x000fea000383ffff */
.L_x_5353:
[----:B---3--:R3:W4:Y:S02]  /*ad70*/  SYNCS.PHASECHK.TRANS64.TRYWAIT P1, [R15+URZ+0x26848], R18 ;  /* 0x026848120f0075a7 */ /* 0x008724000802017f */
[----:B----4-:R-:W-:Y:S05]  /*ad80*/  @!P1 NANOSLEEP.SYNCS 0x989680 ;  /* 0x009896800000995d */ /* 0x010fea0003900000 */
[----:B------:R-:W4:Y:S02]  /*ad90*/  @!P1 SYNCS.PHASECHK.TRANS64 P1, [R15+URZ+0x26848], R18 ;  /* 0x026848120f0095a7 */ /* 0x000f24000802007f */
[----:B----4-:R-:W-:Y:S05]  /*ada0*/  @!P1 BRA `(.L_x_5353) ;  /* 0xfffffffc00f09947 */ /* 0x010fea000383ffff */
[----:B------:R-:W-:Y:S05]  /*adb0*/  BRA `(.L_x_5391) ;  /* 0xffffffe400fc7947 */ /* 0x000fea000383ffff */
.L_x_5355:
[----:B------:R-:W-:-:S07]  /*adc0*/  SHF.L.U32 R4, R10, 0x1f, RZ ;  /* 0x0000001f0a047819 */ /* 0x000fce00000006ff */
.L_x_5392:
[----:B----4-:R4:W1:Y:S02]  /*add0*/  SYNCS.PHASECHK.TRANS64.TRYWAIT P1, [R15+URZ+0x26820], R4 ;  /* 0x026820040f0075a7 */ /* 0x010864000802017f */
[----:B-1----:R-:W-:Y:S05]  /*ade0*/  @!P1 NANOSLEEP.SYNCS 0x989680 ;  /* 0x009896800000995d */ /* 0x002fea0003900000 */
[----:B------:R-:W1:Y:S02]  /*adf0*/  @!P1 SYNCS.PHASECHK.TRANS64 P1, [R15+URZ+0x26820], R4 ;  /* 0x026820040f0095a7 */ /* 0x000e64000802007f */
[----:B-1----:R-:W-:Y:S05]  /*ae00*/  @!P1 BRA `(.L_x_5392) ;  /* 0xfffffffc00f09947 */ /* 0x002fea000383ffff */
[----:B------:R-:W-:Y:S05]  /*ae10*/  BRA `(.L_x_5393) ;  /* 0xffffffe8009c7947 */ /* 0x000fea000383ffff */
.L_x_5358:
[----:B----4-:R4:W1:Y:S02]  /*ae20*/  SYNCS.PHASECHK.TRANS64.TRYWAIT P1, [R15+URZ+0x26840], R12 ;  /* 0x0268400c0f0075a7 */ /* 0x010864000802017f */
[----:B-1----:R-:W-:Y:S05]  /*ae30*/  @!P1 NANOSLEEP.SYNCS 0x989680 ;  /* 0x009896800000995d */ /* 0x002fea0003900000 */
[----:B------:R-:W1:Y:S02]  /*ae40*/  @!P1 SYNCS.PHASECHK.TRANS64 P1, [R15+URZ+0x26840], R12 ;  /* 0x0268400c0f0095a7 */ /* 0x000e64000802007f */
[----:B-1----:R-:W-:Y:S05]  /*ae50*/  @!P1 BRA `(.L_x_5358) ;  /* 0xfffffffc00f09947 */ /* 0x002fea000383ffff */
[----:B------:R-:W-:Y:S05]  /*ae60*/  BRA `(.L_x_5394) ;  /* 0xffffffec00747947 */ /* 0x000fea000383ffff */
.L_x_5360:
[----:B-1----:R1:W2:Y:S02]  /*ae70*/  SYNCS.PHASECHK.TRANS64.TRYWAIT P1, [R15+URZ+0x26828], R12 ;  /* 0x0268280c0f0075a7 */ /* 0x0022a4000802017f */
[----:B--2---:R-:W-:Y:S05]  /*ae80*/  @!P1 NANOSLEEP.SYNCS 0x989680 ;  /* 0x009896800000995d */ /* 0x004fea0003900000 */
[----:B------:R-:W2:Y:S02]  /*ae90*/  @!P1 SYNCS.PHASECHK.TRANS64 P1, [R15+URZ+0x26828], R12 ;  /* 0x0268280c0f0095a7 */ /* 0x000ea4000802007f */
[----:B--2---:R-:W-:Y:S05]  /*aea0*/  @!P1 BRA `(.L_x_5360) ;  /* 0xfffffffc00f09947 */ /* 0x004fea000383ffff */
[----:B------:R-:W-:Y:S05]  /*aeb0*/  BRA `(.L_x_5395) ;  /* 0xfffffff000247947 */ /* 0x000fea000383ffff */
.L_x_5362:
[----:B------:R1:W1:Y:S02]  /*aec0*/  SYNCS.PHASECHK.TRANS64.TRYWAIT P0, [R3+URZ+0x26840], R0 ;  /* 0x02684000030075a7 */ /* 0x000264000800017f */
[----:B-1----:R-:W-:Y:S05]  /*aed0*/  @!P0 NANOSLEEP.SYNCS 0x989680 ;  /* 0x009896800000895d */ /* 0x002fea0003900000 */
[----:B------:R-:W1:Y:S02]  /*aee0*/  @!P0 SYNCS.PHASECHK.TRANS64 P0, [R3+URZ+0x26840], R0 ;  /* 0x02684000030085a7 */ /* 0x000e64000800007f */
[----:B-1----:R-:W-:Y:S05]  /*aef0*/  @!P0 BRA `(.L_x_5362) ;  /* 0xfffffffc00f08947 */ /* 0x002fea000383ffff */
[----:B------:R-:W-:Y:S05]  /*af00*/  BRA `(.L_x_5396) ;  /* 0xfffffff000f07947 */ /* 0x000fea000383ffff */
.L_x_5364:
[----:B------:R-:W-:Y:S01]  /*af10*/  BSSY B0, `(.L_x_5397) ;  /* 0x0000006000007945 */ /* 0x000fe20003800000 */
[----:B------:R-:W-:-:S07]  /*af20*/  IMAD.MOV.U32 R15, RZ, RZ, -0x1 ;  /* 0xffffffffff0f7424 */ /* 0x000fce00078e00ff */
[----:B---3--:R-:W-:Y:S05]  /*af30*/  WARPSYNC.COLLECTIVE R15, `(.L_x_5398) ;  /* 0x000000000f0c7348 */ /* 0x008fea0003c00000 */
[----:B------:R-:W-:Y:S02]  /*af40*/  ELECT P6, UR62, PT ;  /* 0x00000000003e782f */ /* 0x000fe400038c0000 */
[----:B------:R-:W-:Y:S01]  /*af50*/  MOV R14, UR62 ;  /* 0x0000003e000e7c02 */ /* 0x000fe20008000f00 */
[----:B---3--:R-:W-:Y:S10]  /*af60*/  ENDCOLLECTIVE ;  /* 0x000000000000791b */ /* 0x008ff40003800000 */
.L_x_5398:
[----:B------:R-:W-:Y:S05]  /*af70*/  BSYNC B0 ;  /* 0x0000000000007941 */ /* 0x000fea0003800000 */
.L_x_5397:
[----:B------:R-:W-:Y:S05]  /*af80*/  BRA `(.L_x_5399) ;  /* 0xfffffff400bc7947 */ /* 0x000fea000383ffff */
.L_x_5366:
[----:B-1----:R1:W2:Y:S02]  /*af90*/  SYNCS.PHASECHK.TRANS64.TRYWAIT P0, [R7+URZ], R4 ;  /* 0x00000004070075a7 */ /* 0x0022a4000800017f */
[----:B--2---:R-:W-:Y:S05]  /*afa0*/  @!P0 NANOSLEEP.SYNCS 0x989680 ;  /* 0x009896800000895d */ /* 0x004fea0003900000 */
[----:B------:R-:W2:Y:S02]  /*afb0*/  @!P0 SYNCS.PHASECHK.TRANS64 P0, [R7+URZ], R4 ;  /* 0x00000004070085a7 */ /* 0x000ea4000800007f */
[----:B--2---:R-:W-:Y:S05]  /*afc0*/  @!P0 BRA `(.L_x_5366) ;  /* 0xfffffffc00f08947 */ /* 0x004fea000383ffff */
[----:B------:R-:W-:Y:S05]  /*afd0*/  BRA `(.L_x_5400) ;  /* 0xfffffff400fc7947 */ /* 0x000fea000383ffff */
.L_x_5367:
[----:B--2---:R2:W4:Y:S02]  /*afe0*/  SYNCS.PHASECHK.TRANS64.TRYWAIT P0, [R3+URZ], R2 ;  /* 0x00000002030075a7 */ /* 0x004524000800017f */
[----:B----4-:R-:W-:Y:S05]  /*aff0*/  @!P0 NANOSLEEP.SYNCS 0x989680 ;  /* 0x009896800000895d */ /* 0x010fea0003900000 */
[----:B------:R-:W4:Y:S02]  /*b000*/  @!P0 SYNCS.PHASECHK.TRANS64 P0, [R3+URZ], R2 ;  /* 0x00000002030085a7 */ /* 0x000f24000800007f */
[----:B----4-:R-:W-:Y:S05]  /*b010*/  @!P0 BRA `(.L_x_5367) ;  /* 0xfffffffc00f08947 */ /* 0x010fea000383ffff */
[----:B------:R-:W-:Y:S05]  /*b020*/  BRA `(.L_x_5401) ;  /* 0xfffffff400f07947 */ /* 0x000fea000383ffff */
.L_x_5369:
[----:B--2---:R2:W4:Y:S02]  /*b030*/  SYNCS.PHASECHK.TRANS64.TRYWAIT P0, [R5+URZ], R4 ;  /* 0x00000004050075a7 */ /* 0x004524000800017f */
[----:B----4-:R-:W-:Y:S05]  /*b040*/  @!P0 NANOSLEEP.SYNCS 0x989680 ;  /* 0x009896800000895d */ /* 0x010fea0003900000 */
[----:B------:R-:W4:Y:S02]  /*b050*/  @!P0 SYNCS.PHASECHK.TRANS64 P0, [R5+URZ], R4 ;  /* 0x00000004050085a7 */ /* 0x000f24000800007f */
[----:B----4-:R-:W-:Y:S05]  /*b060*/  @!P0 BRA `(.L_x_5369) ;  /* 0xfffffffc00f08947 */ /* 0x010fea000383ffff */
[----:B------:R-:W-:Y:S05]  /*b070*/  BRA `(.L_x_5402) ;  /* 0xfffffff400f47947 */ /* 0x000fea000383ffff */
.L_x_5403:
        /* <DEDUP_REMOVED lines=16> */
.L_x_6592:


//--------------------- .text._ZN7cutlass13device_kernelIN5flash11enable_sm90INS1_16FlashAttnBwdSm90INS1_25CollectiveMainloopBwdSm90ILi2ELi2ELi2EN4cute5tupleIJNS5_1CILi1EEES8_S8_EEENS6_IJNS7_ILi64EEENS7_ILi128EEENS7_ILi96EEEEEENS_6half_tEfNS_4arch4Sm90ELb1ELb0ELb0ELb0ELb0ELb1ELb0ELb0ELi2ELi1ELi2ELi1ELb1EEENS1_21CollectiveEpilogueBwdISD_SE_SG_Li256ELb0ELb0ELi1EEENS1_25SingleTileBwdLPTSchedulerILb0ELi128ELb0EEEEEEEEEvNT_6ParamsE --------------------------
	.section	.text._ZN7cutlass13device_kernelIN5flash11enable_sm90INS1_16FlashAttnBwdSm90INS1_25CollectiveMainloopBwdSm90ILi2ELi2ELi2EN4cute5tupleIJNS5_1CILi1EEES8_S8_EEENS6_IJNS7_ILi64EEENS7_ILi128EEENS7_ILi96EEEEEENS_6half_tEfNS_4arch4Sm90ELb1ELb0ELb0ELb0ELb0ELb1ELb0ELb0ELi2ELi1ELi2ELi1ELb1EEENS1_21CollectiveEpilogueBwdISD_SE_SG_Li256ELb0ELb0ELi1EEENS1_25SingleTileBwdLPTSchedulerILb0ELi128ELb0EEEEEEEEEvNT_6ParamsE,"ax",@progbits
	.align	128
.text._ZN7cutlass13device_kernelIN5flash11enable_sm90INS1_16FlashAttnBwdSm90INS1_25CollectiveMainloopBwdSm90ILi2ELi2ELi2EN4cute5tupleIJNS5_1CILi1EEES8_S8_EEENS6_IJNS7_ILi64EEENS7_ILi128EEENS7_ILi96EEEEEENS_6half_tEfNS_4arch4Sm90ELb1ELb0ELb0ELb0ELb0ELb1ELb0ELb0ELi2ELi1ELi2ELi1ELb1EEENS1_21CollectiveEpilogueBwdISD_SE_SG_Li256ELb0ELb0ELi1EEENS1_25SingleTileBwdLPTSchedulerILb0ELi128ELb0EEEEEEEEEvNT_6ParamsE:
        .type           _ZN7cutlass13device_kernelIN5flash11enable_sm90INS1_16FlashAttnBwdSm90INS1_25CollectiveMainloopBwdSm90ILi2ELi2ELi2EN4cute5tupleIJNS5_1CILi1EEES8_S8_EEENS6_IJNS7_ILi64EEENS7_ILi128EEENS7_ILi96EEEEEENS_6half_tEfNS_4arch4Sm90ELb1ELb0ELb0ELb0ELb0ELb1ELb0ELb0ELi2ELi1ELi2ELi1ELb1EEENS1_21CollectiveEpilogueBwdISD_SE_SG_Li256ELb0ELb0ELi1EEENS1_25SingleTileBwdLPTSchedulerILb0ELi128ELb0EEEEEEEEEvNT_6ParamsE,@function
        .size           _ZN7cutlass13device_kernelIN5flash11enable_sm90INS1_16FlashAttnBwdSm90INS1_25CollectiveMainloopBwdSm90ILi2ELi2ELi2EN4cute5tupleIJNS5_1CILi1EEES8_S8_EEENS6_IJNS7_ILi64EEENS7_ILi128EEENS7_ILi96EEEEEENS_6half_tEfNS_4arch4Sm90ELb1ELb0ELb0ELb0ELb0ELb1ELb0ELb0ELi2ELi1ELi2ELi1ELb1EEENS1_21CollectiveEpilogueBwdISD_SE_SG_Li256ELb0ELb0ELi1EEENS1_25SingleTileBwdLPTSchedulerILb0ELi128ELb0EEEEEEEEEvNT_6ParamsE,(.L_x_6593 - _ZN7cutlass13device_kernelIN5flash11enable_sm90INS1_16FlashAttnBwdSm90INS1_25CollectiveMainloopBwdSm90ILi2ELi2ELi2EN4cute5tupleIJNS5_1CILi1EEES8_S8_EEENS6_IJNS7_ILi64EEENS7_ILi128EEENS7_ILi96EEEEEENS_6half_tEfNS_4arch4Sm90ELb1ELb0ELb0ELb0ELb0ELb1ELb0ELb0ELi2ELi1ELi2ELi1ELb1EEENS1_21CollectiveEpilogueBwdISD_SE_SG_Li256ELb0ELb0ELi1EEENS1_25SingleTileBwdLPTSchedulerILb0ELi128ELb0EEEEEEEEEvNT_6ParamsE)
        .other          _ZN7cutlass13device_kernelIN5flash11enable_sm90INS1_16FlashAttnBwdSm90INS1_25CollectiveMainloopBwdSm90ILi2ELi2ELi2EN4cute5tupleIJNS5_1CILi1EEES8_S8_EEENS6_IJNS7_ILi64EEENS7_ILi128EEENS7_ILi96EEEEEENS_6half_tEfNS_4arch4Sm90ELb1ELb0ELb0ELb0ELb0ELb1ELb0ELb0ELi2ELi1ELi2ELi1ELb1EEENS1_21CollectiveEpilogueBwdISD_SE_SG_Li256ELb0ELb0ELi1EEENS1_25SingleTileBwdLPTSchedulerILb0ELi128ELb0EEEEEEEEEvNT_6ParamsE,@"STO_CUDA_ENTRY STV_DEFAULT"
_ZN7cutlass13device_kernelIN5flash11enable_sm90INS1_16FlashAttnBwdSm90INS1_25CollectiveMainloopBwdSm90ILi2ELi2ELi2EN4cute5tupleIJNS5_1CILi1EEES8_S8_EEENS6_IJNS7_ILi64EEENS7_ILi128EEENS7_ILi96EEEEEENS_6half_tEfNS_4arch4Sm90ELb1ELb0ELb0ELb0ELb0ELb1ELb0ELb0ELi2ELi1ELi2ELi1ELb1EEENS1_21CollectiveEpilogueBwdISD_SE_SG_Li256ELb0ELb0ELi1EEENS1_25SingleTileBwdLPTSchedulerILb0ELi128ELb0EEEEEEEEEvNT_6ParamsE:
        /* <DEDUP_REMOVED lines=30> */
.L_x_5405:
[----:B------:R-:W-:Y:S05]  /*01e0*/  BSYNC B0 ;  /* 0x0000000000007941 */ /* 0x000fea0003800000 */
.L_x_5404:
        /* <DEDUP_REMOVED lines=37> */
.L_x_5406:
        /* <DEDUP_REMOVED lines=22> */
.L_x_5407:
[----:B------:R-:W-:Y:S01]  /*05a0*/  PLOP3.LUT P0, PT, PT, PT, UP0, 0x80, 0x0 ;  /* 0x000000000000781c */ /* 0x000fe20003f0f008 */
[----:B------:R-:W-:Y:S01]  /*05b0*/  NOP ;  /* 0x0000000000007918 */ /* 0x000fe20000000000 */
[----:B-12-4-:R-:W-:Y:S11]  /*05c0*/  BAR.SYNC.DEFER_BLOCKING 0x0 ;  /* 0x0000000000007b1d */ /* 0x016ff60000010000 */
[----:B------:R-:W-:Y:S05]  /*05d0*/  @!P0 BRA `(.L_x_5408) ;  /* 0x00000054009c8947 */ /* 0x000fea0003800000 */
.L_x_5409:
        /* <DEDUP_REMOVED lines=32> */
.L_x_5410:
[----:B------:R-:W-:Y:S01]  /*07e0*/  ULDC UR7, c[0x0][0xb44] ;  /* 0x0002d10000077ab9 */ /* 0x000fe20000000800 */
[----:B------:R-:W-:Y:S01]  /*07f0*/  UMOV UR37, UR10 ;  /* 0x0000000a00257c82 */ /* 0x000fe20008000000 */
[----:B------:R-:W-:-:S11]  /*0800*/  UISETP.NE.AND UP0, UPT, UR7, 0x1, UPT ;  /* 0x000000010700788c */ /* 0x000fd6000bf05270 */
[----:B------:R-:W-:Y:S02]  /*0810*/  @UP0 ULDC.64 UR8, c[0x0][0xb48] ;  /* 0x0002d20000080ab9 */ /* 0x000fe40000000a00 */
[----:B------:R-:W-:-:S04]  /*0820*/  UIMAD.WIDE.U32 UR4, UR10, UR8, URZ ;  /* 0x000000080a0472a5 */ /* 0x000fc8000f8e003f */
[----:B------:R-:W-:-:S04]  /*0830*/  @UP0 USHF.R.U32.HI UR37, URZ, UR9, UR5 ;  /* 0x000000093f250299 */ /* 0x000fc80008011605 */
[----:B------:R-:W-:-:S12]  /*0840*/  UIMAD UR4, UR37, UR7, URZ ;  /* 0x00000007250472a4 */ /* 0x000fd8000f8e023f */
.L_x_5411:
        /* <DEDUP_REMOVED lines=101> */
.L_x_5414:
        /* <DEDUP_REMOVED lines=15> */
.L_x_5413:
        /* <DEDUP_REMOVED lines=22> */
.L_x_5416:
        /* <DEDUP_REMOVED lines=15> */
.L_x_5415:
[----:B------:R-:W-:Y:S01]  /*11e0*/  SHF.R.S32.HI R23, RZ, 0x1f, R22 ;  /* 0x0000001fff177819 */ /* 0x000fe20000011416 */
[----:B------:R-:W-:-:S03]  /*11f0*/  UMOV UR4, 0xffffffff ;  /* 0xffffffff00047882 */ /* 0x000fc60000000000 */
[----:B------:R-:W-:-:S04]  /*1200*/  LEA.HI R0, R23, R22, RZ, 0x7 ;  /* 0x0000001617007211 */ /* 0x000fc800078f38ff */
[----:B------:R-:W-:Y:S01]  /*1210*/  SHF.R.S32.HI R19, RZ, 0x7, R0 ;  /* 0x00000007ff137819 */ /* 0x000fe20000011400 */
[----:B------:R-:W-:Y:S06]  /*1220*/  BRA.DIV UR4, `(.L_x_5417) ;  /* 0x00000082042c7947 */ /* 0x000fec000b800000 */
[----:B------:R1:W2:Y:S02]  /*1230*/  SHFL.IDX PT, R14, R19, RZ, 0x1f ;  /* 0x00001fff130e7589 */ /* 0x0002a400000e0000 */
.L_x_5504:
        /* <DEDUP_REMOVED lines=15> */
.L_x_5418:
        /* <DEDUP_REMOVED lines=19> */
.L_x_5420:
        /* <DEDUP_REMOVED lines=39> */
[--C-:B------:R-:W-:Y:S01]  /*16d0*/  SHF.R.S32.HI R3, RZ, 0x2, R26.reuse ;  /* 0x00000002ff037819 */ /* 0x100fe2000001141a */
[----:B------:R-:W2:Y:S01]  /*16e0*/  LDSM.16.M88.4 R184, [R5+0x6000] ;  /* 0x0060000005b8783b */ /* 0x000ea20000000200 */
[----:B------:R-:W-:Y:S02]  /*16f0*/  SHF.R.S32.HI R26, RZ, 0x1f, R26 ;  /* 0x0000001fff1a7819 */ /* 0x000fe4000001141a */
[----:B------:R-:W-:Y:S02]  /*1700*/  CS2R R70, SRZ ;  /* 0x0000000000467805 */ /* 0x000fe4000001ff00 */
[----:B------:R-:W-:Y:S01]  /*1710*/  SHF.R.S32.HI R25, RZ, 0x5, R25 ;  /* 0x00000005ff197819 */ /* 0x000fe20000011419 */
[----:B------:R-:W-:Y:S01]  /*1720*/  IMAD.U32 R6, RZ, RZ, UR4 ;  /* 0x00000004ff067e24 */ /* 0x000fe2000f8e00ff */
[----:B------:R-:W-:Y:S01]  /*1730*/  LEA.HI R22, R23, R22, RZ, 0x3 ;  /* 0x0000001617167211 */ /* 0x000fe200078f18ff */
[----:B------:R-:W3:Y:S01]  /*1740*/  LDSM.16.M88.4 R188, [R5+0x8000] ;  /* 0x0080000005bc783b */ /* 0x000ee20000000200 */
[----:B------:R-:W-:Y:S01]  /*1750*/  LOP3.LUT R7, R0, 0x30, R7, 0xf8, !PT ;  /* 0x0000003000077812 */ /* 0x000fe200078ef807 */
[----:B------:R-:W-:Y:S01]  /*1760*/  IMAD R25, R25, -0x10, R6 ;  /* 0xfffffff019197824 */ /* 0x000fe200078e0206 */
[----:B------:R-:W-:Y:S01]  /*1770*/  LEA.HI R26, R26, R3, RZ, 0x3 ;  /* 0x000000031a1a7211 */ /* 0x000fe200078f18ff */
[----:B------:R4:W2:Y:S01]  /*1780*/  LDSM.16.M88.4 R192, [R5+0xa000] ;  /* 0x00a0000005c0783b */ /* 0x0008a20000000200 */
[----:B------:R-:W-:-:S02]  /*1790*/  LOP3.LUT R7, R7, 0x8, R22, 0xf8, !PT ;  /* 0x0000000807077812 */ /* 0x000fc400078ef816 */
[----:B------:R-:W-:Y:S02]  /*17a0*/  CS2R R68, SRZ ;  /* 0x0000000000447805 */ /* 0x000fe4000001ff00 */
[----:B------:R-:W-:Y:S02]  /*17b0*/  SHF.R.U32.HI R0, RZ, 0x3, R0 ;  /* 0x00000003ff007819 */ /* 0x000fe40000011600 */
[----:B------:R-:W-:Y:S02]  /*17c0*/  CS2R R66, SRZ ;  /* 0x0000000000427805 */ /* 0x000fe4000001ff00 */
[----:B------:R-:W-:Y:S02]  /*17d0*/  LOP3.LUT R26, R26, 0xfffffff8, RZ, 0xc0, !PT ;  /* 0xfffffff81a1a7812 */ /* 0x000fe400078ec0ff */
[----:B------:R-:W-:Y:S02]  /*17e0*/  CS2R R64, SRZ ;  /* 0x0000000000407805 */ /* 0x000fe4000001ff00 */
[----:B------:R-:W-:-:S02]  /*17f0*/  LOP3.LUT R0, R7, R0, RZ, 0x3c, !PT ;  /* 0x0000000007007212 */ /* 0x000fc400078e3cff */
[----:B------:R-:W-:Y:S02]  /*1800*/  CS2R R62, SRZ ;  /* 0x00000000003e7805 */ /* 0x000fe4000001ff00 */
[----:B------:R-:W-:Y:S01]  /*1810*/  IADD3 R25, R25, R26, -R3 ;  /* 0x0000001a19197210 */ /* 0x000fe20007ffe803 */
[C---:B------:R-:W-:Y:S01]  /*1820*/  IMAD R3, R19.reuse, 0x8, R4 ;  /* 0x0000000813037824 */ /* 0x040fe200078e0204 */
[----:B------:R-:W-:Y:S02]  /*1830*/  LEA.HI R6, R19, R19, RZ, 0x1 ;  /* 0x0000001313067211 */ /* 0x000fe400078f08ff */
[----:B------:R-:W-:Y:S02]  /*1840*/  CS2R R60, SRZ ;  /* 0x00000000003c7805 */ /* 0x000fe4000001ff00 */
[----:B------:R-:W-:Y:S01]  /*1850*/  CS2R R58, SRZ ;  /* 0x00000000003a7805 */ /* 0x000fe2000001ff00 */
[----:B------:R-:W-:Y:S01]  /*1860*/  IMAD.U32 R3, R3, 0x200, R0 ;  /* 0x0000020003037824 */ /* 0x000fe200078e0000 */
[----:B------:R-:W-:Y:S01]  /*1870*/  LOP3.LUT R6, R6, 0xfffffffe, RZ, 0xc0, !PT ;  /* 0xfffffffe06067812 */ /* 0x000fe200078ec0ff */
[----:B------:R-:W-:Y:S01]  /*1880*/  IMAD.MOV.U32 R0, RZ, RZ, 0x20 ;  /* 0x00000020ff007424 */ /* 0x000fe200078e00ff */
[----:B------:R-:W-:-:S02]  /*1890*/  CS2R R56, SRZ ;  /* 0x0000000000387805 */ /* 0x000fc4000001ff00 */
[----:B------:R-:W-:Y:S02]  /*18a0*/  CS2R R54, SRZ ;  /* 0x0000000000367805 */ /* 0x000fe4000001ff00 */
[----:B------:R-:W-:Y:S01]  /*18b0*/  CS2R R52, SRZ ;  /* 0x0000000000347805 */ /* 0x000fe2000001ff00 */
[C---:B------:R-:W-:Y:S01]  /*18c0*/  IMAD.IADD R4, R19.reuse, 0x1, -R6 ;  /* 0x0000000113047824 */ /* 0x040fe200078e0a06 */
[----:B------:R-:W-:Y:S01]  /*18d0*/  SEL R0, R0, 0xffffffe0, !P0 ;  /* 0xffffffe000007807 */ /* 0x000fe20004000000 */
[----:B-1----:R-:W-:Y:S01]  /*18e0*/  IMAD R19, R19, 0x300, R24 ;  /* 0x0000030013137824 */ /* 0x002fe200078e0218 */
[----:B------:R-:W-:Y:S01]  /*18f0*/  CS2R R50, SRZ ;  /* 0x0000000000327805 */ /* 0x000fe2000001ff00 */
[----:B------:R-:W-:Y:S01]  /*1900*/  IMAD R4, R4, -0x40, R25 ;  /* 0xffffffc004047824 */ /* 0x000fe200078e0219 */
[----:B------:R-:W-:Y:S01]  /*1910*/  CS2R R48, SRZ ;  /* 0x0000000000307805 */ /* 0x000fe2000001ff00 */
[----:B------:R-:W-:Y:S01]  /*1920*/  IMAD.IADD R0, R5, 0x1, R0 ;  /* 0x0000000105007824 */ /* 0x000fe200078e0200 */
[----:B------:R-:W-:Y:S01]  /*1930*/  CS2R R46, SRZ ;  /* 0x00000000002e7805 */ /* 0x000fe2000001ff00 */
[----:B----4-:R-:W-:Y:S01]  /*1940*/  IMAD.SHL.U32 R5, R19, 0x4, RZ ;  /* 0x0000000413057824 */ /* 0x010fe200078e00ff */
[----:B------:R-:W-:-:S02]  /*1950*/  CS2R R44, SRZ ;  /* 0x00000000002c7805 */ /* 0x000fc4000001ff00 */
[----:B------:R-:W-:Y:S01]  /*1960*/  CS2R R42, SRZ ;  /* 0x00000000002a7805 */ /* 0x000fe2000001ff00 */
[----:B------:R-:W1:Y:S01]  /*1970*/  LDSM.16.M88.4 R196, [R0+0x6000] ;  /* 0x0060000000c4783b */ /* 0x000e620000000200 */
[----:B------:R-:W-:Y:S02]  /*1980*/  CS2R R40, SRZ ;  /* 0x0000000000287805 */ /* 0x000fe4000001ff00 */
[----:B------:R-:W-:Y:S02]  /*1990*/  CS2R R38, SRZ ;  /* 0x0000000000267805 */ /* 0x000fe4000001ff00 */
[----:B------:R-:W-:Y:S01]  /*19a0*/  CS2R R36, SRZ ;  /* 0x0000000000247805 */ /* 0x000fe2000001ff00 */
[----:B------:R-:W4:Y:S01]  /*19b0*/  LDSM.16.M88.4 R200, [R0+0x8000] ;  /* 0x0080000000c8783b */ /* 0x000f220000000200 */
[----:B------:R-:W-:Y:S02]  /*19c0*/  CS2R R34, SRZ ;  /* 0x0000000000227805 */ /* 0x000fe4000001ff00 */
[----:B------:R-:W-:-:S02]  /*19d0*/  CS2R R32, SRZ ;  /* 0x0000000000207805 */ /* 0x000fc4000001ff00 */
[----:B------:R-:W-:Y:S01]  /*19e0*/  CS2R R30, SRZ ;  /* 0x00000000001e7805 */ /* 0x000fe2000001ff00 */
[----:B------:R5:W1:Y:S01]  /*19f0*/  LDSM.16.M88.4 R204, [R0+0xa000] ;  /* 0x00a0000000cc783b */ /* 0x000a620000000200 */
        /* <DEDUP_REMOVED lines=27> */
[----:B-----5:R-:W-:Y:S01]  /*1bb0*/  IMAD R0, R5, 0x4, R2 ;  /* 0x0000000405007824 */ /* 0x020fe200078e0202 */
[----:B------:R-:W-:Y:S01]  /*1bc0*/  ULOP3.LUT UR11, UR38, 0x1, URZ, 0xfc, !UPT ;  /* 0x00000001260b7892 */ /* 0x000fe2000f8efc3f */
[----:B------:R-:W-:Y:S01]  /*1bd0*/  UMOV UR9, URZ ;  /* 0x0000003f00097c82 */ /* 0x000fe20008000000 */
[----:B------:R-:W-:Y:S01]  /*1be0*/  UMOV UR4, URZ ;  /* 0x0000003f00047c82 */ /* 0x000fe20008000000 */
[----:B------:R-:W-:Y:S01]  /*1bf0*/  ULDC UR5, c[0x0][0x280] ;  /* 0x0000a00000057ab9 */ /* 0x000fe20000000800 */
[----:B-1234-:R-:W-:-:S08]  /*1c00*/  ULDC UR6, c[0x0][0x744] ;  /* 0x0001d10000067ab9 */ /* 0x01efd00000000800 */
.L_x_5431:
[----:B------:R-:W-:-:S06]  /*1c10*/  UISETP.NE.AND UP0, UPT, UR11, 0x3, UPT ;  /* 0x000000030b00788c */ /* 0x000fcc000bf05270 */
[----:B------:R-:W-:-:S13]  /*1c20*/  PLOP3.LUT P0, PT, PT, PT, UP0, 0x80, 0x0 ;  /* 0x000000000000781c */ /* 0x000fda0003f0f008 */
[----:B-1----:R-:W-:Y:S05]  /*1c30*/  @!P0 BRA `(.L_x_5421) ;  /* 0x0000000000048947 */ /* 0x002fea0003800000 */
[----:B------:R-:W-:Y:S01]  /*1c40*/  BPT.TRAP 0x1 ;  /* 0x000000040000795c */ /* 0x000fe20000300000 */
.L_x_5421:
[----:B------:R-:W-:Y:S01]  /*1c50*/  R2UR UR7, R2 ;  /* 0x00000000020772ca */ /* 0x000fe200000e0000 */
[----:B------:R-:W-:-:S05]  /*1c60*/  IMAD.U32 R6, RZ, RZ, UR9 ;  /* 0x00000009ff067e24 */ /* 0x000fca000f8e00ff */
[----:B------:R-:W-:-:S07]  /*1c70*/  SHF.L.U32 R6, R6, 0x1f, RZ ;  /* 0x0000001f06067819 */ /* 0x000fce00000006ff */
[----:B------:R-:W-:-:S09]  /*1c80*/  ULEA UR7, UR4, UR7, 0x3 ;  /* 0x0000000704077291 */ /* 0x000fd2000f8e183f */
[----:B------:R1:W2:Y:S01]  /*1c90*/  SYNCS.PHASECHK.TRANS64.TRYWAIT P1, [UR7+0x26810], R6 ;  /* 0x02681006ff0075a7 */ /* 0x0002a20008020147 */
[----:B------:R-:W-:Y:S05]  /*1ca0*/  @!P0 BRA `(.L_x_5422) ;  /* 0x0000000000048947 */ /* 0x000fea0003800000 */
[----:B------:R-:W-:Y:S01]  /*1cb0*/  BPT.TRAP 0x1 ;  /* 0x000000040000795c */ /* 0x000fe20000300000 */
.L_x_5422:
[----:B--2---:R-:W-:Y:S05]  /*1cc0*/  @P1 BRA `(.L_x_5423) ;  /* 0x0000000000081947 */ /* 0x004fea0003800000 */
[----:B------:R-:W2:Y:S02]  /*1cd0*/  SYNCS.PHASECHK.TRANS64.TRYWAIT P1, [UR7+0x26810], R6 ;  /* 0x02681006ff0075a7 */ /* 0x000ea40008020147 */
[----:B--2---:R-:W-:Y:S05]  /*1ce0*/  @!P1 BRA `(.L_x_5424) ;  /* 0x0000007400b09947 */ /* 0x004fea0003800000 */
.L_x_5423:
        /* <DEDUP_REMOVED lines=66> */
.L_x_5425:
[----:B------:R1:W1:Y:S01]  /*2110*/  SYNCS.PHASECHK.TRANS64.TRYWAIT P1, [UR7+0x26830], R6 ;  /* 0x02683006ff0075a7 */ /* 0x0002620008020147 */
[----:B------:R-:W-:Y:S05]  /*2120*/  @!P0 BRA `(.L_x_5426) ;  /* 0x0000000000048947 */ /* 0x000fea0003800000 */
[----:B------:R-:W-:Y:S01]  /*2130*/  BPT.TRAP 0x1 ;  /* 0x000000040000795c */ /* 0x000fe20000300000 */
.L_x_5426:
[----:B-1----:R-:W-:Y:S05]  /*2140*/  @P1 BRA `(.L_x_5427) ;  /* 0x0000000000081947 */ /* 0x002fea0003800000 */
[----:B------:R-:W1:Y:S02]  /*2150*/  SYNCS.PHASECHK.TRANS64.TRYWAIT P1, [UR7+0x26830], R6 ;  /* 0x02683006ff0075a7 */ /* 0x000e640008020147 */
[----:B-1----:R-:W-:Y:S05]  /*2160*/  @!P1 BRA `(.L_x_5428) ;  /* 0x0000007000a89947 */ /* 0x002fea0003800000 */
.L_x_5427:
[----:B------:R-:W-:Y:S01]  /*2170*/  R2UR UR10, R2 ;  /* 0x00000000020a72ca */ /* 0x000fe200000e0000 */
[----:B------:R-:W-:Y:S01]  /*2180*/  WARPGROUP.ARRIVE ;  /* 0x00000000000079c5 */ /* 0x000fe20000000000 */
[----:B------:R-:W-:Y:S01]  /*2190*/  UMOV UR15, 0x80000020 ;  /* 0x80000020000f7882 */ /* 0x000fe20000000000 */
[----:B------:R-:W-:Y:S01]  /*21a0*/  UIMAD UR13, UR39, -0x40, UR5 ;  /* 0xffffffc0270d78a4 */ /* 0x000fe2000f8e0205 */
[----:B------:R-:W-:Y:S01]  /*21b0*/  ISETP.GT.AND P1, PT, R4, RZ, PT ;  /* 0x000000ff0400720c */ /* 0x000fe20003f24270 */
[----:B------:R-:W-:Y:S01]  /*21c0*/  UMOV UR19, 0xc0000010 ;  /* 0xc000001000137882 */ /* 0x000fe20000000000 */
[----:B------:R-:W-:-:S03]  /*21d0*/  UMOV UR17, 0x40000040 ;  /* 0x4000004000117882 */ /* 0x000fc60000000000 */
[----:B------:R-:W-:-:S04]  /*21e0*/  IADD3 R19, -R4, UR13, -R18 ;  /* 0x0000000d04137c10 */ /* 0x000fc8000fffe912 */
[----:B------:R-:W-:Y:S01]  /*21f0*/  UIADD3 UR10, UR10, 0x18000, URZ ;  /* 0x000180000a0a7890 */ /* 0x000fe2000fffe03f */
[----:B------:R-:W-:-:S03]  /*2200*/  SEL R221, R19, 0x40, P1 ;  /* 0x0000004013dd7807 */ /* 0x000fc60000800000 */
[----:B------:R-:W-:Y:S01]  /*2210*/  USHF.R.U32.HI UR10, URZ, 0x4, UR10 ;  /* 0x000000043f0a7899 */ /* 0x000fe2000801160a */
[C---:B------:R-:W-:Y:S02]  /*2220*/  ISETP.GT.AND P1, PT, R221.reuse, RZ, PT ;  /* 0x000000ffdd00720c */ /* 0x040fe40003f24270 */
[C---:B------:R-:W-:Y:S01]  /*2230*/  ISETP.GT.AND P2, PT, R221.reuse, 0x38, PT ;  /* 0x00000038dd00780c */ /* 0x040fe20003f44270 */
[----:B------:R-:W-:Y:S01]  /*2240*/  ULOP3.LUT UR10, UR10, 0x3fff, URZ, 0xc0, !UPT ;  /* 0x00003fff0a0a7892 */ /* 0x000fe2000f8ec03f */
[----:B------:R-:W-:Y:S02]  /*2250*/  FSEL R5, R152, -INF , !P1 ;  /* 0xff80000098057808 */ /* 0x000fe40004800000 */
[C---:B------:R-:W-:Y:S01]  /*2260*/  ISETP.GT.AND P1, PT, R221.reuse, 0x1, PT ;  /* 0x00000001dd00780c */ /* 0x040fe20003f24270 */
[----:B------:R-:W-:Y:S01]  /*2270*/  ULOP3.LUT UR12, UR10, 0x10000, URZ, 0xfc, !UPT ;  /* 0x000100000a0c7892 */ /* 0x000fe2000f8efc3f */
[----:B------:R-:W-:Y:S01]  /*2280*/  ISETP.GT.AND P3, PT, R221, 0x39, PT ;  /* 0x00000039dd00780c */ /* 0x000fe20003f64270 */
[----:B---3--:R-:W-:Y:S01]  /*2290*/  FFMA.FTZ R152, R5, UR6, -R216 ;  /* 0x0000000605987c23 */ /* 0x008fe200080108d8 */
[----:B------:R-:W-:Y:S01]  /*22a0*/  FSEL R6, R153, -INF , !P1 ;  /* 0xff80000099067808 */ /* 0x000fe20004800000 */
[----:B------:R-:W-:Y:S01]  /*22b0*/  UIMAD UR12, UR4, 0x300, UR12 ;  /* 0x00000300040c78a4 */ /* 0x000fe2000f8e020c */
[----:B------:R-:W-:Y:S01]  /*22c0*/  ISETP.GT.AND P1, PT, R221, 0x8, PT ;  /* 0x00000008dd00780c */ /* 0x000fe20003f24270 */
[----:B------:R-:W-:-:S02]  /*22d0*/  ULOP3.LUT UR10, UR10, 0x1000000, URZ, 0xfc, !UPT ;  /* 0x010000000a0a7892 */ /* 0x000fc4000f8efc3f */
[----:B------:R-:W-:Y:S01]  /*22e0*/  FFMA.FTZ R153, R6, UR6, -R217 ;  /* 0x0000000606997c23 */ /* 0x000fe200080108d9 */
[----:B------:R-:W-:Y:S01]  /*22f0*/  FSEL R5, R156, -INF , !P1 ;  /* 0xff8000009c057808 */ /* 0x000fe20004800000 */
[----:B------:R-:W-:Y:S01]  /*2300*/  MUFU.EX2 R152, R152 ;  /* 0x0000009800987308 */ /* 0x000fe20000000800 */
[----:B------:R-:W-:Y:S01]  /*2310*/  UMOV UR14, UR12 ;  /* 0x0000000c000e7c82 */ /* 0x000fe20008000000 */
[----:B------:R-:W-:Y:S01]  /*2320*/  ISETP.GT.AND P1, PT, R221, 0x9, PT ;  /* 0x00000009dd00780c */ /* 0x000fe20003f24270 */
[----:B------:R-:W-:Y:S01]  /*2330*/  HGMMA.64x64x16.F32 R120, R184, gdesc[UR12], RZ, !UPT, gsb0 ;  /* 0x00e0000cb8787df0 */ /* 0x000fe2000c0008ff */
[----:B------:R-:W-:Y:S01]  /*2340*/  UIADD3 UR14, UR12, 0x2, URZ ;  /* 0x000000020c0e7890 */ /* 0x000fe2000fffe03f */
[----:B----4-:R-:W-:Y:S01]  /*2350*/  FFMA.FTZ R5, R5, UR6, -R214 ;  /* 0x0000000605057c23 */ /* 0x010fe200080108d6 */
[----:B------:R-:W-:Y:S01]  /*2360*/  UMOV UR15, 0x80000020 ;  /* 0x80000020000f7882 */ /* 0x000fe20000000000 */
[----:B------:R-:W-:Y:S01]  /*2370*/  FSEL R6, R157, -INF , !P1 ;  /* 0xff8000009d067808 */ /* 0x000fe20004800000 */
[----:B------:R-:W-:Y:S01]  /*2380*/  MUFU.EX2 R153, R153 ;  /* 0x0000009900997308 */ /* 0x000fe20000000800 */
[----:B------:R-:W-:Y:S01]  /*2390*/  ISETP.GT.AND P1, PT, R221, 0x10, PT ;  /* 0x00000010dd00780c */ /* 0x000fe20003f24270 */
[----:B------:R-:W-:Y:S01]  /*23a0*/  UIMAD UR10, UR4, 0x300, UR10 ;  /* 0x00000300040a78a4 */ /* 0x000fe2000f8e020a */
[----:B------:R-:W-:Y:S01]  /*23b0*/  FSEL R157, R180, -INF , !P2 ;  /* 0xff800000b49d7808 */ /* 0x000fe20005000000 */
[----:B------:R-:W-:Y:S01]  /*23c0*/  FFMA.FTZ R6, R6, UR6, -R215 ;  /* 0x0000000606067c23 */ /* 0x000fe200080108d7 */
[----:B------:R-:W-:-:S02]  /*23d0*/  FSEL R7, R160, -INF , !P1 ;  /* 0xff800000a0077808 */ /* 0x000fc40004800000 */
[----:B------:R-:W-:Y:S01]  /*23e0*/  ISETP.GT.AND P1, PT, R221, 0x11, PT ;  /* 0x00000011dd00780c */ /* 0x000fe20003f24270 */
[----:B------:R-:W-:Y:S01]  /*23f0*/  FFMA.FTZ R160, R157, UR6, -R218 ;  /* 0x000000069da07c23 */ /* 0x000fe200080108da */
[----:B------:R-:W1:Y:S01]  /*2400*/  MUFU.EX2 R5, R5 ;  /* 0x0000000500057308 */ /* 0x000e620000000800 */
[----:B------:R-:W-:Y:S01]  /*2410*/  FFMA.FTZ R7, R7, UR6, -R208 ;  /* 0x0000000607077c23 */ /* 0x000fe200080108d0 */
[----:B------:R-:W-:Y:S02]  /*2420*/  FSEL R8, R161, -INF , !P1 ;  /* 0xff800000a1087808 */ /* 0x000fe40004800000 */
[----:B------:R-:W-:-:S03]  /*2430*/  ISETP.GT.AND P1, PT, R221, 0x18, PT ;  /* 0x00000018dd00780c */ /* 0x000fc60003f24270 */
[----:B------:R-:W-:Y:S01]  /*2440*/  FFMA.FTZ R8, R8, UR6, -R209 ;  /* 0x0000000608087c23 */ /* 0x000fe200080108d1 */
[----:B------:R-:W-:Y:S01]  /*2450*/  FSEL R9, R164, -INF , !P1 ;  /* 0xff800000a4097808 */ /* 0x000fe20004800000 */
[----:B------:R-:W3:Y:S01]  /*2460*/  MUFU.EX2 R6, R6 ;  /* 0x0000000600067308 */ /* 0x000ee20000000800 */
[----:B------:R-:W-:-:S03]  /*2470*/  ISETP.GT.AND P1, PT, R221, 0x19, PT ;  /* 0x00000019dd00780c */ /* 0x000fc60003f24270 */
[----:B------:R-:W-:Y:S01]  /*2480*/  FFMA.FTZ R9, R9, UR6, -R20 ;  /* 0x0000000609097c23 */ /* 0x000fe20008010814 */
[----:B------:R-:W-:Y:S02]  /*2490*/  FSEL R10, R165, -INF , !P1 ;  /* 0xff800000a50a7808 */ /* 0x000fe40004800000 */
[C---:B------:R-:W-:Y:S01]  /*24a0*/  ISETP.GT.AND P1, PT, R221.reuse, 0x20, PT ;  /* 0x00000020dd00780c */ /* 0x040fe20003f24270 */
[----:B------:R-:W-:Y:S02]  /*24b0*/  MUFU.EX2 R7, R7 ;  /* 0x0000000700077308 */ /* 0x000fe40000000800 */
[----:B------:R-:W-:Y:S01]  /*24c0*/  FFMA.FTZ R10, R10, UR6, -R21 ;  /* 0x000000060a0a7c23 */ /* 0x000fe20008010815 */
[----:B------:R-:W-:Y:S02]  /*24d0*/  FSEL R11, R168, -INF , !P1 ;  /* 0xff800000a80b7808 */ /* 0x000fe40004800000 */
[----:B------:R-:W-:-:S03]  /*24e0*/  ISETP.GT.AND P1, PT, R221, 0x21, PT ;  /* 0x00000021dd00780c */ /* 0x000fc60003f24270 */
[----:B------:R-:W-:Y:S01]  /*24f0*/  FFMA.FTZ R11, R11, UR6, -R212 ;  /* 0x000000060b0b7c23 */ /* 0x000fe200080108d4 */
[----:B------:R-:W-:Y:S01]  /*2500*/  FSEL R12, R169, -INF , !P1 ;  /* 0xff800000a90c7808 */ /* 0x000fe20004800000 */
[----:B------:R-:W-:Y:S01]  /*2510*/  MUFU.EX2 R9, R9 ;  /* 0x0000000900097308 */ /* 0x000fe20000000800 */
[----:B------:R-:W-:-:S03]  /*2520*/  ISETP.GT.AND P1, PT, R221, 0x28, PT ;  /* 0x00000028dd00780c */ /* 0x000fc60003f24270 */
[----:B------:R-:W-:Y:S01]  /*2530*/  FFMA.FTZ R12, R12, UR6, -R213 ;  /* 0x000000060c0c7c23 */ /* 0x000fe200080108d5 */
[----:B------:R-:W-:Y:S02]  /*2540*/  FSEL R13, R172, -INF , !P1 ;  /* 0xff800000ac0d7808 */ /* 0x000fe40004800000 */
[----:B------:R-:W-:Y:S01]  /*2550*/  ISETP.GT.AND P1, PT, R221, 0x29, PT ;  /* 0x00000029dd00780c */ /* 0x000fe20003f24270 */
        /* <DEDUP_REMOVED lines=9> */
[----:B------:R-:W-:Y:S01]  /*25f0*/  FSEL R156, R177, -INF , !P1 ;  /* 0xff800000b19c7808 */ /* 0x000fe20004800000 */
[----:B------:R-:W-:Y:S01]  /*2600*/  VIADD R177, R19, 0x8 ;  /* 0x0000000813b17836 */ /* 0x000fe20000000000 */
[----:B------:R-:W-:Y:S01]  /*2610*/  ISETP.GT.AND P1, PT, R4, 0x8, PT ;  /* 0x000000080400780c */ /* 0x000fe20003f24270 */
[----:B------:R-:W-:Y:S02]  /*2620*/  MUFU.EX2 R11, R11 ;  /* 0x0000000b000b7308 */ /* 0x000fe40000000800 */
[----:B------:R-:W-:Y:S01]  /*2630*/  FFMA.FTZ R164, R156, UR6, -R211 ;  /* 0x000000069ca47c23 */ /* 0x000fe200080108d3 */
[----:B------:R-:W-:Y:S02]  /*2640*/  SEL R177, R177, 0x40, P1 ;  /* 0x00000040b1b17807 */ /* 0x000fe40000800000 */
[----:B------:R-:W-:Y:S02]  /*2650*/  FSEL R156, R181, -INF , !P3 ;  /* 0xff800000b59c7808 */ /* 0x000fe40005800000 */
[C---:B------:R-:W-:Y:S01]  /*2660*/  ISETP.GT.AND P1, PT, R177.reuse, RZ, PT ;  /* 0x000000ffb100720c */ /* 0x040fe20003f24270 */
[----:B------:R-:W-:Y:S01]  /*2670*/  MUFU.EX2 R19, R164 ;  /* 0x000000a400137308 */ /* 0x000fe20000000800 */
[----:B------:R-:W-:Y:S01]  /*2680*/  ISETP.GT.AND P2, PT, R177, 0x11, PT ;  /* 0x00000011b100780c */ /* 0x000fe20003f44270 */
[----:B------:R-:W-:Y:S01]  /*2690*/  FFMA.FTZ R156, R156, UR6, -R219 ;  /* 0x000000069c9c7c23 */ /* 0x000fe200080108db */
[----:B------:R-:W-:-:S02]  /*26a0*/  WARPGROUP.DEPBAR.LE gsb0, 0x0 ;  /* 0x00008000000079c5 */ /* 0x000fc40000010000 */
[----:B------:R-:W-:Y:S01]  /*26b0*/  WARPGROUP.ARRIVE ;  /* 0x00000000000079c5 */ /* 0x000fe20000000000 */
[----:B------:R-:W-:Y:S02]  /*26c0*/  FSEL R157, R154, -INF , !P1 ;  /* 0xff8000009a9d7808 */ /* 0x000fe40004800000 */
[C---:B------:R-:W-:Y:S01]  /*26d0*/  ISETP.GT.AND P1, PT, R177.reuse, 0x1, PT ;  /* 0x00000001b100780c */ /* 0x040fe20003f24270 */
[----:B------:R-:W-:Y:S01]  /*26e0*/  MUFU.EX2 R161, R156 ;  /* 0x0000009c00a17308 */ /* 0x000fe20000000800 */
[----:B------:R-:W-:Y:S01]  /*26f0*/  ISETP.GT.AND P3, PT, R177, 0x18, PT ;  /* 0x00000018b100780c */ /* 0x000fe20003f64270 */
[----:B------:R-:W-:Y:S01]  /*2700*/  HGMMA.64x64x16.F32 R120, R196, gdesc[UR12], R120, gsb0 ;  /* 0x00e0000cc4787df0 */ /* 0x000fe20008000878 */
[----:B------:R-:W-:Y:S01]  /*2710*/  UIADD3 UR14, UR12, 0x100, URZ ;  /* 0x000001000c0e7890 */ /* 0x000fe2000fffe03f */
[----:B------:R-:W-:Y:S01]  /*2720*/  FSEL R154, R155, -INF , !P1 ;  /* 0xff8000009b9a7808 */ /* 0x000fe20004800000 */
[----:B------:R-:W-:Y:S01]  /*2730*/  UMOV UR15, 0x80000020 ;  /* 0x80000020000f7882 */ /* 0x000fe20000000000 */
[----:B------:R-:W-:Y:S01]  /*2740*/  ISETP.GT.AND P1, PT, R177, 0x8, PT ;  /* 0x00000008b100780c */ /* 0x000fe20003f24270 */
[----:B------:R-:W-:Y:S01]  /*2750*/  FFMA.FTZ R157, R157, UR6, -R216 ;  /* 0x000000069d9d7c23 */ /* 0x000fe200080108d8 */
[C---:B------:R-:W-:Y:S01]  /*2760*/  ISETP.GT.AND P6, PT, R177.reuse, 0x20, PT ;  /* 0x00000020b100780c */ /* 0x040fe20003fc4270 */
[----:B------:R-:W-:Y:S01]  /*2770*/  FFMA.FTZ R165, R154, UR6, -R217 ;  /* 0x000000069aa57c23 */ /* 0x000fe200080108d9 */
[----:B------:R-:W-:Y:S01]  /*2780*/  FSEL R155, R158, -INF , !P1 ;  /* 0xff8000009e9b7808 */ /* 0x000fe20004800000 */
[----:B------:R4:W-:Y:S01]  /*2790*/  MUFU.EX2 R164, R157 ;  /* 0x0000009d00a47308 */ /* 0x0009e20000000800 */
[----:B------:R-:W-:-:S02]  /*27a0*/  ISETP.GT.AND P1, PT, R177, 0x9, PT ;  /* 0x00000009b100780c */ /* 0x000fc40003f24270 */
[----:B------:R-:W-:Y:S01]  /*27b0*/  ISETP.GT.AND P5, PT, R177, 0x21, PT ;  /* 0x00000021b100780c */ /* 0x000fe20003fa4270 */
[----:B------:R-:W-:Y:S01]  /*27c0*/  FFMA.FTZ R168, R155, UR6, -R214 ;  /* 0x000000069ba87c23 */ /* 0x000fe200080108d6 */
[----:B------:R-:W-:Y:S02]  /*27d0*/  FSEL R154, R159, -INF , !P1 ;  /* 0xff8000009f9a7808 */ /* 0x000fe40004800000 */
[----:B------:R-:W-:Y:S01]  /*27e0*/  ISETP.GT.AND P1, PT, R177, 0x10, PT ;  /* 0x00000010b100780c */ /* 0x000fe20003f24270 */
[----:B------:R-:W-:Y:S01]  /*27f0*/  MUFU.EX2 R165, R165 ;  /* 0x000000a500a57308 */ /* 0x000fe20000000800 */
[----:B----4-:R-:W-:Y:S01]  /*2800*/  FSEL R157, R166, -INF , !P3 ;  /* 0xff800000a69d7808 */ /* 0x010fe20005800000 */
[----:B------:R-:W-:Y:S01]  /*2810*/  FFMA.FTZ R215, R154, UR6, -R215 ;  /* 0x000000069ad77c23 */ /* 0x000fe200080108d7 */
[----:B------:R-:W-:Y:S02]  /*2820*/  FSEL R155, R162, -INF , !P1 ;  /* 0xff800000a29b7808 */ /* 0x000fe40004800000 */
[----:B------:R-:W-:Y:S01]  /*2830*/  FSEL R154, R163, -INF , !P2 ;  /* 0xff800000a39a7808 */ /* 0x000fe20005000000 */
[----:B------:R-:W-:Y:S01]  /*2840*/  FFMA.FTZ R176, R157, UR6, -R20 ;  /* 0x000000069db07c23 */ /* 0x000fe20008010814 */
[----:B------:R-:W-:Y:S01]  /*2850*/  ISETP.GT.AND P2, PT, R177, 0x19, PT ;  /* 0x00000019b100780c */ /* 0x000fe20003f44270 */
[----:B------:R-:W-:Y:S01]  /*2860*/  FFMA.FTZ R169, R155, UR6, -R208 ;  /* 0x000000069ba97c23 */ /* 0x000fe200080108d0 */
[----:B------:R-:W-:Y:S01]  /*2870*/  FSEL R181, R170, -INF , !P6 ;  /* 0xff800000aab57808 */ /* 0x000fe20007000000 */
[----:B------:R-:W-:Y:S01]  /*2880*/  FFMA.FTZ R163, R154, UR6, -R209 ;  /* 0x000000069aa37c23 */ /* 0x000fe200080108d1 */
[----:B------:R-:W-:Y:S01]  /*2890*/  FSEL R20, R167, -INF , !P2 ;  /* 0xff800000a7147808 */ /* 0x000fe20005000000 */
[----:B------:R-:W-:Y:S01]  /*28a0*/  MUFU.EX2 R162, R215 ;  /* 0x000000d700a27308 */ /* 0x000fe20000000800 */
[----:B------:R-:W-:Y:S01]  /*28b0*/  FSEL R180, R171, -INF , !P5 ;  /* 0xff800000abb47808 */ /* 0x000fe20006800000 */
[----:B------:R-:W-:Y:S01]  /*28c0*/  FFMA.FTZ R212, R181, UR6, -R212 ;  /* 0x00000006b5d47c23 */ /* 0x000fe200080108d4 */
[----:B------:R-:W-:-:S02]  /*28d0*/  ISETP.GT.AND P1, PT, R177, 0x28, PT ;  /* 0x00000028b100780c */ /* 0x000fc40003f24270 */
[C---:B------:R-:W-:Y:S01]  /*28e0*/  ISETP.GT.AND P4, PT, R177.reuse, 0x29, PT ;  /* 0x00000029b100780c */ /* 0x040fe20003f84270 */
[----:B------:R-:W-:Y:S01]  /*28f0*/  FFMA.FTZ R180, R180, UR6, -R213 ;  /* 0x00000006b4b47c23 */ /* 0x000fe200080108d5 */
[C---:B------:R-:W-:Y:S01]  /*2900*/  ISETP.GT.AND P3, PT, R177.reuse, 0x30, PT ;  /* 0x00000030b100780c */ /* 0x040fe20003f64270 */
[----:B------:R-:W4:Y:S01]  /*2910*/  MUFU.EX2 R168, R168 ;  /* 0x000000a800a87308 */ /* 0x000f220000000800 */
[C---:B------:R-:W-:Y:S02]  /*2920*/  ISETP.GT.AND P2, PT, R177.reuse, 0x31, PT ;  /* 0x00000031b100780c */ /* 0x040fe40003f44270 */
[C---:B------:R-:W-:Y:S02]  /*2930*/  ISETP.GT.AND P6, PT, R177.reuse, 0x38, PT ;  /* 0x00000038b100780c */ /* 0x040fe40003fc4270 */
[----:B------:R-:W-:Y:S01]  /*2940*/  ISETP.GT.AND P5, PT, R177, 0x39, PT ;  /* 0x00000039b100780c */ /* 0x000fe20003fa4270 */
[----:B------:R-:W-:Y:S01]  /*2950*/  FFMA.FTZ R177, R20, UR6, -R21 ;  /* 0x0000000614b17c23 */ /* 0x000fe20008010815 */
[----:B------:R-:W-:Y:S01]  /*2960*/  FSEL R208, R175, -INF , !P4 ;  /* 0xff800000afd07808 */ /* 0x000fe20006000000 */
[----:B------:R-:W5:Y:S01]  /*2970*/  MUFU.EX2 R15, R15 ;  /* 0x0000000f000f7308 */ /* 0x000f620000000800 */
[----:B------:R-:W-:-:S02]  /*2980*/  FSEL R175, R178, -INF , !P3 ;  /* 0xff800000b2af7808 */ /* 0x000fc40005800000 */
[----:B------:R-:W-:Y:S01]  /*2990*/  FSEL R178, R179, -INF , !P2 ;  /* 0xff800000b3b27808 */ /* 0x000fe20005000000 */
[----:B------:R-:W-:Y:S01]  /*29a0*/  FFMA.FTZ R208, R208, UR6, -R23 ;  /* 0x00000006d0d07c23 */ /* 0x000fe20008010817 */
[----:B------:R-:W-:Y:S01]  /*29b0*/  FSEL R179, R182, -INF , !P6 ;  /* 0xff800000b6b37808 */ /* 0x000fe20007000000 */
[----:B------:R-:W-:Y:S01]  /*29c0*/  FFMA.FTZ R210, R175, UR6, -R210 ;  /* 0x00000006afd27c23 */ /* 0x000fe200080108d2 */
[----:B------:R-:W-:Y:S01]  /*29d0*/  FSEL R181, R174, -INF , !P1 ;  /* 0xff800000aeb57808 */ /* 0x000fe20004800000 */
[----:B------:R-:W-:Y:S01]  /*29e0*/  FFMA.FTZ R211, R178, UR6, -R211 ;  /* 0x00000006b2d37c23 */ /* 0x000fe200080108d3 */
[----:B------:R-:W-:Y:S01]  /*29f0*/  FSEL R182, R183, -INF , !P5 ;  /* 0xff800000b7b67808 */ /* 0x000fe20006800000 */
[----:B------:R-:W-:Y:S01]  /*2a00*/  FFMA.FTZ R218, R179, UR6, -R218 ;  /* 0x00000006b3da7c23 */ /* 0x000fe200080108da */
[----:B------:R-:W-:Y:S01]  /*2a10*/  MUFU.EX2 R169, R169 ;  /* 0x000000a900a97308 */ /* 0x000fe20000000800 */
[----:B------:R-:W-:Y:S02]  /*2a20*/  FFMA.FTZ R22, R181, UR6, -R22 ;  /* 0x00000006b5167c23 */ /* 0x000fe40008010816 */
[----:B------:R-:W-:-:S05]  /*2a30*/  FFMA.FTZ R219, R182, UR6, -R219 ;  /* 0x00000006b6db7c23 */ /* 0x000fca00080108db */
[----:B------:R-:W5:Y:S08]  /*2a40*/  MUFU.EX2 R22, R22 ;  /* 0x0000001600167308 */ /* 0x000f700000000800 */
[----:B------:R-:W-:Y:S01]  /*2a50*/  MUFU.EX2 R163, R163 ;  /* 0x000000a300a37308 */ /* 0x000fe20000000800 */
[----:B------:R-:W-:Y:S02]  /*2a60*/  WARPGROUP.DEPBAR.LE gsb0, 0x0 ;  /* 0x00008000000079c5 */ /* 0x000fe40000010000 */
        /* <DEDUP_REMOVED lines=34> */
[----:B------:R-:W4:Y:S04]  /*2c90*/  LDS.64 R172, [R220+0x1e240] ;  /* 0x01e24000dcac7984 */ /* 0x000f280000000a00 */
[----:B------:R-:W5:Y:S04]  /*2ca0*/  LDS.64 R156, [R220+0x1e260] ;  /* 0x01e26000dc9c7984 */ /* 0x000f680000000a00 */
[----:B------:R-:W5:Y:S04]  /*2cb0*/  LDS.64 R166, [R220+0x1e280] ;  /* 0x01e28000dca67984 */ /* 0x000f680000000a00 */
[----:B------:R-:W5:Y:S04]  /*2cc0*/  LDS.64 R20, [R220+0x1e2a0] ;  /* 0x01e2a000dc147984 */ /* 0x000f680000000a00 */
[----:B------:R-:W5:Y:S04]  /*2cd0*/  LDS.64 R170, [R220+0x1e2c0] ;  /* 0x01e2c000dcaa7984 */ /* 0x000f680000000a00 */
[----:B--2---:R-:W2:Y:S01]  /*2ce0*/  LDS.64 R220, [R220+0x1e2e0] ;  /* 0x01e2e000dcdc7984 */ /* 0x004ea20000000a00 */
[--C-:B-1----:R-:W-:Y:S01]  /*2cf0*/  FADD.FTZ R179, R122, -R158.reuse ;  /* 0x8000009e7ab37221 */ /* 0x102fe20000010000 */
[--C-:B------:R-:W-:Y:S01]  /*2d00*/  FADD.FTZ R122, R123, -R159.reuse ;  /* 0x8000009f7b7a7221 */ /* 0x100fe20000010000 */
[----:B------:R-:W-:Y:S01]  /*2d10*/  FADD.FTZ R175, R120, -R158 ;  /* 0x8000009e78af7221 */ /* 0x000fe20000010000 */
[----:B------:R-:W-:Y:S01]  /*2d20*/  FADD.FTZ R120, R121, -R159 ;  /* 0x8000009f79787221 */ /* 0x000fe20000010000 */
[--C-:B---3--:R-:W-:Y:S01]  /*2d30*/  FADD.FTZ R124, R124, -R154.reuse ;  /* 0x8000009a7c7c7221 */ /* 0x108fe20000010000 */
[--C-:B------:R-:W-:Y:S01]  /*2d40*/  FADD.FTZ R123, R125, -R155.reuse ;  /* 0x8000009b7d7b7221 */ /* 0x100fe20000010000 */
[----:B------:R-:W-:Y:S01]  /*2d50*/  FADD.FTZ R127, R127, -R155 ;  /* 0x8000009b7f7f7221 */ /* 0x000fe20000010000 */
[----:B------:R-:W1:Y:S01]  /*2d60*/  MUFU.EX2 R125, R208 ;  /* 0x000000d0007d7308 */ /* 0x000e620000000800 */
[----:B------:R-:W-:Y:S01]  /*2d70*/  FMUL.FTZ R124, R5, R124 ;  /* 0x0000007c057c7220 */ /* 0x000fe20000410000 */
[----:B------:R-:W-:Y:S01]  /*2d80*/  FMUL.FTZ R123, R6, R123 ;  /* 0x0000007b067b7220 */ /* 0x000fe20000410000 */
[----:B------:R-:W-:Y:S01]  /*2d90*/  FADD.FTZ R121, R126, -R154 ;  /* 0x8000009a7e797221 */ /* 0x000fe20000010000 */
[--C-:B----4-:R-:W-:Y:S01]  /*2da0*/  FADD.FTZ R129, R129, -R173.reuse ;  /* 0x800000ad81817221 */ /* 0x110fe20000010000 */
[----:B------:R-:W-:Y:S01]  /*2db0*/  FADD.FTZ R126, R131, -R173 ;  /* 0x800000ad837e7221 */ /* 0x000fe20000010000 */
[----:B-----5:R-:W-:Y:S01]  /*2dc0*/  FADD.FTZ R131, R134, -R156 ;  /* 0x8000009c86837221 */ /* 0x020fe20000010000 */
[----:B------:R-:W-:Y:S01]  /*2dd0*/  F2FP.F16.F32.PACK_AB R158, R123, R124 ;  /* 0x0000007c7b9e723e */ /* 0x000fe200000000ff */
[----:B------:R-:W-:Y:S01]  /*2de0*/  FADD.FTZ R134, R135, -R157 ;  /* 0x8000009d87867221 */ /* 0x000fe20000010000 */
[----:B------:R-:W-:Y:S01]  /*2df0*/  FADD.FTZ R173, R137, -R167 ;  /* 0x800000a789ad7221 */ /* 0x000fe20000010000 */
[----:B------:R-:W-:Y:S01]  /*2e00*/  MUFU.EX2 R124, R219 ;  /* 0x000000db007c7308 */ /* 0x000fe20000000800 */
[----:B------:R-:W-:Y:S01]  /*2e10*/  FMUL.FTZ R121, R168, R121 ;  /* 0x00000079a8797220 */ /* 0x000fe20000410000 */
[----:B------:R-:W-:Y:S01]  /*2e20*/  FADD.FTZ R155, R133, -R157 ;  /* 0x8000009d859b7221 */ /* 0x000fe20000010000 */
[--C-:B------:R-:W-:Y:S01]  /*2e30*/  FADD.FTZ R135, R142, -R20.reuse ;  /* 0x800000148e877221 */ /* 0x100fe20000010000 */
[----:B------:R-:W-:Y:S01]  /*2e40*/  FMUL.FTZ R157, R164, R179 ;  /* 0x000000b3a49d7220 */ /* 0x000fe20000410000 */
[----:B------:R-:W-:Y:S01]  /*2e50*/  FMUL.FTZ R122, R165, R122 ;  /* 0x0000007aa57a7220 */ /* 0x000fe20000410000 */
[----:B------:R-:W-:Y:S01]  /*2e60*/  FADD.FTZ R140, R140, -R20 ;  /* 0x800000148c8c7221 */ /* 0x000fe20000010000 */
[----:B------:R-:W-:Y:S01]  /*2e70*/  FADD.FTZ R144, R144, -R170 ;  /* 0x800000aa90907221 */ /* 0x000fe20000010000 */
[----:B------:R-:W-:Y:S01]  /*2e80*/  FADD.FTZ R142, R145, -R171 ;  /* 0x800000ab918e7221 */ /* 0x000fe20000010000 */
[--C-:B------:R-:W-:Y:S01]  /*2e90*/  FADD.FTZ R20, R143, -R21.reuse ;  /* 0x800000158f147221 */ /* 0x100fe20000010000 */
[----:B------:R-:W-:Y:S01]  /*2ea0*/  FADD.FTZ R132, R132, -R156 ;  /* 0x8000009c84847221 */ /* 0x000fe20000010000 */
[----:B--2---:R-:W-:Y:S01]  /*2eb0*/  FADD.FTZ R137, R148, -R220 ;  /* 0x800000dc94897221 */ /* 0x004fe20000010000 */
[----:B------:R-:W-:Y:S01]  /*2ec0*/  FMUL.FTZ R148, R162, R127 ;  /* 0x0000007fa2947220 */ /* 0x000fe20000410000 */
[----:B------:R-:W-:Y:S01]  /*2ed0*/  FMUL.FTZ R144, R15, R144 ;  /* 0x000000900f907220 */ /* 0x000fe20000410000 */
[----:B------:R-:W2:Y:S01]  /*2ee0*/  MUFU.EX2 R127, R218 ;  /* 0x000000da007f7308 */ /* 0x000ea20000000800 */
[----:B------:R-:W-:Y:S01]  /*2ef0*/  FADD.FTZ R141, R141, -R21 ;  /* 0x800000158d8d7221 */ /* 0x000fe20000010000 */
[----:B------:R-:W-:Y:S01]  /*2f00*/  F2FP.F16.F32.PACK_AB R157, R122, R157 ;  /* 0x0000009d7a9d723e */ /* 0x000fe200000000ff */
[--C-:B------:R-:W-:Y:S01]  /*2f10*/  FADD.FTZ R128, R128, -R172.reuse ;  /* 0x800000ac80807221 */ /* 0x100fe20000010000 */
[----:B------:R-:W-:Y:S01]  /*2f20*/  F2FP.F16.F32.PACK_AB R159, R148, R121 ;  /* 0x00000079949f723e */ /* 0x000fe200000000ff */
[----:B------:R-:W-:Y:S01]  /*2f30*/  FMUL.FTZ R121, R19, R142 ;  /* 0x0000008e13797220 */ /* 0x000fe20000410000 */
[----:B------:R-:W-:Y:S01]  /*2f40*/  FADD.FTZ R130, R130, -R172 ;  /* 0x800000ac82827221 */ /* 0x000fe20000010000 */
[----:B------:R-:W-:Y:S01]  /*2f50*/  FADD.FTZ R154, R136, -R166 ;  /* 0x800000a6889a7221 */ /* 0x000fe20000010000 */
[----:B------:R-:W-:Y:S01]  /*2f60*/  FADD.FTZ R21, R146, -R170 ;  /* 0x800000aa92157221 */ /* 0x000fe20000010000 */
[----:B------:R-:W-:Y:S01]  /*2f70*/  FMUL.FTZ R135, R22, R135 ;  /* 0x0000008716877220 */ /* 0x000fe20000410000 */
[----:B-1----:R-:W-:Y:S01]  /*2f80*/  FMUL.FTZ R20, R125, R20 ;  /* 0x000000147d147220 */ /* 0x002fe20000410000 */
[----:B------:R-:W-:-:S02]  /*2f90*/  IMAD.U32 R122, RZ, RZ, UR4 ;  /* 0x00000004ff7a7e24 */ /* 0x000fc4000f8e00ff */
[----:B------:R-:W-:Y:S01]  /*2fa0*/  FADD.FTZ R133, R138, -R166 ;  /* 0x800000a68a857221 */ /* 0x000fe20000010000 */
[----:B------:R-:W-:Y:S01]  /*2fb0*/  FADD.FTZ R136, R139, -R167 ;  /* 0x800000a78b887221 */ /* 0x000fe20000010000 */
[----:B------:R-:W-:Y:S01]  /*2fc0*/  FADD.FTZ R146, R149, -R221 ;  /* 0x800000dd95927221 */ /* 0x000fe20000010000 */
[----:B------:R-:W-:Y:S01]  /*2fd0*/  FADD.FTZ R138, R147, -R171 ;  /* 0x800000ab938a7221 */ /* 0x000fe20000010000 */
[----:B------:R-:W-:Y:S01]  /*2fe0*/  FADD.FTZ R220, R150, -R220 ;  /* 0x800000dc96dc7221 */ /* 0x000fe20000010000 */
[----:B------:R-:W-:Y:S01]  /*2ff0*/  FADD.FTZ R221, R151, -R221 ;  /* 0x800000dd97dd7221 */ /* 0x000fe20000010000 */
[C---:B------:R-:W-:Y:S01]  /*3000*/  FMUL.FTZ R139, R153.reuse, R120 ;  /* 0x00000078998b7220 */ /* 0x040fe20000410000 */
[----:B------:R-:W-:Y:S01]  /*3010*/  FMUL.FTZ R156, R152, R175 ;  /* 0x000000af989c7220 */ /* 0x000fe20000410000 */
[----:B------:R-:W-:Y:S01]  /*3020*/  F2FP.F16.F32.PACK_AB R120, R153, R152 ;  /* 0x000000989978723e */ /* 0x000fe200000000ff */
        /* <DEDUP_REMOVED lines=21> */
[----:B--2---:R-:W-:Y:S01]  /*3180*/  FMUL.FTZ R147, R127, R220 ;  /* 0x000000dc7f937220 */ /* 0x004fe20000410000 */
[----:B------:R-:W-:Y:S01]  /*3190*/  FMUL.FTZ R20, R124, R221 ;  /* 0x000000dd7c147220 */ /* 0x000fe20000410000 */
        /* <DEDUP_REMOVED lines=12> */
[----:B------:R-:W-:Y:S01]  /*3260*/  F2FP.F16.F32.PACK_AB R146, R146, R137 ;  /* 0x000000899292723e */ /* 0x000fe200000000ff */
[----:B------:R-:W-:Y:S01]  /*3270*/  STSM.16.MT88.4 [R126+0x1f800], R148 ;  /* 0x01f800947e007844 */ /* 0x000fe20000004200 */
[----:B------:R-:W-:Y:S02]  /*3280*/  F2FP.F16.F32.PACK_AB R147, R20, R147 ;  /* 0x000000931493723e */ /* 0x000fe400000000ff */
[----:B------:R-:W-:Y:S01]  /*3290*/  F2FP.F16.F32.PACK_AB R122, R6, R5 ;  /* 0x00000005067a723e */ /* 0x000fe200000000ff */
[----:B------:R-:W-:Y:S01]  /*32a0*/  IMAD R5, R17, 0x1000, R2 ;  /* 0x0000100011057824 */ /* 0x000fe200078e0202 */
[----:B------:R-:W-:Y:S01]  /*32b0*/  F2FP.F16.F32.PACK_AB R121, R165, R164 ;  /* 0x000000a4a579723e */ /* 0x000fe200000000ff */
[----:B------:R1:W-:Y:S01]  /*32c0*/  STSM.16.MT88.4 [R126+0x20000], R144 ;  /* 0x020000907e007844 */ /* 0x0003e20000004200 */
[----:B------:R-:W-:-:S02]  /*32d0*/  F2FP.F16.F32.PACK_AB R123, R162, R168 ;  /* 0x000000a8a27b723e */ /* 0x000fc400000000ff */
[----:B------:R-:W-:Y:S02]  /*32e0*/  R2UR UR13, R5 ;  /* 0x00000000050d72ca */ /* 0x000fe400000e0000 */
[----:B------:R-:W-:-:S11]  /*32f0*/  WARPGROUP.ARRIVE ;  /* 0x00000000000079c5 */ /* 0x000fd60000000000 */
[----:B------:R-:W-:Y:S01]  /*3300*/  HGMMA.64x96x16.F32 R72, R120, gdesc[UR12].tnspB, R72, gsb0 ;  /* 0x4160000c78487df0 */ /* 0x000fe20008000848 */
[----:B------:R-:W-:Y:S01]  /*3310*/  UMOV UR14, UR12 ;  /* 0x0000000c000e7c82 */ /* 0x000fe20008000000 */
[----:B------:R-:W-:Y:S01]  /*3320*/  UMOV UR15, 0x80000020 ;  /* 0x80000020000f7882 */ /* 0x000fe20000000000 */
[----:B------:R-:W-:Y:S02]  /*3330*/  UIADD3 UR12, UR10, 0x80, URZ ;  /* 0x000000800a0c7890 */ /* 0x000fe4000fffe03f */
[----:B------:R-:W-:Y:S01]  /*3340*/  USHF.R.U32.HI UR13, URZ, 0x4, UR13 ;  /* 0x000000043f0d7899 */ /* 0x000fe2000801160d */
[----:B------:R-:W-:Y:S02]  /*3350*/  WARPGROUP.DEPBAR.LE gsb0, 0x0 ;  /* 0x00008000000079c5 */ /* 0x000fe40000010000 */
[----:B------:R-:W-:Y:S02]  /*3360*/  F2FP.F16.F32.PACK_AB R120, R8, R7 ;  /* 0x000000070878723e */ /* 0x000fe400000000ff */
[----:B------:R-:W-:-:S02]  /*3370*/  F2FP.F16.F32.PACK_AB R122, R10, R9 ;  /* 0x000000090a7a723e */ /* 0x000fc400000000ff */
        /* <DEDUP_REMOVED lines=10> */
[----:B------:R-:W-:Y:S02]  /*3420*/  F2FP.F16.F32.PACK_AB R120, R12, R11 ;  /* 0x0000000b0c78723e */ /* 0x000fe400000000ff */
[----:B------:R-:W-:Y:S02]  /*3430*/  F2FP.F16.F32.PACK_AB R122, R14, R13 ;  /* 0x0000000d0e7a723e */ /* 0x000fe400000000ff */
[----:B------:R-:W-:Y:S02]  /*3440*/  F2FP.F16.F32.PACK_AB R121, R23, R174 ;  /* 0x000000ae1779723e */ /* 0x000fe400000000ff */
[----:B------:R-:W-:-:S04]  /*3450*/  F2FP.F16.F32.PACK_AB R123, R125, R22 ;  /* 0x000000167d7b723e */ /* 0x000fc800000000ff */
        /* <DEDUP_REMOVED lines=175> */
.L_x_5429:
        /* <DEDUP_REMOVED lines=48> */
.L_x_5430:
        /* <DEDUP_REMOVED lines=62> */
.L_x_5412:
        /* <DEDUP_REMOVED lines=23> */
.L_x_5433:
        /* <DEDUP_REMOVED lines=20> */
.L_x_5434:
        /* <DEDUP_REMOVED lines=18> */
.L_x_5435:
        /* <DEDUP_REMOVED lines=18> */
.L_x_5436:
        /* <DEDUP_REMOVED lines=146> */
.L_x_5438:
[----:B------:R-:W-:Y:S05]  /*5440*/  BSYNC B0 ;  /* 0x0000000000007941 */ /* 0x000fea0003800000 */
.L_x_5437:
[----:B------:R-:W-:-:S04]  /*5450*/  DEPBAR.LE SB0, 0x0 ;  /* 0x000080000000791a */ /* 0x000fc80000000000 */
[----:B------:R-:W-:Y:S05]  /*5460*/  EXIT ;  /* 0x000000000000794d */ /* 0x000fea0003800000 */
.L_x_5432:
        /* <DEDUP_REMOVED lines=60> */
.L_x_5440:
[----:B------:R-:W-:Y:S05]  /*5830*/  BSYNC B0 ;  /* 0x0000000000007941 */ /* 0x000fea0003800000 */
.L_x_5439:
        /* <DEDUP_REMOVED lines=21> */
.L_x_5442:
[----:B------:R-:W-:Y:S05]  /*5990*/  BSYNC B0 ;  /* 0x0000000000007941 */ /* 0x000fea0003800000 */
.L_x_5441:
        /* <DEDUP_REMOVED lines=18> */
.L_x_5444:
[----:B------:R-:W-:Y:S05]  /*5ac0*/  BSYNC B0 ;  /* 0x0000000000007941 */ /* 0x000fea0003800000 */
.L_x_5443:
        /* <DEDUP_REMOVED lines=22> */
.L_x_5446:
[----:B------:R-:W-:Y:S05]  /*5c30*/  BSYNC B0 ;  /* 0x0000000000007941 */ /* 0x000fea0003800000 */
.L_x_5445:
[----:B------:R-:W-:Y:S05]  /*5c40*/  EXIT ;  /* 0x000000000000794d */ /* 0x000fea0003800000 */
.L_x_5408:
        /* <DEDUP_REMOVED lines=30> */
.L_x_5450:
[----:B------:R-:W-:Y:S01]  /*5e30*/  ULDC UR9, c[0x0][0xb44] ;  /* 0x0002d10000097ab9 */ /* 0x000fe20000000800 */
[----:B------:R-:W-:Y:S01]  /*5e40*/  UMOV UR7, UR8 ;  /* 0x0000000800077c82 */ /* 0x000fe20008000000 */
[----:B------:R-:W-:-:S11]  /*5e50*/  UISETP.NE.AND UP0, UPT, UR9, 0x1, UPT ;  /* 0x000000010900788c */ /* 0x000fd6000bf05270 */
[----:B------:R-:W-:Y:S02]  /*5e60*/  @UP0 ULDC.64 UR10, c[0x0][0xb48] ;  /* 0x0002d200000a0ab9 */ /* 0x000fe40000000a00 */
[----:B------:R-:W-:-:S04]  /*5e70*/  UIMAD.WIDE.U32 UR4, UR8, UR10, URZ ;  /* 0x0000000a080472a5 */ /* 0x000fc8000f8e003f */
[----:B------:R-:W-:-:S04]  /*5e80*/  @UP0 USHF.R.U32.HI UR7, URZ, UR11, UR5 ;  /* 0x0000000b3f070299 */ /* 0x000fc80008011605 */
[----:B------:R-:W-:-:S12]  /*5e90*/  UIMAD UR4, UR7, UR9, URZ ;  /* 0x00000009070472a4 */ /* 0x000fd8000f8e023f */
.L_x_5451:
        /* <DEDUP_REMOVED lines=67> */
.L_x_5454:
[----:B------:R-:W-:Y:S05]  /*62d0*/  BSYNC B1 ;  /* 0x0000000000017941 */ /* 0x000fea0003800000 */
.L_x_5453:
        /* <DEDUP_REMOVED lines=19> */
.L_x_5456:
[----:B------:R-:W-:Y:S05]  /*6410*/  BSYNC B1 ;  /* 0x0000000000017941 */ /* 0x000fea0003800000 */
.L_x_5455:
[----:B------:R-:W-:Y:S06]  /*6420*/  BAR.ARV 0xa, 0xa0 ;  /* 0x0282800000007b1d */ /* 0x000fec0000002000 */
[----:B------:R-:W-:Y:S04]  /*6430*/  BSSY B1, `(.L_x_5457) ;  /* 0x0000003000017945 */ /* 0x000fe80003800000 */
[----:B------:R-:W-:Y:S05]  /*6440*/  @!P0 BRA `(.L_x_5458) ;  /* 0x0000000000048947 */ /* 0x000fea0003800000 */
[----:B------:R-:W-:-:S04]  /*6450*/  DEPBAR.LE SB0, 0x0 ;  /* 0x000080000000791a */ /* 0x000fc80000000000 */
.L_x_5458:
[----:B------:R-:W-:Y:S05]  /*6460*/  BSYNC B1 ;  /* 0x0000000000017941 */ /* 0x000fea0003800000 */
.L_x_5457:
[----:B------:R-:W-:Y:S06]  /*6470*/  BAR.ARV 0xb, 0xa0 ;  /* 0x02c2800000007b1d */ /* 0x000fec0000002000 */
[----:B------:R-:W-:Y:S01]  /*6480*/  UIADD3 UR12, UR8, 0x1, URZ ;  /* 0x00000001080c7890 */ /* 0x000fe2000fffe03f */
[----:B------:R-:W-:Y:S11]  /*6490*/  BRA `(.L_x_5459) ;  /* 0x0000000000047947 */ /* 0x000ff60003800000 */
.L_x_5452:
[----:B------:R-:W-:-:S05]  /*64a0*/  UMOV UR12, UR8 ;  /* 0x00000008000c7c82 */ /* 0x000fca0008000000 */
.L_x_5459:
        /* <DEDUP_REMOVED lines=18> */
.L_x_5472:
        /* <DEDUP_REMOVED lines=20> */
.L_x_5461:
[----:B------:R-:W-:Y:S05]  /*6710*/  BSYNC B1 ;  /* 0x0000000000017941 */ /* 0x000fea0003800000 */
.L_x_5460:
        /* <DEDUP_REMOVED lines=13> */
.L_x_5463:
[----:B------:R-:W-:Y:S05]  /*67f0*/  BSYNC B1 ;  /* 0x0000000000017941 */ /* 0x000fea0003800000 */
.L_x_5462:
[----:B------:R-:W-:Y:S06]  /*6800*/  BAR.ARV 0xa, 0xa0 ;  /* 0x0282800000007b1d */ /* 0x000fec0000002000 */
[----:B------:R-:W-:Y:S04]  /*6810*/  BSSY B1, `(.L_x_5464) ;  /* 0x0000003000017945 */ /* 0x000fe80003800000 */
[----:B------:R-:W-:Y:S05]  /*6820*/  @!P0 BRA `(.L_x_5465) ;  /* 0x0000000000048947 */ /* 0x000fea0003800000 */
[----:B------:R-:W-:-:S04]  /*6830*/  DEPBAR.LE SB0, 0x0 ;  /* 0x000080000000791a */ /* 0x000fc80000000000 */
.L_x_5465:
[----:B------:R-:W-:Y:S05]  /*6840*/  BSYNC B1 ;  /* 0x0000000000017941 */ /* 0x000fea0003800000 */
.L_x_5464:
        /* <DEDUP_REMOVED lines=13> */
.L_x_5467:
[----:B------:R-:W-:Y:S05]  /*6920*/  BSYNC B1 ;  /* 0x0000000000017941 */ /* 0x000fea0003800000 */
.L_x_5466:
        /* <DEDUP_REMOVED lines=13> */
.L_x_5469:
[----:B------:R-:W-:Y:S05]  /*6a00*/  BSYNC B1 ;  /* 0x0000000000017941 */ /* 0x000fea0003800000 */
.L_x_5468:
[----:B------:R-:W-:Y:S01]  /*6a10*/  UIADD3 UR12, UR12, 0x2, URZ ;  /* 0x000000020c0c7890 */ /* 0x000fe2000fffe03f */
[----:B------:R-:W-:Y:S06]  /*6a20*/  BAR.ARV 0xa, 0xa0 ;  /* 0x0282800000007b1d */ /* 0x000fec0000002000 */
[----:B------:R-:W-:Y:S01]  /*6a30*/  UISETP.GE.AND UP0, UPT, UR12, UR5, UPT ;  /* 0x000000050c00728c */ /* 0x000fe2000bf06270 */
[----:B------:R-:W-:Y:S04]  /*6a40*/  BSSY B1, `(.L_x_5470) ;  /* 0x0000003000017945 */ /* 0x000fe80003800000 */
[----:B------:R-:W-:Y:S06]  /*6a50*/  @!P0 BRA `(.L_x_5471) ;  /* 0x0000000000048947 */ /* 0x000fec0003800000 */
[----:B------:R-:W-:-:S04]  /*6a60*/  DEPBAR.LE SB0, 0x0 ;  /* 0x000080000000791a */ /* 0x000fc80000000000 */
.L_x_5471:
[----:B------:R-:W-:Y:S05]  /*6a70*/  BSYNC B1 ;  /* 0x0000000000017941 */ /* 0x000fea0003800000 */
.L_x_5470:
[----:B------:R-:W-:Y:S06]  /*6a80*/  BAR.ARV 0xb, 0xa0 ;  /* 0x02c2800000007b1d */ /* 0x000fec0000002000 */
[----:B------:R-:W-:Y:S01]  /*6a90*/  PLOP3.LUT P1, PT, PT, PT, UP0, 0x80, 0x0 ;  /* 0x000000000000781c */ /* 0x000fe20003f2f008 */
[----:B------:R-:W-:Y:S02]  /*6aa0*/  UIADD3 UR20, UR20, 0x3000, URZ ;  /* 0x0000300014147890 */ /* 0x000fe4000fffe03f */
[----:B------:R-:W-:-:S10]  /*6ab0*/  UIADD3 UR4, UR4, 0x3000, URZ ;  /* 0x0000300004047890 */ /* 0x000fd4000fffe03f */
[----:B------:R-:W-:Y:S05]  /*6ac0*/  @!P1 BRA `(.L_x_5472) ;  /* 0xfffffff800c09947 */ /* 0x000fea000383ffff */
[----:B------:R-:W-:Y:S05]  /*6ad0*/  BRA `(.L_x_5449) ;  /* 0x0000002400f87947 */ /* 0x000fea0003800000 */
.L_x_5448:
        /* <DEDUP_REMOVED lines=21> */
.L_x_5473:
[----:B------:R-:W-:Y:S01]  /*6c30*/  ULDC UR8, c[0x0][0xb44] ;  /* 0x0002d10000087ab9 */ /* 0x000fe20000000800 */
[----:B------:R-:W-:Y:S01]  /*6c40*/  UMOV UR11, UR7 ;  /* 0x00000007000b7c82 */ /* 0x000fe20008000000 */
[----:B------:R-:W-:-:S11]  /*6c50*/  UISETP.NE.AND UP0, UPT, UR8, 0x1, UPT ;  /* 0x000000010800788c */ /* 0x000fd6000bf05270 */
[----:B------:R-:W-:Y:S02]  /*6c60*/  @UP0 ULDC.64 UR12, c[0x0][0xb48] ;  /* 0x0002d200000c0ab9 */ /* 0x000fe40000000a00 */
[----:B------:R-:W-:-:S04]  /*6c70*/  UIMAD.WIDE.U32 UR4, UR7, UR12, URZ ;  /* 0x0000000c070472a5 */ /* 0x000fc8000f8e003f */
[----:B------:R-:W-:-:S04]  /*6c80*/  @UP0 USHF.R.U32.HI UR11, URZ, UR13, UR5 ;  /* 0x0000000d3f0b0299 */ /* 0x000fc80008011605 */
[----:B------:R-:W-:-:S12]  /*6c90*/  UIMAD UR4, UR11, UR8, URZ ;  /* 0x000000080b0472a4 */ /* 0x000fd8000f8e023f */
.L_x_5474:
        /* <DEDUP_REMOVED lines=70> */
.L_x_5505:
        /* <DEDUP_REMOVED lines=15> */
.L_x_5478:
        /* <DEDUP_REMOVED lines=127> */
.L_x_5489:
[----:B--234-:R-:W-:-:S04]  /*79e0*/  SHF.L.U32 R21, R11, 0x1f, RZ ;  /* 0x0000001f0b157819 */ /* 0x01cfc800000006ff */
[----:B------:R-:W1:Y:S02]  /*79f0*/  SYNCS.PHASECHK.TRANS64.TRYWAIT P1, [R16+URZ+0x26840], R21 ;  /* 0x02684015100075a7 */ /* 0x000e64000802017f */
[----:B-1----:R-:W-:Y:S05]  /*7a00*/  @!P1 BRA `(.L_x_5481) ;  /* 0x0000001800ac9947 */ /* 0x002fea0003800000 */
.L_x_5506:
[----:B------:R-:W-:Y:S05]  /*7a10*/  @P0 BRA `(.L_x_5482) ;  /* 0x0000000000140947 */ /* 0x000fea0003800000 */
[----:B------:R-:W-:Y:S01]  /*7a20*/  ISETP.NE.AND P1, PT, R6, RZ, PT ;  /* 0x000000ff0600720c */ /* 0x000fe20003f25270 */
[----:B------:R-:W-:-:S04]  /*7a30*/  IMAD.MOV.U32 R3, RZ, RZ, 0x3100 ;  /* 0x00003100ff037424 */ /* 0x000fc800078e00ff */
[----:B------:R3:W-:Y:S08]  /*7a40*/  SYNCS.ARRIVE.TRANS64 RZ, [R16+URZ+0x26830], R3 ;  /* 0x0268300310ff79a7 */ /* 0x0007f0000800003f */
[----:B------:R-:W-:Y:S05]  /*7a50*/  @!P1 BRA `(.L_x_5482) ;  /* 0x0000000000049947 */ /* 0x000fea0003800000 */
[----:B------:R-:W-:Y:S01]  /*7a60*/  BPT.TRAP 0x1 ;  /* 0x000000040000795c */ /* 0x000fe20000300000 */
.L_x_5482:
        /* <DEDUP_REMOVED lines=43> */
.L_x_5507:
[----:B------:R-:W-:Y:S05]  /*7d20*/  @P0 BRA `(.L_x_5484) ;  /* 0x0000000000140947 */ /* 0x000fea0003800000 */
[----:B------:R-:W-:Y:S01]  /*7d30*/  ISETP.NE.AND P1, PT, R6, RZ, PT ;  /* 0x000000ff0600720c */ /* 0x000fe20003f25270 */
[----:B------:R-:W-:-:S04]  /*7d40*/  IMAD.MOV.U32 R2, RZ, RZ, 0x3100 ;  /* 0x00003100ff027424 */ /* 0x000fc800078e00ff */
[----:B------:R3:W-:Y:S08]  /*7d50*/  SYNCS.ARRIVE.TRANS64 RZ, [R16+URZ+0x26818], R2 ;  /* 0x0268180210ff79a7 */ /* 0x0007f0000800003f */
[----:B------:R-:W-:Y:S05]  /*7d60*/  @!P1 BRA `(.L_x_5484) ;  /* 0x0000000000049947 */ /* 0x000fea0003800000 */
[----:B------:R-:W-:Y:S01]  /*7d70*/  BPT.TRAP 0x1 ;  /* 0x000000040000795c */ /* 0x000fe20000300000 */
.L_x_5484:
        /* <DEDUP_REMOVED lines=43> */
.L_x_5508:
[----:B------:R-:W-:Y:S05]  /*8030*/  @P0 BRA `(.L_x_5486) ;  /* 0x0000000000140947 */ /* 0x000fea0003800000 */
[----:B------:R-:W-:Y:S01]  /*8040*/  ISETP.NE.AND P1, PT, R6, RZ, PT ;  /* 0x000000ff0600720c */ /* 0x000fe20003f25270 */
[----:B-123--:R-:W-:-:S04]  /*8050*/  IMAD.MOV.U32 R21, RZ, RZ, 0x3100 ;  /* 0x00003100ff157424 */ /* 0x00efc800078e00ff */
[----:B------:R4:W-:Y:S08]  /*8060*/  SYNCS.ARRIVE.TRANS64 RZ, [R16+URZ+0x26838], R21 ;  /* 0x0268381510ff79a7 */ /* 0x0009f0000800003f */
[----:B------:R-:W-:Y:S05]  /*8070*/  @!P1 BRA `(.L_x_5486) ;  /* 0x0000000000049947 */ /* 0x000fea0003800000 */
[----:B------:R-:W-:Y:S01]  /*8080*/  BPT.TRAP 0x1 ;  /* 0x000000040000795c */ /* 0x000fe20000300000 */
.L_x_5486:
        /* <DEDUP_REMOVED lines=38> */
.L_x_5510:
[----:B------:R-:W-:Y:S05]  /*82f0*/  @P0 BRA `(.L_x_5488) ;  /* 0x0000000000140947 */ /* 0x000fea0003800000 */
[----:B------:R-:W-:Y:S01]  /*8300*/  ISETP.NE.AND P1, PT, R6, RZ, PT ;  /* 0x000000ff0600720c */ /* 0x000fe20003f25270 */
[----:B------:R-:W-:-:S04]  /*8310*/  IMAD.MOV.U32 R5, RZ, RZ, 0x3100 ;  /* 0x00003100ff057424 */ /* 0x000fc800078e00ff */
[----:B------:R1:W-:Y:S08]  /*8320*/  SYNCS.ARRIVE.TRANS64 RZ, [R16+URZ+0x26810], R5 ;  /* 0x0268100510ff79a7 */ /* 0x0003f0000800003f */
[----:B------:R-:W-:Y:S05]  /*8330*/  @!P1 BRA `(.L_x_5488) ;  /* 0x0000000000049947 */ /* 0x000fea0003800000 */
[----:B------:R-:W-:Y:S01]  /*8340*/  BPT.TRAP 0x1 ;  /* 0x000000040000795c */ /* 0x000fe20000300000 */
.L_x_5488:
        /* <DEDUP_REMOVED lines=44> */
.L_x_5480:
        /* <DEDUP_REMOVED lines=8> */
.L_x_5511:
[----:B------:R-:W-:Y:S05]  /*8690*/  @P0 BRA `(.L_x_5491) ;  /* 0x0000000000140947 */ /* 0x000fea0003800000 */
[----:B------:R-:W-:Y:S01]  /*86a0*/  ISETP.NE.AND P1, PT, R6, RZ, PT ;  /* 0x000000ff0600720c */ /* 0x000fe20003f25270 */
[----:B------:R-:W-:-:S04]  /*86b0*/  IMAD.MOV.U32 R5, RZ, RZ, 0x3100 ;  /* 0x00003100ff057424 */ /* 0x000fc800078e00ff */
[----:B------:R2:W-:Y:S08]  /*86c0*/  SYNCS.ARRIVE.TRANS64 RZ, [R16+URZ+0x26830], R5 ;  /* 0x0268300510ff79a7 */ /* 0x0005f0000800003f */
[----:B------:R-:W-:Y:S05]  /*86d0*/  @!P1 BRA `(.L_x_5491) ;  /* 0x0000000000049947 */ /* 0x000fea0003800000 */
[----:B------:R-:W-:Y:S01]  /*86e0*/  BPT.TRAP 0x1 ;  /* 0x000000040000795c */ /* 0x000fe20000300000 */
.L_x_5491:
        /* <DEDUP_REMOVED lines=40> */
.L_x_5512:
[----:B------:R-:W-:Y:S05]  /*8970*/  @P0 BRA `(.L_x_5493) ;  /* 0x0000000000140947 */ /* 0x000fea0003800000 */
[----:B------:R-:W-:Y:S01]  /*8980*/  ISETP.NE.AND P0, PT, R6, RZ, PT ;  /* 0x000000ff0600720c */ /* 0x000fe20003f05270 */
[----:B------:R-:W-:-:S04]  /*8990*/  IMAD.MOV.U32 R5, RZ, RZ, 0x3100 ;  /* 0x00003100ff057424 */ /* 0x000fc800078e00ff */
[----:B------:R1:W-:Y:S08]  /*89a0*/  SYNCS.ARRIVE.TRANS64 RZ, [R16+URZ+0x26818], R5 ;  /* 0x0268180510ff79a7 */ /* 0x0003f0000800003f */
[----:B------:R-:W-:Y:S05]  /*89b0*/  @!P0 BRA `(.L_x_5493) ;  /* 0x0000000000048947 */ /* 0x000fea0003800000 */
[----:B------:R-:W-:Y:S01]  /*89c0*/  BPT.TRAP 0x1 ;  /* 0x000000040000795c */ /* 0x000fe20000300000 */
.L_x_5493:
        /* <DEDUP_REMOVED lines=44> */
.L_x_5479:
[----:B------:R-:W1:Y:S01]  /*8c90*/  S2R R0, SR_TID.X ;  /* 0x0000000000007919 */ /* 0x000e620000002100 */
[----:B------:R-:W-:Y:S01]  /*8ca0*/  IMAD R3, R19, 0x8, R16 ;  /* 0x0000000813037824 */ /* 0x000fe200078e0210 */
[----:B-1----:R-:W-:Y:S02]  /*8cb0*/  LOP3.LUT R2, R0, 0x7f, RZ, 0xc0, !PT ;  /* 0x0000007f00027812 */ /* 0x002fe400078ec0ff */
[----:B------:R-:W-:Y:S02]  /*8cc0*/  SHF.L.U32 R0, R11, 0x1f, RZ ;  /* 0x0000001f0b007819 */ /* 0x000fe400000006ff */
[----:B------:R-:W-:Y:S02]  /*8cd0*/  ISETP.NE.AND P1, PT, R2, RZ, PT ;  /* 0x000000ff0200720c */ /* 0x000fe40003f25270 */
[----:B------:R-:W1:Y:S02]  /*8ce0*/  SYNCS.PHASECHK.TRANS64.TRYWAIT P0, [R3+URZ+0x26840], R0 ;  /* 0x02684000030075a7 */ /* 0x000e64000800017f */
[----:B-1----:R-:W-:Y:S09]  /*8cf0*/  @!P0 BRA `(.L_x_5494) ;  /* 0x00000008006c8947 */ /* 0x002ff20003800000 */
.L_x_5513:
[----:B------:R-:W-:Y:S05]  /*8d00*/  @P1 BRA `(.L_x_5495) ;  /* 0x0000000000181947 */ /* 0x000fea0003800000 */
[----:B------:R-:W1:Y:S01]  /*8d10*/  S2R R2, SR_TID.X ;  /* 0x0000000000027919 */ /* 0x000e620000002100 */
[----:B------:R-:W-:-:S04]  /*8d20*/  IMAD.MOV.U32 R0, RZ, RZ, 0x3100 ;  /* 0x00003100ff007424 */ /* 0x000fc800078e00ff */
[----:B------:R1:W-:Y:S02]  /*8d30*/  SYNCS.ARRIVE.TRANS64 RZ, [R3+URZ+0x26830], R0 ;  /* 0x0268300003ff79a7 */ /* 0x0003e4000800003f */
[----:B-1----:R-:W-:-:S13]  /*8d40*/  LOP3.LUT P0, RZ, R2, 0x1f, RZ, 0xc0, !PT ;  /* 0x0000001f02ff7812 */ /* 0x002fda000780c0ff */
[----:B------:R-:W-:Y:S05]  /*8d50*/  @!P0 BRA `(.L_x_5495) ;  /* 0x0000000000048947 */ /* 0x000fea0003800000 */
[----:B------:R-:W-:Y:S01]  /*8d60*/  BPT.TRAP 0x1 ;  /* 0x000000040000795c */ /* 0x000fe20000300000 */
.L_x_5495:
        /* <DEDUP_REMOVED lines=47> */
.L_x_5476:
[----:B------:R-:W-:Y:S05]  /*9060*/  BSYNC B1 ;  /* 0x0000000000017941 */ /* 0x000fea0003800000 */
.L_x_5475:
[----:B------:R-:W-:-:S03]  /*9070*/  UMOV UR7, 0xffffffff ;  /* 0xffffffff00077882 */ /* 0x000fc60000000000 */
[----:B------:R-:W-:Y:S05]  /*9080*/  BRA.DIV UR7, `(.L_x_5496) ;  /* 0x00000006079c7947 */ /* 0x000fea000b800000 */
[----:B------:R-:W-:-:S13]  /*9090*/  ELECT P6, URZ, PT ;  /* 0x00000000003f782f */ /* 0x000fda00038c0000 */
.L_x_5516:
[----:B------:R-:W-:Y:S05]  /*90a0*/  @!P6 BRA `(.L_x_5449) ;  /* 0x000000000084e947 */ /* 0x000fea0003800000 */
[----:B------:R-:W-:-:S06]  /*90b0*/  ULOP3.LUT UR7, UR38, 0x2, URZ, 0xfc, !UPT ;  /* 0x0000000226077892 */ /* 0x000fcc000f8efc3f */
[----:B------:R-:W-:-:S05]  /*90c0*/  IMAD.U32 R2, RZ, RZ, UR7 ;  /* 0x00000007ff027e24 */ /* 0x000fca000f8e00ff */
[----:B------:R-:W-:-:S13]  /*90d0*/  ISETP.NE.AND P2, PT, R2, 0x3, PT ;  /* 0x000000030200780c */ /* 0x000fda0003f45270 */
[----:B------:R-:W-:Y:S05]  /*90e0*/  @!P2 BRA `(.L_x_5497) ;  /* 0x000000000004a947 */ /* 0x000fea0003800000 */
[----:B------:R-:W-:Y:S01]  /*90f0*/  BPT.TRAP 0x1 ;  /* 0x000000040000795c */ /* 0x000fe20000300000 */
.L_x_5497:
        /* <DEDUP_REMOVED lines=15> */
.L_x_5517:
[----:B------:R-:W2:Y:S02]  /*91f0*/  SYNCS.PHASECHK.TRANS64.TRYWAIT P0, [R3+URZ], R2 ;  /* 0x00000002030075a7 */ /* 0x000ea4000800017f */
[----:B--2---:R-:W-:Y:S05]  /*9200*/  @!P0 BRA `(.L_x_5499) ;  /* 0x0000000400708947 */ /* 0x004fea0003800000 */
.L_x_5518:
[----:B------:R-:W-:Y:S05]  /*9210*/  @!P2 BRA `(.L_x_5500) ;  /* 0x000000000004a947 */ /* 0x000fea0003800000 */
[----:B------:R-:W-:Y:S01]  /*9220*/  BPT.TRAP 0x1 ;  /* 0x000000040000795c */ /* 0x000fe20000300000 */
.L_x_5500:
[----:B--2---:R-:W-:-:S04]  /*9230*/  VIADD R3, R7, 0x26840 ;  /* 0x0002684007037836 */ /* 0x004fc80000000000 */
[----:B------:R-:W-:-:S04]  /*9240*/  IMAD R0, R0, 0x8, R3 ;  /* 0x0000000800007824 */ /* 0x000fc800078e0203 */
[----:B------:R-:W2:Y:S02]  /*9250*/  SYNCS.PHASECHK.TRANS64.TRYWAIT P0, [R0+URZ], R5 ;  /* 0x00000005000075a7 */ /* 0x000ea4000800017f */
[----:B--2---:R-:W-:Y:S05]  /*9260*/  @!P0 BRA `(.L_x_5501) ;  /* 0x00000004006c8947 */ /* 0x004fea0003800000 */
.L_x_5519:
[----:B------:R-:W-:-:S07]  /*9270*/  IMAD R3, R4, 0x8, R3 ;  /* 0x0000000804037824 */ /* 0x000fce00078e0203 */
.L_x_5502:
[----:B---3--:R3:W4:Y:S02]  /*9280*/  SYNCS.PHASECHK.TRANS64.TRYWAIT P0, [R3+URZ], R2 ;  /* 0x00000002030075a7 */ /* 0x008724000800017f */
[----:B----4-:R-:W-:Y:S05]  /*9290*/  @!P0 NANOSLEEP.SYNCS 0x989680 ;  /* 0x009896800000895d */ /* 0x010fea0003900000 */
[----:B------:R-:W4:Y:S02]  /*92a0*/  @!P0 SYNCS.PHASECHK.TRANS64 P0, [R3+URZ], R2 ;  /* 0x00000002030085a7 */ /* 0x000f24000800007f */
[----:B----4-:R-:W-:Y:S05]  /*92b0*/  @!P0 BRA `(.L_x_5502) ;  /* 0xfffffffc00f08947 */ /* 0x010fea000383ffff */
.L_x_5449:
[----:B------:R-:W-:Y:S05]  /*92c0*/  BSYNC B0 ;  /* 0x0000000000007941 */ /* 0x000fea0003800000 */
.L_x_5447:
[----:B------:R-:W-:Y:S05]  /*92d0*/  EXIT ;  /* 0x000000000000794d */ /* 0x000fea0003800000 */
.L_x_5417:
[----:B------:R-:W-:Y:S02]  /*92e0*/  IMAD.MOV.U32 R13, RZ, RZ, R19 ;  /* 0x000000ffff0d7224 */ /* 0x000fe400078e0013 */
[----:B------:R-:W-:Y:S02]  /*92f0*/  IMAD.MOV.U32 R12, RZ, RZ, RZ ;  /* 0x000000ffff0c7224 */ /* 0x000fe400078e00ff */
[----:B------:R-:W-:Y:S02]  /*9300*/  IMAD.MOV.U32 R11, RZ, RZ, 0x1f ;  /* 0x0000001fff0b7424 */ /* 0x000fe400078e00ff */
[----:B------:R-:W-:-:S07]  /*9310*/  IMAD.MOV.U32 R15, RZ, RZ, -0x1 ;  /* 0xffffffffff0f7424 */ /* 0x000fce00078e00ff */
[----:B------:R-:W-:Y:S05]  /*9320*/  WARPSYNC.COLLECTIVE R15, `(.L_x_5503) ;  /* 0x000000000f087348 */ /* 0x000fea0003c00000 */
[----:B------:R1:W2:Y:S02]  /*9330*/  SHFL.IDX P6, R14, R13, R12, R11 ;  /* 0x0000000c0d0e7389 */ /* 0x0002a400000c000b */
[----:B-12---:R-:W-:Y:S01]  /*9340*/  ENDCOLLECTIVE ;  /* 0x000000000000791b */ /* 0x006fe20003800000 */
.L_x_5503:
[----:B------:R-:W-:Y:S05]  /*9350*/  BRA `(.L_x_5504) ;  /* 0xffffff7c00b87947 */ /* 0x000fea000383ffff */
.L_x_5419:
[----:B--2---:R2:W3:Y:S02]  /*9360*/  SYNCS.PHASECHK.TRANS64.TRYWAIT P0, [R2+URZ+0x26800], R5 ;  /* 0x02680005020075a7 */ /* 0x0044e4000800017f */
[----:B---3--:R-:W-:Y:S05]  /*9370*/  @!P0 NANOSLEEP.SYNCS 0x989680 ;  /* 0x009896800000895d */ /* 0x008fea0003900000 */
[----:B------:R-:W3:Y:S02]  /*9380*/  @!P0 SYNCS.PHASECHK.TRANS64 P0, [R2+URZ+0x26800], R5 ;  /* 0x02680005020085a7 */ /* 0x000ee4000800007f */
[----:B---3--:R-:W-:Y:S05]  /*9390*/  @!P0 BRA `(.L_x_5419) ;  /* 0xfffffffc00f08947 */ /* 0x008fea000383ffff */
[----:B------:R-:W-:Y:S05]  /*93a0*/  BRA `(.L_x_5418) ;  /* 0xffffff7c00e07947 */ /* 0x000fea000383ffff */
.L_x_5424:
[----:B--2---:R-:W-:-:S04]  /*93b0*/  IMAD.U32 R5, RZ, RZ, UR7 ;  /* 0x00000007ff057e24 */ /* 0x004fc8000f8e00ff */
[----:B------:R2:W3:Y:S03]  /*93c0*/  SYNCS.PHASECHK.TRANS64.TRYWAIT P1, [R5+URZ+0x26810], R6 ;  /* 0x02681006050075a7 */ /* 0x0004e6000802017f */
[----:B---3--:R-:W-:Y:S05]  /*93d0*/  @!P1 NANOSLEEP.SYNCS 0x989680 ;  /* 0x009896800000995d */ /* 0x008fea0003900000 */
[----:B------:R-:W3:Y:S02]  /*93e0*/  @!P1 SYNCS.PHASECHK.TRANS64 P1, [R5+URZ+0x26810], R6 ;  /* 0x02681006050095a7 */ /* 0x000ee4000802007f */
[----:B---3--:R-:W-:Y:S05]  /*93f0*/  @!P1 BRA `(.L_x_5424) ;  /* 0xfffffffc00ec9947 */ /* 0x008fea000383ffff */
[----:B------:R-:W-:Y:S05]  /*9400*/  BRA `(.L_x_5423) ;  /* 0xffffff8800387947 */ /* 0x000fea000383ffff */
.L_x_5428:
[----:B------:R-:W-:-:S04]  /*9410*/  IMAD.U32 R5, RZ, RZ, UR7 ;  /* 0x00000007ff057e24 */ /* 0x000fc8000f8e00ff */
[----:B------:R1:W1:Y:S03]  /*9420*/  SYNCS.PHASECHK.TRANS64.TRYWAIT P1, [R5+URZ+0x26830], R6 ;  /* 0x02683006050075a7 */ /* 0x000266000802017f */
[----:B-1----:R-:W-:Y:S05]  /*9430*/  @!P1 NANOSLEEP.SYNCS 0x989680 ;  /* 0x009896800000995d */ /* 0x002fea0003900000 */
[----:B------:R-:W1:Y:S02]  /*9440*/  @!P1 SYNCS.PHASECHK.TRANS64 P1, [R5+URZ+0x26830], R6 ;  /* 0x02683006050095a7 */ /* 0x000e64000802007f */
[----:B-1----:R-:W-:Y:S05]  /*9450*/  @!P1 BRA `(.L_x_5428) ;  /* 0xfffffffc00ec9947 */ /* 0x002fea000383ffff */
[----:B------:R-:W-:Y:S05]  /*9460*/  BRA `(.L_x_5427) ;  /* 0xffffff8c00407947 */ /* 0x000fea000383ffff */
.L_x_5477:
[----:B-1----:R1:W2:Y:S02]  /*9470*/  SYNCS.PHASECHK.TRANS64.TRYWAIT P0, [R16+URZ+0x26820], R3 ;  /* 0x02682003100075a7 */ /* 0x0022a4000800017f */
[----:B--2---:R-:W-:Y:S05]  /*9480*/  @!P0 NANOSLEEP.SYNCS 0x989680 ;  /* 0x009896800000895d */ /* 0x004fea0003900000 */
[----:B------:R-:W2:Y:S02]  /*9490*/  @!P0 SYNCS.PHASECHK.TRANS64 P0, [R16+URZ+0x26820], R3 ;  /* 0x02682003100085a7 */ /* 0x000ea4000800007f */
[----:B--2---:R-:W-:Y:S05]  /*94a0*/  @!P0 BRA `(.L_x_5477) ;  /* 0xfffffffc00f08947 */ /* 0x004fea000383ffff */
[----:B------:R-:W-:Y:S05]  /*94b0*/  BRA `(.L_x_5505) ;  /* 0xffffffdc00107947 */ /* 0x000fea000383ffff */
.L_x_5481:
[----:B-1----:R1:W3:Y:S02]  /*94c0*/  SYNCS.PHASECHK.TRANS64.TRYWAIT P1, [R16+URZ+0x26840], R21 ;  /* 0x02684015100075a7 */ /* 0x0022e4000802017f */
[----:B---3--:R-:W-:Y:S05]  /*94d0*/  @!P1 NANOSLEEP.SYNCS 0x989680 ;  /* 0x009896800000995d */ /* 0x008fea0003900000 */
[----:B------:R-:W3:Y:S02]  /*94e0*/  @!P1 SYNCS.PHASECHK.TRANS64 P1, [R16+URZ+0x26840], R21 ;  /* 0x02684015100095a7 */ /* 0x000ee4000802007f */
[----:B---3--:R-:W-:Y:S05]  /*94f0*/  @!P1 BRA `(.L_x_5481) ;  /* 0xfffffffc00f09947 */ /* 0x008fea000383ffff */
[----:B------:R-:W-:Y:S05]  /*9500*/  BRA `(.L_x_5506) ;  /* 0xffffffe400407947 */ /* 0x000fea000383ffff */
.L_x_5483:
[----:B--2---:R2:W3:Y:S02]  /*9510*/  SYNCS.PHASECHK.TRANS64.TRYWAIT P1, [R16+URZ+0x26828], R21 ;  /* 0x02682815100075a7 */ /* 0x0044e4000802017f */
[----:B---3--:R-:W-:Y:S05]  /*9520*/  @!P1 NANOSLEEP.SYNCS 0x989680 ;  /* 0x009896800000995d */ /* 0x008fea0003900000 */
[----:B------:R-:W3:Y:S02]  /*9530*/  @!P1 SYNCS.PHASECHK.TRANS64 P1, [R16+URZ+0x26828], R21 ;  /* 0x02682815100095a7 */ /* 0x000ee4000802007f */
[----:B---3--:R-:W-:Y:S05]  /*9540*/  @!P1 BRA `(.L_x_5483) ;  /* 0xfffffffc00f09947 */ /* 0x008fea000383ffff */
[----:B------:R-:W-:Y:S05]  /*9550*/  BRA `(.L_x_5507) ;  /* 0xffffffe400f07947 */ /* 0x000fea000383ffff */
.L_x_5485:
[----:B---3--:R3:W4:Y:S02]  /*9560*/  SYNCS.PHASECHK.TRANS64.TRYWAIT P1, [R16+URZ+0x26848], R21 ;  /* 0x02684815100075a7 */ /* 0x008724000802017f */
[----:B----4-:R-:W-:Y:S05]  /*9570*/  @!P1 NANOSLEEP.SYNCS 0x989680 ;  /* 0x009896800000995d */ /* 0x010fea0003900000 */
[----:B------:R-:W4:Y:S02]  /*9580*/  @!P1 SYNCS.PHASECHK.TRANS64 P1, [R16+URZ+0x26848], R21 ;  /* 0x02684815100095a7 */ /* 0x000f24000802007f */
[----:B----4-:R-:W-:Y:S05]  /*9590*/  @!P1 BRA `(.L_x_5485) ;  /* 0xfffffffc00f09947 */ /* 0x010fea000383ffff */
[----:B------:R-:W-:Y:S05]  /*95a0*/  BRA `(.L_x_5508) ;  /* 0xffffffe800a07947 */ /* 0x000fea000383ffff */
.L_x_5487:
[----:B------:R-:W-:-:S07]  /*95b0*/  SHF.L.U32 R5, R11, 0x1f, RZ ;  /* 0x0000001f0b057819 */ /* 0x000fce00000006ff */
.L_x_5509:
[----:B------:R1:W1:Y:S02]  /*95c0*/  SYNCS.PHASECHK.TRANS64.TRYWAIT P1, [R16+URZ+0x26820], R5 ;  /* 0x02682005100075a7 */ /* 0x000264000802017f */
[----:B-1----:R-:W-:Y:S05]  /*95d0*/  @!P1 NANOSLEEP.SYNCS 0x989680 ;  /* 0x009896800000995d */ /* 0x002fea0003900000 */
[----:B------:R-:W1:Y:S02]  /*95e0*/  @!P1 SYNCS.PHASECHK.TRANS64 P1, [R16+URZ+0x26820], R5 ;  /* 0x02682005100095a7 */ /* 0x000e64000802007f */
[----:B-1----:R-:W-:Y:S05]  /*95f0*/  @!P1 BRA `(.L_x_5509) ;  /* 0xfffffffc00f09947 */ /* 0x002fea000383ffff */
[----:B------:R-:W-:Y:S05]  /*9600*/  BRA `(.L_x_5510) ;  /* 0xffffffec00387947 */ /* 0x000fea000383ffff */
.L_x_5490:
[----:B-1----:R1:W2:Y:S02]  /*9610*/  SYNCS.PHASECHK.TRANS64.TRYWAIT P1, [R16+URZ+0x26840], R13 ;  /* 0x0268400d100075a7 */ /* 0x0022a4000802017f */
[----:B--2---:R-:W-:Y:S05]  /*9620*/  @!P1 NANOSLEEP.SYNCS 0x989680 ;  /* 0x009896800000995d */ /* 0x004fea0003900000 */
[----:B------:R-:W2:Y:S02]  /*9630*/  @!P1 SYNCS.PHASECHK.TRANS64 P1, [R16+URZ+0x26840], R13 ;  /* 0x0268400d100095a7 */ /* 0x000ea4000802007f */
[----:B--2---:R-:W-:Y:S05]  /*9640*/  @!P1 BRA `(.L_x_5490) ;  /* 0xfffffffc00f09947 */ /* 0x004fea000383ffff */
[----:B------:R-:W-:Y:S05]  /*9650*/  BRA `(.L_x_5511) ;  /* 0xfffffff0000c7947 */ /* 0x000fea000383ffff */
.L_x_5492:
[----:B--2---:R2:W1:Y:S02]  /*9660*/  SYNCS.PHASECHK.TRANS64.TRYWAIT P1, [R16+URZ+0x26828], R13 ;  /* 0x0268280d100075a7 */ /* 0x004464000802017f */
[----:B-1----:R-:W-:Y:S05]  /*9670*/  @!P1 NANOSLEEP.SYNCS 0x989680 ;  /* 0x009896800000995d */ /* 0x002fea0003900000 */
[----:B------:R-:W1:Y:S02]  /*9680*/  @!P1 SYNCS.PHASECHK.TRANS64 P1, [R16+URZ+0x26828], R13 ;  /* 0x0268280d100095a7 */ /* 0x000e64000802007f */
[----:B-1----:R-:W-:Y:S05]  /*9690*/  @!P1 BRA `(.L_x_5492) ;  /* 0xfffffffc00f09947 */ /* 0x002fea000383ffff */
[----:B------:R-:W-:Y:S05]  /*96a0*/  BRA `(.L_x_5512) ;  /* 0xfffffff000b07947 */ /* 0x000fea000383ffff */
.L_x_5494:
[----:B------:R1:W1:Y:S02]  /*96b0*/  SYNCS.PHASECHK.TRANS64.TRYWAIT P0, [R3+URZ+0x26840], R0 ;  /* 0x02684000030075a7 */ /* 0x000264000800017f */
[----:B-1----:R-:W-:Y:S05]  /*96c0*/  @!P0 NANOSLEEP.SYNCS 0x989680 ;  /* 0x009896800000895d */ /* 0x002fea0003900000 */
[----:B------:R-:W1:Y:S02]  /*96d0*/  @!P0 SYNCS.PHASECHK.TRANS64 P0, [R3+URZ+0x26840], R0 ;  /* 0x02684000030085a7 */ /* 0x000e64000800007f */
[----:B-1----:R-:W-:Y:S05]  /*96e0*/  @!P0 BRA `(.L_x_5494) ;  /* 0xfffffffc00f08947 */ /* 0x002fea000383ffff */
[----:B------:R-:W-:Y:S05]  /*96f0*/  BRA `(.L_x_5513) ;  /* 0xfffffff400807947 */ /* 0x000fea000383ffff */
.L_x_5496:
[----:B------:R-:W-:Y:S01]  /*9700*/  BSSY B1, `(.L_x_5514) ;  /* 0x0000006000017945 */ /* 0x000fe20003800000 */
[----:B------:R-:W-:-:S07]  /*9710*/  IMAD.MOV.U32 R15, RZ, RZ, -0x1 ;  /* 0xffffffffff0f7424 */ /* 0x000fce00078e00ff */
[----:B------:R-:W-:Y:S05]  /*9720*/  WARPSYNC.COLLECTIVE R15, `(.L_x_5515) ;  /* 0x000000000f0c7348 */ /* 0x000fea0003c00000 */
[----:B------:R-:W-:Y:S02]  /*9730*/  ELECT P6, UR62, PT ;  /* 0x00000000003e782f */ /* 0x000fe400038c0000 */
[----:B------:R-:W-:Y:S01]  /*9740*/  MOV R14, UR62 ;  /* 0x0000003e000e7c02 */ /* 0x000fe20008000f00 */
[----:B------:R-:W-:Y:S10]  /*9750*/  ENDCOLLECTIVE ;  /* 0x000000000000791b */ /* 0x000ff40003800000 */
.L_x_5515:
[----:B------:R-:W-:Y:S05]  /*9760*/  BSYNC B1 ;  /* 0x0000000000017941 */ /* 0x000fea0003800000 */
.L_x_5514:
[----:B------:R-:W-:Y:S05]  /*9770*/  BRA `(.L_x_5516) ;  /* 0xfffffff800487947 */ /* 0x000fea000383ffff */
.L_x_5498:
[----:B-1----:R1:W2:Y:S02]  /*9780*/  SYNCS.PHASECHK.TRANS64.TRYWAIT P0, [R6+URZ], R5 ;  /* 0x00000005060075a7 */ /* 0x0022a4000800017f */
[----:B--2---:R-:W-:Y:S05]  /*9790*/  @!P0 NANOSLEEP.SYNCS 0x989680 ;  /* 0x009896800000895d */ /* 0x004fea0003900000 */
[----:B------:R-:W2:Y:S02]  /*97a0*/  @!P0 SYNCS.PHASECHK.TRANS64 P0, [R6+URZ], R5 ;  /* 0x00000005060085a7 */ /* 0x000ea4000800007f */
[----:B--2---:R-:W-:Y:S05]  /*97b0*/  @!P0 BRA `(.L_x_5498) ;  /* 0xfffffffc00f08947 */ /* 0x004fea000383ffff */
[----:B------:R-:W-:Y:S05]  /*97c0*/  BRA `(.L_x_5517) ;  /* 0xfffffff800887947 */ /* 0x000fea000383ffff */
.L_x_5499:
[----:B--2---:R2:W3:Y:S02]  /*97d0*/  SYNCS.PHASECHK.TRANS64.TRYWAIT P0, [R3+URZ], R2 ;  /* 0x00000002030075a7 */ /* 0x0044e4000800017f */
[----:B---3--:R-:W-:Y:S05]  /*97e0*/  @!P0 NANOSLEEP.SYNCS 0x989680 ;  /* 0x009896800000895d */ /* 0x008fea0003900000 */
[----:B------:R-:W3:Y:S02]  /*97f0*/  @!P0 SYNCS.PHASECHK.TRANS64 P0, [R3+URZ], R2 ;  /* 0x00000002030085a7 */ /* 0x000ee4000800007f */
[----:B---3--:R-:W-:Y:S05]  /*9800*/  @!P0 BRA `(.L_x_5499) ;  /* 0xfffffffc00f08947 */ /* 0x008fea000383ffff */
[----:B------:R-:W-:Y:S05]  /*9810*/  BRA `(.L_x_5518) ;  /* 0xfffffff8007c7947 */ /* 0x000fea000383ffff */
.L_x_5501:
[----:B--2---:R2:W3:Y:S02]  /*9820*/  SYNCS.PHASECHK.TRANS64.TRYWAIT P0, [R0+URZ], R5 ;  /* 0x00000005000075a7 */ /* 0x0044e4000800017f */
[----:B---3--:R-:W-:Y:S05]  /*9830*/  @!P0 NANOSLEEP.SYNCS 0x989680 ;  /* 0x009896800000895d */ /* 0x008fea0003900000 */
[----:B------:R-:W3:Y:S02]  /*9840*/  @!P0 SYNCS.PHASECHK.TRANS64 P0, [R0+URZ], R5 ;  /* 0x00000005000085a7 */ /* 0x000ee4000800007f */
[----:B---3--:R-:W-:Y:S05]  /*9850*/  @!P0 BRA `(.L_x_5501) ;  /* 0xfffffffc00f08947 */ /* 0x008fea000383ffff */
[----:B------:R-:W-:Y:S05]  /*9860*/  BRA `(.L_x_5519) ;  /* 0xfffffff800807947 */ /* 0x000fea000383ffff */
.L_x_5520:
        /* <DEDUP_REMOVED lines=9> */
.L_x_6593:


//--------------------- .text._ZN7cutlass13device_kernelIN5flash11enable_sm90INS1_16FlashAttnBwdSm90INS1_25CollectiveMainloopBwdSm90ILi2ELi2ELi2EN4cute5tupleIJNS5_1CILi1EEES8_S8_EEENS6_IJNS7_ILi64EEENS7_ILi128EEENS7_ILi96EEEEEENS_6half_tEfNS_4arch4Sm90ELb1ELb0ELb0ELb0ELb1ELb1ELb0ELb0ELi2ELi1ELi2ELi1ELb1EEENS1_21CollectiveEpilogueBwdISD_SE_SG_Li256ELb0ELb0ELi1EEENS1_25SingleTileBwdLPTSchedulerILb0ELi128ELb1EEEEEEEEEvNT_6ParamsE --------------------------
	.section	.text._ZN7cutlass13device_kernelIN5flash11enable_sm90INS1_16FlashAttnBwdSm90INS1_25CollectiveMainloopBwdSm90ILi2ELi2ELi2EN4cute5tupleIJNS5_1CILi1EEES8_S8_EEENS6_IJNS7_ILi64EEENS7_ILi128EEENS7_ILi96EEEEEENS_6half_tEfNS_4arch4Sm90ELb1ELb0ELb0ELb0ELb1ELb1ELb0ELb0ELi2ELi1ELi2ELi1ELb1EEENS1_21CollectiveEpilogueBwdISD_SE_SG_Li256ELb0ELb0ELi1EEENS1_25SingleTileBwdLPTSchedulerILb0ELi128ELb1EEEEEEEEEvNT_6ParamsE,"ax",@progbits
	.align	128
.text._ZN7cutlass13device_kernelIN5flash11enable_sm90INS1_16FlashAttnBwdSm90INS1_25CollectiveMainloopBwdSm90ILi2ELi2ELi2EN4cute5tupleIJNS5_1CILi1EEES8_S8_EEENS6_IJNS7_ILi64EEENS7_ILi128EEENS7_ILi96EEEEEENS_6half_tEfNS_4arch4Sm90ELb1ELb0ELb0ELb0ELb1ELb1ELb0ELb0ELi2ELi1ELi2ELi1ELb1EEENS1_21CollectiveEpilogueBwdISD_SE_SG_Li256ELb0ELb0ELi1EEENS1_25SingleTileBwdLPTSchedulerILb0ELi128ELb1EEEEEEEEEvNT_6ParamsE:
        .type           _ZN7cutlass13device_kernelIN5flash11enable_sm90INS1_16FlashAttnBwdSm90INS1_25CollectiveMainloopBwdSm90ILi2ELi2ELi2EN4cute5tupleIJNS5_1CILi1EEES8_S8_EEENS6_IJNS7_ILi64EEENS7_ILi128EEENS7_ILi96EEEEEENS_6half_tEfNS_4arch4Sm90ELb1ELb0ELb0ELb0ELb1ELb1ELb0ELb0ELi2ELi1ELi2ELi1ELb1EEENS1_21CollectiveEpilogueBwdISD_SE_SG_Li256ELb0ELb0ELi1EEENS1_25SingleTileBwdLPTSchedulerILb0ELi128ELb1EEEEEEEEEvNT_6ParamsE,@function
        .size           _ZN7cutlass13device_kernelIN5flash11enable_sm90INS1_16FlashAttnBwdSm90INS1_25CollectiveMainloopBwdSm90ILi2ELi2ELi2EN4cute5tupleIJNS5_1CILi1EEES8_S8_EEENS6_IJNS7_ILi64EEENS7_ILi128EEENS7_ILi96EEEEEENS_6half_tEfNS_4arch4Sm90ELb1ELb0ELb0ELb0ELb1ELb1ELb0ELb0ELi2ELi1ELi2ELi1ELb1EEENS1_21CollectiveEpilogueBwdISD_SE_SG_Li256ELb0ELb0ELi1EEENS1_25SingleTileBwdLPTSchedulerILb0ELi128ELb1EEEEEEEEEvNT_6ParamsE,(.L_x_6594 - _ZN7cutlass13device_kernelIN5flash11enable_sm90INS1_16FlashAttnBwdSm90INS1_25CollectiveMainloopBwdSm90ILi2ELi2ELi2EN4cute5tupleIJNS5_1CILi1EEES8_S8_EEENS6_IJNS7_ILi64EEENS7_ILi128EEENS7_ILi96EEEEEENS_6half_tEfNS_4arch4Sm90ELb1ELb0ELb0ELb0ELb1ELb1ELb0ELb0ELi2ELi1ELi2ELi1ELb1EEENS1_21CollectiveEpilogueBwdISD_SE_SG_Li256ELb0ELb0ELi1EEENS1_25SingleTileBwdLPTSchedulerILb0ELi128ELb1EEEEEEEEEvNT_6ParamsE)
        .other          _ZN7cutlass13device_kernelIN5flash11enable_sm90INS1_16FlashAttnBwdSm90INS1_25CollectiveMainloopBwdSm90ILi2ELi2ELi2EN4cute5tupleIJNS5_1CILi1EEES8_S8_EEENS6_IJNS7_ILi64EEENS7_ILi128EEENS7_ILi96EEEEEENS_6half_tEfNS_4arch4Sm90ELb1ELb0ELb0ELb0ELb1ELb1ELb0ELb0ELi2ELi1ELi2ELi1ELb1EEENS1_21CollectiveEpilogueBwdISD_SE_SG_Li256ELb0ELb0ELi1EEENS1_25SingleTileBwdLPTSchedulerILb0ELi128ELb1EEEEEEEEEvNT_6ParamsE,@"STO_CUDA_ENTRY STV_DEFAULT"
_ZN7cutlass13device_kernelIN5flash11enable_sm90INS1_16FlashAttnBwdSm90INS1_25CollectiveMainloopBwdSm90ILi2ELi2ELi2EN4cute5tupleIJNS5_1CILi1EEES8_S8_EEENS6_IJNS7_ILi64EEENS7_ILi128EEENS7_ILi96EEEEEENS_6half_tEfNS_4arch4Sm90ELb1ELb0ELb0ELb0ELb1ELb1ELb0ELb0ELi2ELi1ELi2ELi1ELb1EEENS1_21CollectiveEpilogueBwdISD_SE_SG_Li256ELb0ELb0ELi1EEENS1_25SingleTileBwdLPTSchedulerILb0ELi128ELb1EEEEEEEEEvNT_6ParamsE:
        /* <DEDUP_REMOVED lines=30> */
.L_x_5522:
[----:B------:R-:W-:Y:S05]  /*01e0*/  BSYNC B0 ;  /* 0x0000000000007941 */ /* 0x000fea0003800000 */
.L_x_5521:
        /* <DEDUP_REMOVED lines=37> */
.L_x_5523:
        /* <DEDUP_REMOVED lines=22> */
.L_x_5524:
[----:B------:R-:W-:Y:S01]  /*05a0*/  PLOP3.LUT P0, PT, PT, PT, UP0, 0x80, 0x0 ;  /* 0x000000000000781c */ /* 0x000fe20003f0f008 */
[----:B------:R-:W-:Y:S01]  /*05b0*/  NOP ;  /* 0x0000000000007918 */ /* 0x000fe20000000000 */
[----:B------:R-:W-:Y:S01]  /*05c0*/  ULDC.64 UR46, c[0x0][0x208] ;  /* 0x00008200002e7ab9 */ /* 0x000fe20000000a00 */
[----:B-12-4-:R-:W-:Y:S10]  /*05d0*/  BAR.SYNC.DEFER_BLOCKING 0x0 ;  /* 0x0000000000007b1d */ /* 0x016ff40000010000 */
[----:B------:R-:W-:Y:S05]  /*05e0*/  @!P0 BRA `(.L_x_5525) ;  /* 0x0000005400a08947 */ /* 0x000fea0003800000 */
.L_x_5526:
        /* <DEDUP_REMOVED lines=32> */
.L_x_5527:
[----:B------:R-:W-:Y:S01]  /*07f0*/  ULDC UR7, c[0x0][0xb44] ;  /* 0x0002d10000077ab9 */ /* 0x000fe20000000800 */
[----:B------:R-:W-:Y:S01]  /*0800*/  UMOV UR37, UR10 ;  /* 0x0000000a00257c82 */ /* 0x000fe20008000000 */
[----:B------:R-:W-:-:S11]  /*0810*/  UISETP.NE.AND UP0, UPT, UR7, 0x1, UPT ;  /* 0x000000010700788c */ /* 0x000fd6000bf05270 */
[----:B------:R-:W-:Y:S02]  /*0820*/  @UP0 ULDC.64 UR8, c[0x0][0xb48] ;  /* 0x0002d20000080ab9 */ /* 0x000fe40000000a00 */
[----:B------:R-:W-:-:S04]  /*0830*/  UIMAD.WIDE.U32 UR4, UR10, UR8, URZ ;  /* 0x000000080a0472a5 */ /* 0x000fc8000f8e003f */
[----:B------:R-:W-:-:S04]  /*0840*/  @UP0 USHF.R.U32.HI UR37, URZ, UR9, UR5 ;  /* 0x000000093f250299 */ /* 0x000fc80008011605 */
[----:B------:R-:W-:-:S12]  /*0850*/  UIMAD UR4, UR37, UR7, URZ ;  /* 0x00000007250472a4 */ /* 0x000fd8000f8e023f */
.L_x_5528:
        /* <DEDUP_REMOVED lines=104> */
.L_x_5531:
        /* <DEDUP_REMOVED lines=15> */
.L_x_5530:
        /* <DEDUP_REMOVED lines=22> */
.L_x_5533:
        /* <DEDUP_REMOVED lines=15> */
.L_x_5532:
[----:B------:R-:W-:Y:S01]  /*1220*/  SHF.R.S32.HI R23, RZ, 0x1f, R22 ;  /* 0x0000001fff177819 */ /* 0x000fe20000011416 */
[----:B------:R-:W-:-:S03]  /*1230*/  UMOV UR4, 0xffffffff ;  /* 0xffffffff00047882 */ /* 0x000fc60000000000 */
[----:B------:R-:W-:-:S04]  /*1240*/  LEA.HI R0, R23, R22, RZ, 0x7 ;  /* 0x0000001617007211 */ /* 0x000fc800078f38ff */
[----:B------:R-:W-:Y:S01]  /*1250*/  SHF.R.S32.HI R19, RZ, 0x7, R0 ;  /* 0x00000007ff137819 */ /* 0x000fe20000011400 */
[----:B------:R-:W-:Y:S06]  /*1260*/  BRA.DIV UR4, `(.L_x_5534) ;  /* 0x0000008a04a47947 */ /* 0x000fec000b800000 */
[----:B------:R1:W2:Y:S02]  /*1270*/  SHFL.IDX PT, R14, R19, RZ, 0x1f ;  /* 0x00001fff130e7589 */ /* 0x0002a400000e0000 */
.L_x_5639:
        /* <DEDUP_REMOVED lines=15> */
.L_x_5535:
        /* <DEDUP_REMOVED lines=19> */
.L_x_5537:
        /* <DEDUP_REMOVED lines=123> */
.L_x_5548:
[----:B------:R-:W-:-:S06]  /*1c50*/  UISETP.NE.AND UP0, UPT, UR10, 0x3, UPT ;  /* 0x000000030a00788c */ /* 0x000fcc000bf05270 */
[----:B------:R-:W-:-:S13]  /*1c60*/  PLOP3.LUT P0, PT, PT, PT, UP0, 0x80, 0x0 ;  /* 0x000000000000781c */ /* 0x000fda0003f0f008 */
[----:B-1----:R-:W-:Y:S05]  /*1c70*/  @!P0 BRA `(.L_x_5538) ;  /* 0x0000000000048947 */ /* 0x002fea0003800000 */
[----:B------:R-:W-:Y:S01]  /*1c80*/  BPT.TRAP 0x1 ;  /* 0x000000040000795c */ /* 0x000fe20000300000 */
.L_x_5538:
[----:B------:R-:W-:Y:S01]  /*1c90*/  R2UR UR8, R2 ;  /* 0x00000000020872ca */ /* 0x000fe200000e0000 */
[----:B------:R-:W-:-:S05]  /*1ca0*/  IMAD.U32 R6, RZ, RZ, UR4 ;  /* 0x00000004ff067e24 */ /* 0x000fca000f8e00ff */
[----:B------:R-:W-:-:S07]  /*1cb0*/  SHF.L.U32 R6, R6, 0x1f, RZ ;  /* 0x0000001f06067819 */ /* 0x000fce00000006ff */
[----:B------:R-:W-:-:S09]  /*1cc0*/  ULEA UR8, UR5, UR8, 0x3 ;  /* 0x0000000805087291 */ /* 0x000fd2000f8e183f */
[----:B------:R1:W2:Y:S01]  /*1cd0*/  SYNCS.PHASECHK.TRANS64.TRYWAIT P1, [UR8+0x26810], R6 ;  /* 0x02681006ff0075a7 */ /* 0x0002a20008020148 */
[----:B------:R-:W-:Y:S05]  /*1ce0*/  @!P0 BRA `(.L_x_5539) ;  /* 0x0000000000048947 */ /* 0x000fea0003800000 */
[----:B------:R-:W-:Y:S01]  /*1cf0*/  BPT.TRAP 0x1 ;  /* 0x000000040000795c */ /* 0x000fe20000300000 */
.L_x_5539:
[----:B--2---:R-:W-:Y:S05]  /*1d00*/  @P1 BRA `(.L_x_5540) ;  /* 0x0000000000081947 */ /* 0x004fea0003800000 */
[----:B------:R-:W2:Y:S02]  /*1d10*/  SYNCS.PHASECHK.TRANS64.TRYWAIT P1, [UR8+0x26810], R6 ;  /* 0x02681006ff0075a7 */ /* 0x000ea40008020148 */
[----:B--2---:R-:W-:Y:S05]  /*1d20*/  @!P1 BRA `(.L_x_5541) ;  /* 0x0000008000289947 */ /* 0x004fea0003800000 */
.L_x_5540:
        /* <DEDUP_REMOVED lines=66> */
.L_x_5542:
[----:B------:R1:W1:Y:S01]  /*2150*/  SYNCS.PHASECHK.TRANS64.TRYWAIT P1, [UR8+0x26830], R6 ;  /* 0x02683006ff0075a7 */ /* 0x0002620008020148 */
[----:B------:R-:W-:Y:S05]  /*2160*/  @!P0 BRA `(.L_x_5543) ;  /* 0x0000000000048947 */ /* 0x000fea0003800000 */
[----:B------:R-:W-:Y:S01]  /*2170*/  BPT.TRAP 0x1 ;  /* 0x000000040000795c */ /* 0x000fe20000300000 */
.L_x_5543:
[----:B-1----:R-:W-:Y:S05]  /*2180*/  @P1 BRA `(.L_x_5544) ;  /* 0x0000000000081947 */ /* 0x002fea0003800000 */
[----:B------:R-:W1:Y:S02]  /*2190*/  SYNCS.PHASECHK.TRANS64.TRYWAIT P1, [UR8+0x26830], R6 ;  /* 0x02683006ff0075a7 */ /* 0x000e640008020148 */
[----:B-1----:R-:W-:Y:S05]  /*21a0*/  @!P1 BRA `(.L_x_5545) ;  /* 0x0000007c00209947 */ /* 0x002fea0003800000 */
.L_x_5544:
[----:B------:R-:W-:Y:S01]  /*21b0*/  R2UR UR11, R2 ;  /* 0x00000000020b72ca */ /* 0x000fe200000e0000 */
[----:B------:R-:W-:Y:S01]  /*21c0*/  WARPGROUP.ARRIVE ;  /* 0x00000000000079c5 */ /* 0x000fe20000000000 */
[----:B------:R-:W-:Y:S01]  /*21d0*/  UMOV UR15, 0x80000020 ;  /* 0x80000020000f7882 */ /* 0x000fe20000000000 */
[----:B------:R-:W-:Y:S01]  /*21e0*/  UIMAD UR13, UR39, -0x40, UR6 ;  /* 0xffffffc0270d78a4 */ /* 0x000fe2000f8e0206 */
[----:B------:R-:W-:-:S05]  /*21f0*/  ISETP.GT.AND P1, PT, R4, RZ, PT ;  /* 0x000000ff0400720c */ /* 0x000fca0003f24270 */
        /* <DEDUP_REMOVED lines=165> */
[----:B------:R-:W-:-:S07]  /*2c50*/  ULEA UR16, UR5, UR12, 0xa ;  /* 0x0000000c05107291 */ /* 0x000fce000f8e503f */
[----:B------:R-:W-:Y:S01]  /*2c60*/  UMOV UR12, UR16 ;  /* 0x00000010000c7c82 */ /* 0x000fe20008000000 */
        /* <DEDUP_REMOVED lines=112> */
[----:B------:R-:W-:Y:S01]  /*3370*/  UIADD3 UR14, UR11, 0x40, URZ ;  /* 0x000000400b0e7890 */ /* 0x000fe2000fffe03f */
[----:B------:R-:W-:Y:S01]  /*3380*/  UMOV UR15, 0x80000020 ;  /* 0x80000020000f7882 */ /* 0x000fe20000000000 */
[----:B------:R-:W-:Y:S01]  /*3390*/  USHF.R.U32.HI UR13, URZ, 0x4, UR13 ;  /* 0x000000043f0d7899 */ /* 0x000fe2000801160d */
        /* <DEDUP_REMOVED lines=18> */
[----:B------:R-:W-:-:S03]  /*34c0*/  ULOP3.LUT UR11, UR13, 0x3fff, URZ, 0xc0, !UPT ;  /* 0x00003fff0d0b7892 */ /* 0x000fc6000f8ec03f */
[----:B------:R-:W-:Y:S01]  /*34d0*/  UMOV UR13, 0x40000040 ;  /* 0x40000040000d7882 */ /* 0x000fe20000000000 */
[----:B------:R-:W-:Y:S02]  /*34e0*/  UIADD3 UR17, UR11, 0x200, URZ ;  /* 0x000002000b117890 */ /* 0x000fe4000fffe03f */
[----:B------:R-:W-:Y:S01]  /*34f0*/  UIADD3 UR18, UR11, 0x400, URZ ;  /* 0x000004000b127890 */ /* 0x000fe2000fffe03f */
        /* <DEDUP_REMOVED lines=165> */
.L_x_5546:
        /* <DEDUP_REMOVED lines=46> */
.L_x_5547:
        /* <DEDUP_REMOVED lines=62> */
.L_x_5529:
        /* <DEDUP_REMOVED lines=23> */
.L_x_5550:
        /* <DEDUP_REMOVED lines=20> */
.L_x_5551:
        /* <DEDUP_REMOVED lines=18> */
.L_x_5552:
        /* <DEDUP_REMOVED lines=18> */
.L_x_5553:
        /* <DEDUP_REMOVED lines=149> */
.L_x_5555:
[----:B------:R-:W-:Y:S05]  /*5450*/  BSYNC B0 ;  /* 0x0000000000007941 */ /* 0x000fea0003800000 */
.L_x_5554:
[----:B------:R-:W-:-:S04]  /*5460*/  DEPBAR.LE SB0, 0x0 ;  /* 0x000080000000791a */ /* 0x000fc80000000000 */
[----:B------:R-:W-:Y:S05]  /*5470*/  EXIT ;  /* 0x000000000000794d */ /* 0x000fea0003800000 */
.L_x_5549:
        /* <DEDUP_REMOVED lines=61> */
.L_x_5557:
[----:B------:R-:W-:Y:S05]  /*5850*/  BSYNC B0 ;  /* 0x0000000000007941 */ /* 0x000fea0003800000 */
.L_x_5556:
        /* <DEDUP_REMOVED lines=21> */
.L_x_5559:
[----:B------:R-:W-:Y:S05]  /*59b0*/  BSYNC B0 ;  /* 0x0000000000007941 */ /* 0x000fea0003800000 */
.L_x_5558:
        /* <DEDUP_REMOVED lines=18> */
.L_x_5561:
[----:B------:R-:W-:Y:S05]  /*5ae0*/  BSYNC B0 ;  /* 0x0000000000007941 */ /* 0x000fea0003800000 */
.L_x_5560:
        /* <DEDUP_REMOVED lines=22> */
.L_x_5563:
[----:B------:R-:W-:Y:S05]  /*5c50*/  BSYNC B0 ;  /* 0x0000000000007941 */ /* 0x000fea0003800000 */
.L_x_5562:
[----:B------:R-:W-:Y:S05]  /*5c60*/  EXIT ;  /* 0x000000000000794d */ /* 0x000fea0003800000 */
.L_x_5525:
        /* <DEDUP_REMOVED lines=30> */
.L_x_5567:
[----:B------:R-:W-:Y:S01]  /*5e50*/  ULDC UR9, c[0x0][0xb44] ;  /* 0x0002d10000097ab9 */ /* 0x000fe20000000800 */
[----:B------:R-:W-:Y:S01]  /*5e60*/  UMOV UR7, UR8 ;  /* 0x0000000800077c82 */ /* 0x000fe20008000000 */
[----:B------:R-:W-:-:S11]  /*5e70*/  UISETP.NE.AND UP0, UPT, UR9, 0x1, UPT ;  /* 0x000000010900788c */ /* 0x000fd6000bf05270 */
[----:B------:R-:W-:Y:S02]  /*5e80*/  @UP0 ULDC.64 UR10, c[0x0][0xb48] ;  /* 0x0002d200000a0ab9 */ /* 0x000fe40000000a00 */
[----:B------:R-:W-:-:S04]  /*5e90*/  UIMAD.WIDE.U32 UR4, UR8, UR10, URZ ;  /* 0x0000000a080472a5 */ /* 0x000fc8000f8e003f */
[----:B------:R-:W-:-:S04]  /*5ea0*/  @UP0 USHF.R.U32.HI UR7, URZ, UR11, UR5 ;  /* 0x0000000b3f070299 */ /* 0x000fc80008011605 */
[----:B------:R-:W-:-:S12]  /*5eb0*/  UIMAD UR4, UR7, UR9, URZ ;  /* 0x00000009070472a4 */ /* 0x000fd8000f8e023f */
.L_x_5568:
        /* <DEDUP_REMOVED lines=84> */
.L_x_5572:
[----:B------:R-:W2:Y:S04]  /*6400*/  LDG.E.STRONG.GPU R4, desc[UR46][R2.64] ;  /* 0x0000002e02047981 */ /* 0x000ea8000c1ef900 */
[----:B--2---:R-:W-:Y:S01]  /*6410*/  CCTL.IVALL ;  /* 0x00000000ff00798f */ /* 0x004fe20002000000 */
[----:B------:R-:W-:Y:S05]  /*6420*/  YIELD ;  /* 0x0000000000007946 */ /* 0x000fea0003800000 */
[----:B------:R-:W-:-:S13]  /*6430*/  ISETP.NE.AND P1, PT, R4, R5, PT ;  /* 0x000000050400720c */ /* 0x000fda0003f25270 */
[----:B------:R-:W-:Y:S05]  /*6440*/  @P1 BRA `(.L_x_5572) ;  /* 0xfffffffc00ec1947 */ /* 0x000fea000383ffff */
.L_x_5571:
[----:B------:R-:W-:Y:S05]  /*6450*/  BSYNC B1 ;  /* 0x0000000000017941 */ /* 0x000fea0003800000 */
.L_x_5570:
[----:B------:R-:W-:-:S03]  /*6460*/  UMOV UR4, 0xffffffff ;  /* 0xffffffff00047882 */ /* 0x000fc60000000000 */
[----:B------:R-:W-:Y:S05]  /*6470*/  BRA.DIV UR4, `(.L_x_5573) ;  /* 0x0000003a04847947 */ /* 0x000fea000b800000 */
[----:B------:R-:W-:Y:S01]  /*6480*/  NOP ;  /* 0x0000000000007918 */ /* 0x000fe20000000000 */
.L_x_5642:
        /* <DEDUP_REMOVED lines=22> */
.L_x_5575:
[----:B------:R-:W-:Y:S05]  /*65f0*/  BSYNC B1 ;  /* 0x0000000000017941 */ /* 0x000fea0003800000 */
.L_x_5574:
        /* <DEDUP_REMOVED lines=20> */
.L_x_5577:
[----:B------:R-:W-:Y:S05]  /*6740*/  BSYNC B1 ;  /* 0x0000000000017941 */ /* 0x000fea0003800000 */
.L_x_5576:
[----:B------:R-:W-:Y:S06]  /*6750*/  BAR.ARV 0xa, 0xa0 ;  /* 0x0282800000007b1d */ /* 0x000fec0000002000 */
[----:B------:R-:W-:Y:S04]  /*6760*/  BSSY B1, `(.L_x_5578) ;  /* 0x0000003000017945 */ /* 0x000fe80003800000 */
[----:B------:R-:W-:Y:S05]  /*6770*/  @!P0 BRA `(.L_x_5579) ;  /* 0x0000000000048947 */ /* 0x000fea0003800000 */
[----:B------:R-:W-:-:S04]  /*6780*/  DEPBAR.LE SB0, 0x0 ;  /* 0x000080000000791a */ /* 0x000fc80000000000 */
.L_x_5579:
[----:B------:R-:W-:Y:S05]  /*6790*/  BSYNC B1 ;  /* 0x0000000000017941 */ /* 0x000fea0003800000 */
.L_x_5578:
        /* <DEDUP_REMOVED lines=19> */
.L_x_5581:
[----:B------:R-:W-:Y:S05]  /*68d0*/  BSYNC B1 ;  /* 0x0000000000017941 */ /* 0x000fea0003800000 */
.L_x_5580:
[----:B------:R-:W-:Y:S01]  /*68e0*/  UIADD3 UR17, UR8, 0x1, URZ ;  /* 0x0000000108117890 */ /* 0x000fe2000fffe03f */
[----:B------:R-:W-:Y:S11]  /*68f0*/  BRA `(.L_x_5582) ;  /* 0x0000000000047947 */ /* 0x000ff60003800000 */
.L_x_5569:
[----:B------:R-:W-:-:S05]  /*6900*/  UMOV UR17, UR8 ;  /* 0x0000000800117c82 */ /* 0x000fca0008000000 */
.L_x_5582:
        /* <DEDUP_REMOVED lines=12> */
.L_x_5607:
        /* <DEDUP_REMOVED lines=18> */
.L_x_5585:
[----:B------:R-:W2:Y:S04]  /*6af0*/  LDG.E.STRONG.GPU R4, desc[UR46][R2.64] ;  /* 0x0000002e02047981 */ /* 0x000ea8000c1ef900 */
[----:B--2---:R-:W-:Y:S01]  /*6b00*/  CCTL.IVALL ;  /* 0x00000000ff00798f */ /* 0x004fe20002000000 */
[----:B------:R-:W-:Y:S05]  /*6b10*/  YIELD ;  /* 0x0000000000007946 */ /* 0x000fea0003800000 */
[----:B------:R-:W-:-:S13]  /*6b20*/  ISETP.NE.AND P1, PT, R4, R5, PT ;  /* 0x000000050400720c */ /* 0x000fda0003f25270 */
[----:B------:R-:W-:Y:S05]  /*6b30*/  @P1 BRA `(.L_x_5585) ;  /* 0xfffffffc00ec1947 */ /* 0x000fea000383ffff */
.L_x_5584:
[----:B------:R-:W-:Y:S05]  /*6b40*/  BSYNC B1 ;  /* 0x0000000000017941 */ /* 0x000fea0003800000 */
.L_x_5583:
[----:B------:R-:W-:-:S03]  /*6b50*/  UMOV UR18, 0xffffffff ;  /* 0xffffffff00127882 */ /* 0x000fc60000000000 */
[----:B------:R-:W-:Y:S05]  /*6b60*/  BRA.DIV UR18, `(.L_x_5586) ;  /* 0x0000003212e47947 */ /* 0x000fea000b800000 */
[----:B------:R-:W-:Y:S01]  /*6b70*/  NOP ;  /* 0x0000000000007918 */ /* 0x000fe20000000000 */
.L_x_5645:
        /* <DEDUP_REMOVED lines=19> */
.L_x_5588:
[----:B------:R-:W-:Y:S05]  /*6cb0*/  BSYNC B1 ;  /* 0x0000000000017941 */ /* 0x000fea0003800000 */
.L_x_5587:
        /* <DEDUP_REMOVED lines=15> */
.L_x_5590:
[----:B------:R-:W-:Y:S05]  /*6db0*/  BSYNC B1 ;  /* 0x0000000000017941 */ /* 0x000fea0003800000 */
.L_x_5589:
[----:B------:R-:W-:Y:S06]  /*6dc0*/  BAR.ARV 0xa, 0xa0 ;  /* 0x0282800000007b1d */ /* 0x000fec0000002000 */
[----:B------:R-:W-:Y:S04]  /*6dd0*/  BSSY B1, `(.L_x_5591) ;  /* 0x0000003000017945 */ /* 0x000fe80003800000 */
[----:B------:R-:W-:Y:S05]  /*6de0*/  @!P0 BRA `(.L_x_5592) ;  /* 0x0000000000048947 */ /* 0x000fea0003800000 */
[----:B------:R-:W-:-:S04]  /*6df0*/  DEPBAR.LE SB0, 0x0 ;  /* 0x000080000000791a */ /* 0x000fc80000000000 */
.L_x_5592:
[----:B------:R-:W-:Y:S05]  /*6e00*/  BSYNC B1 ;  /* 0x0000000000017941 */ /* 0x000fea0003800000 */
.L_x_5591:
        /* <DEDUP_REMOVED lines=19> */
.L_x_5594:
[----:B------:R-:W-:Y:S05]  /*6f40*/  BSYNC B1 ;  /* 0x0000000000017941 */ /* 0x000fea0003800000 */
.L_x_5593:
        /* <DEDUP_REMOVED lines=16> */
.L_x_5597:
[----:B------:R-:W2:Y:S04]  /*7050*/  LDG.E.STRONG.GPU R4, desc[UR46][R2.64] ;  /* 0x0000002e02047981 */ /* 0x000ea8000c1ef900 */
[----:B--2---:R-:W-:Y:S01]  /*7060*/  CCTL.IVALL ;  /* 0x00000000ff00798f */ /* 0x004fe20002000000 */
[----:B------:R-:W-:Y:S05]  /*7070*/  YIELD ;  /* 0x0000000000007946 */ /* 0x000fea0003800000 */
[----:B------:R-:W-:-:S13]  /*7080*/  ISETP.NE.AND P1, PT, R4, R5, PT ;  /* 0x000000050400720c */ /* 0x000fda0003f25270 */
[----:B------:R-:W-:Y:S05]  /*7090*/  @P1 BRA `(.L_x_5597) ;  /* 0xfffffffc00ec1947 */ /* 0x000fea000383ffff */
.L_x_5596:
[----:B------:R-:W-:Y:S05]  /*70a0*/  BSYNC B1 ;  /* 0x0000000000017941 */ /* 0x000fea0003800000 */
.L_x_5595:
[----:B------:R-:W-:-:S03]  /*70b0*/  UMOV UR10, 0xffffffff ;  /* 0xffffffff000a7882 */ /* 0x000fc60000000000 */
[----:B------:R-:W-:Y:S05]  /*70c0*/  BRA.DIV UR10, `(.L_x_5598) ;  /* 0x0000002e0aa87947 */ /* 0x000fea000b800000 */
[----:B------:R-:W-:Y:S01]  /*70d0*/  NOP ;  /* 0x0000000000007918 */ /* 0x000fe20000000000 */
.L_x_5648:
        /* <DEDUP_REMOVED lines=15> */
.L_x_5600:
[----:B------:R-:W-:Y:S05]  /*71d0*/  BSYNC B1 ;  /* 0x0000000000017941 */ /* 0x000fea0003800000 */
.L_x_5599:
        /* <DEDUP_REMOVED lines=15> */
.L_x_5602:
[----:B------:R-:W-:Y:S05]  /*72d0*/  BSYNC B1 ;  /* 0x0000000000017941 */ /* 0x000fea0003800000 */
.L_x_5601:
[----:B------:R-:W-:Y:S06]  /*72e0*/  BAR.ARV 0xa, 0xa0 ;  /* 0x0282800000007b1d */ /* 0x000fec0000002000 */
[----:B------:R-:W-:Y:S04]  /*72f0*/  BSSY B1, `(.L_x_5603) ;  /* 0x0000003000017945 */ /* 0x000fe80003800000 */
[----:B------:R-:W-:Y:S05]  /*7300*/  @!P0 BRA `(.L_x_5604) ;  /* 0x0000000000048947 */ /* 0x000fea0003800000 */
[----:B------:R-:W-:-:S04]  /*7310*/  DEPBAR.LE SB0, 0x0 ;  /* 0x000080000000791a */ /* 0x000fc80000000000 */
.L_x_5604:
[----:B------:R-:W-:Y:S05]  /*7320*/  BSYNC B1 ;  /* 0x0000000000017941 */ /* 0x000fea0003800000 */
.L_x_5603:
        /* <DEDUP_REMOVED lines=19> */
.L_x_5606:
[----:B------:R-:W-:Y:S05]  /*7460*/  BSYNC B1 ;  /* 0x0000000000017941 */ /* 0x000fea0003800000 */
.L_x_5605:
[----:B------:R-:W-:Y:S02]  /*7470*/  UIADD3 UR17, UR17, 0x2, URZ ;  /* 0x0000000211117890 */ /* 0x000fe4000fffe03f */
[----:B------:R-:W-:Y:S02]  /*7480*/  UIADD3 UR4, UR4, 0x3000, URZ ;  /* 0x0000300004047890 */ /* 0x000fe4000fffe03f */
[----:B------:R-:W-:-:S06]  /*7490*/  UISETP.GE.AND UP0, UPT, UR17, UR5, UPT ;  /* 0x000000051100728c */ /* 0x000fcc000bf06270 */
[----:B------:R-:W-:-:S13]  /*74a0*/  PLOP3.LUT P1, PT, PT, PT, UP0, 0x80, 0x0 ;  /* 0x000000000000781c */ /* 0x000fda0003f2f008 */
[----:B------:R-:W-:Y:S05]  /*74b0*/  @!P1 BRA `(.L_x_5607) ;  /* 0xfffffff400449947 */ /* 0x000fea000383ffff */
[----:B------:R-:W-:Y:S05]  /*74c0*/  BRA `(.L_x_5566) ;  /* 0x0000002800047947 */ /* 0x000fea0003800000 */
.L_x_5565:
        /* <DEDUP_REMOVED lines=21> */
.L_x_5608:
[----:B------:R-:W-:Y:S01]  /*7620*/  ULDC UR9, c[0x0][0xb44] ;  /* 0x0002d10000097ab9 */ /* 0x000fe20000000800 */
[----:B------:R-:W-:Y:S01]  /*7630*/  UMOV UR7, UR8 ;  /* 0x0000000800077c82 */ /* 0x000fe20008000000 */
[----:B------:R-:W-:-:S11]  /*7640*/  UISETP.NE.AND UP0, UPT, UR9, 0x1, UPT ;  /* 0x000000010900788c */ /* 0x000fd6000bf05270 */
[----:B------:R-:W-:Y:S02]  /*7650*/  @UP0 ULDC.64 UR10, c[0x0][0xb48] ;  /* 0x0002d200000a0ab9 */ /* 0x000fe40000000a00 */
[----:B------:R-:W-:-:S04]  /*7660*/  UIMAD.WIDE.U32 UR4, UR8, UR10, URZ ;  /* 0x0000000a080472a5 */ /* 0x000fc8000f8e003f */
[----:B------:R-:W-:-:S04]  /*7670*/  @UP0 USHF.R.U32.HI UR7, URZ, UR11, UR5 ;  /* 0x0000000b3f070299 */ /* 0x000fc80008011605 */
[----:B------:R-:W-:-:S12]  /*7680*/  UIMAD UR4, UR7, UR9, URZ ;  /* 0x00000009070472a4 */ /* 0x000fd8000f8e023f */
.L_x_5609:
        /* <DEDUP_REMOVED lines=73> */
.L_x_5649:
        /* <DEDUP_REMOVED lines=15> */
.L_x_5613:
        /* <DEDUP_REMOVED lines=127> */
.L_x_5624:
[----:B--234-:R-:W-:-:S04]  /*8400*/  SHF.L.U32 R21, R11, 0x1f, RZ ;  /* 0x0000001f0b157819 */ /* 0x01cfc800000006ff */
[----:B------:R-:W1:Y:S02]  /*8410*/  SYNCS.PHASECHK.TRANS64.TRYWAIT P1, [R16+URZ+0x26840], R21 ;  /* 0x02684015100075a7 */ /* 0x000e64000802017f */
[----:B-1----:R-:W-:Y:S05]  /*8420*/  @!P1 BRA `(.L_x_5616) ;  /* 0x0000001c00009947 */ /* 0x002fea0003800000 */
.L_x_5650:
[----:B------:R-:W-:Y:S05]  /*8430*/  @P0 BRA `(.L_x_5617) ;  /* 0x0000000000140947 */ /* 0x000fea0003800000 */
[----:B------:R-:W-:Y:S01]  /*8440*/  ISETP.NE.AND P1, PT, R6, RZ, PT ;  /* 0x000000ff0600720c */ /* 0x000fe20003f25270 */
[----:B------:R-:W-:-:S04]  /*8450*/  IMAD.MOV.U32 R3, RZ, RZ, 0x3100 ;  /* 0x00003100ff037424 */ /* 0x000fc800078e00ff */
[----:B------:R3:W-:Y:S08]  /*8460*/  SYNCS.ARRIVE.TRANS64 RZ, [R16+URZ+0x26830], R3 ;  /* 0x0268300310ff79a7 */ /* 0x0007f0000800003f */
[----:B------:R-:W-:Y:S05]  /*8470*/  @!P1 BRA `(.L_x_5617) ;  /* 0x0000000000049947 */ /* 0x000fea0003800000 */
[----:B------:R-:W-:Y:S01]  /*8480*/  BPT.TRAP 0x1 ;  /* 0x000000040000795c */ /* 0x000fe20000300000 */
.L_x_5617:
        /* <DEDUP_REMOVED lines=43> */
.L_x_5651:
[----:B------:R-:W-:Y:S05]  /*8740*/  @P0 BRA `(.L_x_5619) ;  /* 0x0000000000140947 */ /* 0x000fea0003800000 */
[----:B------:R-:W-:Y:S01]  /*8750*/  ISETP.NE.AND P1, PT, R6, RZ, PT ;  /* 0x000000ff0600720c */ /* 0x000fe20003f25270 */
[----:B------:R-:W-:-:S04]  /*8760*/  IMAD.MOV.U32 R2, RZ, RZ, 0x3100 ;  /* 0x00003100ff027424 */ /* 0x000fc800078e00ff */
[----:B------:R3:W-:Y:S08]  /*8770*/  SYNCS.ARRIVE.TRANS64 RZ, [R16+URZ+0x26818], R2 ;  /* 0x0268180210ff79a7 */ /* 0x0007f0000800003f */
[----:B------:R-:W-:Y:S05]  /*8780*/  @!P1 BRA `(.L_x_5619) ;  /* 0x0000000000049947 */ /* 0x000fea0003800000 */
[----:B------:R-:W-:Y:S01]  /*8790*/  BPT.TRAP 0x1 ;  /* 0x000000040000795c */ /* 0x000fe20000300000 */
.L_x_5619:
        /* <DEDUP_REMOVED lines=43> */
.L_x_5652:
[----:B------:R-:W-:Y:S05]  /*8a50*/  @P0 BRA `(.L_x_5621) ;  /* 0x0000000000140947 */ /* 0x000fea0003800000 */
[----:B------:R-:W-:Y:S01]  /*8a60*/  ISETP.NE.AND P1, PT, R6, RZ, PT ;  /* 0x000000ff0600720c */ /* 0x000fe20003f25270 */
[----:B-123--:R-:W-:-:S04]  /*8a70*/  IMAD.MOV.U32 R21, RZ, RZ, 0x3100 ;  /* 0x00003100ff157424 */ /* 0x00efc800078e00ff */
[----:B------:R4:W-:Y:S08]  /*8a80*/  SYNCS.ARRIVE.TRANS64 RZ, [R16+URZ+0x26838], R21 ;  /* 0x0268381510ff79a7 */ /* 0x0009f0000800003f */
[----:B------:R-:W-:Y:S05]  /*8a90*/  @!P1 BRA `(.L_x_5621) ;  /* 0x0000000000049947 */ /* 0x000fea0003800000 */
[----:B------:R-:W-:Y:S01]  /*8aa0*/  BPT.TRAP 0x1 ;  /* 0x000000040000795c */ /* 0x000fe20000300000 */
.L_x_5621:
        /* <DEDUP_REMOVED lines=38> */
.L_x_5654:
[----:B------:R-:W-:Y:S05]  /*8d10*/  @P0 BRA `(.L_x_5623) ;  /* 0x0000000000140947 */ /* 0x000fea0003800000 */
[----:B------:R-:W-:Y:S01]  /*8d20*/  ISETP.NE.AND P1, PT, R6, RZ, PT ;  /* 0x000000ff0600720c */ /* 0x000fe20003f25270 */
[----:B------:R-:W-:-:S04]  /*8d30*/  IMAD.MOV.U32 R5, RZ, RZ, 0x3100 ;  /* 0x00003100ff057424 */ /* 0x000fc800078e00ff */
[----:B------:R1:W-:Y:S08]  /*8d40*/  SYNCS.ARRIVE.TRANS64 RZ, [R16+URZ+0x26810], R5 ;  /* 0x0268100510ff79a7 */ /* 0x0003f0000800003f */
[----:B------:R-:W-:Y:S05]  /*8d50*/  @!P1 BRA `(.L_x_5623) ;  /* 0x0000000000049947 */ /* 0x000fea0003800000 */
[----:B------:R-:W-:Y:S01]  /*8d60*/  BPT.TRAP 0x1 ;  /* 0x000000040000795c */ /* 0x000fe20000300000 */
.L_x_5623:
        /* <DEDUP_REMOVED lines=44> */
.L_x_5615:
        /* <DEDUP_REMOVED lines=8> */
.L_x_5655:
[----:B------:R-:W-:Y:S05]  /*90b0*/  @P0 BRA `(.L_x_5626) ;  /* 0x0000000000140947 */ /* 0x000fea0003800000 */
[----:B------:R-:W-:Y:S01]  /*90c0*/  ISETP.NE.AND P1, PT, R6, RZ, PT ;  /* 0x000000ff0600720c */ /* 0x000fe20003f25270 */
[----:B------:R-:W-:-:S04]  /*90d0*/  IMAD.MOV.U32 R5, RZ, RZ, 0x3100 ;  /* 0x00003100ff057424 */ /* 0x000fc800078e00ff */
[----:B------:R2:W-:Y:S08]  /*90e0*/  SYNCS.ARRIVE.TRANS64 RZ, [R16+URZ+0x26830], R5 ;  /* 0x0268300510ff79a7 */ /* 0x0005f0000800003f */
[----:B------:R-:W-:Y:S05]  /*90f0*/  @!P1 BRA `(.L_x_5626) ;  /* 0x0000000000049947 */ /* 0x000fea0003800000 */
[----:B------:R-:W-:Y:S01]  /*9100*/  BPT.TRAP 0x1 ;  /* 0x000000040000795c */ /* 0x000fe20000300000 */
.L_x_5626:
        /* <DEDUP_REMOVED lines=40> */
.L_x_5656:
[----:B------:R-:W-:Y:S05]  /*9390*/  @P0 BRA `(.L_x_5628) ;  /* 0x0000000000140947 */ /* 0x000fea0003800000 */
[----:B------:R-:W-:Y:S01]  /*93a0*/  ISETP.NE.AND P0, PT, R6, RZ, PT ;  /* 0x000000ff0600720c */ /* 0x000fe20003f05270 */
[----:B------:R-:W-:-:S04]  /*93b0*/  IMAD.MOV.U32 R5, RZ, RZ, 0x3100 ;  /* 0x00003100ff057424 */ /* 0x000fc800078e00ff */
[----:B------:R1:W-:Y:S08]  /*93c0*/  SYNCS.ARRIVE.TRANS64 RZ, [R16+URZ+0x26818], R5 ;  /* 0x0268180510ff79a7 */ /* 0x0003f0000800003f */
[----:B------:R-:W-:Y:S05]  /*93d0*/  @!P0 BRA `(.L_x_5628) ;  /* 0x0000000000048947 */ /* 0x000fea0003800000 */
[----:B------:R-:W-:Y:S01]  /*93e0*/  BPT.TRAP 0x1 ;  /* 0x000000040000795c */ /* 0x000fe20000300000 */
.L_x_5628:
        /* <DEDUP_REMOVED lines=44> */
.L_x_5614:
[----:B------:R-:W1:Y:S01]  /*96b0*/  S2R R0, SR_TID.X ;  /* 0x0000000000007919 */ /* 0x000e620000002100 */
[----:B------:R-:W-:Y:S01]  /*96c0*/  IMAD R3, R19, 0x8, R16 ;  /* 0x0000000813037824 */ /* 0x000fe200078e0210 */
[----:B-1----:R-:W-:Y:S02]  /*96d0*/  LOP3.LUT R2, R0, 0x7f, RZ, 0xc0, !PT ;  /* 0x0000007f00027812 */ /* 0x002fe400078ec0ff */
[----:B------:R-:W-:Y:S02]  /*96e0*/  SHF.L.U32 R0, R11, 0x1f, RZ ;  /* 0x0000001f0b007819 */ /* 0x000fe400000006ff */
[----:B------:R-:W-:Y:S02]  /*96f0*/  ISETP.NE.AND P1, PT, R2, RZ, PT ;  /* 0x000000ff0200720c */ /* 0x000fe40003f25270 */
[----:B------:R-:W1:Y:S02]  /*9700*/  SYNCS.PHASECHK.TRANS64.TRYWAIT P0, [R3+URZ+0x26840], R0 ;  /* 0x02684000030075a7 */ /* 0x000e64000800017f */
[----:B-1----:R-:W-:Y:S09]  /*9710*/  @!P0 BRA `(.L_x_5629) ;  /* 0x0000000800c08947 */ /* 0x002ff20003800000 */
.L_x_5657:
[----:B------:R-:W-:Y:S05]  /*9720*/  @P1 BRA `(.L_x_5630) ;  /* 0x0000000000181947 */ /* 0x000fea0003800000 */
[----:B------:R-:W1:Y:S01]  /*9730*/  S2R R2, SR_TID.X ;  /* 0x0000000000027919 */ /* 0x000e620000002100 */
[----:B------:R-:W-:-:S04]  /*9740*/  IMAD.MOV.U32 R0, RZ, RZ, 0x3100 ;  /* 0x00003100ff007424 */ /* 0x000fc800078e00ff */
[----:B------:R1:W-:Y:S02]  /*9750*/  SYNCS.ARRIVE.TRANS64 RZ, [R3+URZ+0x26830], R0 ;  /* 0x0268300003ff79a7 */ /* 0x0003e4000800003f */
[----:B-1----:R-:W-:-:S13]  /*9760*/  LOP3.LUT P0, RZ, R2, 0x1f, RZ, 0xc0, !PT ;  /* 0x0000001f02ff7812 */ /* 0x002fda000780c0ff */
[----:B------:R-:W-:Y:S05]  /*9770*/  @!P0 BRA `(.L_x_5630) ;  /* 0x0000000000048947 */ /* 0x000fea0003800000 */
[----:B------:R-:W-:Y:S01]  /*9780*/  BPT.TRAP 0x1 ;  /* 0x000000040000795c */ /* 0x000fe20000300000 */
.L_x_5630:
        /* <DEDUP_REMOVED lines=47> */
.L_x_5611:
[----:B------:R-:W-:Y:S05]  /*9a80*/  BSYNC B1 ;  /* 0x0000000000017941 */ /* 0x000fea0003800000 */
.L_x_5610:
[----:B------:R-:W-:-:S03]  /*9a90*/  UMOV UR7, 0xffffffff ;  /* 0xffffffff00077882 */ /* 0x000fc60000000000 */
[----:B------:R-:W-:Y:S05]  /*9aa0*/  BRA.DIV UR7, `(.L_x_5631) ;  /* 0x0000000607f07947 */ /* 0x000fea000b800000 */
[----:B------:R-:W-:-:S13]  /*9ab0*/  ELECT P6, URZ, PT ;  /* 0x00000000003f782f */ /* 0x000fda00038c0000 */
.L_x_5660:
[----:B------:R-:W-:Y:S05]  /*9ac0*/  @!P6 BRA `(.L_x_5566) ;  /* 0x000000000084e947 */ /* 0x000fea0003800000 */
[----:B------:R-:W-:-:S06]  /*9ad0*/  ULOP3.LUT UR7, UR38, 0x2, URZ, 0xfc, !UPT ;  /* 0x0000000226077892 */ /* 0x000fcc000f8efc3f */
[----:B------:R-:W-:-:S05]  /*9ae0*/  IMAD.U32 R2, RZ, RZ, UR7 ;  /* 0x00000007ff027e24 */ /* 0x000fca000f8e00ff */
[----:B------:R-:W-:-:S13]  /*9af0*/  ISETP.NE.AND P2, PT, R2, 0x3, PT ;  /* 0x000000030200780c */ /* 0x000fda0003f45270 */
[----:B------:R-:W-:Y:S05]  /*9b00*/  @!P2 BRA `(.L_x_5632) ;  /* 0x000000000004a947 */ /* 0x000fea0003800000 */
[----:B------:R-:W-:Y:S01]  /*9b10*/  BPT.TRAP 0x1 ;  /* 0x000000040000795c */ /* 0x000fe20000300000 */
.L_x_5632:
        /* <DEDUP_REMOVED lines=15> */
.L_x_5661:
[----:B------:R-:W2:Y:S02]  /*9c10*/  SYNCS.PHASECHK.TRANS64.TRYWAIT P0, [R3+URZ], R2 ;  /* 0x00000002030075a7 */ /* 0x000ea4000800017f */
[----:B--2---:R-:W-:Y:S05]  /*9c20*/  @!P0 BRA `(.L_x_5634) ;  /* 0x0000000400c48947 */ /* 0x004fea0003800000 */
.L_x_5662:
[----:B------:R-:W-:Y:S05]  /*9c30*/  @!P2 BRA `(.L_x_5635) ;  /* 0x000000000004a947 */ /* 0x000fea0003800000 */
[----:B------:R-:W-:Y:S01]  /*9c40*/  BPT.TRAP 0x1 ;  /* 0x000000040000795c */ /* 0x000fe20000300000 */
.L_x_5635:
[----:B--2---:R-:W-:-:S04]  /*9c50*/  VIADD R3, R7, 0x26840 ;  /* 0x0002684007037836 */ /* 0x004fc80000000000 */
[----:B------:R-:W-:-:S04]  /*9c60*/  IMAD R0, R0, 0x8, R3 ;  /* 0x0000000800007824 */ /* 0x000fc800078e0203 */
[----:B------:R-:W2:Y:S02]  /*9c70*/  SYNCS.PHASECHK.TRANS64.TRYWAIT P0, [R0+URZ], R5 ;  /* 0x00000005000075a7 */ /* 0x000ea4000800017f */
[----:B--2---:R-:W-:Y:S05]  /*9c80*/  @!P0 BRA `(.L_x_5636) ;  /* 0x0000000400c08947 */ /* 0x004fea0003800000 */
.L_x_5663:
[----:B------:R-:W-:-:S07]  /*9c90*/  IMAD R3, R4, 0x8, R3 ;  /* 0x0000000804037824 */ /* 0x000fce00078e0203 */
.L_x_5637:
[----:B---3--:R3:W4:Y:S02]  /*9ca0*/  SYNCS.PHASECHK.TRANS64.TRYWAIT P0, [R3+URZ], R2 ;  /* 0x00000002030075a7 */ /* 0x008724000800017f */
[----:B----4-:R-:W-:Y:S05]  /*9cb0*/  @!P0 NANOSLEEP.SYNCS 0x989680 ;  /* 0x009896800000895d */ /* 0x010fea0003900000 */
[----:B------:R-:W4:Y:S02]  /*9cc0*/  @!P0 SYNCS.PHASECHK.TRANS64 P0, [R3+URZ], R2 ;  /* 0x00000002030085a7 */ /* 0x000f24000800007f */
[----:B----4-:R-:W-:Y:S05]  /*9cd0*/  @!P0 BRA `(.L_x_5637) ;  /* 0xfffffffc00f08947 */ /* 0x010fea000383ffff */
.L_x_5566:
[----:B------:R-:W-:Y:S05]  /*9ce0*/  BSYNC B0 ;  /* 0x0000000000007941 */ /* 0x000fea0003800000 */
.L_x_5564:
[----:B------:R-:W-:Y:S05]  /*9cf0*/  EXIT ;  /* 0x000000000000794d */ /* 0x000fea0003800000 */
.L_x_5534:
[----:B------:R-:W-:Y:S02]  /*9d00*/  IMAD.MOV.U32 R13, RZ, RZ, R19 ;  /* 0x000000ffff0d7224 */ /* 0x000fe400078e0013 */
[----:B------:R-:W-:Y:S02]  /*9d10*/  IMAD.MOV.U32 R12, RZ, RZ, RZ ;  /* 0x000000ffff0c7224 */ /* 0x000fe400078e00ff */
[----:B------:R-:W-:Y:S02]  /*9d20*/  IMAD.MOV.U32 R11, RZ, RZ, 0x1f ;  /* 0x0000001fff0b7424 */ /* 0x000fe400078e00ff */
[----:B------:R-:W-:-:S07]  /*9d30*/  IMAD.MOV.U32 R15, RZ, RZ, -0x1 ;  /* 0xffffffffff0f7424 */ /* 0x000fce00078e00ff */
[----:B------:R-:W-:Y:S05]  /*9d40*/  WARPSYNC.COLLECTIVE R15, `(.L_x_5638) ;  /* 0x000000000f087348 */ /* 0x000fea0003c00000 */
[----:B------:R1:W2:Y:S02]  /*9d50*/  SHFL.IDX P6, R14, R13, R12, R11 ;  /* 0x0000000c0d0e7389 */ /* 0x0002a400000c000b */
[----:B-12---:R-:W-:Y:S01]  /*9d60*/  ENDCOLLECTIVE ;  /* 0x000000000000791b */ /* 0x006fe20003800000 */
.L_x_5638:
[----:B------:R-:W-:Y:S05]  /*9d70*/  BRA `(.L_x_5639) ;  /* 0xffffff7400407947 */ /* 0x000fea000383ffff */
.L_x_5536:
[----:B--2---:R2:W3:Y:S02]  /*9d80*/  SYNCS.PHASECHK.TRANS64.TRYWAIT P0, [R2+URZ+0x26800], R5 ;  /* 0x02680005020075a7 */ /* 0x0044e4000800017f */
[----:B---3--:R-:W-:Y:S05]  /*9d90*/  @!P0 NANOSLEEP.SYNCS 0x989680 ;  /* 0x009896800000895d */ /* 0x008fea0003900000 */
[----:B------:R-:W3:Y:S02]  /*9da0*/  @!P0 SYNCS.PHASECHK.TRANS64 P0, [R2+URZ+0x26800], R5 ;  /* 0x02680005020085a7 */ /* 0x000ee4000800007f */
[----:B---3--:R-:W-:Y:S05]  /*9db0*/  @!P0 BRA `(.L_x_5536) ;  /* 0xfffffffc00f08947 */ /* 0x008fea000383ffff */
[----:B------:R-:W-:Y:S05]  /*9dc0*/  BRA `(.L_x_5535) ;  /* 0xffffff7400687947 */ /* 0x000fea000383ffff */
.L_x_5541:
[----:B--2---:R-:W-:-:S04]  /*9dd0*/  IMAD.U32 R5, RZ, RZ, UR8 ;  /* 0x00000008ff057e24 */ /* 0x004fc8000f8e00ff */
[----:B------:R2:W3:Y:S03]  /*9de0*/  SYNCS.PHASECHK.TRANS64.TRYWAIT P1, [R5+URZ+0x26810], R6 ;  /* 0x02681006050075a7 */ /* 0x0004e6000802017f */
[----:B---3--:R-:W-:Y:S05]  /*9df0*/  @!P1 NANOSLEEP.SYNCS 0x989680 ;  /* 0x009896800000995d */ /* 0x008fea0003900000 */
[----:B------:R-:W3:Y:S02]  /*9e00*/  @!P1 SYNCS.PHASECHK.TRANS64 P1, [R5+URZ+0x26810], R6 ;  /* 0x02681006050095a7 */ /* 0x000ee4000802007f */
[----:B---3--:R-:W-:Y:S05]  /*9e10*/  @!P1 BRA `(.L_x_5541) ;  /* 0xfffffffc00ec9947 */ /* 0x008fea000383ffff */
[----:B------:R-:W-:Y:S05]  /*9e20*/  BRA `(.L_x_5540) ;  /* 0xffffff7c00c07947 */ /* 0x000fea000383ffff */
.L_x_5545:
[----:B------:R-:W-:-:S04]  /*9e30*/  IMAD.U32 R5, RZ, RZ, UR8 ;  /* 0x00000008ff057e24 */ /* 0x000fc8000f8e00ff */
[----:B------:R1:W1:Y:S03]  /*9e40*/  SYNCS.PHASECHK.TRANS64.TRYWAIT P1, [R5+URZ+0x26830], R6 ;  /* 0x02683006050075a7 */ /* 0x000266000802017f */
[----:B-1----:R-:W-:Y:S05]  /*9e50*/  @!P1 NANOSLEEP.SYNCS 0x989680 ;  /* 0x009896800000995d */ /* 0x002fea0003900000 */
[----:B------:R-:W1:Y:S02]  /*9e60*/  @!P1 SYNCS.PHASECHK.TRANS64 P1, [R5+URZ+0x26830], R6 ;  /* 0x02683006050095a7 */ /* 0x000e64000802007f */
[----:B-1----:R-:W-:Y:S05]  /*9e70*/  @!P1 BRA `(.L_x_5545) ;  /* 0xfffffffc00ec9947 */ /* 0x002fea000383ffff */
[----:B------:R-:W-:Y:S05]  /*9e80*/  BRA `(.L_x_5544) ;  /* 0xffffff8000c87947 */ /* 0x000fea000383ffff */
.L_x_5573:
[----:B------:R-:W-:Y:S01]  /*9e90*/  BSSY B1, `(.L_x_5640) ;  /* 0x0000005000017945 */ /* 0x000fe20003800000 */
[----:B------:R-:W-:-:S07]  /*9ea0*/  IMAD.MOV.U32 R15, RZ, RZ, -0x1 ;  /* 0xffffffffff0f7424 */ /* 0x000fce00078e00ff */
[----:B------:R-:W-:Y:S05]  /*9eb0*/  WARPSYNC.COLLECTIVE R15, `(.L_x_5641) ;  /* 0x000000000f087348 */ /* 0x000fea0003c00000 */
[----:B------:R-:W-:Y:S01]  /*9ec0*/  NOP ;  /* 0x0000000000007918 */ /* 0x000fe20000000000 */
[----:B------:R-:W-:Y:S01]  /*9ed0*/  ENDCOLLECTIVE ;  /* 0x000000000000791b */ /* 0x000fe20003800000 */
.L_x_5641:
[----:B------:R-:W-:Y:S05]  /*9ee0*/  BSYNC B1 ;  /* 0x0000000000017941 */ /* 0x000fea0003800000 */
.L_x_5640:
[----:B------:R-:W-:Y:S05]  /*9ef0*/  BRA `(.L_x_5642) ;  /* 0xffffffc400647947 */ /* 0x000fea000383ffff */
.L_x_5586:
[----:B------:R-:W-:Y:S01]  /*9f00*/  BSSY B1, `(.L_x_5643) ;  /* 0x0000005000017945 */ /* 0x000fe20003800000 */
[----:B------:R-:W-:-:S07]  /*9f10*/  IMAD.MOV.U32 R15, RZ, RZ, -0x1 ;  /* 0xffffffffff0f7424 */ /* 0x000fce00078e00ff */
[----:B------:R-:W-:Y:S05]  /*9f20*/  WARPSYNC.COLLECTIVE R15, `(.L_x_5644) ;  /* 0x000000000f087348 */ /* 0x000fea0003c00000 */
[----:B------:R-:W-:Y:S01]  /*9f30*/  NOP ;  /* 0x0000000000007918 */ /* 0x000fe20000000000 */
[----:B------:R-:W-:Y:S01]  /*9f40*/  ENDCOLLECTIVE ;  /* 0x000000000000791b */ /* 0x000fe20003800000 */
.L_x_5644:
[----:B------:R-:W-:Y:S05]  /*9f50*/  BSYNC B1 ;  /* 0x0000000000017941 */ /* 0x000fea0003800000 */
.L_x_5643:
[----:B------:R-:W-:Y:S05]  /*9f60*/  BRA `(.L_x_5645) ;  /* 0xffffffcc00047947 */ /* 0x000fea000383ffff */
.L_x_5598:
[----:B------:R-:W-:Y:S01]  /*9f70*/  BSSY B1, `(.L_x_5646) ;  /* 0x0000005000017945 */ /* 0x000fe20003800000 */
[----:B------:R-:W-:-:S07]  /*9f80*/  IMAD.MOV.U32 R15, RZ, RZ, -0x1 ;  /* 0xffffffffff0f7424 */ /* 0x000fce00078e00ff */
[----:B------:R-:W-:Y:S05]  /*9f90*/  WARPSYNC.COLLECTIVE R15, `(.L_x_5647) ;  /* 0x000000000f087348 */ /* 0x000fea0003c00000 */
[----:B------:R-:W-:Y:S01]  /*9fa0*/  NOP ;  /* 0x0000000000007918 */ /* 0x000fe20000000000 */
[----:B------:R-:W-:Y:S01]  /*9fb0*/  ENDCOLLECTIVE ;  /* 0x000000000000791b */ /* 0x000fe20003800000 */
.L_x_5647:
[----:B------:R-:W-:Y:S05]  /*9fc0*/  BSYNC B1 ;  /* 0x0000000000017941 */ /* 0x000fea0003800000 */
.L_x_5646:
[----:B------:R-:W-:Y:S05]  /*9fd0*/  BRA `(.L_x_5648) ;  /* 0xffffffd000407947 */ /* 0x000fea000383ffff */
.L_x_5612:
[----:B-1----:R1:W2:Y:S02]  /*9fe0*/  SYNCS.PHASECHK.TRANS64.TRYWAIT P0, [R16+URZ+0x26820], R3 ;  /* 0x02682003100075a7 */ /* 0x0022a4000800017f */
[----:B--2---:R-:W-:Y:S05]  /*9ff0*/  @!P0 NANOSLEEP.SYNCS 0x989680 ;  /* 0x009896800000895d */ /* 0x004fea0003900000 */
[----:B------:R-:W2:Y:S02]  /*a000*/  @!P0 SYNCS.PHASECHK.TRANS64 P0, [R16+URZ+0x26820], R3 ;  /* 0x02682003100085a7 */ /* 0x000ea4000800007f */
[----:B--2---:R-:W-:Y:S05]  /*a010*/  @!P0 BRA `(.L_x_5612) ;  /* 0xfffffffc00f08947 */ /* 0x004fea000383ffff */
[----:B------:R-:W-:Y:S05]  /*a020*/  BRA `(.L_x_5649) ;  /* 0xffffffd800bc7947 */ /* 0x000fea000383ffff */
.L_x_5616:
[----:B-1----:R1:W3:Y:S02]  /*a030*/  SYNCS.PHASECHK.TRANS64.TRYWAIT P1, [R16+URZ+0x26840], R21 ;  /* 0x02684015100075a7 */ /* 0x0022e4000802017f */
[----:B---3--:R-:W-:Y:S05]  /*a040*/  @!P1 NANOSLEEP.SYNCS 0x989680 ;  /* 0x009896800000995d */ /* 0x008fea0003900000 */
[----:B------:R-:W3:Y:S02]  /*a050*/  @!P1 SYNCS.PHASECHK.TRANS64 P1, [R16+URZ+0x26840], R21 ;  /* 0x02684015100095a7 */ /* 0x000ee4000802007f */
[----:B---3--:R-:W-:Y:S05]  /*a060*/  @!P1 BRA `(.L_x_5616) ;  /* 0xfffffffc00f09947 */ /* 0x008fea000383ffff */
[----:B------:R-:W-:Y:S05]  /*a070*/  BRA `(.L_x_5650) ;  /* 0xffffffe000ec7947 */ /* 0x000fea000383ffff */
.L_x_5618:
[----:B--2---:R2:W3:Y:S02]  /*a080*/  SYNCS.PHASECHK.TRANS64.TRYWAIT P1, [R16+URZ+0x26828], R21 ;  /* 0x02682815100075a7 */ /* 0x0044e4000802017f */
[----:B---3--:R-:W-:Y:S05]  /*a090*/  @!P1 NANOSLEEP.SYNCS 0x989680 ;  /* 0x009896800000995d */ /* 0x008fea0003900000 */
[----:B------:R-:W3:Y:S02]  /*a0a0*/  @!P1 SYNCS.PHASECHK.TRANS64 P1, [R16+URZ+0x26828], R21 ;  /* 0x02682815100095a7 */ /* 0x000ee4000802007f */
[----:B---3--:R-:W-:Y:S05]  /*a0b0*/  @!P1 BRA `(.L_x_5618) ;  /* 0xfffffffc00f09947 */ /* 0x008fea000383ffff */
[----:B------:R-:W-:Y:S05]  /*a0c0*/  BRA `(.L_x_5651) ;  /* 0xffffffe4009c7947 */ /* 0x000fea000383ffff */
.L_x_5620:
[----:B---3--:R3:W4:Y:S02]  /*a0d0*/  SYNCS.PHASECHK.TRANS64.TRYWAIT P1, [R16+URZ+0x26848], R21 ;  /* 0x02684815100075a7 */ /* 0x008724000802017f */
[----:B----4-:R-:W-:Y:S05]  /*a0e0*/  @!P1 NANOSLEEP.SYNCS 0x989680 ;  /* 0x009896800000995d */ /* 0x010fea0003900000 */
[----:B------:R-:W4:Y:S02]  /*a0f0*/  @!P1 SYNCS.PHASECHK.TRANS64 P1, [R16+URZ+0x26848], R21 ;  /* 0x02684815100095a7 */ /* 0x000f24000802007f */
[----:B----4-:R-:W-:Y:S05]  /*a100*/  @!P1 BRA `(.L_x_5620) ;  /* 0xfffffffc00f09947 */ /* 0x010fea000383ffff */
[----:B------:R-:W-:Y:S05]  /*a110*/  BRA `(.L_x_5652) ;  /* 0xffffffe8004c7947 */ /* 0x000fea000383ffff */
.L_x_5622:
[----:B------:R-:W-:-:S07]  /*a120*/  SHF.L.U32 R5, R11, 0x1f, RZ ;  /* 0x0000001f0b057819 */ /* 0x000fce00000006ff */
.L_x_5653:
[----:B------:R1:W1:Y:S02]  /*a130*/  SYNCS.PHASECHK.TRANS64.TRYWAIT P1, [R16+URZ+0x26820], R5 ;  /* 0x02682005100075a7 */ /* 0x000264000802017f */
[----:B-1----:R-:W-:Y:S05]  /*a140*/  @!P1 NANOSLEEP.SYNCS 0x989680 ;  /* 0x009896800000995d */ /* 0x002fea0003900000 */
[----:B------:R-:W1:Y:S02]  /*a150*/  @!P1 SYNCS.PHASECHK.TRANS64 P1, [R16+URZ+0x26820], R5 ;  /* 0x02682005100095a7 */ /* 0x000e64000802007f */
[----:B-1----:R-:W-:Y:S05]  /*a160*/  @!P1 BRA `(.L_x_5653) ;  /* 0xfffffffc00f09947 */ /* 0x002fea000383ffff */
[----:B------:R-:W-:Y:S05]  /*a170*/  BRA `(.L_x_5654) ;  /* 0xffffffe800e47947 */ /* 0x000fea000383ffff */
.L_x_5625:
[----:B-1----:R1:W2:Y:S02]  /*a180*/  SYNCS.PHASECHK.TRANS64.TRYWAIT P1, [R16+URZ+0x26840], R13 ;  /* 0x0268400d100075a7 */ /* 0x0022a4000802017f */
[----:B--2---:R-:W-:Y:S05]  /*a190*/  @!P1 NANOSLEEP.SYNCS 0x989680 ;  /* 0x009896800000995d */ /* 0x004fea0003900000 */
[----:B------:R-:W2:Y:S02]  /*a1a0*/  @!P1 SYNCS.PHASECHK.TRANS64 P1, [R16+URZ+0x26840], R13 ;  /* 0x0268400d100095a7 */ /* 0x000ea4000802007f */
[----:B--2---:R-:W-:Y:S05]  /*a1b0*/  @!P1 BRA `(.L_x_5625) ;  /* 0xfffffffc00f09947 */ /* 0x004fea000383ffff */
[----:B------:R-:W-:Y:S05]  /*a1c0*/  BRA `(.L_x_5655) ;  /* 0xffffffec00b87947 */ /* 0x000fea000383ffff */
.L_x_5627:
[----:B--2---:R2:W1:Y:S02]  /*a1d0*/  SYNCS.PHASECHK.TRANS64.TRYWAIT P1, [R16+URZ+0x26828], R13 ;  /* 0x0268280d100075a7 */ /* 0x004464000802017f */
[----:B-1----:R-:W-:Y:S05]  /*a1e0*/  @!P1 NANOSLEEP.SYNCS 0x989680 ;  /* 0x009896800000995d */ /* 0x002fea0003900000 */
[----:B------:R-:W1:Y:S02]  /*a1f0*/  @!P1 SYNCS.PHASECHK.TRANS64 P1, [R16+URZ+0x26828], R13 ;  /* 0x0268280d100095a7 */ /* 0x000e64000802007f */
[----:B-1----:R-:W-:Y:S05]  /*a200*/  @!P1 BRA `(.L_x_5627) ;  /* 0xfffffffc00f09947 */ /* 0x002fea000383ffff */
[----:B------:R-:W-:Y:S05]  /*a210*/  BRA `(.L_x_5656) ;  /* 0xfffffff0005c7947 */ /* 0x000fea000383ffff */
.L_x_5629:
[----:B------:R1:W1:Y:S02]  /*a220*/  SYNCS.PHASECHK.TRANS64.TRYWAIT P0, [R3+URZ+0x26840], R0 ;  /* 0x02684000030075a7 */ /* 0x000264000800017f */
[----:B-1----:R-:W-:Y:S05]  /*a230*/  @!P0 NANOSLEEP.SYNCS 0x989680 ;  /* 0x009896800000895d */ /* 0x002fea0003900000 */
[----:B------:R-:W1:Y:S02]  /*a240*/  @!P0 SYNCS.PHASECHK.TRANS64 P0, [R3+URZ+0x26840], R0 ;  /* 0x02684000030085a7 */ /* 0x000e64000800007f */
[----:B-1----:R-:W-:Y:S05]  /*a250*/  @!P0 BRA `(.L_x_5629) ;  /* 0xfffffffc00f08947 */ /* 0x002fea000383ffff */
[----:B------:R-:W-:Y:S05]  /*a260*/  BRA `(.L_x_5657) ;  /* 0xfffffff4002c7947 */ /* 0x000fea000383ffff */
.L_x_5631:
[----:B------:R-:W-:Y:S01]  /*a270*/  BSSY B1, `(.L_x_5658) ;  /* 0x0000006000017945 */ /* 0x000fe20003800000 */
[----:B------:R-:W-:-:S07]  /*a280*/  IMAD.MOV.U32 R15, RZ, RZ, -0x1 ;  /* 0xffffffffff0f7424 */ /* 0x000fce00078e00ff */
[----:B------:R-:W-:Y:S05]  /*a290*/  WARPSYNC.COLLECTIVE R15, `(.L_x_5659) ;  /* 0x000000000f0c7348 */ /* 0x000fea0003c00000 */
[----:B------:R-:W-:Y:S02]  /*a2a0*/  ELECT P6, UR62, PT ;  /* 0x00000000003e782f */ /* 0x000fe400038c0000 */
[----:B------:R-:W-:Y:S01]  /*a2b0*/  MOV R14, UR62 ;  /* 0x0000003e000e7c02 */ /* 0x000fe20008000f00 */
[----:B------:R-:W-:Y:S10]  /*a2c0*/  ENDCOLLECTIVE ;  /* 0x000000000000791b */ /* 0x000ff40003800000 */
.L_x_5659:
[----:B------:R-:W-:Y:S05]  /*a2d0*/  BSYNC B1 ;  /* 0x0000000000017941 */ /* 0x000fea0003800000 */
.L_x_5658:
[----:B------:R-:W-:Y:S05]  /*a2e0*/  BRA `(.L_x_5660) ;  /* 0xfffffff400f47947 */ /* 0x000fea000383ffff */
.L_x_5633:
[----:B-1----:R1:W2:Y:S02]  /*a2f0*/  SYNCS.PHASECHK.TRANS64.TRYWAIT P0, [R6+URZ], R5 ;  /* 0x00000005060075a7 */ /* 0x0022a4000800017f */
[----:B--2---:R-:W-:Y:S05]  /*a300*/  @!P0 NANOSLEEP.SYNCS 0x989680 ;  /* 0x009896800000895d */ /* 0x004fea0003900000 */
[----:B------:R-:W2:Y:S02]  /*a310*/  @!P0 SYNCS.PHASECHK.TRANS64 P0, [R6+URZ], R5 ;  /* 0x00000005060085a7 */ /* 0x000ea4000800007f */
[----:B--2---:R-:W-:Y:S05]  /*a320*/  @!P0 BRA `(.L_x_5633) ;  /* 0xfffffffc00f08947 */ /* 0x004fea000383ffff */
[----:B------:R-:W-:Y:S05]  /*a330*/  BRA `(.L_x_5661) ;  /* 0xfffffff800347947 */ /* 0x000fea000383ffff */
.L_x_5634:
[----:B--2---:R2:W3:Y:S02]  /*a340*/  SYNCS.PHASECHK.TRANS64.TRYWAIT P0, [R3+URZ], R2 ;  /* 0x00000002030075a7 */ /* 0x0044e4000800017f */
[----:B---3--:R-:W-:Y:S05]  /*a350*/  @!P0 NANOSLEEP.SYNCS 0x989680 ;  /* 0x009896800000895d */ /* 0x008fea0003900000 */
[----:B------:R-:W3:Y:S02]  /*a360*/  @!P0 SYNCS.PHASECHK.TRANS64 P0, [R3+URZ], R2 ;  /* 0x00000002030085a7 */ /* 0x000ee4000800007f */
[----:B---3--:R-:W-:Y:S05]  /*a370*/  @!P0 BRA `(.L_x_5634) ;  /* 0xfffffffc00f08947 */ /* 0x008fea000383ffff */
[----:B------:R-:W-:Y:S05]  /*a380*/  BRA `(.L_x_5662) ;  /* 0xfffffff800287947 */ /* 0x000fea000383ffff */
.L_x_5636:
[----:B--2---:R2:W3:Y:S02]  /*a390*/  SYNCS.PHASECHK.TRANS64.TRYWAIT P0, [R0+URZ], R5 ;  /* 0x00000005000075a7 */ /* 0x0044e4000800017f */
[----:B---3--:R-:W-:Y:S05]  /*a3a0*/  @!P0 NANOSLEEP.SYNCS 0x989680 ;  /* 0x009896800000895d */ /* 0x008fea0003900000 */
[----:B------:R-:W3:Y:S02]  /*a3b0*/  @!P0 SYNCS.PHASECHK.TRANS64 P0, [R0+URZ], R5 ;  /* 0x00000005000085a7 */ /* 0x000ee4000800007f */
[----:B---3--:R-:W-:Y:S05]  /*a3c0*/  @!P0 BRA `(.L_x_5636) ;  /* 0xfffffffc00f08947 */ /* 0x008fea000383ffff */
[----:B------:R-:W-:Y:S05]  /*a3d0*/  BRA `(.L_x_5663) ;  /* 0xfffffff8002c7947 */ /* 0x000fea000383ffff */
.L_x_5664:
        /* <DEDUP_REMOVED lines=10> */
.L_x_6594:


//--------------------- .text._ZN7cutlass13device_kernelIN5flash11enable_sm90INS1_16FlashAttnBwdSm90INS1_25CollectiveMainloopBwdSm90ILi2ELi2ELi2EN4cute5tupleIJNS5_1CILi1EEES8_S8_EEENS6_IJNS7_ILi64EEENS7_ILi128EEENS7_ILi96EEEEEENS_6half_tEfNS_4arch4Sm90ELb1ELb0ELb0ELb0ELb0ELb1ELb0ELb0ELi2ELi1ELi2ELi1ELb1EEENS1_24CollectiveEpilogueBwdGQAISD_fSG_Li256ELb0ELb0EEENS1_25SingleTileBwdLPTSchedulerILb0ELi128ELb0EEEEEEEEEvNT_6ParamsE --------------------------
	.section	.text._ZN7cutlass13device_kernelIN5flash11enable_sm90INS1_16FlashAttnBwdSm90INS1_25CollectiveMainloopBwdSm90ILi2ELi2ELi2EN4cute5tupleIJNS5_1CILi1EEES8_S8_EEENS6_IJNS7_ILi64EEENS7_ILi128EEENS7_ILi96EEEEEENS_6half_tEfNS_4arch4Sm90ELb1ELb0ELb0ELb0ELb0ELb1ELb0ELb0ELi2ELi1ELi2ELi1ELb1EEENS1_24CollectiveEpilogueBwdGQAISD_fSG_Li256ELb0ELb0EEENS1_25SingleTileBwdLPTSchedulerILb0ELi128ELb0EEEEEEEEEvNT_6ParamsE,"ax",@progbits
	.align	128
.text._ZN7cutlass13device_kernelIN5flash11enable_sm90INS1_16FlashAttnBwdSm90INS1_25CollectiveMainloopBwdSm90ILi2ELi2ELi2EN4cute5tupleIJNS5_1CILi1EEES8_S8_EEENS6_IJNS7_ILi64EEENS7_ILi128EEENS7_ILi96EEEEEENS_6half_tEfNS_4arch4Sm90ELb1ELb0ELb0ELb0ELb0ELb1ELb0ELb0ELi2ELi1ELi2ELi1ELb1EEENS1_24CollectiveEpilogueBwdGQAISD_fSG_Li256ELb0ELb0EEENS1_25SingleTileBwdLPTSchedulerILb0ELi128ELb0EEEEEEEEEvNT_6ParamsE:
        .type           _ZN7cutlass13device_kernelIN5flash11enable_sm90INS1_16FlashAttnBwdSm90INS1_25CollectiveMainloopBwdSm90ILi2ELi2ELi2EN4cute5tupleIJNS5_1CILi1EEES8_S8_EEENS6_IJNS7_ILi64EEENS7_ILi128EEENS7_ILi96EEEEEENS_6half_tEfNS_4arch4Sm90ELb1ELb0ELb0ELb0ELb0ELb1ELb0ELb0ELi2ELi1ELi2ELi1ELb1EEENS1_24CollectiveEpilogueBwdGQAISD_fSG_Li256ELb0ELb0EEENS1_25SingleTileBwdLPTSchedulerILb0ELi128ELb0EEEEEEEEEvNT_6ParamsE,@function
        .size           _ZN7cutlass13device_kernelIN5flash11enable_sm90INS1_16FlashAttnBwdSm90INS1_25CollectiveMainloopBwdSm90ILi2ELi2ELi2EN4cute5tupleIJNS5_1CILi1EEES8_S8_EEENS6_IJNS7_ILi64EEENS7_ILi128EEENS7_ILi96EEEEEENS_6half_tEfNS_4arch4Sm90ELb1ELb0ELb0ELb0ELb0ELb1ELb0ELb0ELi2ELi1ELi2ELi1ELb1EEENS1_24CollectiveEpilogueBwdGQAISD_fSG_Li256ELb0ELb0EEENS1_25SingleTileBwdLPTSchedulerILb0ELi128ELb0EEEEEEEEEvNT_6ParamsE,(.L_x_6595 - _ZN7cutlass13device_kernelIN5flash11enable_sm90INS1_16FlashAttnBwdSm90INS1_25CollectiveMainloopBwdSm90ILi2ELi2ELi2EN4cute5tupleIJNS5_1CILi1EEES8_S8_EEENS6_IJNS7_ILi64EEENS7_ILi128EEENS7_ILi96EEEEEENS_6half_tEfNS_4arch4Sm90ELb1ELb0ELb0ELb0ELb0ELb1ELb0ELb0ELi2ELi1ELi2ELi1ELb1EEENS1_24CollectiveEpilogueBwdGQAISD_fSG_Li256ELb0ELb0EEENS1_25SingleTileBwdLPTSchedulerILb0ELi128ELb0EEEEEEEEEvNT_6ParamsE)
        .other          _ZN7cutlass13device_kernelIN5flash11enable_sm90INS1_16FlashAttnBwdSm90INS1_25CollectiveMainloopBwdSm90ILi2ELi2ELi2EN4cute5tupleIJNS5_1CILi1EEES8_S8_EEENS6_IJNS7_ILi64EEENS7_ILi128EEENS7_ILi96EEEEEENS_6half_tEfNS_4arch4Sm90ELb1ELb0ELb0ELb0ELb0ELb1ELb0ELb0ELi2ELi1ELi2ELi1ELb1EEENS1_24CollectiveEpilogueBwdGQAISD_fSG_Li256ELb0ELb0EEENS1_25SingleTileBwdLPTSchedulerILb0ELi128ELb0EEEEEEEEEvNT_6ParamsE,@"STO_CUDA_ENTRY STV_DEFAULT"
_ZN7cutlass13device_kernelIN5flash11enable_sm90INS1_16FlashAttnBwdSm90INS1_25CollectiveMainloopBwdSm90ILi2ELi2ELi2EN4cute5tupleIJNS5_1CILi1EEES8_S8_EEENS6_IJNS7_ILi64EEENS7_ILi128EEENS7_ILi96EEEEEENS_6half_tEfNS_4arch4Sm90ELb1ELb0ELb0ELb0ELb0ELb1ELb0ELb0ELi2ELi1ELi2ELi1ELb1EEENS1_24CollectiveEpilogueBwdGQAISD_fSG_Li256ELb0ELb0EEENS1_25SingleTileBwdLPTSchedulerILb0ELi128ELb0EEEEEEEEEvNT_6ParamsE:
        /* <DEDUP_REMOVED lines=24> */
.L_x_5666:
[----:B------:R-:W-:Y:S05]  /*0180*/  BSYNC B0 ;  /* 0x0000000000007941 */ /* 0x000fea0003800000 */
.L_x_5665:
        /* <DEDUP_REMOVED lines=37> */
.L_x_5667:
        /* <DEDUP_REMOVED lines=22> */
.L_x_5668:
[----:B------:R-:W-:Y:S01]  /*0540*/  PLOP3.LUT P0, PT, PT, PT, UP0, 0x80, 0x0 ;  /* 0x000000000000781c */ /* 0x000fe20003f0f008 */
[----:B------:R-:W-:Y:S01]  /*0550*/  NOP ;  /* 0x0000000000007918 */ /* 0x000fe20000000000 */
[----:B------:R-:W-:Y:S01]  /*0560*/  BSSY B6, `(.L_x_5669) ;  /* 0x00007e4000067945 */ /* 0x000fe20003800000 */
[----:B-12-4-:R-:W-:Y:S10]  /*0570*/  BAR.SYNC.DEFER_BLOCKING 0x0 ;  /* 0x0000000000007b1d */ /* 0x016ff40000010000 */
[----:B------:R-:W-:Y:S05]  /*0580*/  @!P0 BRA `(.L_x_5670) ;  /* 0x0000004400f08947 */ /* 0x000fea0003800000 */
.L_x_5671:
        /* <DEDUP_REMOVED lines=32> */
.L_x_5672:
[----:B------:R-:W-:Y:S01]  /*0790*/  ULDC UR7, c[0x0][0x8cc] ;  /* 0x0002330000077ab9 */ /* 0x000fe20000000800 */
[----:B------:R-:W-:Y:S01]  /*07a0*/  UMOV UR36, UR10 ;  /* 0x0000000a00247c82 */ /* 0x000fe20008000000 */
[----:B------:R-:W-:-:S11]  /*07b0*/  UISETP.NE.AND UP0, UPT, UR7, 0x1, UPT ;  /* 0x000000010700788c */ /* 0x000fd6000bf05270 */
[----:B------:R-:W-:Y:S02]  /*07c0*/  @UP0 ULDC.64 UR8, c[0x0][0x8d0] ;  /* 0x0002340000080ab9 */ /* 0x000fe40000000a00 */
[----:B------:R-:W-:-:S04]  /*07d0*/  UIMAD.WIDE.U32 UR4, UR10, UR8, URZ ;  /* 0x000000080a0472a5 */ /* 0x000fc8000f8e003f */
[----:B------:R-:W-:-:S04]  /*07e0*/  @UP0 USHF.R.U32.HI UR36, URZ, UR9, UR5 ;  /* 0x000000093f240299 */ /* 0x000fc80008011605 */
[----:B------:R-:W-:-:S12]  /*07f0*/  UIMAD UR4, UR36, UR7, URZ ;  /* 0x00000007240472a4 */ /* 0x000fd8000f8e023f */
.L_x_5673:
        /* <DEDUP_REMOVED lines=101> */
.L_x_5677:
        /* <DEDUP_REMOVED lines=15> */
.L_x_5676:
        /* <DEDUP_REMOVED lines=22> */
.L_x_5679:
        /* <DEDUP_REMOVED lines=15> */
.L_x_5678:
[----:B------:R-:W-:Y:S01]  /*1190*/  SHF.R.S32.HI R23, RZ, 0x1f, R22 ;  /* 0x0000001fff177819 */ /* 0x000fe20000011416 */
[----:B------:R-:W-:-:S03]  /*11a0*/  UMOV UR4, 0xffffffff ;  /* 0xffffffff00047882 */ /* 0x000fc60000000000 */
[----:B------:R-:W-:-:S04]  /*11b0*/  LEA.HI R0, R23, R22, RZ, 0x7 ;  /* 0x0000001617007211 */ /* 0x000fc800078f38ff */
[----:B------:R-:W-:Y:S01]  /*11c0*/  SHF.R.S32.HI R19, RZ, 0x7, R0 ;  /* 0x00000007ff137819 */ /* 0x000fe20000011400 */
[----:B------:R-:W-:Y:S06]  /*11d0*/  BRA.DIV UR4, `(.L_x_5680) ;  /* 0x0000007204787947 */ /* 0x000fec000b800000 */
[----:B------:R1:W2:Y:S02]  /*11e0*/  SHFL.IDX PT, R14, R19, RZ, 0x1f ;  /* 0x00001fff130e7589 */ /* 0x0002a400000e0000 */
.L_x_5754:
        /* <DEDUP_REMOVED lines=15> */
.L_x_5681:
        /* <DEDUP_REMOVED lines=19> */
.L_x_5683:
        /* <DEDUP_REMOVED lines=36> */
[----:B------:R-:W-:Y:S01]  /*1650*/  IMAD.SHL.U32 R7, R7, 0x10, RZ ;  /* 0x0000001007077824 */ /* 0x000fe200078e00ff */
[----:B------:R-:W-:Y:S01]  /*1660*/  UIMAD UR4, UR36, -0x80, UR4 ;  /* 0xffffff80240478a4 */ /* 0x000fe2000f8e0204 */
[----:B------:R-:W-:Y:S01]  /*1670*/  LEA.HI R25, R25, R24, RZ, 0x5 ;  /* 0x0000001819197211 */ /* 0x000fe200078f28ff */
[----:B------:R-:W2:Y:S01]  /*1680*/  LDSM.16.M88.4 R184, [R5+0x6000] ;  /* 0x0060000005b8783b */ /* 0x000ea20000000200 */
[----:B------:R-:W-:Y:S02]  /*1690*/  LEA.HI R22, R23, R22, RZ, 0x3 ;  /* 0x0000001617167211 */ /* 0x000fe400078f18ff */
[----:B------:R-:W-:Y:S02]  /*16a0*/  CS2R R118, SRZ ;  /* 0x0000000000767805 */ /* 0x000fe4000001ff00 */
[----:B------:R-:W-:Y:S01]  /*16b0*/  LOP3.LUT R7, R0, 0x30, R7, 0xf8, !PT ;  /* 0x0000003000077812 */ /* 0x000fe200078ef807 */
[----:B------:R-:W-:Y:S01]  /*16c0*/  IMAD.U32 R6, RZ, RZ, UR4 ;  /* 0x00000004ff067e24 */ /* 0x000fe2000f8e00ff */
[----:B------:R-:W-:Y:S01]  /*16d0*/  SHF.R.S32.HI R25, RZ, 0x5, R25 ;  /* 0x00000005ff197819 */ /* 0x000fe20000011419 */
[----:B------:R-:W3:Y:S01]  /*16e0*/  LDSM.16.M88.4 R188, [R5+0x8000] ;  /* 0x0080000005bc783b */ /* 0x000ee20000000200 */
[----:B------:R-:W-:-:S02]  /*16f0*/  SHF.R.S32.HI R3, RZ, 0x2, R26 ;  /* 0x00000002ff037819 */ /* 0x000fc4000001141a */
[----:B------:R-:W-:Y:S02]  /*1700*/  CS2R R116, SRZ ;  /* 0x0000000000747805 */ /* 0x000fe4000001ff00 */
[----:B------:R-:W-:Y:S01]  /*1710*/  SHF.R.S32.HI R26, RZ, 0x1f, R26 ;  /* 0x0000001fff1a7819 */ /* 0x000fe2000001141a */
[----:B------:R-:W-:Y:S01]  /*1720*/  IMAD R25, R25, -0x10, R6 ;  /* 0xfffffff019197824 */ /* 0x000fe200078e0206 */
[----:B------:R-:W-:Y:S01]  /*1730*/  LOP3.LUT R7, R7, 0x8, R22, 0xf8, !PT ;  /* 0x0000000807077812 */ /* 0x000fe200078ef816 */
[----:B------:R4:W2:Y:S01]  /*1740*/  LDSM.16.M88.4 R192, [R5+0xa000] ;  /* 0x00a0000005c0783b */ /* 0x0008a20000000200 */
[----:B------:R-:W-:Y:S02]  /*1750*/  SHF.R.U32.HI R0, RZ, 0x3, R0 ;  /* 0x00000003ff007819 */ /* 0x000fe40000011600 */
[----:B------:R-:W-:Y:S02]  /*1760*/  CS2R R114, SRZ ;  /* 0x0000000000727805 */ /* 0x000fe4000001ff00 */
[----:B------:R-:W-:-:S02]  /*1770*/  LEA.HI R26, R26, R3, RZ, 0x3 ;  /* 0x000000031a1a7211 */ /* 0x000fc400078f18ff */
[----:B------:R-:W-:Y:S02]  /*1780*/  CS2R R112, SRZ ;  /* 0x0000000000707805 */ /* 0x000fe4000001ff00 */
[----:B------:R-:W-:Y:S02]  /*1790*/  LEA.HI R6, R19, R19, RZ, 0x1 ;  /* 0x0000001313067211 */ /* 0x000fe400078f08ff */
[----:B------:R-:W-:Y:S02]  /*17a0*/  CS2R R110, SRZ ;  /* 0x00000000006e7805 */ /* 0x000fe4000001ff00 */
[----:B------:R-:W-:Y:S01]  /*17b0*/  LOP3.LUT R0, R7, R0, RZ, 0x3c, !PT ;  /* 0x0000000007007212 */ /* 0x000fe200078e3cff */
[----:B------:R-:W-:Y:S01]  /*17c0*/  IMAD R7, R19, 0x8, R4 ;  /* 0x0000000813077824 */ /* 0x000fe200078e0204 */
[----:B------:R-:W-:Y:S01]  /*17d0*/  LOP3.LUT R26, R26, 0xfffffff8, RZ, 0xc0, !PT ;  /* 0xfffffff81a1a7812 */ /* 0x000fe200078ec0ff */
[----:B------:R-:W-:Y:S01]  /*17e0*/  IMAD.MOV.U32 R4, RZ, RZ, 0x20 ;  /* 0x00000020ff047424 */ /* 0x000fe200078e00ff */
[----:B------:R-:W-:Y:S01]  /*17f0*/  LOP3.LUT R6, R6, 0xfffffffe, RZ, 0xc0, !PT ;  /* 0xfffffffe06067812 */ /* 0x000fe200078ec0ff */
[----:B------:R-:W-:Y:S01]  /*1800*/  IMAD.U32 R0, R7, 0x200, R0 ;  /* 0x0000020007007824 */ /* 0x000fe200078e0000 */
[----:B------:R-:W-:-:S02]  /*1810*/  IADD3 R26, R25, R26, -R3 ;  /* 0x0000001a191a7210 */ /* 0x000fc40007ffe803 */
[----:B------:R-:W-:Y:S02]  /*1820*/  CS2R R108, SRZ ;  /* 0x00000000006c7805 */ /* 0x000fe4000001ff00 */
[----:B------:R-:W-:Y:S01]  /*1830*/  SEL R4, R4, 0xffffffe0, !P0 ;  /* 0xffffffe004047807 */ /* 0x000fe20004000000 */
[C---:B------:R-:W-:Y:S01]  /*1840*/  IMAD.IADD R3, R19.reuse, 0x1, -R6 ;  /* 0x0000000113037824 */ /* 0x040fe200078e0a06 */
[----:B------:R-:W-:Y:S01]  /*1850*/  CS2R R106, SRZ ;  /* 0x00000000006a7805 */ /* 0x000fe2000001ff00 */
[----:B-1----:R-:W-:Y:S01]  /*1860*/  IMAD R19, R19, 0x300, R24 ;  /* 0x0000030013137824 */ /* 0x002fe200078e0218 */
[----:B------:R-:W-:Y:S01]  /*1870*/  CS2R R104, SRZ ;  /* 0x0000000000687805 */ /* 0x000fe2000001ff00 */
[----:B------:R-:W-:Y:S01]  /*1880*/  IMAD.IADD R4, R5, 0x1, R4 ;  /* 0x0000000105047824 */ /* 0x000fe200078e0204 */
[----:B------:R-:W-:Y:S01]  /*1890*/  CS2R R102, SRZ ;  /* 0x0000000000667805 */ /* 0x000fe2000001ff00 */
[----:B----4-:R-:W-:Y:S01]  /*18a0*/  IMAD.SHL.U32 R5, R19, 0x4, RZ ;  /* 0x0000000413057824 */ /* 0x010fe200078e00ff */
[----:B------:R-:W-:Y:S01]  /*18b0*/  CS2R R100, SRZ ;  /* 0x0000000000647805 */ /* 0x000fe2000001ff00 */
[----:B------:R-:W-:Y:S01]  /*18c0*/  IMAD R3, R3, -0x40, R26 ;  /* 0xffffffc003037824 */ /* 0x000fe200078e021a */
[----:B------:R-:W1:Y:S01]  /*18d0*/  LDSM.16.M88.4 R196, [R4+0x6000] ;  /* 0x0060000004c4783b */ /* 0x000e620000000200 */
[----:B------:R-:W-:-:S02]  /*18e0*/  CS2R R98, SRZ ;  /* 0x0000000000627805 */ /* 0x000fc4000001ff00 */
[----:B------:R-:W-:Y:S02]  /*18f0*/  CS2R R96, SRZ ;  /* 0x0000000000607805 */ /* 0x000fe4000001ff00 */
[----:B------:R-:W-:Y:S01]  /*1900*/  CS2R R94, SRZ ;  /* 0x00000000005e7805 */ /* 0x000fe2000001ff00 */
[----:B------:R-:W4:Y:S01]  /*1910*/  LDSM.16.M88.4 R200, [R4+0x8000] ;  /* 0x0080000004c8783b */ /* 0x000f220000000200 */
        /* <DEDUP_REMOVED lines=36> */
[----:B-----5:R-:W-:Y:S01]  /*1b60*/  IMAD R4, R5, 0x4, R2 ;  /* 0x0000000405047824 */ /* 0x020fe200078e0202 */
[----:B------:R-:W-:Y:S01]  /*1b70*/  ULOP3.LUT UR11, UR38, 0x1, URZ, 0xfc, !UPT ;  /* 0x00000001260b7892 */ /* 0x000fe2000f8efc3f */
[----:B------:R-:W-:Y:S01]  /*1b80*/  UMOV UR9, URZ ;  /* 0x0000003f00097c82 */ /* 0x000fe20008000000 */
[----:B------:R-:W-:Y:S01]  /*1b90*/  UMOV UR4, URZ ;  /* 0x0000003f00047c82 */ /* 0x000fe20008000000 */
[----:B------:R-:W-:Y:S01]  /*1ba0*/  ULDC UR5, c[0x0][0x280] ;  /* 0x0000a00000057ab9 */ /* 0x000fe20000000800 */
[----:B-1234-:R-:W-:-:S08]  /*1bb0*/  ULDC UR6, c[0x0][0x744] ;  /* 0x0001d10000067ab9 */ /* 0x01efd00000000800 */
.L_x_5694:
[----:B------:R-:W-:-:S06]  /*1bc0*/  UISETP.NE.AND UP0, UPT, UR11, 0x3, UPT ;  /* 0x000000030b00788c */ /* 0x000fcc000bf05270 */
[----:B------:R-:W-:-:S13]  /*1bd0*/  PLOP3.LUT P0, PT, PT, PT, UP0, 0x80, 0x0 ;  /* 0x000000000000781c */ /* 0x000fda0003f0f008 */
[----:B-1----:R-:W-:Y:S05]  /*1be0*/  @!P0 BRA `(.L_x_5684) ;  /* 0x0000000000048947 */ /* 0x002fea0003800000 */
[----:B------:R-:W-:Y:S01]  /*1bf0*/  BPT.TRAP 0x1 ;  /* 0x000000040000795c */ /* 0x000fe20000300000 */
.L_x_5684:
[----:B------:R-:W-:Y:S01]  /*1c00*/  R2UR UR7, R2 ;  /* 0x00000000020772ca */ /* 0x000fe200000e0000 */
[----:B------:R-:W-:-:S05]  /*1c10*/  IMAD.U32 R6, RZ, RZ, UR9 ;  /* 0x00000009ff067e24 */ /* 0x000fca000f8e00ff */
[----:B------:R-:W-:-:S07]  /*1c20*/  SHF.L.U32 R6, R6, 0x1f, RZ ;  /* 0x0000001f06067819 */ /* 0x000fce00000006ff */
[----:B------:R-:W-:-:S09]  /*1c30*/  ULEA UR7, UR4, UR7, 0x3 ;  /* 0x0000000704077291 */ /* 0x000fd2000f8e183f */
[----:B------:R1:W2:Y:S01]  /*1c40*/  SYNCS.PHASECHK.TRANS64.TRYWAIT P1, [UR7+0x26810], R6 ;  /* 0x02681006ff0075a7 */ /* 0x0002a20008020147 */
[----:B------:R-:W-:Y:S05]  /*1c50*/  @!P0 BRA `(.L_x_5685) ;  /* 0x0000000000048947 */ /* 0x000fea0003800000 */
[----:B------:R-:W-:Y:S01]  /*1c60*/  BPT.TRAP 0x1 ;  /* 0x000000040000795c */ /* 0x000fe20000300000 */
.L_x_5685:
[----:B--2---:R-:W-:Y:S05]  /*1c70*/  @P1 BRA `(.L_x_5686) ;  /* 0x0000000000081947 */ /* 0x004fea0003800000 */
[----:B------:R-:W2:Y:S02]  /*1c80*/  SYNCS.PHASECHK.TRANS64.TRYWAIT P1, [UR7+0x26810], R6 ;  /* 0x02681006ff0075a7 */ /* 0x000ea40008020147 */
[----:B--2---:R-:W-:Y:S05]  /*1c90*/  @!P1 BRA `(.L_x_5687) ;  /* 0x0000006400fc9947 */ /* 0x004fea0003800000 */
.L_x_5686:
        /* <DEDUP_REMOVED lines=66> */
.L_x_5688:
[----:B------:R1:W1:Y:S01]  /*20c0*/  SYNCS.PHASECHK.TRANS64.TRYWAIT P1, [UR7+0x26830], R6 ;  /* 0x02683006ff0075a7 */ /* 0x0002620008020147 */
[----:B------:R-:W-:Y:S05]  /*20d0*/  @!P0 BRA `(.L_x_5689) ;  /* 0x0000000000048947 */ /* 0x000fea0003800000 */
[----:B------:R-:W-:Y:S01]  /*20e0*/  BPT.TRAP 0x1 ;  /* 0x000000040000795c */ /* 0x000fe20000300000 */
.L_x_5689:
[----:B-1----:R-:W-:Y:S05]  /*20f0*/  @P1 BRA `(.L_x_5690) ;  /* 0x0000000000081947 */ /* 0x002fea0003800000 */
[----:B------:R-:W1:Y:S02]  /*2100*/  SYNCS.PHASECHK.TRANS64.TRYWAIT P1, [UR7+0x26830], R6 ;  /* 0x02683006ff0075a7 */ /* 0x000e640008020147 */
[----:B-1----:R-:W-:Y:S05]  /*2110*/  @!P1 BRA `(.L_x_5691) ;  /* 0x0000006000f49947 */ /* 0x002fea0003800000 */
.L_x_5690:
        /* <DEDUP_REMOVED lines=67> */
[----:B------:R-:W-:Y:S01]  /*2550*/  MUFU.EX2 R12, R12 ;  /* 0x0000000c000c7308 */ /* 0x000fe20000000800 */
[----:B------:R-:W-:Y:S01]  /*2560*/  FSEL R15, R176, -INF , !P1 ;  /* 0xff800000b00f7808 */ /* 0x000fe20004800000 */
[----:B------:R-:W-:Y:S01]  /*2570*/  FFMA.FTZ R14, R14, UR6, -R23 ;  /* 0x000000060e0e7c23 */ /* 0x000fe20008010817 */
        /* <DEDUP_REMOVED lines=38> */
[----:B------:R-:W-:Y:S01]  /*27e0*/  ISETP.GT.AND P2, PT, R177, 0x19, PT ;  /* 0x00000019b100780c */ /* 0x000fe20003f44270 */
[----:B------:R-:W-:Y:S01]  /*27f0*/  FFMA.FTZ R176, R157, UR6, -R20 ;  /* 0x000000069db07c23 */ /* 0x000fe20008010814 */
[----:B------:R-:W-:Y:S01]  /*2800*/  FSEL R155, R162, -INF , !P1 ;  /* 0xff800000a29b7808 */ /* 0x000fe20004800000 */
[----:B------:R-:W-:Y:S01]  /*2810*/  FFMA.FTZ R163, R154, UR6, -R209 ;  /* 0x000000069aa37c23 */ /* 0x000fe200080108d1 */
[----:B------:R-:W-:Y:S01]  /*2820*/  FSEL R20, R167, -INF , !P2 ;  /* 0xff800000a7147808 */ /* 0x000fe20005000000 */
[----:B------:R-:W4:Y:S01]  /*2830*/  MUFU.EX2 R168, R168 ;  /* 0x000000a800a87308 */ /* 0x000f220000000800 */
[----:B------:R-:W-:Y:S01]  /*2840*/  FSEL R181, R170, -INF , !P6 ;  /* 0xff800000aab57808 */ /* 0x000fe20007000000 */
[----:B------:R-:W-:Y:S01]  /*2850*/  FFMA.FTZ R169, R155, UR6, -R208 ;  /* 0x000000069ba97c23 */ /* 0x000fe200080108d0 */
[----:B------:R-:W-:-:S02]  /*2860*/  FSEL R180, R171, -INF , !P5 ;  /* 0xff800000abb47808 */ /* 0x000fc40006800000 */
[----:B------:R-:W-:Y:S01]  /*2870*/  ISETP.GT.AND P1, PT, R177, 0x28, PT ;  /* 0x00000028b100780c */ /* 0x000fe20003f24270 */
[----:B------:R-:W-:Y:S01]  /*2880*/  FFMA.FTZ R212, R181, UR6, -R212 ;  /* 0x00000006b5d47c23 */ /* 0x000fe200080108d4 */
[C---:B------:R-:W-:Y:S01]  /*2890*/  ISETP.GT.AND P4, PT, R177.reuse, 0x29, PT ;  /* 0x00000029b100780c */ /* 0x040fe20003f84270 */
[----:B------:R-:W5:Y:S01]  /*28a0*/  MUFU.EX2 R162, R215 ;  /* 0x000000d700a27308 */ /* 0x000f620000000800 */
[C---:B------:R-:W-:Y:S01]  /*28b0*/  ISETP.GT.AND P3, PT, R177.reuse, 0x30, PT ;  /* 0x00000030b100780c */ /* 0x040fe20003f64270 */
[----:B------:R-:W-:Y:S01]  /*28c0*/  FFMA.FTZ R180, R180, UR6, -R213 ;  /* 0x00000006b4b47c23 */ /* 0x000fe200080108d5 */
[C---:B------:R-:W-:Y:S02]  /*28d0*/  ISETP.GT.AND P2, PT, R177.reuse, 0x31, PT ;  /* 0x00000031b100780c */ /* 0x040fe40003f44270 */
[C---:B------:R-:W-:Y:S02]  /*28e0*/  ISETP.GT.AND P6, PT, R177.reuse, 0x38, PT ;  /* 0x00000038b100780c */ /* 0x040fe40003fc4270 */
[----:B------:R-:W-:Y:S01]  /*28f0*/  ISETP.GT.AND P5, PT, R177, 0x39, PT ;  /* 0x00000039b100780c */ /* 0x000fe20003fa4270 */
[----:B------:R-:W-:Y:S01]  /*2900*/  FFMA.FTZ R177, R20, UR6, -R21 ;  /* 0x0000000614b17c23 */ /* 0x000fe20008010815 */
[----:B------:R-:W-:Y:S01]  /*2910*/  FSEL R208, R175, -INF , !P4 ;  /* 0xff800000afd07808 */ /* 0x000fe20006000000 */
[----:B------:R-:W-:Y:S01]  /*2920*/  MUFU.EX2 R165, R165 ;  /* 0x000000a500a57308 */ /* 0x000fe20000000800 */
        /* <DEDUP_REMOVED lines=57> */
[----:B------:R-:W-:Y:S01]  /*2cc0*/  FADD.FTZ R175, R120, -R158 ;  /* 0x8000009e78af7221 */ /* 0x000fe20000010000 */
[--C-:B------:R-:W-:Y:S01]  /*2cd0*/  FADD.FTZ R122, R123, -R159.reuse ;  /* 0x8000009f7b7a7221 */ /* 0x100fe20000010000 */
[----:B------:R-:W-:Y:S01]  /*2ce0*/  FADD.FTZ R120, R121, -R159 ;  /* 0x8000009f79787221 */ /* 0x000fe20000010000 */
[--C-:B---3--:R-:W-:Y:S01]  /*2cf0*/  FADD.FTZ R124, R124, -R156.reuse ;  /* 0x8000009c7c7c7221 */ /* 0x108fe20000010000 */
[--C-:B------:R-:W-:Y:S01]  /*2d00*/  FADD.FTZ R123, R125, -R157.reuse ;  /* 0x8000009d7d7b7221 */ /* 0x100fe20000010000 */
[----:B------:R-:W-:Y:S01]  /*2d10*/  FADD.FTZ R121, R126, -R156 ;  /* 0x8000009c7e797221 */ /* 0x000fe20000010000 */
[----:B------:R-:W-:Y:S01]  /*2d20*/  FADD.FTZ R127, R127, -R157 ;  /* 0x8000009d7f7f7221 */ /* 0x000fe20000010000 */
[--C-:B----4-:R-:W-:Y:S01]  /*2d30*/  FADD.FTZ R126, R131, -R173.reuse ;  /* 0x800000ad837e7221 */ /* 0x110fe20000010000 */
[----:B------:R-:W-:Y:S01]  /*2d40*/  FADD.FTZ R129, R129, -R173 ;  /* 0x800000ad81817221 */ /* 0x000fe20000010000 */
[----:B------:R-:W1:Y:S01]  /*2d50*/  MUFU.EX2 R125, R208 ;  /* 0x000000d0007d7308 */ /* 0x000e620000000800 */
[----:B------:R-:W-:Y:S01]  /*2d60*/  FMUL.FTZ R124, R5, R124 ;  /* 0x0000007c057c7220 */ /* 0x000fe20000410000 */
[--C-:B-----5:R-:W-:Y:S01]  /*2d70*/  FADD.FTZ R131, R134, -R154.reuse ;  /* 0x8000009a86837221 */ /* 0x120fe20000010000 */
[--C-:B------:R-:W-:Y:S01]  /*2d80*/  FADD.FTZ R173, R133, -R155.reuse ;  /* 0x8000009b85ad7221 */ /* 0x100fe20000010000 */
[----:B------:R-:W-:Y:S01]  /*2d90*/  FADD.FTZ R134, R135, -R155 ;  /* 0x8000009b87867221 */ /* 0x000fe20000010000 */
[----:B------:R-:W-:Y:S01]  /*2da0*/  FMUL.FTZ R123, R6, R123 ;  /* 0x0000007b067b7220 */ /* 0x000fe20000410000 */
[----:B------:R-:W-:Y:S01]  /*2db0*/  FADD.FTZ R155, R137, -R167 ;  /* 0x800000a7899b7221 */ /* 0x000fe20000010000 */
[----:B------:R-:W-:Y:S01]  /*2dc0*/  FMUL.FTZ R121, R168, R121 ;  /* 0x00000079a8797220 */ /* 0x000fe20000410000 */
[----:B------:R-:W-:Y:S01]  /*2dd0*/  FADD.FTZ R132, R132, -R154 ;  /* 0x8000009a84847221 */ /* 0x000fe20000010000 */
[----:B------:R-:W-:Y:S01]  /*2de0*/  FADD.FTZ R154, R136, -R166 ;  /* 0x800000a6889a7221 */ /* 0x000fe20000010000 */
[----:B------:R-:W-:Y:S01]  /*2df0*/  F2FP.F16.F32.PACK_AB R158, R123, R124 ;  /* 0x0000007c7b9e723e */ /* 0x000fe200000000ff */
[--C-:B------:R-:W-:Y:S01]  /*2e00*/  FADD.FTZ R135, R142, -R20.reuse ;  /* 0x800000148e877221 */ /* 0x100fe20000010000 */
[----:B------:R-:W-:Y:S01]  /*2e10*/  MUFU.EX2 R124, R219 ;  /* 0x000000db007c7308 */ /* 0x000fe20000000800 */
        /* <DEDUP_REMOVED lines=9> */
[--C-:B------:R-:W-:Y:S01]  /*2eb0*/  FADD.FTZ R128, R128, -R172.reuse ;  /* 0x800000ac80807221 */ /* 0x100fe20000010000 */
[----:B------:R-:W-:Y:S01]  /*2ec0*/  FADD.FTZ R130, R130, -R172 ;  /* 0x800000ac82827221 */ /* 0x000fe20000010000 */
[----:B------:R-:W-:Y:S01]  /*2ed0*/  F2FP.F16.F32.PACK_AB R159, R148, R121 ;  /* 0x00000079949f723e */ /* 0x000fe200000000ff */
[----:B------:R-:W-:Y:S01]  /*2ee0*/  FMUL.FTZ R148, R11, R154 ;  /* 0x0000009a0b947220 */ /* 0x000fe20000410000 */
[----:B------:R-:W-:Y:S01]  /*2ef0*/  FMUL.FTZ R121, R12, R155 ;  /* 0x0000009b0c797220 */ /* 0x000fe20000410000 */
[----:B------:R-:W-:Y:S01]  /*2f00*/  FADD.FTZ R21, R146, -R170 ;  /* 0x800000aa92157221 */ /* 0x000fe20000010000 */
[----:B------:R-:W-:Y:S01]  /*2f10*/  FMUL.FTZ R135, R22, R135 ;  /* 0x0000008716877220 */ /* 0x000fe20000410000 */
[----:B-1----:R-:W-:Y:S01]  /*2f20*/  FMUL.FTZ R20, R125, R20 ;  /* 0x000000147d147220 */ /* 0x002fe20000410000 */
[----:B------:R-:W-:Y:S01]  /*2f30*/  IMAD.U32 R123, RZ, RZ, UR4 ;  /* 0x00000004ff7b7e24 */ /* 0x000fe2000f8e00ff */
[----:B------:R-:W-:Y:S01]  /*2f40*/  F2FP.F16.F32.PACK_AB R148, R121, R148 ;  /* 0x000000947994723e */ /* 0x000fe200000000ff */
[----:B------:R-:W-:Y:S01]  /*2f50*/  FMUL.FTZ R121, R19, R142 ;  /* 0x0000008e13797220 */ /* 0x000fe20000410000 */
[----:B------:R-:W-:Y:S01]  /*2f60*/  FADD.FTZ R133, R138, -R166 ;  /* 0x800000a68a857221 */ /* 0x000fe20000010000 */
[----:B------:R-:W-:Y:S01]  /*2f70*/  FADD.FTZ R136, R139, -R167 ;  /* 0x800000a78b887221 */ /* 0x000fe20000010000 */
        /* <DEDUP_REMOVED lines=38> */
[----:B------:R-:W-:Y:S02]  /*31e0*/  F2FP.F16.F32.PACK_AB R149, R136, R133 ;  /* 0x000000858895723e */ /* 0x000fe400000000ff */
[----:B------:R-:W-:Y:S01]  /*31f0*/  F2FP.F16.F32.PACK_AB R150, R141, R140 ;  /* 0x0000008c8d96723e */ /* 0x000fe200000000ff */
[----:B------:R-:W-:Y:S01]  /*3200*/  STSM.16.MT88.4 [R126+0x1f000], R152 ;  /* 0x01f000987e007844 */ /* 0x000fe20000004200 */
[----:B------:R-:W-:-:S02]  /*3210*/  F2FP.F16.F32.PACK_AB R145, R138, R21 ;  /* 0x000000158a91723e */ /* 0x000fc400000000ff */
[----:B------:R-:W-:Y:S01]  /*3220*/  F2FP.F16.F32.PACK_AB R146, R146, R137 ;  /* 0x000000899292723e */ /* 0x000fe200000000ff */
[----:B------:R-:W-:Y:S01]  /*3230*/  STSM.16.MT88.4 [R126+0x1f800], R148 ;  /* 0x01f800947e007844 */ /* 0x000fe20000004200 */
[----:B------:R-:W-:Y:S02]  /*3240*/  F2FP.F16.F32.PACK_AB R147, R20, R147 ;  /* 0x000000931493723e */ /* 0x000fe400000000ff */
[----:B------:R-:W-:Y:S01]  /*3250*/  F2FP.F16.F32.PACK_AB R122, R6, R5 ;  /* 0x00000005067a723e */ /* 0x000fe200000000ff */
[----:B------:R-:W-:Y:S01]  /*3260*/  IMAD R5, R17, 0x1000, R2 ;  /* 0x0000100011057824 */ /* 0x000fe200078e0202 */
[----:B------:R-:W-:Y:S01]  /*3270*/  F2FP.F16.F32.PACK_AB R121, R165, R164 ;  /* 0x000000a4a579723e */ /* 0x000fe200000000ff */
[----:B------:R1:W-:Y:S01]  /*3280*/  STSM.16.MT88.4 [R126+0x20000], R144 ;  /* 0x020000907e007844 */ /* 0x0003e20000004200 */
[----:B------:R-:W-:Y:S02]  /*3290*/  F2FP.F16.F32.PACK_AB R123, R162, R168 ;  /* 0x000000a8a27b723e */ /* 0x000fe400000000ff */
[----:B------:R-:W-:-:S02]  /*32a0*/  R2UR UR13, R5 ;  /* 0x00000000050d72ca */ /* 0x000fc400000e0000 */
        /* <DEDUP_REMOVED lines=194> */
.L_x_5692:
        /* <DEDUP_REMOVED lines=48> */
.L_x_5693:
        /* <DEDUP_REMOVED lines=62> */
.L_x_5675:
        /* <DEDUP_REMOVED lines=78> */
.L_x_5697:
[----:B------:R-:W-:Y:S01]  /*4a90*/  @P0 ELECT P1, URZ, PT ;  /* 0x00000000003f082f */ /* 0x000fe20003820000 */
[----:B------:R2:W-:-:S12]  /*4aa0*/  UBLKRED.G.S.ADD.F32.RN [UR6], [UR4], UR5, desc[UR8] ;  /* 0x00000806040073bb */ /* 0x0005d800080a1405 */
[----:B------:R-:W-:Y:S02]  /*4ab0*/  @P1 PLOP3.LUT P0, PT, P1, PT, PT, 0x8, 0x0 ;  /* 0x000000000000181c */ /* 0x000fe40000f0e170 */
[----:B------:R-:W-:-:S11]  /*4ac0*/  PLOP3.LUT P1, PT, PT, PT, PT, 0x8, 0x0 ;  /* 0x000000000000781c */ /* 0x000fd60003f2e170 */
[----:B--2---:R-:W-:Y:S05]  /*4ad0*/  @P0 BRA.U.ANY `(.L_x_5697) ;  /* 0xfffffffd00ec0947 */ /* 0x004fea000393ffff */
[----:B------:R0:W-:Y:S01]  /*4ae0*/  UTMACMDFLUSH ;  /* 0x00000000000079b7 */ /* 0x0001e20000000000 */
[----:B------:R-:W-:-:S04]  /*4af0*/  DEPBAR.LE SB0, 0x0 ;  /* 0x000080000000791a */ /* 0x000fc80000000000 */
.L_x_5696:
[----:B------:R-:W-:Y:S05]  /*4b00*/  BSYNC B0 ;  /* 0x0000000000007941 */ /* 0x000fea0003800000 */
.L_x_5695:
        /* <DEDUP_REMOVED lines=28> */
.L_x_5698:
        /* <DEDUP_REMOVED lines=8> */
.L_x_5670:
        /* <DEDUP_REMOVED lines=29> */
.L_x_5700:
[----:B------:R-:W-:Y:S01]  /*4f20*/  ULDC UR9, c[0x0][0x8cc] ;  /* 0x0002330000097ab9 */ /* 0x000fe20000000800 */
[----:B------:R-:W-:Y:S01]  /*4f30*/  UMOV UR7, UR8 ;  /* 0x0000000800077c82 */ /* 0x000fe20008000000 */
[----:B------:R-:W-:-:S11]  /*4f40*/  UISETP.NE.AND UP0, UPT, UR9, 0x1, UPT ;  /* 0x000000010900788c */ /* 0x000fd6000bf05270 */
[----:B------:R-:W-:Y:S02]  /*4f50*/  @UP0 ULDC.64 UR10, c[0x0][0x8d0] ;  /* 0x00023400000a0ab9 */ /* 0x000fe40000000a00 */
[----:B------:R-:W-:-:S04]  /*4f60*/  UIMAD.WIDE.U32 UR4, UR8, UR10, URZ ;  /* 0x0000000a080472a5 */ /* 0x000fc8000f8e003f */
[----:B------:R-:W-:-:S04]  /*4f70*/  @UP0 USHF.R.U32.HI UR7, URZ, UR11, UR5 ;  /* 0x0000000b3f070299 */ /* 0x000fc80008011605 */
[----:B------:R-:W-:-:S12]  /*4f80*/  UIMAD UR4, UR7, UR9, URZ ;  /* 0x00000009070472a4 */ /* 0x000fd8000f8e023f */
.L_x_5701:
        /* <DEDUP_REMOVED lines=67> */
.L_x_5704:
[----:B------:R-:W-:Y:S05]  /*53c0*/  BSYNC B0 ;  /* 0x0000000000007941 */ /* 0x000fea0003800000 */
.L_x_5703:
        /* <DEDUP_REMOVED lines=19> */
.L_x_5706:
[----:B------:R-:W-:Y:S05]  /*5500*/  BSYNC B0 ;  /* 0x0000000000007941 */ /* 0x000fea0003800000 */
.L_x_5705:
[----:B------:R-:W-:Y:S06]  /*5510*/  BAR.ARV 0xa, 0xa0 ;  /* 0x0282800000007b1d */ /* 0x000fec0000002000 */
[----:B------:R-:W-:Y:S04]  /*5520*/  BSSY B0, `(.L_x_5707) ;  /* 0x0000003000007945 */ /* 0x000fe80003800000 */
[----:B------:R-:W-:Y:S05]  /*5530*/  @!P0 BRA `(.L_x_5708) ;  /* 0x0000000000048947 */ /* 0x000fea0003800000 */
[----:B------:R-:W-:-:S04]  /*5540*/  DEPBAR.LE SB0, 0x0 ;  /* 0x000080000000791a */ /* 0x000fc80000000000 */
.L_x_5708:
[----:B------:R-:W-:Y:S05]  /*5550*/  BSYNC B0 ;  /* 0x0000000000007941 */ /* 0x000fea0003800000 */
.L_x_5707:
[----:B------:R-:W-:Y:S06]  /*5560*/  BAR.ARV 0xb, 0xa0 ;  /* 0x02c2800000007b1d */ /* 0x000fec0000002000 */
[----:B------:R-:W-:Y:S01]  /*5570*/  UIADD3 UR12, UR8, 0x1, URZ ;  /* 0x00000001080c7890 */ /* 0x000fe2000fffe03f */
[----:B------:R-:W-:Y:S11]  /*5580*/  BRA `(.L_x_5709) ;  /* 0x0000000000047947 */ /* 0x000ff60003800000 */
.L_x_5702:
[----:B------:R-:W-:-:S05]  /*5590*/  UMOV UR12, UR8 ;  /* 0x00000008000c7c82 */ /* 0x000fca0008000000 */
.L_x_5709:
        /* <DEDUP_REMOVED lines=18> */
.L_x_5722:
        /* <DEDUP_REMOVED lines=20> */
.L_x_5711:
[----:B------:R-:W-:Y:S05]  /*5800*/  BSYNC B0 ;  /* 0x0000000000007941 */ /* 0x000fea0003800000 */
.L_x_5710:
        /* <DEDUP_REMOVED lines=13> */
.L_x_5713:
[----:B------:R-:W-:Y:S05]  /*58e0*/  BSYNC B0 ;  /* 0x0000000000007941 */ /* 0x000fea0003800000 */
.L_x_5712:
[----:B------:R-:W-:Y:S06]  /*58f0*/  BAR.ARV 0xa, 0xa0 ;  /* 0x0282800000007b1d */ /* 0x000fec0000002000 */
[----:B------:R-:W-:Y:S04]  /*5900*/  BSSY B0, `(.L_x_5714) ;  /* 0x0000003000007945 */ /* 0x000fe80003800000 */
[----:B------:R-:W-:Y:S05]  /*5910*/  @!P0 BRA `(.L_x_5715) ;  /* 0x0000000000048947 */ /* 0x000fea0003800000 */
[----:B------:R-:W-:-:S04]  /*5920*/  DEPBAR.LE SB0, 0x0 ;  /* 0x000080000000791a */ /* 0x000fc80000000000 */
.L_x_5715:
[----:B------:R-:W-:Y:S05]  /*5930*/  BSYNC B0 ;  /* 0x0000000000007941 */ /* 0x000fea0003800000 */
.L_x_5714:
        /* <DEDUP_REMOVED lines=13> */
.L_x_5717:
[----:B------:R-:W-:Y:S05]  /*5a10*/  BSYNC B0 ;  /* 0x0000000000007941 */ /* 0x000fea0003800000 */
.L_x_5716:
        /* <DEDUP_REMOVED lines=13> */
.L_x_5719:
[----:B------:R-:W-:Y:S05]  /*5af0*/  BSYNC B0 ;  /* 0x0000000000007941 */ /* 0x000fea0003800000 */
.L_x_5718:
[----:B------:R-:W-:Y:S01]  /*5b00*/  UIADD3 UR12, UR12, 0x2, URZ ;  /* 0x000000020c0c7890 */ /* 0x000fe2000fffe03f */
[----:B------:R-:W-:Y:S06]  /*5b10*/  BAR.ARV 0xa, 0xa0 ;  /* 0x0282800000007b1d */ /* 0x000fec0000002000 */
[----:B------:R-:W-:Y:S01]  /*5b20*/  UISETP.GE.AND UP0, UPT, UR12, UR5, UPT ;  /* 0x000000050c00728c */ /* 0x000fe2000bf06270 */
[----:B------:R-:W-:Y:S04]  /*5b30*/  BSSY B0, `(.L_x_5720) ;  /* 0x0000003000007945 */ /* 0x000fe80003800000 */
[----:B------:R-:W-:Y:S06]  /*5b40*/  @!P0 BRA `(.L_x_5721) ;  /* 0x0000000000048947 */ /* 0x000fec0003800000 */
[----:B------:R-:W-:-:S04]  /*5b50*/  DEPBAR.LE SB0, 0x0 ;  /* 0x000080000000791a */ /* 0x000fc80000000000 */
.L_x_5721:
[----:B------:R-:W-:Y:S05]  /*5b60*/  BSYNC B0 ;  /* 0x0000000000007941 */ /* 0x000fea0003800000 */
.L_x_5720:
[----:B------:R-:W-:Y:S06]  /*5b70*/  BAR.ARV 0xb, 0xa0 ;  /* 0x02c2800000007b1d */ /* 0x000fec0000002000 */
[----:B------:R-:W-:Y:S01]  /*5b80*/  PLOP3.LUT P1, PT, PT, PT, UP0, 0x80, 0x0 ;  /* 0x000000000000781c */ /* 0x000fe20003f2f008 */
[----:B------:R-:W-:Y:S02]  /*5b90*/  UIADD3 UR20, UR20, 0x3000, URZ ;  /* 0x0000300014147890 */ /* 0x000fe4000fffe03f */
[----:B------:R-:W-:-:S10]  /*5ba0*/  UIADD3 UR4, UR4, 0x3000, URZ ;  /* 0x0000300004047890 */ /* 0x000fd4000fffe03f */
[----:B------:R-:W-:Y:S05]  /*5bb0*/  @!P1 BRA `(.L_x_5722) ;  /* 0xfffffff800c09947 */ /* 0x000fea000383ffff */
[----:B------:R-:W-:Y:S05]  /*5bc0*/  BRA `(.L_x_5674) ;  /* 0x0000002400f47947 */ /* 0x000fea0003800000 */
.L_x_5699:
        /* <DEDUP_REMOVED lines=21> */
.L_x_5723:
[----:B------:R-:W-:Y:S01]  /*5d20*/  ULDC UR8, c[0x0][0x8cc] ;  /* 0x0002330000087ab9 */ /* 0x000fe20000000800 */
[----:B------:R-:W-:Y:S01]  /*5d30*/  UMOV UR11, UR7 ;  /* 0x00000007000b7c82 */ /* 0x000fe20008000000 */
[----:B------:R-:W-:-:S11]  /*5d40*/  UISETP.NE.AND UP0, UPT, UR8, 0x1, UPT ;  /* 0x000000010800788c */ /* 0x000fd6000bf05270 */
[----:B------:R-:W-:Y:S02]  /*5d50*/  @UP0 ULDC.64 UR12, c[0x0][0x8d0] ;  /* 0x00023400000c0ab9 */ /* 0x000fe40000000a00 */
[----:B------:R-:W-:-:S04]  /*5d60*/  UIMAD.WIDE.U32 UR4, UR7, UR12, URZ ;  /* 0x0000000c070472a5 */ /* 0x000fc8000f8e003f */
[----:B------:R-:W-:-:S04]  /*5d70*/  @UP0 USHF.R.U32.HI UR11, URZ, UR13, UR5 ;  /* 0x0000000d3f0b0299 */ /* 0x000fc80008011605 */
[----:B------:R-:W-:-:S12]  /*5d80*/  UIMAD UR4, UR11, UR8, URZ ;  /* 0x000000080b0472a4 */ /* 0x000fd8000f8e023f */
.L_x_5724:
        /* <DEDUP_REMOVED lines=70> */
.L_x_5755:
        /* <DEDUP_REMOVED lines=15> */
.L_x_5728:
        /* <DEDUP_REMOVED lines=126> */
.L_x_5739:
[----:B--234-:R-:W-:-:S04]  /*6ac0*/  SHF.L.U32 R21, R11, 0x1f, RZ ;  /* 0x0000001f0b157819 */ /* 0x01cfc800000006ff */
[----:B------:R-:W1:Y:S02]  /*6ad0*/  SYNCS.PHASECHK.TRANS64.TRYWAIT P1, [R16+URZ+0x26840], R21 ;  /* 0x02684015100075a7 */ /* 0x000e64000802017f */
[----:B-1----:R-:W-:Y:S05]  /*6ae0*/  @!P1 BRA `(.L_x_5731) ;  /* 0x0000001800ac9947 */ /* 0x002fea0003800000 */
.L_x_5756:
[----:B------:R-:W-:Y:S05]  /*6af0*/  @P0 BRA `(.L_x_5732) ;  /* 0x0000000000140947 */ /* 0x000fea0003800000 */
[----:B------:R-:W-:Y:S01]  /*6b00*/  ISETP.NE.AND P1, PT, R6, RZ, PT ;  /* 0x000000ff0600720c */ /* 0x000fe20003f25270 */
[----:B------:R-:W-:-:S04]  /*6b10*/  IMAD.MOV.U32 R3, RZ, RZ, 0x3100 ;  /* 0x00003100ff037424 */ /* 0x000fc800078e00ff */
[----:B------:R3:W-:Y:S08]  /*6b20*/  SYNCS.ARRIVE.TRANS64 RZ, [R16+URZ+0x26830], R3 ;  /* 0x0268300310ff79a7 */ /* 0x0007f0000800003f */
[----:B------:R-:W-:Y:S05]  /*6b30*/  @!P1 BRA `(.L_x_5732) ;  /* 0x0000000000049947 */ /* 0x000fea0003800000 */
[----:B------:R-:W-:Y:S01]  /*6b40*/  BPT.TRAP 0x1 ;  /* 0x000000040000795c */ /* 0x000fe20000300000 */
.L_x_5732:
        /* <DEDUP_REMOVED lines=43> */
.L_x_5757:
[----:B------:R-:W-:Y:S05]  /*6e00*/  @P0 BRA `(.L_x_5734) ;  /* 0x0000000000140947 */ /* 0x000fea0003800000 */
[----:B------:R-:W-:Y:S01]  /*6e10*/  ISETP.NE.AND P1, PT, R6, RZ, PT ;  /* 0x000000ff0600720c */ /* 0x000fe20003f25270 */
[----:B------:R-:W-:-:S04]  /*6e20*/  IMAD.MOV.U32 R2, RZ, RZ, 0x3100 ;  /* 0x00003100ff027424 */ /* 0x000fc800078e00ff */
[----:B------:R3:W-:Y:S08]  /*6e30*/  SYNCS.ARRIVE.TRANS64 RZ, [R16+URZ+0x26818], R2 ;  /* 0x0268180210ff79a7 */ /* 0x0007f0000800003f */
[----:B------:R-:W-:Y:S05]  /*6e40*/  @!P1 BRA `(.L_x_5734) ;  /* 0x0000000000049947 */ /* 0x000fea0003800000 */
[----:B------:R-:W-:Y:S01]  /*6e50*/  BPT.TRAP 0x1 ;  /* 0x000000040000795c */ /* 0x000fe20000300000 */
.L_x_5734:
        /* <DEDUP_REMOVED lines=43> */
.L_x_5758:
[----:B------:R-:W-:Y:S05]  /*7110*/  @P0 BRA `(.L_x_5736) ;  /* 0x0000000000140947 */ /* 0x000fea0003800000 */
[----:B------:R-:W-:Y:S01]  /*7120*/  ISETP.NE.AND P1, PT, R6, RZ, PT ;  /* 0x000000ff0600720c */ /* 0x000fe20003f25270 */
[----:B-123--:R-:W-:-:S04]  /*7130*/  IMAD.MOV.U32 R21, RZ, RZ, 0x3100 ;  /* 0x00003100ff157424 */ /* 0x00efc800078e00ff */
[----:B------:R4:W-:Y:S08]  /*7140*/  SYNCS.ARRIVE.TRANS64 RZ, [R16+URZ+0x26838], R21 ;  /* 0x0268381510ff79a7 */ /* 0x0009f0000800003f */
[----:B------:R-:W-:Y:S05]  /*7150*/  @!P1 BRA `(.L_x_5736) ;  /* 0x0000000000049947 */ /* 0x000fea0003800000 */
[----:B------:R-:W-:Y:S01]  /*7160*/  BPT.TRAP 0x1 ;  /* 0x000000040000795c */ /* 0x000fe20000300000 */
.L_x_5736:
        /* <DEDUP_REMOVED lines=38> */
.L_x_5760:
[----:B------:R-:W-:Y:S05]  /*73d0*/  @P0 BRA `(.L_x_5738) ;  /* 0x0000000000140947 */ /* 0x000fea0003800000 */
[----:B------:R-:W-:Y:S01]  /*73e0*/  ISETP.NE.AND P1, PT, R6, RZ, PT ;  /* 0x000000ff0600720c */ /* 0x000fe20003f25270 */
[----:B------:R-:W-:-:S04]  /*73f0*/  IMAD.MOV.U32 R5, RZ, RZ, 0x3100 ;  /* 0x00003100ff057424 */ /* 0x000fc800078e00ff */
[----:B------:R1:W-:Y:S08]  /*7400*/  SYNCS.ARRIVE.TRANS64 RZ, [R16+URZ+0x26810], R5 ;  /* 0x0268100510ff79a7 */ /* 0x0003f0000800003f */
[----:B------:R-:W-:Y:S05]  /*7410*/  @!P1 BRA `(.L_x_5738) ;  /* 0x0000000000049947 */ /* 0x000fea0003800000 */
[----:B------:R-:W-:Y:S01]  /*7420*/  BPT.TRAP 0x1 ;  /* 0x000000040000795c */ /* 0x000fe20000300000 */
.L_x_5738:
        /* <DEDUP_REMOVED lines=44> */
.L_x_5730:
        /* <DEDUP_REMOVED lines=8> */
.L_x_5761:
[----:B------:R-:W-:Y:S05]  /*7770*/  @P0 BRA `(.L_x_5741) ;  /* 0x0000000000140947 */ /* 0x000fea0003800000 */
[----:B------:R-:W-:Y:S01]  /*7780*/  ISETP.NE.AND P1, PT, R6, RZ, PT ;  /* 0x000000ff0600720c */ /* 0x000fe20003f25270 */
[----:B------:R-:W-:-:S04]  /*7790*/  IMAD.MOV.U32 R5, RZ, RZ, 0x3100 ;  /* 0x00003100ff057424 */ /* 0x000fc800078e00ff */
[----:B------:R2:W-:Y:S08]  /*77a0*/  SYNCS.ARRIVE.TRANS64 RZ, [R16+URZ+0x26830], R5 ;  /* 0x0268300510ff79a7 */ /* 0x0005f0000800003f */
[----:B------:R-:W-:Y:S05]  /*77b0*/  @!P1 BRA `(.L_x_5741) ;  /* 0x0000000000049947 */ /* 0x000fea0003800000 */
[----:B------:R-:W-:Y:S01]  /*77c0*/  BPT.TRAP 0x1 ;  /* 0x000000040000795c */ /* 0x000fe20000300000 */
.L_x_5741:
        /* <DEDUP_REMOVED lines=40> */
.L_x_5762:
[----:B------:R-:W-:Y:S05]  /*7a50*/  @P0 BRA `(.L_x_5743) ;  /* 0x0000000000140947 */ /* 0x000fea0003800000 */
[----:B------:R-:W-:Y:S01]  /*7a60*/  ISETP.NE.AND P0, PT, R6, RZ, PT ;  /* 0x000000ff0600720c */ /* 0x000fe20003f05270 */
[----:B------:R-:W-:-:S04]  /*7a70*/  IMAD.MOV.U32 R5, RZ, RZ, 0x3100 ;  /* 0x00003100ff057424 */ /* 0x000fc800078e00ff */
[----:B------:R1:W-:Y:S08]  /*7a80*/  SYNCS.ARRIVE.TRANS64 RZ, [R16+URZ+0x26818], R5 ;  /* 0x0268180510ff79a7 */ /* 0x0003f0000800003f */
[----:B------:R-:W-:Y:S05]  /*7a90*/  @!P0 BRA `(.L_x_5743) ;  /* 0x0000000000048947 */ /* 0x000fea0003800000 */
[----:B------:R-:W-:Y:S01]  /*7aa0*/  BPT.TRAP 0x1 ;  /* 0x000000040000795c */ /* 0x000fe20000300000 */
.L_x_5743:
        /* <DEDUP_REMOVED lines=44> */
.L_x_5729:
[----:B------:R-:W1:Y:S01]  /*7d70*/  S2R R0, SR_TID.X ;  /* 0x0000000000007919 */ /* 0x000e620000002100 */
[----:B------:R-:W-:Y:S01]  /*7d80*/  IMAD R3, R19, 0x8, R16 ;  /* 0x0000000813037824 */ /* 0x000fe200078e0210 */
[----:B-1----:R-:W-:Y:S02]  /*7d90*/  LOP3.LUT R2, R0, 0x7f, RZ, 0xc0, !PT ;  /* 0x0000007f00027812 */ /* 0x002fe400078ec0ff */
[----:B------:R-:W-:Y:S02]  /*7da0*/  SHF.L.U32 R0, R11, 0x1f, RZ ;  /* 0x0000001f0b007819 */ /* 0x000fe400000006ff */
[----:B------:R-:W-:Y:S02]  /*7db0*/  ISETP.NE.AND P1, PT, R2, RZ, PT ;  /* 0x000000ff0200720c */ /* 0x000fe40003f25270 */
[----:B------:R-:W1:Y:S02]  /*7dc0*/  SYNCS.PHASECHK.TRANS64.TRYWAIT P0, [R3+URZ+0x26840], R0 ;  /* 0x02684000030075a7 */ /* 0x000e64000800017f */
[----:B-1----:R-:W-:Y:S09]  /*7dd0*/  @!P0 BRA `(.L_x_5744) ;  /* 0x00000008006c8947 */ /* 0x002ff20003800000 */
.L_x_5763:
[----:B------:R-:W-:Y:S05]  /*7de0*/  @P1 BRA `(.L_x_5745) ;  /* 0x0000000000181947 */ /* 0x000fea0003800000 */
[----:B------:R-:W1:Y:S01]  /*7df0*/  S2R R2, SR_TID.X ;  /* 0x0000000000027919 */ /* 0x000e620000002100 */
[----:B------:R-:W-:-:S04]  /*7e00*/  IMAD.MOV.U32 R0, RZ, RZ, 0x3100 ;  /* 0x00003100ff007424 */ /* 0x000fc800078e00ff */
[----:B------:R1:W-:Y:S02]  /*7e10*/  SYNCS.ARRIVE.TRANS64 RZ, [R3+URZ+0x26830], R0 ;  /* 0x0268300003ff79a7 */ /* 0x0003e4000800003f */
[----:B-1----:R-:W-:-:S13]  /*7e20*/  LOP3.LUT P0, RZ, R2, 0x1f, RZ, 0xc0, !PT ;  /* 0x0000001f02ff7812 */ /* 0x002fda000780c0ff */
[----:B------:R-:W-:Y:S05]  /*7e30*/  @!P0 BRA `(.L_x_5745) ;  /* 0x0000000000048947 */ /* 0x000fea0003800000 */
[----:B------:R-:W-:Y:S01]  /*7e40*/  BPT.TRAP 0x1 ;  /* 0x000000040000795c */ /* 0x000fe20000300000 */
.L_x_5745:
        /* <DEDUP_REMOVED lines=47> */
.L_x_5726:
[----:B------:R-:W-:Y:S05]  /*8140*/  BSYNC B0 ;  /* 0x0000000000007941 */ /* 0x000fea0003800000 */
.L_x_5725:
[----:B------:R-:W-:-:S03]  /*8150*/  UMOV UR7, 0xffffffff ;  /* 0xffffffff00077882 */ /* 0x000fc60000000000 */
[----:B------:R-:W-:Y:S05]  /*8160*/  BRA.DIV UR7, `(.L_x_5746) ;  /* 0x00000006079c7947 */ /* 0x000fea000b800000 */
[----:B------:R-:W-:-:S13]  /*8170*/  ELECT P6, URZ, PT ;  /* 0x00000000003f782f */ /* 0x000fda00038c0000 */
.L_x_5766:
[----:B------:R-:W-:Y:S05]  /*8180*/  @!P6 BRA `(.L_x_5674) ;  /* 0x000000000084e947 */ /* 0x000fea0003800000 */
[----:B------:R-:W-:-:S06]  /*8190*/  ULOP3.LUT UR7, UR38, 0x2, URZ, 0xfc, !UPT ;  /* 0x0000000226077892 */ /* 0x000fcc000f8efc3f */
[----:B------:R-:W-:-:S05]  /*81a0*/  IMAD.U32 R2, RZ, RZ, UR7 ;  /* 0x00000007ff027e24 */ /* 0x000fca000f8e00ff */
[----:B------:R-:W-:-:S13]  /*81b0*/  ISETP.NE.AND P2, PT, R2, 0x3, PT ;  /* 0x000000030200780c */ /* 0x000fda0003f45270 */
[----:B------:R-:W-:Y:S05]  /*81c0*/  @!P2 BRA `(.L_x_5747) ;  /* 0x000000000004a947 */ /* 0x000fea0003800000 */
[----:B------:R-:W-:Y:S01]  /*81d0*/  BPT.TRAP 0x1 ;  /* 0x000000040000795c */ /* 0x000fe20000300000 */
.L_x_5747:
        /* <DEDUP_REMOVED lines=15> */
.L_x_5767:
[----:B------:R-:W2:Y:S02]  /*82d0*/  SYNCS.PHASECHK.TRANS64.TRYWAIT P0, [R3+URZ], R2 ;  /* 0x00000002030075a7 */ /* 0x000ea4000800017f */
[----:B--2---:R-:W-:Y:S05]  /*82e0*/  @!P0 BRA `(.L_x_5749) ;  /* 0x0000000400708947 */ /* 0x004fea0003800000 */
.L_x_5768:
[----:B------:R-:W-:Y:S05]  /*82f0*/  @!P2 BRA `(.L_x_5750) ;  /* 0x000000000004a947 */ /* 0x000fea0003800000 */
[----:B------:R-:W-:Y:S01]  /*8300*/  BPT.TRAP 0x1 ;  /* 0x000000040000795c */ /* 0x000fe20000300000 */
.L_x_5750:
[----:B--2---:R-:W-:-:S04]  /*8310*/  VIADD R3, R7, 0x26840 ;  /* 0x0002684007037836 */ /* 0x004fc80000000000 */
[----:B------:R-:W-:-:S04]  /*8320*/  IMAD R0, R0, 0x8, R3 ;  /* 0x0000000800007824 */ /* 0x000fc800078e0203 */
[----:B------:R-:W2:Y:S02]  /*8330*/  SYNCS.PHASECHK.TRANS64.TRYWAIT P0, [R0+URZ], R5 ;  /* 0x00000005000075a7 */ /* 0x000ea4000800017f */
[----:B--2---:R-:W-:Y:S05]  /*8340*/  @!P0 BRA `(.L_x_5751) ;  /* 0x00000004006c8947 */ /* 0x004fea0003800000 */
.L_x_5769:
[----:B------:R-:W-:-:S07]  /*8350*/  IMAD R3, R4, 0x8, R3 ;  /* 0x0000000804037824 */ /* 0x000fce00078e0203 */
.L_x_5752:
[----:B---3--:R3:W4:Y:S02]  /*8360*/  SYNCS.PHASECHK.TRANS64.TRYWAIT P0, [R3+URZ], R2 ;  /* 0x00000002030075a7 */ /* 0x008724000800017f */
[----:B----4-:R-:W-:Y:S05]  /*8370*/  @!P0 NANOSLEEP.SYNCS 0x989680 ;  /* 0x009896800000895d */ /* 0x010fea0003900000 */
[----:B------:R-:W4:Y:S02]  /*8380*/  @!P0 SYNCS.PHASECHK.TRANS64 P0, [R3+URZ], R2 ;  /* 0x00000002030085a7 */ /* 0x000f24000800007f */
[----:B----4-:R-:W-:Y:S05]  /*8390*/  @!P0 BRA `(.L_x_5752) ;  /* 0xfffffffc00f08947 */ /* 0x010fea000383ffff */
.L_x_5674:
[----:B------:R-:W-:Y:S05]  /*83a0*/  BSYNC B6 ;  /* 0x0000000000067941 */ /* 0x000fea0003800000 */
.L_x_5669:
[----:B------:R-:W-:Y:S05]  /*83b0*/  EXIT ;  /* 0x000000000000794d */ /* 0x000fea0003800000 */
.L_x_5680:
[----:B------:R-:W-:Y:S02]  /*83c0*/  IMAD.MOV.U32 R13, RZ, RZ, R19 ;  /* 0x000000ffff0d7224 */ /* 0x000fe400078e0013 */
[----:B------:R-:W-:Y:S02]  /*83d0*/  IMAD.MOV.U32 R12, RZ, RZ, RZ ;  /* 0x000000ffff0c7224 */ /* 0x000fe400078e00ff */
[----:B------:R-:W-:Y:S02]  /*83e0*/  IMAD.MOV.U32 R11, RZ, RZ, 0x1f ;  /* 0x0000001fff0b7424 */ /* 0x000fe400078e00ff */
[----:B------:R-:W-:-:S07]  /*83f0*/  IMAD.MOV.U32 R15, RZ, RZ, -0x1 ;  /* 0xffffffffff0f7424 */ /* 0x000fce00078e00ff */
[----:B------:R-:W-:Y:S05]  /*8400*/  WARPSYNC.COLLECTIVE R15, `(.L_x_5753) ;  /* 0x000000000f087348 */ /* 0x000fea0003c00000 */
[----:B------:R1:W2:Y:S02]  /*8410*/  SHFL.IDX P6, R14, R13, R12, R11 ;  /* 0x0000000c0d0e7389 */ /* 0x0002a400000c000b */
[----:B-12---:R-:W-:Y:S01]  /*8420*/  ENDCOLLECTIVE ;  /* 0x000000000000791b */ /* 0x006fe20003800000 */
.L_x_5753:
[----:B------:R-:W-:Y:S05]  /*8430*/  BRA `(.L_x_5754) ;  /* 0xffffff8c006c7947 */ /* 0x000fea000383ffff */
.L_x_5682:
[----:B--2---:R2:W3:Y:S02]  /*8440*/  SYNCS.PHASECHK.TRANS64.TRYWAIT P0, [R2+URZ+0x26800], R5 ;  /* 0x02680005020075a7 */ /* 0x0044e4000800017f */
[----:B---3--:R-:W-:Y:S05]  /*8450*/  @!P0 NANOSLEEP.SYNCS 0x989680 ;  /* 0x009896800000895d */ /* 0x008fea0003900000 */
[----:B------:R-:W3:Y:S02]  /*8460*/  @!P0 SYNCS.PHASECHK.TRANS64 P0, [R2+URZ+0x26800], R5 ;  /* 0x02680005020085a7 */ /* 0x000ee4000800007f */
[----:B---3--:R-:W-:Y:S05]  /*8470*/  @!P0 BRA `(.L_x_5682) ;  /* 0xfffffffc00f08947 */ /* 0x008fea000383ffff */
[----:B------:R-:W-:Y:S05]  /*8480*/  BRA `(.L_x_5681) ;  /* 0xffffff8c00947947 */ /* 0x000fea000383ffff */
.L_x_5687:
[----:B--2---:R-:W-:-:S04]  /*8490*/  IMAD.U32 R5, RZ, RZ, UR7 ;  /* 0x00000007ff057e24 */ /* 0x004fc8000f8e00ff */
[----:B------:R2:W3:Y:S03]  /*84a0*/  SYNCS.PHASECHK.TRANS64.TRYWAIT P1, [R5+URZ+0x26810], R6 ;  /* 0x02681006050075a7 */ /* 0x0004e6000802017f */
[----:B---3--:R-:W-:Y:S05]  /*84b0*/  @!P1 NANOSLEEP.SYNCS 0x989680 ;  /* 0x009896800000995d */ /* 0x008fea0003900000 */
[----:B------:R-:W3:Y:S02]  /*84c0*/  @!P1 SYNCS.PHASECHK.TRANS64 P1, [R5+URZ+0x26810], R6 ;  /* 0x02681006050095a7 */ /* 0x000ee4000802007f */
[----:B---3--:R-:W-:Y:S05]  /*84d0*/  @!P1 BRA `(.L_x_5687) ;  /* 0xfffffffc00ec9947 */ /* 0x008fea000383ffff */
[----:B------:R-:W-:Y:S05]  /*84e0*/  BRA `(.L_x_5686) ;  /* 0xffffff9400ec7947 */ /* 0x000fea000383ffff */
.L_x_5691:
[----:B------:R-:W-:-:S04]  /*84f0*/  IMAD.U32 R5, RZ, RZ, UR7 ;  /* 0x00000007ff057e24 */ /* 0x000fc8000f8e00ff */
[----:B------:R1:W1:Y:S03]  /*8500*/  SYNCS.PHASECHK.TRANS64.TRYWAIT P1, [R5+URZ+0x26830], R6 ;  /* 0x02683006050075a7 */ /* 0x000266000802017f */
[----:B-1----:R-:W-:Y:S05]  /*8510*/  @!P1 NANOSLEEP.SYNCS 0x989680 ;  /* 0x009896800000995d */ /* 0x002fea0003900000 */
[----:B------:R-:W1:Y:S02]  /*8520*/  @!P1 SYNCS.PHASECHK.TRANS64 P1, [R5+URZ+0x26830], R6 ;  /* 0x02683006050095a7 */ /* 0x000e64000802007f */
[----:B-1----:R-:W-:Y:S05]  /*8530*/  @!P1 BRA `(.L_x_5691) ;  /* 0xfffffffc00ec9947 */ /* 0x002fea000383ffff */
[----:B------:R-:W-:Y:S05]  /*8540*/  BRA `(.L_x_5690) ;  /* 0xffffff9800f47947 */ /* 0x000fea000383ffff */
.L_x_5727:
[----:B-1----:R1:W2:Y:S02]  /*8550*/  SYNCS.PHASECHK.TRANS64.TRYWAIT P0, [R16+URZ+0x26820], R3 ;  /* 0x02682003100075a7 */ /* 0x0022a4000800017f */
[----:B--2---:R-:W-:Y:S05]  /*8560*/  @!P0 NANOSLEEP.SYNCS 0x989680 ;  /* 0x009896800000895d */ /* 0x004fea0003900000 */
[----:B------:R-:W2:Y:S02]  /*8570*/  @!P0 SYNCS.PHASECHK.TRANS64 P0, [R16+URZ+0x26820], R3 ;  /* 0x02682003100085a7 */ /* 0x000ea4000800007f */
[----:B--2---:R-:W-:Y:S05]  /*8580*/  @!P0 BRA `(.L_x_5727) ;  /* 0xfffffffc00f08947 */ /* 0x004fea000383ffff */
[----:B------:R-:W-:Y:S05]  /*8590*/  BRA `(.L_x_5755) ;  /* 0xffffffdc00147947 */ /* 0x000fea000383ffff */
.L_x_5731:
[----:B-1----:R1:W3:Y:S02]  /*85a0*/  SYNCS.PHASECHK.TRANS64.TRYWAIT P1, [R16+URZ+0x26840], R21 ;  /* 0x02684015100075a7 */ /* 0x0022e4000802017f */
[----:B---3--:R-:W-:Y:S05]  /*85b0*/  @!P1 NANOSLEEP.SYNCS 0x989680 ;  /* 0x009896800000995d */ /* 0x008fea0003900000 */
[----:B------:R-:W3:Y:S02]  /*85c0*/  @!P1 SYNCS.PHASECHK.TRANS64 P1, [R16+URZ+0x26840], R21 ;  /* 0x02684015100095a7 */ /* 0x000ee4000802007f */
[----:B---3--:R-:W-:Y:S05]  /*85d0*/  @!P1 BRA `(.L_x_5731) ;  /* 0xfffffffc00f09947 */ /* 0x008fea000383ffff */
[----:B------:R-:W-:Y:S05]  /*85e0*/  BRA `(.L_x_5756) ;  /* 0xffffffe400407947 */ /* 0x000fea000383ffff */
.L_x_5733:
[----:B--2---:R2:W3:Y:S02]  /*85f0*/  SYNCS.PHASECHK.TRANS64.TRYWAIT P1, [R16+URZ+0x26828], R21 ;  /* 0x02682815100075a7 */ /* 0x0044e4000802017f */
[----:B---3--:R-:W-:Y:S05]  /*8600*/  @!P1 NANOSLEEP.SYNCS 0x989680 ;  /* 0x009896800000995d */ /* 0x008fea0003900000 */
[----:B------:R-:W3:Y:S02]  /*8610*/  @!P1 SYNCS.PHASECHK.TRANS64 P1, [R16+URZ+0x26828], R21 ;  /* 0x02682815100095a7 */ /* 0x000ee4000802007f */
[----:B---3--:R-:W-:Y:S05]  /*8620*/  @!P1 BRA `(.L_x_5733) ;  /* 0xfffffffc00f09947 */ /* 0x008fea000383ffff */
[----:B------:R-:W-:Y:S05]  /*8630*/  BRA `(.L_x_5757) ;  /* 0xffffffe400f07947 */ /* 0x000fea000383ffff */
.L_x_5735:
[----:B---3--:R3:W4:Y:S02]  /*8640*/  SYNCS.PHASECHK.TRANS64.TRYWAIT P1, [R16+URZ+0x26848], R21 ;  /* 0x02684815100075a7 */ /* 0x008724000802017f */
[----:B----4-:R-:W-:Y:S05]  /*8650*/  @!P1 NANOSLEEP.SYNCS 0x989680 ;  /* 0x009896800000995d */ /* 0x010fea0003900000 */
[----:B------:R-:W4:Y:S02]  /*8660*/  @!P1 SYNCS.PHASECHK.TRANS64 P1, [R16+URZ+0x26848], R21 ;  /* 0x02684815100095a7 */ /* 0x000f24000802007f */
[----:B----4-:R-:W-:Y:S05]  /*8670*/  @!P1 BRA `(.L_x_5735) ;  /* 0xfffffffc00f09947 */ /* 0x010fea000383ffff */
[----:B------:R-:W-:Y:S05]  /*8680*/  BRA `(.L_x_5758) ;  /* 0xffffffe800a07947 */ /* 0x000fea000383ffff */
.L_x_5737:
[----:B------:R-:W-:-:S07]  /*8690*/  SHF.L.U32 R5, R11, 0x1f, RZ ;  /* 0x0000001f0b057819 */ /* 0x000fce00000006ff */
.L_x_5759:
[----:B------:R1:W1:Y:S02]  /*86a0*/  SYNCS.PHASECHK.TRANS64.TRYWAIT P1, [R16+URZ+0x26820], R5 ;  /* 0x02682005100075a7 */ /* 0x000264000802017f */
[----:B-1----:R-:W-:Y:S05]  /*86b0*/  @!P1 NANOSLEEP.SYNCS 0x989680 ;  /* 0x009896800000995d */ /* 0x002fea0003900000 */
[----:B------:R-:W1:Y:S02]  /*86c0*/  @!P1 SYNCS.PHASECHK.TRANS64 P1, [R16+URZ+0x26820], R5 ;  /* 0x02682005100095a7 */ /* 0x000e64000802007f */
[----:B-1----:R-:W-:Y:S05]  /*86d0*/  @!P1 BRA `(.L_x_5759) ;  /* 0xfffffffc00f09947 */ /* 0x002fea000383ffff */
[----:B------:R-:W-:Y:S05]  /*86e0*/  BRA `(.L_x_5760) ;  /* 0xffffffec00387947 */ /* 0x000fea000383ffff */
.L_x_5740:
[----:B-1----:R1:W2:Y:S02]  /*86f0*/  SYNCS.PHASECHK.TRANS64.TRYWAIT P1, [R16+URZ+0x26840], R13 ;  /* 0x0268400d100075a7 */ /* 0x0022a4000802017f */
[----:B--2---:R-:W-:Y:S05]  /*8700*/  @!P1 NANOSLEEP.SYNCS 0x989680 ;  /* 0x009896800000995d */ /* 0x004fea0003900000 */
[----:B------:R-:W2:Y:S02]  /*8710*/  @!P1 SYNCS.PHASECHK.TRANS64 P1, [R16+URZ+0x26840], R13 ;  /* 0x0268400d100095a7 */ /* 0x000ea4000802007f */
[----:B--2---:R-:W-:Y:S05]  /*8720*/  @!P1 BRA `(.L_x_5740) ;  /* 0xfffffffc00f09947 */ /* 0x004fea000383ffff */
[----:B------:R-:W-:Y:S05]  /*8730*/  BRA `(.L_x_5761) ;  /* 0xfffffff0000c7947 */ /* 0x000fea000383ffff */
.L_x_5742:
[----:B--2---:R2:W1:Y:S02]  /*8740*/  SYNCS.PHASECHK.TRANS64.TRYWAIT P1, [R16+URZ+0x26828], R13 ;  /* 0x0268280d100075a7 */ /* 0x004464000802017f */
[----:B-1----:R-:W-:Y:S05]  /*8750*/  @!P1 NANOSLEEP.SYNCS 0x989680 ;  /* 0x009896800000995d */ /* 0x002fea0003900000 */
[----:B------:R-:W1:Y:S02]  /*8760*/  @!P1 SYNCS.PHASECHK.TRANS64 P1, [R16+URZ+0x26828], R13 ;  /* 0x0268280d100095a7 */ /* 0x000e64000802007f */
[----:B-1----:R-:W-:Y:S05]  /*8770*/  @!P1 BRA `(.L_x_5742) ;  /* 0xfffffffc00f09947 */ /* 0x002fea000383ffff */
[----:B------:R-:W-:Y:S05]  /*8780*/  BRA `(.L_x_5762) ;  /* 0xfffffff000b07947 */ /* 0x000fea000383ffff */
.L_x_5744:
[----:B------:R1:W1:Y:S02]  /*8790*/  SYNCS.PHASECHK.TRANS64.TRYWAIT P0, [R3+URZ+0x26840], R0 ;  /* 0x02684000030075a7 */ /* 0x000264000800017f */
[----:B-1----:R-:W-:Y:S05]  /*87a0*/  @!P0 NANOSLEEP.SYNCS 0x989680 ;  /* 0x009896800000895d */ /* 0x002fea0003900000 */
[----:B------:R-:W1:Y:S02]  /*87b0*/  @!P0 SYNCS.PHASECHK.TRANS64 P0, [R3+URZ+0x26840], R0 ;  /* 0x02684000030085a7 */ /* 0x000e64000800007f */
[----:B-1----:R-:W-:Y:S05]  /*87c0*/  @!P0 BRA `(.L_x_5744) ;  /* 0xfffffffc00f08947 */ /* 0x002fea000383ffff */
[----:B------:R-:W-:Y:S05]  /*87d0*/  BRA `(.L_x_5763) ;  /* 0xfffffff400807947 */ /* 0x000fea000383ffff */
.L_x_5746:
[----:B------:R-:W-:Y:S01]  /*87e0*/  BSSY B0, `(.L_x_5764) ;  /* 0x0000006000007945 */ /* 0x000fe20003800000 */
[----:B------:R-:W-:-:S07]  /*87f0*/  IMAD.MOV.U32 R15, RZ, RZ, -0x1 ;  /* 0xffffffffff0f7424 */ /* 0x000fce00078e00ff */
[----:B------:R-:W-:Y:S05]  /*8800*/  WARPSYNC.COLLECTIVE R15, `(.L_x_5765) ;  /* 0x000000000f0c7348 */ /* 0x000fea0003c00000 */
[----:B------:R-:W-:Y:S02]  /*8810*/  ELECT P6, UR62, PT ;  /* 0x00000000003e782f */ /* 0x000fe400038c0000 */
[----:B------:R-:W-:Y:S01]  /*8820*/  MOV R14, UR62 ;  /* 0x0000003e000e7c02 */ /* 0x000fe20008000f00 */
[----:B------:R-:W-:Y:S10]  /*8830*/  ENDCOLLECTIVE ;  /* 0x000000000000791b */ /* 0x000ff40003800000 */
.L_x_5765:
[----:B------:R-:W-:Y:S05]  /*8840*/  BSYNC B0 ;  /* 0x0000000000007941 */ /* 0x000fea0003800000 */
.L_x_5764:
[----:B------:R-:W-:Y:S05]  /*8850*/  BRA `(.L_x_5766) ;  /* 0xfffffff800487947 */ /* 0x000fea000383ffff */
.L_x_5748:
[----:B-1----:R1:W2:Y:S02]  /*8860*/  SYNCS.PHASECHK.TRANS64.TRYWAIT P0, [R6+URZ], R5 ;  /* 0x00000005060075a7 */ /* 0x0022a4000800017f */
[----:B--2---:R-:W-:Y:S05]  /*8870*/  @!P0 NANOSLEEP.SYNCS 0x989680 ;  /* 0x009896800000895d */ /* 0x004fea0003900000 */
[----:B------:R-:W2:Y:S02]  /*8880*/  @!P0 SYNCS.PHASECHK.TRANS64 P0, [R6+URZ], R5 ;  /* 0x00000005060085a7 */ /* 0x000ea4000800007f */
[----:B--2---:R-:W-:Y:S05]  /*8890*/  @!P0 BRA `(.L_x_5748) ;  /* 0xfffffffc00f08947 */ /* 0x004fea000383ffff */
[----:B------:R-:W-:Y:S05]  /*88a0*/  BRA `(.L_x_5767) ;  /* 0xfffffff800887947 */ /* 0x000fea000383ffff */
.L_x_5749:
[----:B--2---:R2:W3:Y:S02]  /*88b0*/  SYNCS.PHASECHK.TRANS64.TRYWAIT P0, [R3+URZ], R2 ;  /* 0x00000002030075a7 */ /* 0x0044e4000800017f */
[----:B---3--:R-:W-:Y:S05]  /*88c0*/  @!P0 NANOSLEEP.SYNCS 0x989680 ;  /* 0x009896800000895d */ /* 0x008fea0003900000 */
[----:B------:R-:W3:Y:S02]  /*88d0*/  @!P0 SYNCS.PHASECHK.TRANS64 P0, [R3+URZ], R2 ;  /* 0x00000002030085a7 */ /* 0x000ee4000800007f */
[----:B---3--:R-:W-:Y:S05]  /*88e0*/  @!P0 BRA `(.L_x_5749) ;  /* 0xfffffffc00f08947 */ /* 0x008fea000383ffff */
[----:B------:R-:W-:Y:S05]  /*88f0*/  BRA `(.L_x_5768) ;  /* 0xfffffff8007c7947 */ /* 0x000fea000383ffff */
.L_x_5751:
[----:B--2---:R2:W3:Y:S02]  /*8900*/  SYNCS.PHASECHK.TRANS64.TRYWAIT P0, [R0+URZ], R5 ;  /* 0x00000005000075a7 */ /* 0x0044e4000800017f */
[----:B---3--:R-:W-:Y:S05]  /*8910*/  @!P0 NANOSLEEP.SYNCS 0x989680 ;  /* 0x009896800000895d */ /* 0x008fea0003900000 */
[----:B------:R-:W3:Y:S02]  /*8920*/  @!P0 SYNCS.PHASECHK.TRANS64 P0, [R0+URZ], R5 ;  /* 0x00000005000085a7 */ /* 0x000ee4000800007f */
[----:B---3--:R-:W-:Y:S05]  /*8930*/  @!P0 BRA `(.L_x_5751) ;  /* 0xfffffffc00f08947 */ /* 0x008fea000383ffff */
[----:B------:R-:W-:Y:S05]  /*8940*/  BRA `(.L_x_5769) ;  /* 0xfffffff800807947 */ /* 0x000fea000383ffff */
.L_x_5770:
        /* <DEDUP_REMOVED lines=11> */
.L_x_6595:


//--------------------- .text._ZN7cutlass13device_kernelIN5flash11enable_sm90INS1_16FlashAttnBwdSm90INS1_25CollectiveMainloopBwdSm90ILi2ELi2ELi2EN4cute5tupleIJNS5_1CILi1EEES8_S8_EEENS6_IJNS7_ILi64EEENS7_ILi128EEENS7_ILi96EEEEEENS_6half_tEfNS_4arch4Sm90ELb1ELb0ELb0ELb0ELb1ELb1ELb0ELb0ELi2ELi1ELi2ELi1ELb1EEENS1_24CollectiveEpilogueBwdGQAISD_fSG_Li256ELb0ELb1EEENS1_25SingleTileBwdLPTSchedulerILb0ELi128ELb1EEEEEEEEEvNT_6ParamsE --------------------------
	.section	.text._ZN7cutlass13device_kernelIN5flash11enable_sm90INS1_16FlashAttnBwdSm90INS1_25CollectiveMainloopBwdSm90ILi2ELi2ELi2EN4cute5tupleIJNS5_1CILi1EEES8_S8_EEENS6_IJNS7_ILi64EEENS7_ILi128EEENS7_ILi96EEEEEENS_6half_tEfNS_4arch4Sm90ELb1ELb0ELb0ELb0ELb1ELb1ELb0ELb0ELi2ELi1ELi2ELi1ELb1EEENS1_24CollectiveEpilogueBwdGQAISD_fSG_Li256ELb0ELb1EEENS1_25SingleTileBwdLPTSchedulerILb0ELi128ELb1EEEEEEEEEvNT_6ParamsE,"ax",@progbits
	.align	128
.text._ZN7cutlass13device_kernelIN5flash11enable_sm90INS1_16FlashAttnBwdSm90INS1_25CollectiveMainloopBwdSm90ILi2ELi2ELi2EN4cute5tupleIJNS5_1CILi1EEES8_S8_EEENS6_IJNS7_ILi64EEENS7_ILi128EEENS7_ILi96EEEEEENS_6half_tEfNS_4arch4Sm90ELb1ELb0ELb0ELb0ELb1ELb1ELb0ELb0ELi2ELi1ELi2ELi1ELb1EEENS1_24CollectiveEpilogueBwdGQAISD_fSG_Li256ELb0ELb1EEENS1_25SingleTileBwdLPTSchedulerILb0ELi128ELb1EEEEEEEEEvNT_6ParamsE:
        .type           _ZN7cutlass13device_kernelIN5flash11enable_sm90INS1_16FlashAttnBwdSm90INS1_25CollectiveMainloopBwdSm90ILi2ELi2ELi2EN4cute5tupleIJNS5_1CILi1EEES8_S8_EEENS6_IJNS7_ILi64EEENS7_ILi128EEENS7_ILi96EEEEEENS_6half_tEfNS_4arch4Sm90ELb1ELb0ELb0ELb0ELb1ELb1ELb0ELb0ELi2ELi1ELi2ELi1ELb1EEENS1_24CollectiveEpilogueBwdGQAISD_fSG_Li256ELb0ELb1EEENS1_25SingleTileBwdLPTSchedulerILb0ELi128ELb1EEEEEEEEEvNT_6ParamsE,@function
        .size           _ZN7cutlass13device_kernelIN5flash11enable_sm90INS1_16FlashAttnBwdSm90INS1_25CollectiveMainloopBwdSm90ILi2ELi2ELi2EN4cute5tupleIJNS5_1CILi1EEES8_S8_EEENS6_IJNS7_ILi64EEENS7_ILi128EEENS7_ILi96EEEEEENS_6half_tEfNS_4arch4Sm90ELb1ELb0ELb0ELb0ELb1ELb1ELb0ELb0ELi2ELi1ELi2ELi1ELb1EEENS1_24CollectiveEpilogueBwdGQAISD_fSG_Li256ELb0ELb1EEENS1_25SingleTileBwdLPTSchedulerILb0ELi128ELb1EEEEEEEEEvNT_6ParamsE,(.L_x_6596 - _ZN7cutlass13device_kernelIN5flash11enable_sm90INS1_16FlashAttnBwdSm90INS1_25CollectiveMainloopBwdSm90ILi2ELi2ELi2EN4cute5tupleIJNS5_1CILi1EEES8_S8_EEENS6_IJNS7_ILi64EEENS7_ILi128EEENS7_ILi96EEEEEENS_6half_tEfNS_4arch4Sm90ELb1ELb0ELb0ELb0ELb1ELb1ELb0ELb0ELi2ELi1ELi2ELi1ELb1EEENS1_24CollectiveEpilogueBwdGQAISD_fSG_Li256ELb0ELb1EEENS1_25SingleTileBwdLPTSchedulerILb0ELi128ELb1EEEEEEEEEvNT_6ParamsE)
        .other          _ZN7cutlass13device_kernelIN5flash11enable_sm90INS1_16FlashAttnBwdSm90INS1_25CollectiveMainloopBwdSm90ILi2ELi2ELi2EN4cute5tupleIJNS5_1CILi1EEES8_S8_EEENS6_IJNS7_ILi64EEENS7_ILi128EEENS7_ILi96EEEEEENS_6half_tEfNS_4arch4Sm90ELb1ELb0ELb0ELb0ELb1ELb1ELb0ELb0ELi2ELi1ELi2ELi1ELb1EEENS1_24CollectiveEpilogueBwdGQAISD_fSG_Li256ELb0ELb1EEENS1_25SingleTileBwdLPTSchedulerILb0ELi128ELb1EEEEEEEEEvNT_6ParamsE,@"STO_CUDA_ENTRY STV_DEFAULT"
_ZN7cutlass13device_kernelIN5flash11enable_sm90INS1_16FlashAttnBwdSm90INS1_25CollectiveMainloopBwdSm90ILi2ELi2ELi2EN4cute5tupleIJNS5_1CILi1EEES8_S8_EEENS6_IJNS7_ILi64EEENS7_ILi128EEENS7_ILi96EEEEEENS_6half_tEfNS_4arch4Sm90ELb1ELb0ELb0ELb0ELb1ELb1ELb0ELb0ELi2ELi1ELi2ELi1ELb1EEENS1_24CollectiveEpilogueBwdGQAISD_fSG_Li256ELb0ELb1EEENS1_25SingleTileBwdLPTSchedulerILb0ELi128ELb1EEEEEEEEEvNT_6ParamsE:
        /* <DEDUP_REMOVED lines=24> */
.L_x_5772:
[----:B------:R-:W-:Y:S05]  /*0180*/  BSYNC B0 ;  /* 0x0000000000007941 */ /* 0x000fea0003800000 */
.L_x_5771:
        /* <DEDUP_REMOVED lines=37> */
.L_x_5773:
        /* <DEDUP_REMOVED lines=22> */
.L_x_5774:
[----:B------:R-:W-:Y:S01]  /*0540*/  PLOP3.LUT P0, PT, PT, PT, UP0, 0x80, 0x0 ;  /* 0x000000000000781c */ /* 0x000fe20003f0f008 */
[----:B------:R-:W-:Y:S01]  /*0550*/  NOP ;  /* 0x0000000000007918 */ /* 0x000fe20000000000 */
[----:B------:R-:W-:Y:S01]  /*0560*/  ULDC.64 UR46, c[0x0][0x208] ;  /* 0x00008200002e7ab9 */ /* 0x000fe20000000a00 */
[----:B------:R-:W-:Y:S01]  /*0570*/  BSSY B6, `(.L_x_5775) ;  /* 0x00008d4000067945 */ /* 0x000fe20003800000 */
[----:B-12-4-:R-:W-:Y:S09]  /*0580*/  BAR.SYNC.DEFER_BLOCKING 0x0 ;  /* 0x0000000000007b1d */ /* 0x016ff20000010000 */
[----:B------:R-:W-:Y:S05]  /*0590*/  @!P0 BRA `(.L_x_5776) ;  /* 0x0000004c00308947 */ /* 0x000fea0003800000 */
.L_x_5777:
        /* <DEDUP_REMOVED lines=32> */
.L_x_5778:
[----:B------:R-:W-:Y:S01]  /*07a0*/  ULDC UR7, c[0x0][0x8cc] ;  /* 0x0002330000077ab9 */ /* 0x000fe20000000800 */
[----:B------:R-:W-:Y:S01]  /*07b0*/  UMOV UR36, UR10 ;  /* 0x0000000a00247c82 */ /* 0x000fe20008000000 */
[----:B------:R-:W-:-:S11]  /*07c0*/  UISETP.NE.AND UP0, UPT, UR7, 0x1, UPT ;  /* 0x000000010700788c */ /* 0x000fd6000bf05270 */
[----:B------:R-:W-:Y:S02]  /*07d0*/  @UP0 ULDC.64 UR8, c[0x0][0x8d0] ;  /* 0x0002340000080ab9 */ /* 0x000fe40000000a00 */
[----:B------:R-:W-:-:S04]  /*07e0*/  UIMAD.WIDE.U32 UR4, UR10, UR8, URZ ;  /* 0x000000080a0472a5 */ /* 0x000fc8000f8e003f */
[----:B------:R-:W-:-:S04]  /*07f0*/  @UP0 USHF.R.U32.HI UR36, URZ, UR9, UR5 ;  /* 0x000000093f240299 */ /* 0x000fc80008011605 */
[----:B------:R-:W-:-:S12]  /*0800*/  UIMAD UR4, UR36, UR7, URZ ;  /* 0x00000007240472a4 */ /* 0x000fd8000f8e023f */
.L_x_5779:
        /* <DEDUP_REMOVED lines=104> */
.L_x_5783:
        /* <DEDUP_REMOVED lines=15> */
.L_x_5782:
        /* <DEDUP_REMOVED lines=22> */
.L_x_5785:
        /* <DEDUP_REMOVED lines=15> */
.L_x_5784:
[----:B------:R-:W-:Y:S01]  /*11d0*/  SHF.R.S32.HI R23, RZ, 0x1f, R22 ;  /* 0x0000001fff177819 */ /* 0x000fe20000011416 */
[----:B------:R-:W-:-:S03]  /*11e0*/  UMOV UR4, 0xffffffff ;  /* 0xffffffff00047882 */ /* 0x000fc60000000000 */
[----:B------:R-:W-:-:S04]  /*11f0*/  LEA.HI R0, R23, R22, RZ, 0x7 ;  /* 0x0000001617007211 */ /* 0x000fc800078f38ff */
[----:B------:R-:W-:Y:S01]  /*1200*/  SHF.R.S32.HI R19, RZ, 0x7, R0 ;  /* 0x00000007ff137819 */ /* 0x000fe20000011400 */
[----:B------:R-:W-:Y:S06]  /*1210*/  BRA.DIV UR4, `(.L_x_5786) ;  /* 0x00000082042c7947 */ /* 0x000fec000b800000 */
[----:B------:R1:W2:Y:S02]  /*1220*/  SHFL.IDX PT, R14, R19, RZ, 0x1f ;  /* 0x00001fff130e7589 */ /* 0x0002a400000e0000 */
.L_x_5890:
        /* <DEDUP_REMOVED lines=15> */
.L_x_5787:
        /* <DEDUP_REMOVED lines=19> */
.L_x_5789:
        /* <DEDUP_REMOVED lines=123> */
.L_x_5800:
[----:B------:R-:W-:-:S06]  /*1c00*/  UISETP.NE.AND UP0, UPT, UR16, 0x3, UPT ;  /* 0x000000031000788c */ /* 0x000fcc000bf05270 */
[----:B------:R-:W-:-:S13]  /*1c10*/  PLOP3.LUT P0, PT, PT, PT, UP0, 0x80, 0x0 ;  /* 0x000000000000781c */ /* 0x000fda0003f0f008 */
[----:B-1----:R-:W-:Y:S05]  /*1c20*/  @!P0 BRA `(.L_x_5790) ;  /* 0x0000000000048947 */ /* 0x002fea0003800000 */
[----:B------:R-:W-:Y:S01]  /*1c30*/  BPT.TRAP 0x1 ;  /* 0x000000040000795c */ /* 0x000fe20000300000 */
.L_x_5790:
[----:B------:R-:W-:Y:S01]  /*1c40*/  R2UR UR8, R2 ;  /* 0x00000000020872ca */ /* 0x000fe200000e0000 */
[----:B------:R-:W-:-:S05]  /*1c50*/  IMAD.U32 R6, RZ, RZ, UR4 ;  /* 0x00000004ff067e24 */ /* 0x000fca000f8e00ff */
[----:B------:R-:W-:-:S07]  /*1c60*/  SHF.L.U32 R6, R6, 0x1f, RZ ;  /* 0x0000001f06067819 */ /* 0x000fce00000006ff */
[----:B------:R-:W-:-:S09]  /*1c70*/  ULEA UR8, UR5, UR8, 0x3 ;  /* 0x0000000805087291 */ /* 0x000fd2000f8e183f */
[----:B------:R1:W2:Y:S01]  /*1c80*/  SYNCS.PHASECHK.TRANS64.TRYWAIT P1, [UR8+0x26810], R6 ;  /* 0x02681006ff0075a7 */ /* 0x0002a20008020148 */
[----:B------:R-:W-:Y:S05]  /*1c90*/  @!P0 BRA `(.L_x_5791) ;  /* 0x0000000000048947 */ /* 0x000fea0003800000 */
[----:B------:R-:W-:Y:S01]  /*1ca0*/  BPT.TRAP 0x1 ;  /* 0x000000040000795c */ /* 0x000fe20000300000 */
.L_x_5791:
[----:B--2---:R-:W-:Y:S05]  /*1cb0*/  @P1 BRA `(.L_x_5792) ;  /* 0x0000000000081947 */ /* 0x004fea0003800000 */
[----:B------:R-:W2:Y:S02]  /*1cc0*/  SYNCS.PHASECHK.TRANS64.TRYWAIT P1, [UR8+0x26810], R6 ;  /* 0x02681006ff0075a7 */ /* 0x000ea40008020148 */
[----:B--2---:R-:W-:Y:S05]  /*1cd0*/  @!P1 BRA `(.L_x_5793) ;  /* 0x0000007400b09947 */ /* 0x004fea0003800000 */
.L_x_5792:
        /* <DEDUP_REMOVED lines=66> */
.L_x_5794:
[----:B------:R1:W1:Y:S01]  /*2100*/  SYNCS.PHASECHK.TRANS64.TRYWAIT P1, [UR8+0x26830], R6 ;  /* 0x02683006ff0075a7 */ /* 0x0002620008020148 */
[----:B------:R-:W-:Y:S05]  /*2110*/  @!P0 BRA `(.L_x_5795) ;  /* 0x0000000000048947 */ /* 0x000fea0003800000 */
[----:B------:R-:W-:Y:S01]  /*2120*/  BPT.TRAP 0x1 ;  /* 0x000000040000795c */ /* 0x000fe20000300000 */
.L_x_5795:
[----:B-1----:R-:W-:Y:S05]  /*2130*/  @P1 BRA `(.L_x_5796) ;  /* 0x0000000000081947 */ /* 0x002fea0003800000 */
[----:B------:R-:W1:Y:S02]  /*2140*/  SYNCS.PHASECHK.TRANS64.TRYWAIT P1, [UR8+0x26830], R6 ;  /* 0x02683006ff0075a7 */ /* 0x000e640008020148 */
[----:B-1----:R-:W-:Y:S05]  /*2150*/  @!P1 BRA `(.L_x_5797) ;  /* 0x0000007000a89947 */ /* 0x002fea0003800000 */
.L_x_5796:
[----:B------:R-:W-:Y:S01]  /*2160*/  R2UR UR10, R2 ;  /* 0x00000000020a72ca */ /* 0x000fe200000e0000 */
[----:B------:R-:W-:Y:S01]  /*2170*/  WARPGROUP.ARRIVE ;  /* 0x00000000000079c5 */ /* 0x000fe20000000000 */
[----:B------:R-:W-:Y:S01]  /*2180*/  UMOV UR11, 0x80000020 ;  /* 0x80000020000b7882 */ /* 0x000fe20000000000 */
[----:B------:R-:W-:Y:S01]  /*2190*/  ISETP.GT.AND P1, PT, R3, RZ, PT ;  /* 0x000000ff0300720c */ /* 0x000fe20003f24270 */
[----:B------:R-:W-:-:S09]  /*21a0*/  UMOV UR15, 0xc0000010 ;  /* 0xc0000010000f7882 */ /* 0x000fd20000000000 */
[----:B------:R-:W-:-:S04]  /*21b0*/  UIADD3 UR10, UR10, 0x18000, URZ ;  /* 0x000180000a0a7890 */ /* 0x000fc8000fffe03f */
[----:B------:R-:W-:-:S04]  /*21c0*/  USHF.R.U32.HI UR10, URZ, 0x4, UR10 ;  /* 0x000000043f0a7899 */ /* 0x000fc8000801160a */
[----:B------:R-:W-:-:S04]  /*21d0*/  ULOP3.LUT UR12, UR10, 0x3fff, URZ, 0xc0, !UPT ;  /* 0x00003fff0a0c7892 */ /* 0x000fc8000f8ec03f */
[----:B------:R-:W-:Y:S02]  /*21e0*/  ULOP3.LUT UR13, UR12, 0x10000, URZ, 0xfc, !UPT ;  /* 0x000100000c0d7892 */ /* 0x000fe4000f8efc3f */
[----:B------:R-:W-:Y:S02]  /*21f0*/  ULOP3.LUT UR12, UR12, 0x1000000, URZ, 0xfc, !UPT ;  /* 0x010000000c0c7892 */ /* 0x000fe4000f8efc3f */
[----:B------:R-:W-:Y:S02]  /*2200*/  UIMAD UR13, UR5, 0x300, UR13 ;  /* 0x00000300050d78a4 */ /* 0x000fe4000f8e020d */
[----:B------:R-:W-:-:S05]  /*2210*/  UIMAD UR12, UR5, 0x300, UR12 ;  /* 0x00000300050c78a4 */ /* 0x000fca000f8e020c */
[----:B------:R-:W-:Y:S02]  /*2220*/  UMOV UR10, UR13 ;  /* 0x0000000d000a7c82 */ /* 0x000fe40008000000 */
[----:B------:R-:W-:Y:S01]  /*2230*/  HGMMA.64x64x16.F32 R120, R184, gdesc[UR8], RZ, !UPT, gsb0 ;  /* 0x00e00008b8787df0 */ /* 0x000fe2000c0008ff */
        /* <DEDUP_REMOVED lines=10> */
[----:B------:R-:W-:Y:S02]  /*22e0*/  UIMAD UR11, UR41, -0x40, UR6 ;  /* 0xffffffc0290b78a4 */ /* 0x000fe4000f8e0206 */
[----:B------:R-:W-:-:S04]  /*22f0*/  UIADD3 UR10, UR13, 0x102, URZ ;  /* 0x000001020d0a7890 */ /* 0x000fc8000fffe03f */
[----:B------:R-:W-:Y:S01]  /*2300*/  IADD3 R19, -R3, UR11, -R18 ;  /* 0x0000000b03137c10 */ /* 0x000fe2000fffe912 */
[----:B------:R-:W-:-:S03]  /*2310*/  UMOV UR11, 0x80000020 ;  /* 0x80000020000b7882 */ /* 0x000fc60000000000 */
[----:B------:R-:W-:-:S04]  /*2320*/  SEL R221, R19, 0x40, P1 ;  /* 0x0000004013dd7807 */ /* 0x000fc80000800000 */
[C---:B------:R-:W-:Y:S02]  /*2330*/  ISETP.GT.AND P1, PT, R221.reuse, RZ, PT ;  /* 0x000000ffdd00720c */ /* 0x040fe40003f24270 */
[C---:B------:R-:W-:Y:S02]  /*2340*/  ISETP.GT.AND P2, PT, R221.reuse, 0x38, PT ;  /* 0x00000038dd00780c */ /* 0x040fe40003f44270 */
[----:B------:R-:W-:Y:S02]  /*2350*/  FSEL R5, R152, -INF , !P1 ;  /* 0xff80000098057808 */ /* 0x000fe40004800000 */
[C---:B------:R-:W-:Y:S02]  /*2360*/  ISETP.GT.AND P1, PT, R221.reuse, 0x1, PT ;  /* 0x00000001dd00780c */ /* 0x040fe40003f24270 */
[----:B------:R-:W-:Y:S01]  /*2370*/  ISETP.GT.AND P3, PT, R221, 0x39, PT ;  /* 0x00000039dd00780c */ /* 0x000fe20003f64270 */
[----:B---3--:R-:W-:Y:S01]  /*2380*/  FFMA.FTZ R152, R5, UR7, -R216 ;  /* 0x0000000705987c23 */ /* 0x008fe200080108d8 */
[----:B------:R-:W-:-:S02]  /*2390*/  FSEL R6, R153, -INF , !P1 ;  /* 0xff80000099067808 */ /* 0x000fc40004800000 */
[----:B------:R-:W-:-:S03]  /*23a0*/  ISETP.GT.AND P1, PT, R221, 0x8, PT ;  /* 0x00000008dd00780c */ /* 0x000fc60003f24270 */
[----:B------:R-:W-:Y:S01]  /*23b0*/  FFMA.FTZ R153, R6, UR7, -R217 ;  /* 0x0000000706997c23 */ /* 0x000fe200080108d9 */
[----:B------:R-:W-:Y:S01]  /*23c0*/  FSEL R5, R156, -INF , !P1 ;  /* 0xff8000009c057808 */ /* 0x000fe20004800000 */
[----:B------:R-:W-:Y:S01]  /*23d0*/  MUFU.EX2 R152, R152 ;  /* 0x0000009800987308 */ /* 0x000fe20000000800 */
[----:B------:R-:W-:-:S03]  /*23e0*/  ISETP.GT.AND P1, PT, R221, 0x9, PT ;  /* 0x00000009dd00780c */ /* 0x000fc60003f24270 */
[----:B----4-:R-:W-:Y:S01]  /*23f0*/  FFMA.FTZ R5, R5, UR7, -R214 ;  /* 0x0000000705057c23 */ /* 0x010fe200080108d6 */
[----:B------:R-:W-:Y:S02]  /*2400*/  FSEL R6, R157, -INF , !P1 ;  /* 0xff8000009d067808 */ /* 0x000fe40004800000 */
[C---:B------:R-:W-:Y:S01]  /*2410*/  ISETP.GT.AND P1, PT, R221.reuse, 0x10, PT ;  /* 0x00000010dd00780c */ /* 0x040fe20003f24270 */
[----:B------:R-:W-:Y:S01]  /*2420*/  MUFU.EX2 R153, R153 ;  /* 0x0000009900997308 */ /* 0x000fe20000000800 */
[----:B------:R-:W-:Y:S01]  /*2430*/  FSEL R157, R180, -INF , !P2 ;  /* 0xff800000b49d7808 */ /* 0x000fe20005000000 */
[----:B------:R-:W-:Y:S01]  /*2440*/  FFMA.FTZ R6, R6, UR7, -R215 ;  /* 0x0000000706067c23 */ /* 0x000fe200080108d7 */
[----:B------:R-:W-:Y:S02]  /*2450*/  FSEL R7, R160, -INF , !P1 ;  /* 0xff800000a0077808 */ /* 0x000fe40004800000 */
[----:B------:R-:W-:Y:S01]  /*2460*/  ISETP.GT.AND P1, PT, R221, 0x11, PT ;  /* 0x00000011dd00780c */ /* 0x000fe20003f24270 */
[----:B------:R-:W-:-:S02]  /*2470*/  FFMA.FTZ R160, R157, UR7, -R218 ;  /* 0x000000079da07c23 */ /* 0x000fc400080108da */
[----:B------:R-:W1:Y:S01]  /*2480*/  MUFU.EX2 R5, R5 ;  /* 0x0000000500057308 */ /* 0x000e620000000800 */
[----:B------:R-:W-:Y:S01]  /*2490*/  FSEL R8, R161, -INF , !P1 ;  /* 0xff800000a1087808 */ /* 0x000fe20004800000 */
[----:B------:R-:W-:Y:S01]  /*24a0*/  FFMA.FTZ R7, R7, UR7, -R208 ;  /* 0x0000000707077c23 */ /* 0x000fe200080108d0 */
        /* <DEDUP_REMOVED lines=15> */
[C---:B------:R-:W-:Y:S01]  /*25a0*/  ISETP.GT.AND P1, PT, R221.reuse, 0x28, PT ;  /* 0x00000028dd00780c */ /* 0x040fe20003f24270 */
[----:B------:R-:W-:Y:S02]  /*25b0*/  WARPGROUP.DEPBAR.LE gsb0, 0x0 ;  /* 0x00008000000079c5 */ /* 0x000fe40000010000 */
[----:B------:R-:W-:Y:S01]  /*25c0*/  WARPGROUP.ARRIVE ;  /* 0x00000000000079c5 */ /* 0x000fe20000000000 */
[----:B------:R-:W-:Y:S01]  /*25d0*/  FSEL R13, R172, -INF , !P1 ;  /* 0xff800000ac0d7808 */ /* 0x000fe20004800000 */
[----:B------:R-:W-:Y:S01]  /*25e0*/  FFMA.FTZ R12, R12, UR7, -R213 ;  /* 0x000000070c0c7c23 */ /* 0x000fe200080108d5 */
[----:B------:R-:W-:Y:S01]  /*25f0*/  ISETP.GT.AND P1, PT, R221, 0x29, PT ;  /* 0x00000029dd00780c */ /* 0x000fe20003f24270 */
[----:B------:R-:W-:Y:S02]  /*2600*/  MUFU.EX2 R11, R11 ;  /* 0x0000000b000b7308 */ /* 0x000fe40000000800 */
[----:B------:R-:W-:Y:S01]  /*2610*/  HGMMA.64x64x16.F32 R120, R200, gdesc[UR8], R120, gsb0 ;  /* 0x00e00008c8787df0 */ /* 0x000fe20008000878 */
[----:B------:R-:W-:Y:S01]  /*2620*/  UIADD3 UR10, UR13, 0x200, URZ ;  /* 0x000002000d0a7890 */ /* 0x000fe2000fffe03f */
[----:B------:R-:W-:Y:S01]  /*2630*/  FSEL R14, R173, -INF , !P1 ;  /* 0xff800000ad0e7808 */ /* 0x000fe20004800000 */
[----:B------:R-:W-:Y:S01]  /*2640*/  UMOV UR11, 0x80000020 ;  /* 0x80000020000b7882 */ /* 0x000fe20000000000 */
[----:B------:R-:W-:Y:S01]  /*2650*/  ISETP.GT.AND P1, PT, R221, 0x30, PT ;  /* 0x00000030dd00780c */ /* 0x000fe20003f24270 */
[----:B------:R-:W-:Y:S01]  /*2660*/  FFMA.FTZ R13, R13, UR7, -R22 ;  /* 0x000000070d0d7c23 */ /* 0x000fe20008010816 */
[----:B------:R-:W-:Y:S01]  /*2670*/  MUFU.EX2 R12, R12 ;  /* 0x0000000c000c7308 */ /* 0x000fe20000000800 */
[----:B------:R-:W-:Y:S01]  /*2680*/  FFMA.FTZ R14, R14, UR7, -R23 ;  /* 0x000000070e0e7c23 */ /* 0x000fe20008010817 */
[----:B------:R-:W-:-:S02]  /*2690*/  FSEL R15, R176, -INF , !P1 ;  /* 0xff800000b00f7808 */ /* 0x000fc40004800000 */
        /* <DEDUP_REMOVED lines=13> */
[----:B------:R-:W-:-:S02]  /*2770*/  FSEL R157, R154, -INF , !P1 ;  /* 0xff8000009a9d7808 */ /* 0x000fc40004800000 */
[C---:B------:R-:W-:Y:S02]  /*2780*/  ISETP.GT.AND P1, PT, R177.reuse, 0x1, PT ;  /* 0x00000001b100780c */ /* 0x040fe40003f24270 */
[----:B------:R-:W-:Y:S01]  /*2790*/  ISETP.GT.AND P2, PT, R177, 0x11, PT ;  /* 0x00000011b100780c */ /* 0x000fe20003f44270 */
[----:B------:R-:W-:Y:S01]  /*27a0*/  FFMA.FTZ R157, R157, UR7, -R216 ;  /* 0x000000079d9d7c23 */ /* 0x000fe200080108d8 */
[----:B------:R-:W-:Y:S01]  /*27b0*/  FSEL R154, R155, -INF , !P1 ;  /* 0xff8000009b9a7808 */ /* 0x000fe20004800000 */
[----:B------:R-:W-:Y:S01]  /*27c0*/  MUFU.EX2 R161, R156 ;  /* 0x0000009c00a17308 */ /* 0x000fe20000000800 */
[C---:B------:R-:W-:Y:S02]  /*27d0*/  ISETP.GT.AND P1, PT, R177.reuse, 0x8, PT ;  /* 0x00000008b100780c */ /* 0x040fe40003f24270 */
[----:B------:R-:W-:Y:S01]  /*27e0*/  ISETP.GT.AND P6, PT, R177, 0x20, PT ;  /* 0x00000020b100780c */ /* 0x000fe20003fc4270 */
[----:B------:R-:W-:Y:S01]  /*27f0*/  FFMA.FTZ R165, R154, UR7, -R217 ;  /* 0x000000079aa57c23 */ /* 0x000fe200080108d9 */
[----:B------:R-:W-:-:S02]  /*2800*/  FSEL R155, R158, -INF , !P1 ;  /* 0xff8000009e9b7808 */ /* 0x000fc40004800000 */
[C---:B------:R-:W-:Y:S01]  /*2810*/  ISETP.GT.AND P1, PT, R177.reuse, 0x9, PT ;  /* 0x00000009b100780c */ /* 0x040fe20003f24270 */
[----:B------:R4:W-:Y:S01]  /*2820*/  MUFU.EX2 R164, R157 ;  /* 0x0000009d00a47308 */ /* 0x0009e20000000800 */
[----:B------:R-:W-:Y:S01]  /*2830*/  ISETP.GT.AND P5, PT, R177, 0x21, PT ;  /* 0x00000021b100780c */ /* 0x000fe20003fa4270 */
[----:B------:R-:W-:Y:S01]  /*2840*/  FFMA.FTZ R168, R155, UR7, -R214 ;  /* 0x000000079ba87c23 */ /* 0x000fe200080108d6 */
[----:B------:R-:W-:Y:S02]  /*2850*/  FSEL R154, R159, -INF , !P1 ;  /* 0xff8000009f9a7808 */ /* 0x000fe40004800000 */
[----:B------:R-:W-:Y:S02]  /*2860*/  ISETP.GT.AND P1, PT, R177, 0x10, PT ;  /* 0x00000010b100780c */ /* 0x000fe40003f24270 */
[----:B------:R-:W-:Y:S01]  /*2870*/  FSEL R181, R170, -INF , !P6 ;  /* 0xff800000aab57808 */ /* 0x000fe20007000000 */
[----:B------:R-:W-:Y:S01]  /*2880*/  FFMA.FTZ R215, R154, UR7, -R215 ;  /* 0x000000079ad77c23 */ /* 0x000fe200080108d7 */
[----:B----4-:R-:W-:Y:S01]  /*2890*/  FSEL R157, R166, -INF , !P3 ;  /* 0xff800000a69d7808 */ /* 0x010fe20005800000 */
[----:B------:R-:W4:Y:S01]  /*28a0*/  MUFU.EX2 R168, R168 ;  /* 0x000000a800a87308 */ /* 0x000f220000000800 */
[----:B------:R-:W-:Y:S01]  /*28b0*/  FSEL R154, R163, -INF , !P2 ;  /* 0xff800000a39a7808 */ /* 0x000fe20005000000 */
[----:B------:R-:W-:Y:S01]  /*28c0*/  FFMA.FTZ R212, R181, UR7, -R212 ;  /* 0x00000007b5d47c23 */ /* 0x000fe200080108d4 */
[----:B------:R-:W-:Y:S01]  /*28d0*/  ISETP.GT.AND P2, PT, R177, 0x19, PT ;  /* 0x00000019b100780c */ /* 0x000fe20003f44270 */
[----:B------:R-:W-:Y:S01]  /*28e0*/  FFMA.FTZ R176, R157, UR7, -R20 ;  /* 0x000000079db07c23 */ /* 0x000fe20008010814 */
[----:B------:R-:W-:Y:S01]  /*28f0*/  FSEL R155, R162, -INF , !P1 ;  /* 0xff800000a29b7808 */ /* 0x000fe20004800000 */
[----:B------:R-:W-:Y:S01]  /*2900*/  FFMA.FTZ R163, R154, UR7, -R209 ;  /* 0x000000079aa37c23 */ /* 0x000fe200080108d1 */
[----:B------:R-:W-:Y:S01]  /*2910*/  FSEL R20, R167, -INF , !P2 ;  /* 0xff800000a7147808 */ /* 0x000fe20005000000 */
[----:B------:R-:W5:Y:S01]  /*2920*/  MUFU.EX2 R162, R215 ;  /* 0x000000d700a27308 */ /* 0x000f620000000800 */
[----:B------:R-:W-:Y:S01]  /*2930*/  FSEL R180, R171, -INF , !P5 ;  /* 0xff800000abb47808 */ /* 0x000fe20006800000 */
[----:B------:R-:W-:Y:S01]  /*2940*/  FFMA.FTZ R169, R155, UR7, -R208 ;  /* 0x000000079ba97c23 */ /* 0x000fe200080108d0 */
[----:B------:R-:W-:-:S02]  /*2950*/  ISETP.GT.AND P1, PT, R177, 0x28, PT ;  /* 0x00000028b100780c */ /* 0x000fc40003f24270 */
[C---:B------:R-:W-:Y:S01]  /*2960*/  ISETP.GT.AND P4, PT, R177.reuse, 0x29, PT ;  /* 0x00000029b100780c */ /* 0x040fe20003f84270 */
[----:B------:R-:W-:Y:S01]  /*2970*/  FFMA.FTZ R180, R180, UR7, -R213 ;  /* 0x00000007b4b47c23 */ /* 0x000fe200080108d5 */
[C---:B------:R-:W-:Y:S01]  /*2980*/  ISETP.GT.AND P3, PT, R177.reuse, 0x30, PT ;  /* 0x00000030b100780c */ /* 0x040fe20003f64270 */
[----:B------:R-:W5:Y:S01]  /*2990*/  MUFU.EX2 R15, R15 ;  /* 0x0000000f000f7308 */ /* 0x000f620000000800 */
[C---:B------:R-:W-:Y:S02]  /*29a0*/  ISETP.GT.AND P2, PT, R177.reuse, 0x31, PT ;  /* 0x00000031b100780c */ /* 0x040fe40003f44270 */
[C---:B------:R-:W-:Y:S02]  /*29b0*/  ISETP.GT.AND P6, PT, R177.reuse, 0x38, PT ;  /* 0x00000038b100780c */ /* 0x040fe40003fc4270 */
[----:B------:R-:W-:Y:S01]  /*29c0*/  ISETP.GT.AND P5, PT, R177, 0x39, PT ;  /* 0x00000039b100780c */ /* 0x000fe20003fa4270 */
[----:B------:R-:W-:Y:S01]  /*29d0*/  FFMA.FTZ R177, R20, UR7, -R21 ;  /* 0x0000000714b17c23 */ /* 0x000fe20008010815 */
[----:B------:R-:W-:Y:S01]  /*29e0*/  FSEL R208, R175, -INF , !P4 ;  /* 0xff800000afd07808 */ /* 0x000fe20006000000 */
[----:B------:R-:W-:Y:S01]  /*29f0*/  MUFU.EX2 R165, R165 ;  /* 0x000000a500a57308 */ /* 0x000fe20000000800 */
[----:B------:R-:W-:-:S02]  /*2a00*/  WARPGROUP.DEPBAR.LE gsb0, 0x0 ;  /* 0x00008000000079c5 */ /* 0x000fc40000010000 */
[----:B------:R-:W-:Y:S01]  /*2a10*/  WARPGROUP.ARRIVE ;  /* 0x00000000000079c5 */ /* 0x000fe20000000000 */
[----:B------:R-:W-:Y:S01]  /*2a20*/  FSEL R175, R178, -INF , !P3 ;  /* 0xff800000b2af7808 */ /* 0x000fe20005800000 */
[----:B------:R-:W-:Y:S01]  /*2a30*/  FFMA.FTZ R208, R208, UR7, -R23 ;  /* 0x00000007d0d07c23 */ /* 0x000fe20008010817 */
[----:B------:R-:W-:Y:S02]  /*2a40*/  FSEL R178, R179, -INF , !P2 ;  /* 0xff800000b3b27808 */ /* 0x000fe40005000000 */
[----:B------:R-:W-:Y:S01]  /*2a50*/  FSEL R179, R182, -INF , !P6 ;  /* 0xff800000b6b37808 */ /* 0x000fe20007000000 */
[----:B------:R-:W-:Y:S01]  /*2a60*/  HGMMA.64x64x16.F32 R120, R192, gdesc[UR8], R120, gsb0 ;  /* 0x00e00008c0787df0 */ /* 0x000fe20008000878 */
[----:B------:R-:W-:Y:S01]  /*2a70*/  UIADD3 UR10, UR13, 0x202, URZ ;  /* 0x000002020d0a7890 */ /* 0x000fe2000fffe03f */
[----:B------:R-:W-:Y:S01]  /*2a80*/  FSEL R181, R174, -INF , !P1 ;  /* 0xff800000aeb57808 */ /* 0x000fe20004800000 */
[----:B------:R-:W-:Y:S01]  /*2a90*/  UMOV UR11, 0x80000020 ;  /* 0x80000020000b7882 */ /* 0x000fe20000000000 */
[----:B------:R-:W-:Y:S01]  /*2aa0*/  FFMA.FTZ R218, R179, UR7, -R218 ;  /* 0x00000007b3da7c23 */ /* 0x000fe200080108da */
[----:B------:R-:W-:Y:S01]  /*2ab0*/  FFMA.FTZ R210, R175, UR7, -R210 ;  /* 0x00000007afd27c23 */ /* 0x000fe200080108d2 */
[----:B------:R-:W-:Y:S01]  /*2ac0*/  FSEL R182, R183, -INF , !P5 ;  /* 0xff800000b7b67808 */ /* 0x000fe20006800000 */
[----:B------:R-:W-:Y:S01]  /*2ad0*/  FFMA.FTZ R22, R181, UR7, -R22 ;  /* 0x00000007b5167c23 */ /* 0x000fe20008010816 */
[----:B------:R-:W-:Y:S01]  /*2ae0*/  FFMA.FTZ R211, R178, UR7, -R211 ;  /* 0x00000007b2d37c23 */ /* 0x000fe200080108d3 */
[----:B------:R-:W-:Y:S01]  /*2af0*/  MUFU.EX2 R10, R10 ;  /* 0x0000000a000a7308 */ /* 0x000fe20000000800 */
[----:B------:R-:W-:Y:S01]  /*2b00*/  UMOV UR13, 0x40000040 ;  /* 0x40000040000d7882 */ /* 0x000fe20000000000 */
[----:B------:R-:W-:-:S06]  /*2b10*/  FFMA.FTZ R219, R182, UR7, -R219 ;  /* 0x00000007b6db7c23 */ /* 0x000fcc00080108db */
[----:B------:R-:W5:Y:S08]  /*2b20*/  MUFU.EX2 R22, R22 ;  /* 0x0000001600167308 */ /* 0x000f700000000800 */
        /* <DEDUP_REMOVED lines=8> */
[----:B------:R-:W-:-:S05]  /*2bb0*/  WARPGROUP.ARRIVE ;  /* 0x00000000000079c5 */ /* 0x000fca0000000000 */
[----:B------:R-:W-:Y:S01]  /*2bc0*/  MUFU.EX2 R23, R180 ;  /* 0x000000b400177308 */ /* 0x000fe20000000800 */
[----:B------:R-:W-:Y:S01]  /*2bd0*/  HGMMA.64x64x16.F32 R120, R204, gdesc[UR8], R120, gsb0 ;  /* 0x00e00008cc787df0 */ /* 0x000fe20008000878 */
[----:B------:R-:W-:Y:S01]  /*2be0*/  UMOV UR10, UR12 ;  /* 0x0000000c000a7c82 */ /* 0x000fe20008000000 */
[----:B------:R-:W-:-:S05]  /*2bf0*/  UMOV UR11, 0x80000020 ;  /* 0x80000020000b7882 */ /* 0x000fca0000000000 */
[----:B------:R-:W-:Y:S08]  /*2c00*/  MUFU.EX2 R160, R160 ;  /* 0x000000a000a07308 */ /* 0x000ff00000000800 */
[----:B------:R-:W-:Y:S08]  /*2c10*/  MUFU.EX2 R210, R210 ;  /* 0x000000d200d27308 */ /* 0x000ff00000000800 */
[----:B------:R-:W-:Y:S01]  /*2c20*/  MUFU.EX2 R211, R211 ;  /* 0x000000d300d37308 */ /* 0x000fe20000000800 */
[----:B------:R-:W-:-:S02]  /*2c30*/  WARPGROUP.DEPBAR.LE gsb0, 0x0 ;  /* 0x00008000000079c5 */ /* 0x000fc40000010000 */
        /* <DEDUP_REMOVED lines=137> */
[----:B------:R-:W-:Y:S02]  /*34d0*/  F2FP.F16.F32.PACK_AB R120, R19, R15 ;  /* 0x0000000f1378723e */ /* 0x000fe400000000ff */
[----:B------:R-:W-:Y:S02]  /*34e0*/  F2FP.F16.F32.PACK_AB R122, R161, R160 ;  /* 0x000000a0a17a723e */ /* 0x000fe400000000ff */
[----:B------:R-:W-:Y:S02]  /*34f0*/  F2FP.F16.F32.PACK_AB R121, R211, R210 ;  /* 0x000000d2d379723e */ /* 0x000fe400000000ff */
[----:B------:R-:W-:-:S04]  /*3500*/  F2FP.F16.F32.PACK_AB R123, R124, R127 ;  /* 0x0000007f7c7b723e */ /* 0x000fc800000000ff */
        /* <DEDUP_REMOVED lines=159> */
.L_x_5798:
        /* <DEDUP_REMOVED lines=45> */
.L_x_5799:
        /* <DEDUP_REMOVED lines=62> */
.L_x_5781:
        /* <DEDUP_REMOVED lines=89> */
.L_x_5803:
[----:B------:R-:W2:Y:S04]  /*4b40*/  LDG.E.STRONG.GPU R4, desc[UR46][R2.64] ;  /* 0x0000002e02047981 */ /* 0x000ea8000c1ef900 */
[----:B--2---:R-:W-:Y:S01]  /*4b50*/  CCTL.IVALL ;  /* 0x00000000ff00798f */ /* 0x004fe20002000000 */
[----:B------:R-:W-:Y:S05]  /*4b60*/  YIELD ;  /* 0x0000000000007946 */ /* 0x000fea0003800000 */
[----:B------:R-:W-:-:S13]  /*4b70*/  ISETP.NE.AND P0, PT, R4, UR15, PT ;  /* 0x0000000f04007c0c */ /* 0x000fda000bf05270 */
[----:B------:R-:W-:Y:S05]  /*4b80*/  @P0 BRA `(.L_x_5803) ;  /* 0xfffffffc00ec0947 */ /* 0x000fea000383ffff */
.L_x_5802:
[----:B------:R-:W-:Y:S05]  /*4b90*/  BSYNC B0 ;  /* 0x0000000000007941 */ /* 0x000fea0003800000 */
.L_x_5801:
[----:B------:R-:W-:-:S03]  /*4ba0*/  UMOV UR4, 0xffffffff ;  /* 0xffffffff00047882 */ /* 0x000fc60000000000 */
[----:B------:R-:W-:Y:S05]  /*4bb0*/  BRA.DIV UR4, `(.L_x_5804) ;  /* 0x0000004a04287947 */ /* 0x000fea000b800000 */
[----:B------:R-:W-:Y:S01]  /*4bc0*/  NOP ;  /* 0x0000000000007918 */ /* 0x000fe20000000000 */
.L_x_5893:
        /* <DEDUP_REMOVED lines=15> */
.L_x_5807:
[----:B------:R-:W-:Y:S01]  /*4cc0*/  @P0 ELECT P2, URZ, PT ;  /* 0x00000000003f082f */ /* 0x000fe20003840000 */
[----:B------:R2:W-:-:S12]  /*4cd0*/  UBLKRED.G.S.ADD.F32.RN [UR4], [UR9], UR6, desc[UR12] ;  /* 0x00000c04090073bb */ /* 0x0005d800080a1406 */
[----:B------:R-:W-:Y:S02]  /*4ce0*/  @P2 PLOP3.LUT P0, PT, P2, PT, PT, 0x8, 0x0 ;  /* 0x000000000000281c */ /* 0x000fe4000170e170 */
[----:B------:R-:W-:-:S11]  /*4cf0*/  PLOP3.LUT P2, PT, PT, PT, PT, 0x8, 0x0 ;  /* 0x000000000000781c */ /* 0x000fd60003f4e170 */
[----:B--2---:R-:W-:Y:S05]  /*4d00*/  @P0 BRA.U.ANY `(.L_x_5807) ;  /* 0xfffffffd00ec0947 */ /* 0x004fea000393ffff */
[----:B------:R0:W-:Y:S01]  /*4d10*/  UTMACMDFLUSH ;  /* 0x00000000000079b7 */ /* 0x0001e20000000000 */
[----:B------:R-:W-:-:S04]  /*4d20*/  DEPBAR.LE SB0, 0x0 ;  /* 0x000080000000791a */ /* 0x000fc80000000000 */
.L_x_5806:
[----:B------:R-:W-:Y:S05]  /*4d30*/  BSYNC B0 ;  /* 0x0000000000007941 */ /* 0x000fea0003800000 */
.L_x_5805:
        /* <DEDUP_REMOVED lines=14> */
.L_x_5809:
[----:B------:R-:W-:Y:S05]  /*4e20*/  BSYNC B0 ;  /* 0x0000000000007941 */ /* 0x000fea0003800000 */
.L_x_5808:
        /* <DEDUP_REMOVED lines=20> */
.L_x_5812:
[----:B-12---:R-:W2:Y:S04]  /*4f70*/  LDG.E.STRONG.GPU R0, desc[UR46][R2.64] ;  /* 0x0000002e02007981 */ /* 0x006ea8000c1ef900 */
[----:B--2---:R-:W-:Y:S01]  /*4f80*/  CCTL.IVALL ;  /* 0x00000000ff00798f */ /* 0x004fe20002000000 */
[----:B------:R-:W-:Y:S05]  /*4f90*/  YIELD ;  /* 0x0000000000007946 */ /* 0x000fea0003800000 */
[----:B------:R-:W-:-:S13]  /*4fa0*/  ISETP.NE.AND P0, PT, R0, UR15, PT ;  /* 0x0000000f00007c0c */ /* 0x000fda000bf05270 */
[----:B------:R-:W-:Y:S05]  /*4fb0*/  @P0 BRA `(.L_x_5812) ;  /* 0xfffffffc00ec0947 */ /* 0x000fea000383ffff */
.L_x_5811:
[----:B------:R-:W-:Y:S05]  /*4fc0*/  BSYNC B0 ;  /* 0x0000000000007941 */ /* 0x000fea0003800000 */
.L_x_5810:
[----:B------:R-:W-:-:S03]  /*4fd0*/  UMOV UR4, 0xffffffff ;  /* 0xffffffff00047882 */ /* 0x000fc60000000000 */
[----:B------:R-:W-:Y:S05]  /*4fe0*/  BRA.DIV UR4, `(.L_x_5813) ;  /* 0x0000004604387947 */ /* 0x000fea000b800000 */
[----:B------:R-:W-:Y:S01]  /*4ff0*/  NOP ;  /* 0x0000000000007918 */ /* 0x000fe20000000000 */
.L_x_5896:
        /* <DEDUP_REMOVED lines=16> */
.L_x_5816:
[----:B------:R-:W-:Y:S01]  /*5100*/  @P0 ELECT P2, URZ, PT ;  /* 0x00000000003f082f */ /* 0x000fe20003840000 */
[----:B------:R3:W-:-:S12]  /*5110*/  UBLKRED.G.S.ADD.F32.RN [UR4], [UR9], UR6, desc[UR10] ;  /* 0x00000a04090073bb */ /* 0x0007d800080a1406 */
[----:B------:R-:W-:Y:S02]  /*5120*/  @P2 PLOP3.LUT P0, PT, P2, PT, PT, 0x8, 0x0 ;  /* 0x000000000000281c */ /* 0x000fe4000170e170 */
[----:B------:R-:W-:-:S11]  /*5130*/  PLOP3.LUT P2, PT, PT, PT, PT, 0x8, 0x0 ;  /* 0x000000000000781c */ /* 0x000fd60003f4e170 */
[----:B---3--:R-:W-:Y:S05]  /*5140*/  @P0 BRA.U.ANY `(.L_x_5816) ;  /* 0xfffffffd00ec0947 */ /* 0x008fea000393ffff */
[----:B------:R0:W-:Y:S01]  /*5150*/  UTMACMDFLUSH ;  /* 0x00000000000079b7 */ /* 0x0001e20000000000 */
[----:B------:R-:W-:-:S04]  /*5160*/  DEPBAR.LE SB0, 0x0 ;  /* 0x000080000000791a */ /* 0x000fc80000000000 */
.L_x_5815:
[----:B------:R-:W-:Y:S05]  /*5170*/  BSYNC B0 ;  /* 0x0000000000007941 */ /* 0x000fea0003800000 */
.L_x_5814:
        /* <DEDUP_REMOVED lines=14> */
.L_x_5776:
        /* <DEDUP_REMOVED lines=29> */
.L_x_5818:
[----:B------:R-:W-:Y:S01]  /*5430*/  ULDC UR9, c[0x0][0x8cc] ;  /* 0x0002330000097ab9 */ /* 0x000fe20000000800 */
[----:B------:R-:W-:Y:S01]  /*5440*/  UMOV UR7, UR8 ;  /* 0x0000000800077c82 */ /* 0x000fe20008000000 */
[----:B------:R-:W-:-:S11]  /*5450*/  UISETP.NE.AND UP0, UPT, UR9, 0x1, UPT ;  /* 0x000000010900788c */ /* 0x000fd6000bf05270 */
[----:B------:R-:W-:Y:S02]  /*5460*/  @UP0 ULDC.64 UR10, c[0x0][0x8d0] ;  /* 0x00023400000a0ab9 */ /* 0x000fe40000000a00 */
[----:B------:R-:W-:-:S04]  /*5470*/  UIMAD.WIDE.U32 UR4, UR8, UR10, URZ ;  /* 0x0000000a080472a5 */ /* 0x000fc8000f8e003f */
[----:B------:R-:W-:-:S04]  /*5480*/  @UP0 USHF.R.U32.HI UR7, URZ, UR11, UR5 ;  /* 0x0000000b3f070299 */ /* 0x000fc80008011605 */
[----:B------:R-:W-:-:S12]  /*5490*/  UIMAD UR4, UR7, UR9, URZ ;  /* 0x00000009070472a4 */ /* 0x000fd8000f8e023f */
.L_x_5819:
        /* <DEDUP_REMOVED lines=84> */
.L_x_5823:
[----:B------:R-:W2:Y:S04]  /*59e0*/  LDG.E.STRONG.GPU R4, desc[UR46][R2.64] ;  /* 0x0000002e02047981 */ /* 0x000ea8000c1ef900 */
[----:B--2---:R-:W-:Y:S01]  /*59f0*/  CCTL.IVALL ;  /* 0x00000000ff00798f */ /* 0x004fe20002000000 */
[----:B------:R-:W-:Y:S05]  /*5a00*/  YIELD ;  /* 0x0000000000007946 */ /* 0x000fea0003800000 */
[----:B------:R-:W-:-:S13]  /*5a10*/  ISETP.NE.AND P1, PT, R4, R5, PT ;  /* 0x000000050400720c */ /* 0x000fda0003f25270 */
[----:B------:R-:W-:Y:S05]  /*5a20*/  @P1 BRA `(.L_x_5823) ;  /* 0xfffffffc00ec1947 */ /* 0x000fea000383ffff */
.L_x_5822:
[----:B------:R-:W-:Y:S05]  /*5a30*/  BSYNC B0 ;  /* 0x0000000000007941 */ /* 0x000fea0003800000 */
.L_x_5821:
[----:B------:R-:W-:-:S03]  /*5a40*/  UMOV UR4, 0xffffffff ;  /* 0xffffffff00047882 */ /* 0x000fc60000000000 */
[----:B------:R-:W-:Y:S05]  /*5a50*/  BRA.DIV UR4, `(.L_x_5824) ;  /* 0x0000003a04b87947 */ /* 0x000fea000b800000 */
[----:B------:R-:W-:Y:S01]  /*5a60*/  NOP ;  /* 0x0000000000007918 */ /* 0x000fe20000000000 */
.L_x_5899:
        /* <DEDUP_REMOVED lines=22> */
.L_x_5826:
[----:B------:R-:W-:Y:S05]  /*5bd0*/  BSYNC B0 ;  /* 0x0000000000007941 */ /* 0x000fea0003800000 */
.L_x_5825:
        /* <DEDUP_REMOVED lines=20> */
.L_x_5828:
[----:B------:R-:W-:Y:S05]  /*5d20*/  BSYNC B0 ;  /* 0x0000000000007941 */ /* 0x000fea0003800000 */
.L_x_5827:
[----:B------:R-:W-:Y:S06]  /*5d30*/  BAR.ARV 0xa, 0xa0 ;  /* 0x0282800000007b1d */ /* 0x000fec0000002000 */
[----:B------:R-:W-:Y:S04]  /*5d40*/  BSSY B0, `(.L_x_5829) ;  /* 0x0000003000007945 */ /* 0x000fe80003800000 */
[----:B------:R-:W-:Y:S05]  /*5d50*/  @!P0 BRA `(.L_x_5830) ;  /* 0x0000000000048947 */ /* 0x000fea0003800000 */
[----:B------:R-:W-:-:S04]  /*5d60*/  DEPBAR.LE SB0, 0x0 ;  /* 0x000080000000791a */ /* 0x000fc80000000000 */
.L_x_5830:
[----:B------:R-:W-:Y:S05]  /*5d70*/  BSYNC B0 ;  /* 0x0000000000007941 */ /* 0x000fea0003800000 */
.L_x_5829:
        /* <DEDUP_REMOVED lines=19> */
.L_x_5832:
[----:B------:R-:W-:Y:S05]  /*5eb0*/  BSYNC B0 ;  /* 0x0000000000007941 */ /* 0x000fea0003800000 */
.L_x_5831:
[----:B------:R-:W-:Y:S01]  /*5ec0*/  UIADD3 UR17, UR8, 0x1, URZ ;  /* 0x0000000108117890 */ /* 0x000fe2000fffe03f */
[----:B------:R-:W-:Y:S11]  /*5ed0*/  BRA `(.L_x_5833) ;  /* 0x0000000000047947 */ /* 0x000ff60003800000 */
.L_x_5820:
[----:B------:R-:W-:-:S05]  /*5ee0*/  UMOV UR17, UR8 ;  /* 0x0000000800117c82 */ /* 0x000fca0008000000 */
.L_x_5833:
        /* <DEDUP_REMOVED lines=12> */
.L_x_5858:
        /* <DEDUP_REMOVED lines=18> */
.L_x_5836:
[----:B------:R-:W2:Y:S04]  /*60d0*/  LDG.E.STRONG.GPU R4, desc[UR46][R2.64] ;  /* 0x0000002e02047981 */ /* 0x000ea8000c1ef900 */
[----:B--2---:R-:W-:Y:S01]  /*60e0*/  CCTL.IVALL ;  /* 0x00000000ff00798f */ /* 0x004fe20002000000 */
[----:B------:R-:W-:Y:S05]  /*60f0*/  YIELD ;  /* 0x0000000000007946 */ /* 0x000fea0003800000 */
[----:B------:R-:W-:-:S13]  /*6100*/  ISETP.NE.AND P1, PT, R4, R5, PT ;  /* 0x000000050400720c */ /* 0x000fda0003f25270 */
[----:B------:R-:W-:Y:S05]  /*6110*/  @P1 BRA `(.L_x_5836) ;  /* 0xfffffffc00ec1947 */ /* 0x000fea000383ffff */
.L_x_5835:
[----:B------:R-:W-:Y:S05]  /*6120*/  BSYNC B0 ;  /* 0x0000000000007941 */ /* 0x000fea0003800000 */
.L_x_5834:
[----:B------:R-:W-:-:S03]  /*6130*/  UMOV UR18, 0xffffffff ;  /* 0xffffffff00127882 */ /* 0x000fc60000000000 */
[----:B------:R-:W-:Y:S05]  /*6140*/  BRA.DIV UR18, `(.L_x_5837) ;  /* 0x0000003612187947 */ /* 0x000fea000b800000 */
[----:B------:R-:W-:Y:S01]  /*6150*/  NOP ;  /* 0x0000000000007918 */ /* 0x000fe20000000000 */
.L_x_5902:
        /* <DEDUP_REMOVED lines=19> */
.L_x_5839:
[----:B------:R-:W-:Y:S05]  /*6290*/  BSYNC B0 ;  /* 0x0000000000007941 */ /* 0x000fea0003800000 */
.L_x_5838:
        /* <DEDUP_REMOVED lines=15> */
.L_x_5841:
[----:B------:R-:W-:Y:S05]  /*6390*/  BSYNC B0 ;  /* 0x0000000000007941 */ /* 0x000fea0003800000 */
.L_x_5840:
[----:B------:R-:W-:Y:S06]  /*63a0*/  BAR.ARV 0xa, 0xa0 ;  /* 0x0282800000007b1d */ /* 0x000fec0000002000 */
[----:B------:R-:W-:Y:S04]  /*63b0*/  BSSY B0, `(.L_x_5842) ;  /* 0x0000003000007945 */ /* 0x000fe80003800000 */
[----:B------:R-:W-:Y:S05]  /*63c0*/  @!P0 BRA `(.L_x_5843) ;  /* 0x0000000000048947 */ /* 0x000fea0003800000 */
[----:B------:R-:W-:-:S04]  /*63d0*/  DEPBAR.LE SB0, 0x0 ;  /* 0x000080000000791a */ /* 0x000fc80000000000 */
.L_x_5843:
[----:B------:R-:W-:Y:S05]  /*63e0*/  BSYNC B0 ;  /* 0x0000000000007941 */ /* 0x000fea0003800000 */
.L_x_5842:
        /* <DEDUP_REMOVED lines=19> */
.L_x_5845:
[----:B------:R-:W-:Y:S05]  /*6520*/  BSYNC B0 ;  /* 0x0000000000007941 */ /* 0x000fea0003800000 */
.L_x_5844:
        /* <DEDUP_REMOVED lines=16> */
.L_x_5848:
[----:B------:R-:W2:Y:S04]  /*6630*/  LDG.E.STRONG.GPU R4, desc[UR46][R2.64] ;  /* 0x0000002e02047981 */ /* 0x000ea8000c1ef900 */
[----:B--2---:R-:W-:Y:S01]  /*6640*/  CCTL.IVALL ;  /* 0x00000000ff00798f */ /* 0x004fe20002000000 */
[----:B------:R-:W-:Y:S05]  /*6650*/  YIELD ;  /* 0x0000000000007946 */ /* 0x000fea0003800000 */
[----:B------:R-:W-:-:S13]  /*6660*/  ISETP.NE.AND P1, PT, R4, R5, PT ;  /* 0x000000050400720c */ /* 0x000fda0003f25270 */
[----:B------:R-:W-:Y:S05]  /*6670*/  @P1 BRA `(.L_x_5848) ;  /* 0xfffffffc00ec1947 */ /* 0x000fea000383ffff */
.L_x_5847:
[----:B------:R-:W-:Y:S05]  /*6680*/  BSYNC B0 ;  /* 0x0000000000007941 */ /* 0x000fea0003800000 */
.L_x_5846:
[----:B------:R-:W-:-:S03]  /*6690*/  UMOV UR10, 0xffffffff ;  /* 0xffffffff000a7882 */ /* 0x000fc60000000000 */
[----:B------:R-:W-:Y:S05]  /*66a0*/  BRA.DIV UR10, `(.L_x_5849) ;  /* 0x0000002e0adc7947 */ /* 0x000fea000b800000 */
[----:B------:R-:W-:Y:S01]  /*66b0*/  NOP ;  /* 0x0000000000007918 */ /* 0x000fe20000000000 */
.L_x_5905:
        /* <DEDUP_REMOVED lines=15> */
.L_x_5851:
[----:B------:R-:W-:Y:S05]  /*67b0*/  BSYNC B0 ;  /* 0x0000000000007941 */ /* 0x000fea0003800000 */
.L_x_5850:
        /* <DEDUP_REMOVED lines=15> */
.L_x_5853:
[----:B------:R-:W-:Y:S05]  /*68b0*/  BSYNC B0 ;  /* 0x0000000000007941 */ /* 0x000fea0003800000 */
.L_x_5852:
[----:B------:R-:W-:Y:S06]  /*68c0*/  BAR.ARV 0xa, 0xa0 ;  /* 0x0282800000007b1d */ /* 0x000fec0000002000 */
[----:B------:R-:W-:Y:S04]  /*68d0*/  BSSY B0, `(.L_x_5854) ;  /* 0x0000003000007945 */ /* 0x000fe80003800000 */
[----:B------:R-:W-:Y:S05]  /*68e0*/  @!P0 BRA `(.L_x_5855) ;  /* 0x0000000000048947 */ /* 0x000fea0003800000 */
[----:B------:R-:W-:-:S04]  /*68f0*/  DEPBAR.LE SB0, 0x0 ;  /* 0x000080000000791a */ /* 0x000fc80000000000 */
.L_x_5855:
[----:B------:R-:W-:Y:S05]  /*6900*/  BSYNC B0 ;  /* 0x0000000000007941 */ /* 0x000fea0003800000 */
.L_x_5854:
        /* <DEDUP_REMOVED lines=19> */
.L_x_5857:
[----:B------:R-:W-:Y:S05]  /*6a40*/  BSYNC B0 ;  /* 0x0000000000007941 */ /* 0x000fea0003800000 */
.L_x_5856:
[----:B------:R-:W-:Y:S02]  /*6a50*/  UIADD3 UR17, UR17, 0x2, URZ ;  /* 0x0000000211117890 */ /* 0x000fe4000fffe03f */
[----:B------:R-:W-:Y:S02]  /*6a60*/  UIADD3 UR4, UR4, 0x3000, URZ ;  /* 0x0000300004047890 */ /* 0x000fe4000fffe03f */
[----:B------:R-:W-:-:S06]  /*6a70*/  UISETP.GE.AND UP0, UPT, UR17, UR5, UPT ;  /* 0x000000051100728c */ /* 0x000fcc000bf06270 */
[----:B------:R-:W-:-:S13]  /*6a80*/  PLOP3.LUT P1, PT, PT, PT, UP0, 0x80, 0x0 ;  /* 0x000000000000781c */ /* 0x000fda0003f2f008 */
[----:B------:R-:W-:Y:S05]  /*6a90*/  @!P1 BRA `(.L_x_5858) ;  /* 0xfffffff400449947 */ /* 0x000fea000383ffff */
[----:B------:R-:W-:Y:S05]  /*6aa0*/  BRA `(.L_x_5780) ;  /* 0x0000002800007947 */ /* 0x000fea0003800000 */
.L_x_5817:
        /* <DEDUP_REMOVED lines=21> */
.L_x_5859:
[----:B------:R-:W-:Y:S01]  /*6c00*/  ULDC UR9, c[0x0][0x8cc] ;  /* 0x0002330000097ab9 */ /* 0x000fe20000000800 */
[----:B------:R-:W-:Y:S01]  /*6c10*/  UMOV UR7, UR8 ;  /* 0x0000000800077c82 */ /* 0x000fe20008000000 */
[----:B------:R-:W-:-:S11]  /*6c20*/  UISETP.NE.AND UP0, UPT, UR9, 0x1, UPT ;  /* 0x000000010900788c */ /* 0x000fd6000bf05270 */
[----:B------:R-:W-:Y:S02]  /*6c30*/  @UP0 ULDC.64 UR10, c[0x0][0x8d0] ;  /* 0x00023400000a0ab9 */ /* 0x000fe40000000a00 */
[----:B------:R-:W-:-:S04]  /*6c40*/  UIMAD.WIDE.U32 UR4, UR8, UR10, URZ ;  /* 0x0000000a080472a5 */ /* 0x000fc8000f8e003f */
[----:B------:R-:W-:-:S04]  /*6c50*/  @UP0 USHF.R.U32.HI UR7, URZ, UR11, UR5 ;  /* 0x0000000b3f070299 */ /* 0x000fc80008011605 */
[----:B------:R-:W-:-:S12]  /*6c60*/  UIMAD UR4, UR7, UR9, URZ ;  /* 0x00000009070472a4 */ /* 0x000fd8000f8e023f */
.L_x_5860:
        /* <DEDUP_REMOVED lines=73> */
.L_x_5906:
        /* <DEDUP_REMOVED lines=15> */
.L_x_5864:
        /* <DEDUP_REMOVED lines=126> */
.L_x_5875:
[----:B--234-:R-:W-:-:S04]  /*79d0*/  SHF.L.U32 R21, R11, 0x1f, RZ ;  /* 0x0000001f0b157819 */ /* 0x01cfc800000006ff */
[----:B------:R-:W1:Y:S02]  /*79e0*/  SYNCS.PHASECHK.TRANS64.TRYWAIT P1, [R16+URZ+0x26840], R21 ;  /* 0x02684015100075a7 */ /* 0x000e64000802017f */
[----:B-1----:R-:W-:Y:S05]  /*79f0*/  @!P1 BRA `(.L_x_5867) ;  /* 0x0000001c00389947 */ /* 0x002fea0003800000 */
.L_x_5907:
[----:B------:R-:W-:Y:S05]  /*7a00*/  @P0 BRA `(.L_x_5868) ;  /* 0x0000000000140947 */ /* 0x000fea0003800000 */
[----:B------:R-:W-:Y:S01]  /*7a10*/  ISETP.NE.AND P1, PT, R6, RZ, PT ;  /* 0x000000ff0600720c */ /* 0x000fe20003f25270 */
[----:B------:R-:W-:-:S04]  /*7a20*/  IMAD.MOV.U32 R3, RZ, RZ, 0x3100 ;  /* 0x00003100ff037424 */ /* 0x000fc800078e00ff */
[----:B------:R3:W-:Y:S08]  /*7a30*/  SYNCS.ARRIVE.TRANS64 RZ, [R16+URZ+0x26830], R3 ;  /* 0x0268300310ff79a7 */ /* 0x0007f0000800003f */
[----:B------:R-:W-:Y:S05]  /*7a40*/  @!P1 BRA `(.L_x_5868) ;  /* 0x0000000000049947 */ /* 0x000fea0003800000 */
[----:B------:R-:W-:Y:S01]  /*7a50*/  BPT.TRAP 0x1 ;  /* 0x000000040000795c */ /* 0x000fe20000300000 */
.L_x_5868:
        /* <DEDUP_REMOVED lines=43> */
.L_x_5908:
[----:B------:R-:W-:Y:S05]  /*7d10*/  @P0 BRA `(.L_x_5870) ;  /* 0x0000000000140947 */ /* 0x000fea0003800000 */
[----:B------:R-:W-:Y:S01]  /*7d20*/  ISETP.NE.AND P1, PT, R6, RZ, PT ;  /* 0x000000ff0600720c */ /* 0x000fe20003f25270 */
[----:B------:R-:W-:-:S04]  /*7d30*/  IMAD.MOV.U32 R2, RZ, RZ, 0x3100 ;  /* 0x00003100ff027424 */ /* 0x000fc800078e00ff */
[----:B------:R3:W-:Y:S08]  /*7d40*/  SYNCS.ARRIVE.TRANS64 RZ, [R16+URZ+0x26818], R2 ;  /* 0x0268180210ff79a7 */ /* 0x0007f0000800003f */
[----:B------:R-:W-:Y:S05]  /*7d50*/  @!P1 BRA `(.L_x_5870) ;  /* 0x0000000000049947 */ /* 0x000fea0003800000 */
[----:B------:R-:W-:Y:S01]  /*7d60*/  BPT.TRAP 0x1 ;  /* 0x000000040000795c */ /* 0x000fe20000300000 */
.L_x_5870:
        /* <DEDUP_REMOVED lines=43> */
.L_x_5909:
[----:B------:R-:W-:Y:S05]  /*8020*/  @P0 BRA `(.L_x_5872) ;  /* 0x0000000000140947 */ /* 0x000fea0003800000 */
[----:B------:R-:W-:Y:S01]  /*8030*/  ISETP.NE.AND P1, PT, R6, RZ, PT ;  /* 0x000000ff0600720c */ /* 0x000fe20003f25270 */
[----:B-123--:R-:W-:-:S04]  /*8040*/  IMAD.MOV.U32 R21, RZ, RZ, 0x3100 ;  /* 0x00003100ff157424 */ /* 0x00efc800078e00ff */
[----:B------:R4:W-:Y:S08]  /*8050*/  SYNCS.ARRIVE.TRANS64 RZ, [R16+URZ+0x26838], R21 ;  /* 0x0268381510ff79a7 */ /* 0x0009f0000800003f */
[----:B------:R-:W-:Y:S05]  /*8060*/  @!P1 BRA `(.L_x_5872) ;  /* 0x0000000000049947 */ /* 0x000fea0003800000 */
[----:B------:R-:W-:Y:S01]  /*8070*/  BPT.TRAP 0x1 ;  /* 0x000000040000795c */ /* 0x000fe20000300000 */
.L_x_5872:
        /* <DEDUP_REMOVED lines=38> */
.L_x_5911:
[----:B------:R-:W-:Y:S05]  /*82e0*/  @P0 BRA `(.L_x_5874) ;  /* 0x0000000000140947 */ /* 0x000fea0003800000 */
[----:B------:R-:W-:Y:S01]  /*82f0*/  ISETP.NE.AND P1, PT, R6, RZ, PT ;  /* 0x000000ff0600720c */ /* 0x000fe20003f25270 */
[----:B------:R-:W-:-:S04]  /*8300*/  IMAD.MOV.U32 R5, RZ, RZ, 0x3100 ;  /* 0x00003100ff057424 */ /* 0x000fc800078e00ff */
[----:B------:R1:W-:Y:S08]  /*8310*/  SYNCS.ARRIVE.TRANS64 RZ, [R16+URZ+0x26810], R5 ;  /* 0x0268100510ff79a7 */ /* 0x0003f0000800003f */
[----:B------:R-:W-:Y:S05]  /*8320*/  @!P1 BRA `(.L_x_5874) ;  /* 0x0000000000049947 */ /* 0x000fea0003800000 */
[----:B------:R-:W-:Y:S01]  /*8330*/  BPT.TRAP 0x1 ;  /* 0x000000040000795c */ /* 0x000fe20000300000 */
.L_x_5874:
        /* <DEDUP_REMOVED lines=44> */
.L_x_5866:
        /* <DEDUP_REMOVED lines=8> */
.L_x_5912:
[----:B------:R-:W-:Y:S05]  /*8680*/  @P0 BRA `(.L_x_5877) ;  /* 0x0000000000140947 */ /* 0x000fea0003800000 */
[----:B------:R-:W-:Y:S01]  /*8690*/  ISETP.NE.AND P1, PT, R6, RZ, PT ;  /* 0x000000ff0600720c */ /* 0x000fe20003f25270 */
[----:B------:R-:W-:-:S04]  /*86a0*/  IMAD.MOV.U32 R5, RZ, RZ, 0x3100 ;  /* 0x00003100ff057424 */ /* 0x000fc800078e00ff */
[----:B------:R2:W-:Y:S08]  /*86b0*/  SYNCS.ARRIVE.TRANS64 RZ, [R16+URZ+0x26830], R5 ;  /* 0x0268300510ff79a7 */ /* 0x0005f0000800003f */
[----:B------:R-:W-:Y:S05]  /*86c0*/  @!P1 BRA `(.L_x_5877) ;  /* 0x0000000000049947 */ /* 0x000fea0003800000 */
[----:B------:R-:W-:Y:S01]  /*86d0*/  BPT.TRAP 0x1 ;  /* 0x000000040000795c */ /* 0x000fe20000300000 */
.L_x_5877:
        /* <DEDUP_REMOVED lines=40> */
.L_x_5913:
[----:B------:R-:W-:Y:S05]  /*8960*/  @P0 BRA `(.L_x_5879) ;  /* 0x0000000000140947 */ /* 0x000fea0003800000 */
[----:B------:R-:W-:Y:S01]  /*8970*/  ISETP.NE.AND P0, PT, R6, RZ, PT ;  /* 0x000000ff0600720c */ /* 0x000fe20003f05270 */
[----:B------:R-:W-:-:S04]  /*8980*/  IMAD.MOV.U32 R5, RZ, RZ, 0x3100 ;  /* 0x00003100ff057424 */ /* 0x000fc800078e00ff */
[----:B------:R1:W-:Y:S08]  /*8990*/  SYNCS.ARRIVE.TRANS64 RZ, [R16+URZ+0x26818], R5 ;  /* 0x0268180510ff79a7 */ /* 0x0003f0000800003f */
[----:B------:R-:W-:Y:S05]  /*89a0*/  @!P0 BRA `(.L_x_5879) ;  /* 0x0000000000048947 */ /* 0x000fea0003800000 */
[----:B------:R-:W-:Y:S01]  /*89b0*/  BPT.TRAP 0x1 ;  /* 0x000000040000795c */ /* 0x000fe20000300000 */
.L_x_5879:
        /* <DEDUP_REMOVED lines=44> */
.L_x_5865:
[----:B------:R-:W1:Y:S01]  /*8c80*/  S2R R0, SR_TID.X ;  /* 0x0000000000007919 */ /* 0x000e620000002100 */
[----:B------:R-:W-:Y:S01]  /*8c90*/  IMAD R3, R19, 0x8, R16 ;  /* 0x0000000813037824 */ /* 0x000fe200078e0210 */
[----:B-1----:R-:W-:Y:S02]  /*8ca0*/  LOP3.LUT R2, R0, 0x7f, RZ, 0xc0, !PT ;  /* 0x0000007f00027812 */ /* 0x002fe400078ec0ff */
[----:B------:R-:W-:Y:S02]  /*8cb0*/  SHF.L.U32 R0, R11, 0x1f, RZ ;  /* 0x0000001f0b007819 */ /* 0x000fe400000006ff */
[----:B------:R-:W-:Y:S02]  /*8cc0*/  ISETP.NE.AND P1, PT, R2, RZ, PT ;  /* 0x000000ff0200720c */ /* 0x000fe40003f25270 */
[----:B------:R-:W1:Y:S02]  /*8cd0*/  SYNCS.PHASECHK.TRANS64.TRYWAIT P0, [R3+URZ+0x26840], R0 ;  /* 0x02684000030075a7 */ /* 0x000e64000800017f */
[----:B-1----:R-:W-:Y:S09]  /*8ce0*/  @!P0 BRA `(.L_x_5880) ;  /* 0x0000000800f88947 */ /* 0x002ff20003800000 */
.L_x_5914:
[----:B------:R-:W-:Y:S05]  /*8cf0*/  @P1 BRA `(.L_x_5881) ;  /* 0x0000000000181947 */ /* 0x000fea0003800000 */
[----:B------:R-:W1:Y:S01]  /*8d00*/  S2R R2, SR_TID.X ;  /* 0x0000000000027919 */ /* 0x000e620000002100 */
[----:B------:R-:W-:-:S04]  /*8d10*/  IMAD.MOV.U32 R0, RZ, RZ, 0x3100 ;  /* 0x00003100ff007424 */ /* 0x000fc800078e00ff */
[----:B------:R1:W-:Y:S02]  /*8d20*/  SYNCS.ARRIVE.TRANS64 RZ, [R3+URZ+0x26830], R0 ;  /* 0x0268300003ff79a7 */ /* 0x0003e4000800003f */
[----:B-1----:R-:W-:-:S13]  /*8d30*/  LOP3.LUT P0, RZ, R2, 0x1f, RZ, 0xc0, !PT ;  /* 0x0000001f02ff7812 */ /* 0x002fda000780c0ff */
[----:B------:R-:W-:Y:S05]  /*8d40*/  @!P0 BRA `(.L_x_5881) ;  /* 0x0000000000048947 */ /* 0x000fea0003800000 */
[----:B------:R-:W-:Y:S01]  /*8d50*/  BPT.TRAP 0x1 ;  /* 0x000000040000795c */ /* 0x000fe20000300000 */
.L_x_5881:
        /* <DEDUP_REMOVED lines=47> */
.L_x_5862:
[----:B------:R-:W-:Y:S05]  /*9050*/  BSYNC B0 ;  /* 0x0000000000007941 */ /* 0x000fea0003800000 */
.L_x_5861:
[----:B------:R-:W-:-:S03]  /*9060*/  UMOV UR7, 0xffffffff ;  /* 0xffffffff00077882 */ /* 0x000fc60000000000 */
[----:B------:R-:W-:Y:S05]  /*9070*/  BRA.DIV UR7, `(.L_x_5882) ;  /* 0x0000000a07287947 */ /* 0x000fea000b800000 */
[----:B------:R-:W-:-:S13]  /*9080*/  ELECT P6, URZ, PT ;  /* 0x00000000003f782f */ /* 0x000fda00038c0000 */
.L_x_5917:
[----:B------:R-:W-:Y:S05]  /*9090*/  @!P6 BRA `(.L_x_5780) ;  /* 0x000000000084e947 */ /* 0x000fea0003800000 */
[----:B------:R-:W-:-:S06]  /*90a0*/  ULOP3.LUT UR7, UR38, 0x2, URZ, 0xfc, !UPT ;  /* 0x0000000226077892 */ /* 0x000fcc000f8efc3f */
[----:B------:R-:W-:-:S05]  /*90b0*/  IMAD.U32 R2, RZ, RZ, UR7 ;  /* 0x00000007ff027e24 */ /* 0x000fca000f8e00ff */
[----:B------:R-:W-:-:S13]  /*90c0*/  ISETP.NE.AND P2, PT, R2, 0x3, PT ;  /* 0x000000030200780c */ /* 0x000fda0003f45270 */
[----:B------:R-:W-:Y:S05]  /*90d0*/  @!P2 BRA `(.L_x_5883) ;  /* 0x000000000004a947 */ /* 0x000fea0003800000 */
[----:B------:R-:W-:Y:S01]  /*90e0*/  BPT.TRAP 0x1 ;  /* 0x000000040000795c */ /* 0x000fe20000300000 */
.L_x_5883:
        /* <DEDUP_REMOVED lines=15> */
.L_x_5918:
[----:B------:R-:W2:Y:S02]  /*91e0*/  SYNCS.PHASECHK.TRANS64.TRYWAIT P0, [R3+URZ], R2 ;  /* 0x00000002030075a7 */ /* 0x000ea4000800017f */
[----:B--2---:R-:W-:Y:S05]  /*91f0*/  @!P0 BRA `(.L_x_5885) ;  /* 0x0000000400fc8947 */ /* 0x004fea0003800000 */
.L_x_5919:
[----:B------:R-:W-:Y:S05]  /*9200*/  @!P2 BRA `(.L_x_5886) ;  /* 0x000000000004a947 */ /* 0x000fea0003800000 */
[----:B------:R-:W-:Y:S01]  /*9210*/  BPT.TRAP 0x1 ;  /* 0x000000040000795c */ /* 0x000fe20000300000 */
.L_x_5886:
[----:B--2---:R-:W-:-:S04]  /*9220*/  VIADD R3, R7, 0x26840 ;  /* 0x0002684007037836 */ /* 0x004fc80000000000 */
[----:B------:R-:W-:-:S04]  /*9230*/  IMAD R0, R0, 0x8, R3 ;  /* 0x0000000800007824 */ /* 0x000fc800078e0203 */
[----:B------:R-:W2:Y:S02]  /*9240*/  SYNCS.PHASECHK.TRANS64.TRYWAIT P0, [R0+URZ], R5 ;  /* 0x00000005000075a7 */ /* 0x000ea4000800017f */
[----:B--2---:R-:W-:Y:S05]  /*9250*/  @!P0 BRA `(.L_x_5887) ;  /* 0x0000000400f88947 */ /* 0x004fea0003800000 */
.L_x_5920:
[----:B------:R-:W-:-:S07]  /*9260*/  IMAD R3, R4, 0x8, R3 ;  /* 0x0000000804037824 */ /* 0x000fce00078e0203 */
.L_x_5888:
[----:B---3--:R3:W4:Y:S02]  /*9270*/  SYNCS.PHASECHK.TRANS64.TRYWAIT P0, [R3+URZ], R2 ;  /* 0x00000002030075a7 */ /* 0x008724000800017f */
[----:B----4-:R-:W-:Y:S05]  /*9280*/  @!P0 NANOSLEEP.SYNCS 0x989680 ;  /* 0x009896800000895d */ /* 0x010fea0003900000 */
[----:B------:R-:W4:Y:S02]  /*9290*/  @!P0 SYNCS.PHASECHK.TRANS64 P0, [R3+URZ], R2 ;  /* 0x00000002030085a7 */ /* 0x000f24000800007f */
[----:B----4-:R-:W-:Y:S05]  /*92a0*/  @!P0 BRA `(.L_x_5888) ;  /* 0xfffffffc00f08947 */ /* 0x010fea000383ffff */
.L_x_5780:
[----:B------:R-:W-:Y:S05]  /*92b0*/  BSYNC B6 ;  /* 0x0000000000067941 */ /* 0x000fea0003800000 */
.L_x_5775:
[----:B------:R-:W-:Y:S05]  /*92c0*/  EXIT ;  /* 0x000000000000794d */ /* 0x000fea0003800000 */
.L_x_5786:
[----:B------:R-:W-:Y:S02]  /*92d0*/  IMAD.MOV.U32 R13, RZ, RZ, R19 ;  /* 0x000000ffff0d7224 */ /* 0x000fe400078e0013 */
[----:B------:R-:W-:Y:S02]  /*92e0*/  IMAD.MOV.U32 R12, RZ, RZ, RZ ;  /* 0x000000ffff0c7224 */ /* 0x000fe400078e00ff */
[----:B------:R-:W-:Y:S02]  /*92f0*/  IMAD.MOV.U32 R11, RZ, RZ, 0x1f ;  /* 0x0000001fff0b7424 */ /* 0x000fe400078e00ff */
[----:B------:R-:W-:-:S07]  /*9300*/  IMAD.MOV.U32 R15, RZ, RZ, -0x1 ;  /* 0xffffffffff0f7424 */ /* 0x000fce00078e00ff */
[----:B------:R-:W-:Y:S05]  /*9310*/  WARPSYNC.COLLECTIVE R15, `(.L_x_5889) ;  /* 0x000000000f087348 */ /* 0x000fea0003c00000 */
[----:B------:R1:W2:Y:S02]  /*9320*/  SHFL.IDX P6, R14, R13, R12, R11 ;  /* 0x0000000c0d0e7389 */ /* 0x0002a400000c000b */
[----:B-12---:R-:W-:Y:S01]  /*9330*/  ENDCOLLECTIVE ;  /* 0x000000000000791b */ /* 0x006fe20003800000 */
.L_x_5889:
[----:B------:R-:W-:Y:S05]  /*9340*/  BRA `(.L_x_5890) ;  /* 0xffffff7c00b87947 */ /* 0x000fea000383ffff */
.L_x_5788:
[----:B--2---:R2:W3:Y:S02]  /*9350*/  SYNCS.PHASECHK.TRANS64.TRYWAIT P0, [R2+URZ+0x26800], R5 ;  /* 0x02680005020075a7 */ /* 0x0044e4000800017f */
[----:B---3--:R-:W-:Y:S05]  /*9360*/  @!P0 NANOSLEEP.SYNCS 0x989680 ;  /* 0x009896800000895d */ /* 0x008fea0003900000 */
[----:B------:R-:W3:Y:S02]  /*9370*/  @!P0 SYNCS.PHASECHK.TRANS64 P0, [R2+URZ+0x26800], R5 ;  /* 0x02680005020085a7 */ /* 0x000ee4000800007f */
[----:B---3--:R-:W-:Y:S05]  /*9380*/  @!P0 BRA `(.L_x_5788) ;  /* 0xfffffffc00f08947 */ /* 0x008fea000383ffff */
[----:B------:R-:W-:Y:S05]  /*9390*/  BRA `(.L_x_5787) ;  /* 0xffffff7c00e07947 */ /* 0x000fea000383ffff */
.L_x_5793:
[----:B--2---:R-:W-:-:S04]  /*93a0*/  IMAD.U32 R5, RZ, RZ, UR8 ;  /* 0x00000008ff057e24 */ /* 0x004fc8000f8e00ff */
[----:B------:R2:W3:Y:S03]  /*93b0*/  SYNCS.PHASECHK.TRANS64.TRYWAIT P1, [R5+URZ+0x26810], R6 ;  /* 0x02681006050075a7 */ /* 0x0004e6000802017f */
[----:B---3--:R-:W-:Y:S05]  /*93c0*/  @!P1 NANOSLEEP.SYNCS 0x989680 ;  /* 0x009896800000995d */ /* 0x008fea0003900000 */
[----:B------:R-:W3:Y:S02]  /*93d0*/  @!P1 SYNCS.PHASECHK.TRANS64 P1, [R5+URZ+0x26810], R6 ;  /* 0x02681006050095a7 */ /* 0x000ee4000802007f */
[----:B---3--:R-:W-:Y:S05]  /*93e0*/  @!P1 BRA `(.L_x_5793) ;  /* 0xfffffffc00ec9947 */ /* 0x008fea000383ffff */
[----:B------:R-:W-:Y:S05]  /*93f0*/  BRA `(.L_x_5792) ;  /* 0xffffff8800387947 */ /* 0x000fea000383ffff */
.L_x_5797:
[----:B------:R-:W-:-:S04]  /*9400*/  IMAD.U32 R5, RZ, RZ, UR8 ;  /* 0x00000008ff057e24 */ /* 0x000fc8000f8e00ff */
[----:B------:R1:W1:Y:S03]  /*9410*/  SYNCS.PHASECHK.TRANS64.TRYWAIT P1, [R5+URZ+0x26830], R6 ;  /* 0x02683006050075a7 */ /* 0x000266000802017f */
[----:B-1----:R-:W-:Y:S05]  /*9420*/  @!P1 NANOSLEEP.SYNCS 0x989680 ;  /* 0x009896800000995d */ /* 0x002fea0003900000 */
[----:B------:R-:W1:Y:S02]  /*9430*/  @!P1 SYNCS.PHASECHK.TRANS64 P1, [R5+URZ+0x26830], R6 ;  /* 0x02683006050095a7 */ /* 0x000e64000802007f */
[----:B-1----:R-:W-:Y:S05]  /*9440*/  @!P1 BRA `(.L_x_5797) ;  /* 0xfffffffc00ec9947 */ /* 0x002fea000383ffff */
[----:B------:R-:W-:Y:S05]  /*9450*/  BRA `(.L_x_5796) ;  /* 0xffffff8c00407947 */ /* 0x000fea000383ffff */
.L_x_5804:
[----:B------:R-:W-:Y:S01]  /*9460*/  BSSY B0, `(.L_x_5891) ;  /* 0x0000005000007945 */ /* 0x000fe20003800000 */
[----:B------:R-:W-:-:S07]  /*9470*/  IMAD.MOV.U32 R15, RZ, RZ, -0x1 ;  /* 0xffffffffff0f7424 */ /* 0x000fce00078e00ff */
[----:B-1----:R-:W-:Y:S05]  /*9480*/  WARPSYNC.COLLECTIVE R15, `(.L_x_5892) ;  /* 0x000000000f087348 */ /* 0x002fea0003c00000 */
[----:B------:R-:W-:Y:S01]  /*9490*/  NOP ;  /* 0x0000000000007918 */ /* 0x000fe20000000000 */
[----:B-1----:R-:W-:Y:S01]  /*94a0*/  ENDCOLLECTIVE ;  /* 0x000000000000791b */ /* 0x002fe20003800000 */
.L_x_5892:
[----:B------:R-:W-:Y:S05]  /*94b0*/  BSYNC B0 ;  /* 0x0000000000007941 */ /* 0x000fea0003800000 */
.L_x_5891:
[----:B------:R-:W-:Y:S05]  /*94c0*/  BRA `(.L_x_5893) ;  /* 0xffffffb400c07947 */ /* 0x000fea000383ffff */
.L_x_5813:
[----:B------:R-:W-:Y:S01]  /*94d0*/  BSSY B0, `(.L_x_5894) ;  /* 0x0000005000007945 */ /* 0x000fe20003800000 */
[----:B------:R-:W-:-:S07]  /*94e0*/  IMAD.MOV.U32 R15, RZ, RZ, -0x1 ;  /* 0xffffffffff0f7424 */ /* 0x000fce00078e00ff */
[----:B-12---:R-:W-:Y:S05]  /*94f0*/  WARPSYNC.COLLECTIVE R15, `(.L_x_5895) ;  /* 0x000000000f087348 */ /* 0x006fea0003c00000 */
[----:B------:R-:W-:Y:S01]  /*9500*/  NOP ;  /* 0x0000000000007918 */ /* 0x000fe20000000000 */
[----:B-12---:R-:W-:Y:S01]  /*9510*/  ENDCOLLECTIVE ;  /* 0x000000000000791b */ /* 0x006fe20003800000 */
.L_x_5895:
[----:B------:R-:W-:Y:S05]  /*9520*/  BSYNC B0 ;  /* 0x0000000000007941 */ /* 0x000fea0003800000 */
.L_x_5894:
[----:B------:R-:W-:Y:S05]  /*9530*/  BRA `(.L_x_5896) ;  /* 0xffffffb800b07947 */ /* 0x000fea000383ffff */
.L_x_5824:
[----:B------:R-:W-:Y:S01]  /*9540*/  BSSY B0, `(.L_x_5897) ;  /* 0x0000005000007945 */ /* 0x000fe20003800000 */
[----:B------:R-:W-:-:S07]  /*9550*/  IMAD.MOV.U32 R15, RZ, RZ, -0x1 ;  /* 0xffffffffff0f7424 */ /* 0x000fce00078e00ff */
[----:B------:R-:W-:Y:S05]  /*9560*/  WARPSYNC.COLLECTIVE R15, `(.L_x_5898) ;  /* 0x000000000f087348 */ /* 0x000fea0003c00000 */
[----:B------:R-:W-:Y:S01]  /*9570*/  NOP ;  /* 0x0000000000007918 */ /* 0x000fe20000000000 */
[----:B------:R-:W-:Y:S01]  /*9580*/  ENDCOLLECTIVE ;  /* 0x000000000000791b */ /* 0x000fe20003800000 */
.L_x_5898:
[----:B------:R-:W-:Y:S05]  /*9590*/  BSYNC B0 ;  /* 0x0000000000007941 */ /* 0x000fea0003800000 */
.L_x_5897:
[----:B------:R-:W-:Y:S05]  /*95a0*/  BRA `(.L_x_5899) ;  /* 0xffffffc400307947 */ /* 0x000fea000383ffff */
.L_x_5837:
[----:B------:R-:W-:Y:S01]  /*95b0*/  BSSY B0, `(.L_x_5900) ;  /* 0x0000005000007945 */ /* 0x000fe20003800000 */
[----:B------:R-:W-:-:S07]  /*95c0*/  IMAD.MOV.U32 R15, RZ, RZ, -0x1 ;  /* 0xffffffffff0f7424 */ /* 0x000fce00078e00ff */
[----:B------:R-:W-:Y:S05]  /*95d0*/  WARPSYNC.COLLECTIVE R15, `(.L_x_5901) ;  /* 0x000000000f087348 */ /* 0x000fea0003c00000 */
[----:B------:R-:W-:Y:S01]  /*95e0*/  NOP ;  /* 0x0000000000007918 */ /* 0x000fe20000000000 */
[----:B------:R-:W-:Y:S01]  /*95f0*/  ENDCOLLECTIVE ;  /* 0x000000000000791b */ /* 0x000fe20003800000 */
.L_x_5901:
[----:B------:R-:W-:Y:S05]  /*9600*/  BSYNC B0 ;  /* 0x0000000000007941 */ /* 0x000fea0003800000 */
.L_x_5900:
[----:B------:R-:W-:Y:S05]  /*9610*/  BRA `(.L_x_5902) ;  /* 0xffffffc800d07947 */ /* 0x000fea000383ffff */
.L_x_5849:
[----:B------:R-:W-:Y:S01]  /*9620*/  BSSY B0, `(.L_x_5903) ;  /* 0x0000005000007945 */ /* 0x000fe20003800000 */
[----:B------:R-:W-:-:S07]  /*9630*/  IMAD.MOV.U32 R15, RZ, RZ, -0x1 ;  /* 0xffffffffff0f7424 */ /* 0x000fce00078e00ff */
[----:B------:R-:W-:Y:S05]  /*9640*/  WARPSYNC.COLLECTIVE R15, `(.L_x_5904) ;  /* 0x000000000f087348 */ /* 0x000fea0003c00000 */
[----:B------:R-:W-:Y:S01]  /*9650*/  NOP ;  /* 0x0000000000007918 */ /* 0x000fe20000000000 */
[----:B------:R-:W-:Y:S01]  /*9660*/  ENDCOLLECTIVE ;  /* 0x000000000000791b */ /* 0x000fe20003800000 */
.L_x_5904:
[----:B------:R-:W-:Y:S05]  /*9670*/  BSYNC B0 ;  /* 0x0000000000007941 */ /* 0x000fea0003800000 */
.L_x_5903:
[----:B------:R-:W-:Y:S05]  /*9680*/  BRA `(.L_x_5905) ;  /* 0xffffffd0000c7947 */ /* 0x000fea000383ffff */
.L_x_5863:
[----:B-1----:R1:W2:Y:S02]  /*9690*/  SYNCS.PHASECHK.TRANS64.TRYWAIT P0, [R16+URZ+0x26820], R3 ;  /* 0x02682003100075a7 */ /* 0x0022a4000800017f */
[----:B--2---:R-:W-:Y:S05]  /*96a0*/  @!P0 NANOSLEEP.SYNCS 0x989680 ;  /* 0x009896800000895d */ /* 0x004fea0003900000 */
[----:B------:R-:W2:Y:S02]  /*96b0*/  @!P0 SYNCS.PHASECHK.TRANS64 P0, [R16+URZ+0x26820], R3 ;  /* 0x02682003100085a7 */ /* 0x000ea4000800007f */
[----:B--2---:R-:W-:Y:S05]  /*96c0*/  @!P0 BRA `(.L_x_5863) ;  /* 0xfffffffc00f08947 */ /* 0x004fea000383ffff */
[----:B------:R-:W-:Y:S05]  /*96d0*/  BRA `(.L_x_5906) ;  /* 0xffffffd800887947 */ /* 0x000fea000383ffff */
.L_x_5867:
[----:B-1----:R1:W3:Y:S02]  /*96e0*/  SYNCS.PHASECHK.TRANS64.TRYWAIT P1, [R16+URZ+0x26840], R21 ;  /* 0x02684015100075a7 */ /* 0x0022e4000802017f */
[----:B---3--:R-:W-:Y:S05]  /*96f0*/  @!P1 NANOSLEEP.SYNCS 0x989680 ;  /* 0x009896800000995d */ /* 0x008fea0003900000 */
[----:B------:R-:W3:Y:S02]  /*9700*/  @!P1 SYNCS.PHASECHK.TRANS64 P1, [R16+URZ+0x26840], R21 ;  /* 0x02684015100095a7 */ /* 0x000ee4000802007f */
[----:B---3--:R-:W-:Y:S05]  /*9710*/  @!P1 BRA `(.L_x_5867) ;  /* 0xfffffffc00f09947 */ /* 0x008fea000383ffff */
[----:B------:R-:W-:Y:S05]  /*9720*/  BRA `(.L_x_5907) ;  /* 0xffffffe000b47947 */ /* 0x000fea000383ffff */
.L_x_5869:
[----:B--2---:R2:W3:Y:S02]  /*9730*/  SYNCS.PHASECHK.TRANS64.TRYWAIT P1, [R16+URZ+0x26828], R21 ;  /* 0x02682815100075a7 */ /* 0x0044e4000802017f */
[----:B---3--:R-:W-:Y:S05]  /*9740*/  @!P1 NANOSLEEP.SYNCS 0x989680 ;  /* 0x009896800000995d */ /* 0x008fea0003900000 */
[----:B------:R-:W3:Y:S02]  /*9750*/  @!P1 SYNCS.PHASECHK.TRANS64 P1, [R16+URZ+0x26828], R21 ;  /* 0x02682815100095a7 */ /* 0x000ee4000802007f */
[----:B---3--:R-:W-:Y:S05]  /*9760*/  @!P1 BRA `(.L_x_5869) ;  /* 0xfffffffc00f09947 */ /* 0x008fea000383ffff */
[----:B------:R-:W-:Y:S05]  /*9770*/  BRA `(.L_x_5908) ;  /* 0xffffffe400647947 */ /* 0x000fea000383ffff */
.L_x_5871:
[----:B---3--:R3:W4:Y:S02]  /*9780*/  SYNCS.PHASECHK.TRANS64.TRYWAIT P1, [R16+URZ+0x26848], R21 ;  /* 0x02684815100075a7 */ /* 0x008724000802017f */
[----:B----4-:R-:W-:Y:S05]  /*9790*/  @!P1 NANOSLEEP.SYNCS 0x989680 ;  /* 0x009896800000995d */ /* 0x010fea0003900000 */
[----:B------:R-:W4:Y:S02]  /*97a0*/  @!P1 SYNCS.PHASECHK.TRANS64 P1, [R16+URZ+0x26848], R21 ;  /* 0x02684815100095a7 */ /* 0x000f24000802007f */
[----:B----4-:R-:W-:Y:S05]  /*97b0*/  @!P1 BRA `(.L_x_5871) ;  /* 0xfffffffc00f09947 */ /* 0x010fea000383ffff */
[----:B------:R-:W-:Y:S05]  /*97c0*/  BRA `(.L_x_5909) ;  /* 0xffffffe800147947 */ /* 0x000fea000383ffff */
.L_x_5873:
[----:B------:R-:W-:-:S07]  /*97d0*/  SHF.L.U32 R5, R11, 0x1f, RZ ;  /* 0x0000001f0b057819 */ /* 0x000fce00000006ff */
.L_x_5910:
[----:B------:R1:W1:Y:S02]  /*97e0*/  SYNCS.PHASECHK.TRANS64.TRYWAIT P1, [R16+URZ+0x26820], R5 ;  /* 0x02682005100075a7 */ /* 0x000264000802017f */
[----:B-1----:R-:W-:Y:S05]  /*97f0*/  @!P1 NANOSLEEP.SYNCS 0x989680 ;  /* 0x009896800000995d */ /* 0x002fea0003900000 */
[----:B------:R-:W1:Y:S02]  /*9800*/  @!P1 SYNCS.PHASECHK.TRANS64 P1, [R16+URZ+0x26820], R5 ;  /* 0x02682005100095a7 */ /* 0x000e64000802007f */
[----:B-1----:R-:W-:Y:S05]  /*9810*/  @!P1 BRA `(.L_x_5910) ;  /* 0xfffffffc00f09947 */ /* 0x002fea000383ffff */
[----:B------:R-:W-:Y:S05]  /*9820*/  BRA `(.L_x_5911) ;  /* 0xffffffe800ac7947 */ /* 0x000fea000383ffff */
.L_x_5876:
[----:B-1----:R1:W2:Y:S02]  /*9830*/  SYNCS.PHASECHK.TRANS64.TRYWAIT P1, [R16+URZ+0x26840], R13 ;  /* 0x0268400d100075a7 */ /* 0x0022a4000802017f */
[----:B--2---:R-:W-:Y:S05]  /*9840*/  @!P1 NANOSLEEP.SYNCS 0x989680 ;  /* 0x009896800000995d */ /* 0x004fea0003900000 */
[----:B------:R-:W2:Y:S02]  /*9850*/  @!P1 SYNCS.PHASECHK.TRANS64 P1, [R16+URZ+0x26840], R13 ;  /* 0x0268400d100095a7 */ /* 0x000ea4000802007f */
[----:B--2---:R-:W-:Y:S05]  /*9860*/  @!P1 BRA `(.L_x_5876) ;  /* 0xfffffffc00f09947 */ /* 0x004fea000383ffff */
[----:B------:R-:W-:Y:S05]  /*9870*/  BRA `(.L_x_5912) ;  /* 0xffffffec00807947 */ /* 0x000fea000383ffff */
.L_x_5878:
[----:B--2---:R2:W1:Y:S02]  /*9880*/  SYNCS.PHASECHK.TRANS64.TRYWAIT P1, [R16+URZ+0x26828], R13 ;  /* 0x0268280d100075a7 */ /* 0x004464000802017f */
[----:B-1----:R-:W-:Y:S05]  /*9890*/  @!P1 NANOSLEEP.SYNCS 0x989680 ;  /* 0x009896800000995d */ /* 0x002fea0003900000 */
[----:B------:R-:W1:Y:S02]  /*98a0*/  @!P1 SYNCS.PHASECHK.TRANS64 P1, [R16+URZ+0x26828], R13 ;  /* 0x0268280d100095a7 */ /* 0x000e64000802007f */
[----:B-1----:R-:W-:Y:S05]  /*98b0*/  @!P1 BRA `(.L_x_5878) ;  /* 0xfffffffc00f09947 */ /* 0x002fea000383ffff */
[----:B------:R-:W-:Y:S05]  /*98c0*/  BRA `(.L_x_5913) ;  /* 0xfffffff000247947 */ /* 0x000fea000383ffff */
.L_x_5880:
[----:B------:R1:W1:Y:S02]  /*98d0*/  SYNCS.PHASECHK.TRANS64.TRYWAIT P0, [R3+URZ+0x26840], R0 ;  /* 0x02684000030075a7 */ /* 0x000264000800017f */
[----:B-1----:R-:W-:Y:S05]  /*98e0*/  @!P0 NANOSLEEP.SYNCS 0x989680 ;  /* 0x009896800000895d */ /* 0x002fea0003900000 */
[----:B------:R-:W1:Y:S02]  /*98f0*/  @!P0 SYNCS.PHASECHK.TRANS64 P0, [R3+URZ+0x26840], R0 ;  /* 0x02684000030085a7 */ /* 0x000e64000800007f */
[----:B-1----:R-:W-:Y:S05]  /*9900*/  @!P0 BRA `(.L_x_5880) ;  /* 0xfffffffc00f08947 */ /* 0x002fea000383ffff */
[----:B------:R-:W-:Y:S05]  /*9910*/  BRA `(.L_x_5914) ;  /* 0xfffffff000f47947 */ /* 0x000fea000383ffff */
.L_x_5882:
[----:B------:R-:W-:Y:S01]  /*9920*/  BSSY B0, `(.L_x_5915) ;  /* 0x0000006000007945 */ /* 0x000fe20003800000 */
[----:B------:R-:W-:-:S07]  /*9930*/  IMAD.MOV.U32 R15, RZ, RZ, -0x1 ;  /* 0xffffffffff0f7424 */ /* 0x000fce00078e00ff */
[----:B------:R-:W-:Y:S05]  /*9940*/  WARPSYNC.COLLECTIVE R15, `(.L_x_5916) ;  /* 0x000000000f0c7348 */ /* 0x000fea0003c00000 */
[----:B------:R-:W-:Y:S02]  /*9950*/  ELECT P6, UR62, PT ;  /* 0x00000000003e782f */ /* 0x000fe400038c0000 */
[----:B------:R-:W-:Y:S01]  /*9960*/  MOV R14, UR62 ;  /* 0x0000003e000e7c02 */ /* 0x000fe20008000f00 */
[----:B------:R-:W-:Y:S10]  /*9970*/  ENDCOLLECTIVE ;  /* 0x000000000000791b */ /* 0x000ff40003800000 */
.L_x_5916:
[----:B------:R-:W-:Y:S05]  /*9980*/  BSYNC B0 ;  /* 0x0000000000007941 */ /* 0x000fea0003800000 */
.L_x_5915:
[----:B------:R-:W-:Y:S05]  /*9990*/  BRA `(.L_x_5917) ;  /* 0xfffffff400bc7947 */ /* 0x000fea000383ffff */
.L_x_5884:
[----:B-1----:R1:W2:Y:S02]  /*99a0*/  SYNCS.PHASECHK.TRANS64.TRYWAIT P0, [R6+URZ], R5 ;  /* 0x00000005060075a7 */ /* 0x0022a4000800017f */
[----:B--2---:R-:W-:Y:S05]  /*99b0*/  @!P0 NANOSLEEP.SYNCS 0x989680 ;  /* 0x009896800000895d */ /* 0x004fea0003900000 */
[----:B------:R-:W2:Y:S02]  /*99c0*/  @!P0 SYNCS.PHASECHK.TRANS64 P0, [R6+URZ], R5 ;  /* 0x00000005060085a7 */ /* 0x000ea4000800007f */
[----:B--2---:R-:W-:Y:S05]  /*99d0*/  @!P0 BRA `(.L_x_5884) ;  /* 0xfffffffc00f08947 */ /* 0x004fea000383ffff */
[----:B------:R-:W-:Y:S05]  /*99e0*/  BRA `(.L_x_5918) ;  /* 0xfffffff400fc7947 */ /* 0x000fea000383ffff */
.L_x_5885:
[----:B--2---:R2:W3:Y:S02]  /*99f0*/  SYNCS.PHASECHK.TRANS64.TRYWAIT P0, [R3+URZ], R2 ;  /* 0x00000002030075a7 */ /* 0x0044e4000800017f */
[----:B---3--:R-:W-:Y:S05]  /*9a00*/  @!P0 NANOSLEEP.SYNCS 0x989680 ;  /* 0x009896800000895d */ /* 0x008fea0003900000 */
[----:B------:R-:W3:Y:S02]  /*9a10*/  @!P0 SYNCS.PHASECHK.TRANS64 P0, [R3+URZ], R2 ;  /* 0x00000002030085a7 */ /* 0x000ee4000800007f */
[----:B---3--:R-:W-:Y:S05]  /*9a20*/  @!P0 BRA `(.L_x_5885) ;  /* 0xfffffffc00f08947 */ /* 0x008fea000383ffff */
[----:B------:R-:W-:Y:S05]  /*9a30*/  BRA `(.L_x_5919) ;  /* 0xfffffff400f07947 */ /* 0x000fea000383ffff */
.L_x_5887:
[----:B--2---:R2:W3:Y:S02]  /*9a40*/  SYNCS.PHASECHK.TRANS64.TRYWAIT P0, [R0+URZ], R5 ;  /* 0x00000005000075a7 */ /* 0x0044e4000800017f */
[----:B---3--:R-:W-:Y:S05]  /*9a50*/  @!P0 NANOSLEEP.SYNCS 0x989680 ;  /* 0x009896800000895d */ /* 0x008fea0003900000 */
[----:B------:R-:W3:Y:S02]  /*9a60*/  @!P0 SYNCS.PHASECHK.TRANS64 P0, [R0+URZ], R5 ;  /* 0x00000005000085a7 */ /* 0x000ee4000800007f */
[----:B---3--:R-:W-:Y:S05]  /*9a70*/  @!P0 BRA `(.L_x_5887) ;  /* 0xfffffffc00f08947 */ /* 0x008fea000383ffff */
[----:B------:R-:W-:Y:S05]  /*9a80*/  BRA `(.L_x_5920) ;  /* 0xfffffff400f47947 */ /* 0x000fea000383ffff */
.L_x_5921:
        /* <DEDUP_REMOVED lines=15> */
.L_x_6596:


//--------------------- .text._ZN7cutlass13device_kernelIN5flash22FlashAttnBwdPreprocessIN4cute5tupleIJNS3_1CILi64EEENS5_ILi96EEEEEENS_6half_tEfNS_4arch4Sm90ELb1ELb0EEEEEvNT_6ParamsE --------------------------
	.section	.text._ZN7cutlass13device_kernelIN5flash22FlashAttnBwdPreprocessIN4cute5tupleIJNS3_1CILi64EEENS5_ILi96EEEEEENS_6half_tEfNS_4arch4Sm90ELb1ELb0EEEEEvNT_6ParamsE,"ax",@progbits
	.align	128
.text._ZN7cutlass13device_kernelIN5flash22FlashAttnBwdPreprocessIN4cute5tupleIJNS3_1CILi64EEENS5_ILi96EEEEEENS_6half_tEfNS_4arch4Sm90ELb1ELb0EEEEEvNT_6ParamsE:
        .type           _ZN7cutlass13device_kernelIN5flash22FlashAttnBwdPreprocessIN4cute5tupleIJNS3_1CILi64EEENS5_ILi96EEEEEENS_6half_tEfNS_4arch4Sm90ELb1ELb0EEEEEvNT_6ParamsE,@function
        .size           _ZN7cutlass13device_kernelIN5flash22FlashAttnBwdPreprocessIN4cute5tupleIJNS3_1CILi64EEENS5_ILi96EEEEEENS_6half_tEfNS_4arch4Sm90ELb1ELb0EEEEEvNT_6ParamsE,(.L_x_6597 - _ZN7cutlass13device_kernelIN5flash22FlashAttnBwdPreprocessIN4cute5tupleIJNS3_1CILi64EEENS5_ILi96EEEEEENS_6half_tEfNS_4arch4Sm90ELb1ELb0EEEEEvNT_6ParamsE)
        .other          _ZN7cutlass13device_kernelIN5flash22FlashAttnBwdPreprocessIN4cute5tupleIJNS3_1CILi64EEENS5_ILi96EEEEEENS_6half_tEfNS_4arch4Sm90ELb1ELb0EEEEEvNT_6ParamsE,@"STO_CUDA_ENTRY STV_DEFAULT"
_ZN7cutlass13device_kernelIN5flash22FlashAttnBwdPreprocessIN4cute5tupleIJNS3_1CILi64EEENS5_ILi96EEEEEENS_6half_tEfNS_4arch4Sm90ELb1ELb0EEEEEvNT_6ParamsE:
[----:B------:R-:W-:Y:S01]  /*0000*/  LDC R1, c[0x0][0x28] ;  /* 0x00000a00ff017b82 */ /* 0x000fe20000000800 */
[----:B------:R-:W0:Y:S07]  /*0010*/  S2R R0, SR_TID.X ;  /* 0x0000000000007919 */ /* 0x000e2e0000002100 */
[----:B------:R-:W1:Y:S01]  /*0020*/  S2UR UR8, SR_CTAID.Z ;  /* 0x00000000000879c3 */ /* 0x000e620000002700 */
[----:B------:R-:W-:Y:S01]  /*0030*/  ULDC UR4, c[0x0][0x218] ;  /* 0x0000860000047ab9 */ /* 0x000fe20000000800 */
[----:B------:R-:W-:Y:S01]  /*0040*/  ULDC.64 UR6, c[0x0][0x208] ;  /* 0x0000820000067ab9 */ /* 0x000fe20000000a00 */
[----:B------:R-:W2:Y:S01]  /*0050*/  S2R R2, SR_CTAID.X ;  /* 0x0000000000027919 */ /* 0x000ea20000002500 */
[----:B------:R-:W-:Y:S01]  /*0060*/  BSSY B0, `(.L_x_5922) ;  /* 0x000002e000007945 */ /* 0x000fe20003800000 */
[----:B------:R-:W-:Y:S01]  /*0070*/  HFMA2.MMA R30, -RZ, RZ, 0, 0 ;  /* 0x00000000ff1e7435 */ /* 0x000fe200000001ff */
[----:B------:R-:W-:-:S02]  /*0080*/  MOV R3, 0x7f800000 ;  /* 0x7f80000000037802 */ /* 0x000fc40000000f00 */
        /* <DEDUP_REMOVED lines=11> */
[----:B-1----:R-:W-:Y:S01]  /*0140*/  USHF.R.S32.HI UR9, URZ, 0x1f, UR8 ;  /* 0x0000001f3f097899 */ /* 0x002fe20008011408 */
[----:B0-----:R-:W-:-:S02]  /*0150*/  SHF.R.S32.HI R7, RZ, 0x1f, R0 ;  /* 0x0000001fff077819 */ /* 0x001fc40000011400 */
[----:B------:R-:W-:Y:S02]  /*0160*/  ISETP.GT.AND P0, PT, R0, 0x3f, PT ;  /* 0x0000003f0000780c */ /* 0x000fe40003f04270 */
[----:B--2---:R-:W-:Y:S02]  /*0170*/  SHF.L.U32 R5, R2, 0x6, RZ ;  /* 0x0000000602057819 */ /* 0x004fe400000006ff */
[----:B------:R-:W-:Y:S02]  /*0180*/  LEA.HI R4, R7, R0, RZ, 0x2 ;  /* 0x0000000007047211 */ /* 0x000fe400078f10ff */
[----:B------:R-:W-:Y:S02]  /*0190*/  IADD3 R7, -R5, UR4, RZ ;  /* 0x0000000405077c10 */ /* 0x000fe4000fffe1ff */
[----:B------:R-:W-:Y:S02]  /*01a0*/  SHF.R.S32.HI R32, RZ, 0x2, R4 ;  /* 0x00000002ff207819 */ /* 0x000fe40000011404 */
[----:B------:R-:W-:-:S02]  /*01b0*/  ISETP.GE.OR P2, PT, R0, R7, P0 ;  /* 0x000000070000720c */ /* 0x000fc40000746670 */
[----:B------:R-:W-:Y:S02]  /*01c0*/  LOP3.LUT R31, R4, 0xfffffffc, RZ, 0xc0, !PT ;  /* 0xfffffffc041f7812 */ /* 0x000fe400078ec0ff */
[----:B------:R-:W-:Y:S02]  /*01d0*/  ISETP.GE.AND P1, PT, R32, R7, PT ;  /* 0x000000072000720c */ /* 0x000fe40003f26270 */
[----:B------:R-:W-:Y:S02]  /*01e0*/  SHF.R.S32.HI R33, RZ, 0x1f, R32 ;  /* 0x0000001fff217819 */ /* 0x000fe40000011420 */
[----:B------:R-:W-:-:S05]  /*01f0*/  IADD3 R4, -R31, R0, RZ ;  /* 0x000000001f047210 */ /* 0x000fca0007ffe1ff */
[----:B------:R-:W-:Y:S05]  /*0200*/  @P2 BRA `(.L_x_5923) ;  /* 0x00000000004c2947 */ /* 0x000fea0003800000 */
[----:B------:R-:W0:Y:S01]  /*0210*/  S2UR UR5, SR_CTAID.Y ;  /* 0x00000000000579c3 */ /* 0x000e220000002600 */
[----:B------:R-:W-:Y:S02]  /*0220*/  SHF.R.S32.HI R6, RZ, 0x1f, R0 ;  /* 0x0000001fff067819 */ /* 0x000fe40000011400 */
[----:B------:R-:W-:-:S04]  /*0230*/  IADD3 R38, P2, R5, R0, RZ ;  /* 0x0000000005267210 */ /* 0x000fc80007f5e0ff */
[----:B------:R-:W-:Y:S01]  /*0240*/  LEA.HI.X.SX32 R39, R5, R6, 0x1, P2 ;  /* 0x0000000605277211 */ /* 0x000fe200010f0eff */
[----:B------:R-:W1:Y:S08]  /*0250*/  LDC.64 R36, c[0x0][0x290] ;  /* 0x0000a400ff247b82 */ /* 0x000e700000000a00 */
[----:B------:R-:W2:Y:S01]  /*0260*/  LDC.64 R34, c[0x0][0x298] ;  /* 0x0000a600ff227b82 */ /* 0x000ea20000000a00 */
[----:B0-----:R-:W-:-:S06]  /*0270*/  USHF.R.S32.HI UR10, URZ, 0x1f, UR5 ;  /* 0x0000001f3f0a7899 */ /* 0x001fcc0008011405 */
[C---:B-1----:R-:W-:Y:S01]  /*0280*/  IMAD R6, R36.reuse, UR10, RZ ;  /* 0x0000000a24067c24 */ /* 0x042fe2000f8e02ff */
[----:B------:R-:W-:Y:S01]  /*0290*/  ULDC.64 UR10, c[0x0][0x288] ;  /* 0x0000a200000a7ab9 */ /* 0x000fe20000000a00 */
[----:B------:R-:W-:-:S04]  /*02a0*/  IMAD.WIDE.U32 R38, R36, UR5, R38 ;  /* 0x0000000524267c25 */ /* 0x000fc8000f8e0026 */
[----:B------:R-:W-:Y:S02]  /*02b0*/  IMAD R37, R37, UR5, R6 ;  /* 0x0000000525257c24 */ /* 0x000fe4000f8e0206 */
[----:B--2---:R-:W-:-:S03]  /*02c0*/  IMAD R6, R34, UR9, RZ ;  /* 0x0000000922067c24 */ /* 0x004fc6000f8e02ff */
[----:B------:R-:W-:Y:S01]  /*02d0*/  IADD3 R39, R39, R37, RZ ;  /* 0x0000002527277210 */ /* 0x000fe20007ffe0ff */
[----:B------:R-:W-:Y:S02]  /*02e0*/  IMAD R3, R35, UR8, R6 ;  /* 0x0000000823037c24 */ /* 0x000fe4000f8e0206 */
[----:B------:R-:W-:-:S05]  /*02f0*/  IMAD.WIDE.U32 R34, R34, UR8, R38 ;  /* 0x0000000822227c25 */ /* 0x000fca000f8e0026 */
[----:B------:R-:W-:Y:S02]  /*0300*/  IADD3 R3, R35, R3, RZ ;  /* 0x0000000323037210 */ /* 0x000fe40007ffe0ff */
[----:B------:R-:W-:-:S04]  /*0310*/  LEA R36, P2, R34, UR10, 0x2 ;  /* 0x0000000a22247c11 */ /* 0x000fc8000f8410ff */
[----:B------:R-:W-:-:S05]  /*0320*/  LEA.HI.X R37, R34, UR11, R3, 0x2, P2 ;  /* 0x0000000b22257c11 */ /* 0x000fca00090f1403 */
[----:B------:R0:W5:Y:S04]  /*0330*/  LDG.E R3, desc[UR6][R36.64] ;  /* 0x0000000624037981 */ /* 0x000168000c1e1900 */
.L_x_5923:
[----:B------:R-:W-:Y:S05]  /*0340*/  BSYNC B0 ;  /* 0x0000000000007941 */ /* 0x000fea0003800000 */
.L_x_5922:
[----:B------:R-:W-:Y:S04]  /*0350*/  BSSY B0, `(.L_x_5924) ;  /* 0x0000022000007945 */ /* 0x000fe80003800000 */
[----:B------:R-:W-:Y:S05]  /*0360*/  @P1 BRA `(.L_x_5925) ;  /* 0x0000000000801947 */ /* 0x000fea0003800000 */
[----:B------:R-:W1:Y:S01]  /*0370*/  S2UR UR5, SR_CTAID.Y ;  /* 0x00000000000579c3 */ /* 0x000e620000002600 */
[----:B------:R-:W-:-:S04]  /*0380*/  SHF.L.U32 R34, R4, 0x3, RZ ;  /* 0x0000000304227819 */ /* 0x000fc800000006ff */
[----:B------:R-:W-:-:S03]  /*0390*/  SHF.R.S32.HI R35, RZ, 0x1f, R34 ;  /* 0x0000001fff237819 */ /* 0x000fc60000011422 */
[----:B------:R-:W2:Y:S08]  /*03a0*/  LDC.64 R38, c[0x0][0x230] ;  /* 0x00008c00ff267b82 */ /* 0x000eb00000000a00 */
[----:B0-----:R-:W0:Y:S01]  /*03b0*/  LDC.64 R36, c[0x0][0x238] ;  /* 0x00008e00ff247b82 */ /* 0x001e220000000a00 */
[----:B-1----:R-:W-:-:S06]  /*03c0*/  USHF.R.S32.HI UR10, URZ, 0x1f, UR5 ;  /* 0x0000001f3f0a7899 */ /* 0x002fcc0008011405 */
[C---:B--2---:R-:W-:Y:S01]  /*03d0*/  IMAD R6, R38.reuse, UR10, RZ ;  /* 0x0000000a26067c24 */ /* 0x044fe2000f8e02ff */
[----:B------:R-:W-:Y:S01]  /*03e0*/  ULDC.64 UR10, c[0x0][0x228] ;  /* 0x00008a00000a7ab9 */ /* 0x000fe20000000a00 */
[----:B------:R-:W-:Y:S01]  /*03f0*/  IMAD.WIDE.U32 R40, R38, UR5, R34 ;  /* 0x0000000526287c25 */ /* 0x000fe2000f8e0022 */
[----:B------:R-:W-:-:S03]  /*0400*/  IADD3 R35, R34, 0x40, RZ ;  /* 0x0000004022237810 */ /* 0x000fc60007ffe0ff */
[----:B------:R-:W-:Y:S01]  /*0410*/  IMAD R39, R39, UR5, R6 ;  /* 0x0000000527277c24 */ /* 0x000fe2000f8e0206 */
[----:B------:R-:W-:Y:S01]  /*0420*/  ULDC UR5, c[0x0][0x21c] ;  /* 0x0000870000057ab9 */ /* 0x000fe20000000800 */
[----:B0-----:R-:W-:Y:S01]  /*0430*/  IMAD R6, R36, UR9, RZ ;  /* 0x0000000924067c24 */ /* 0x001fe2000f8e02ff */
[C---:B------:R-:W-:Y:S02]  /*0440*/  ISETP.GE.AND P2, PT, R34.reuse, UR5, PT ;  /* 0x0000000522007c0c */ /* 0x040fe4000bf46270 */
[----:B------:R-:W-:Y:S01]  /*0450*/  IADD3 R41, R41, R39, RZ ;  /* 0x0000002729297210 */ /* 0x000fe20007ffe0ff */
[----:B------:R-:W-:Y:S01]  /*0460*/  IMAD R31, R37, UR8, R6 ;  /* 0x00000008251f7c24 */ /* 0x000fe2000f8e0206 */
[----:B------:R-:W-:Y:S02]  /*0470*/  IADD3 R6, R34, 0x20, RZ ;  /* 0x0000002022067810 */ /* 0x000fe40007ffe0ff */
[----:B------:R-:W-:Y:S01]  /*0480*/  ISETP.GE.AND P4, PT, R35, UR5, PT ;  /* 0x0000000523007c0c */ /* 0x000fe2000bf86270 */
[----:B------:R-:W-:Y:S01]  /*0490*/  IMAD.WIDE.U32 R40, R36, UR8, R40 ;  /* 0x0000000824287c25 */ /* 0x000fe2000f8e0028 */
[----:B------:R-:W-:-:S03]  /*04a0*/  ISETP.GE.AND P3, PT, R6, UR5, PT ;  /* 0x0000000506007c0c */ /* 0x000fc6000bf66270 */
[----:B------:R-:W-:Y:S01]  /*04b0*/  IMAD.WIDE R36, R2, 0x40, R32 ;  /* 0x0000004002247825 */ /* 0x000fe200078e0220 */
[----:B------:R-:W-:-:S03]  /*04c0*/  IADD3 R41, R41, R31, RZ ;  /* 0x0000001f29297210 */ /* 0x000fc60007ffe0ff */
[----:B------:R-:W-:-:S04]  /*04d0*/  IMAD R31, R37, UR10, RZ ;  /* 0x0000000a251f7c24 */ /* 0x000fc8000f8e02ff */
[C---:B------:R-:W-:Y:S02]  /*04e0*/  IMAD R31, R36.reuse, UR11, R31 ;  /* 0x0000000b241f7c24 */ /* 0x040fe4000f8e021f */
[----:B------:R-:W-:Y:S01]  /*04f0*/  IMAD.WIDE.U32 R36, R36, UR10, R40 ;  /* 0x0000000a24247c25 */ /* 0x000fe2000f8e0028 */
[----:B------:R-:W-:-:S04]  /*0500*/  ULDC.64 UR10, c[0x0][0x210] ;  /* 0x00008400000a7ab9 */ /* 0x000fc80000000a00 */
[----:B------:R-:W-:Y:S02]  /*0510*/  IADD3 R31, R37, R31, RZ ;  /* 0x0000001f251f7210 */ /* 0x000fe40007ffe0ff */
[----:B------:R-:W-:-:S04]  /*0520*/  LEA R34, P5, R36, UR10, 0x1 ;  /* 0x0000000a24227c11 */ /* 0x000fc8000f8a08ff */
[----:B------:R-:W-:-:S05]  /*0530*/  LEA.HI.X R35, R36, UR11, R31, 0x1, P5 ;  /* 0x0000000b24237c11 */ /* 0x000fca000a8f0c1f */
[----:B------:R1:W5:Y:S04]  /*0540*/  @!P2 LDG.E.128 R16, desc[UR6][R34.64] ;  /* 0x000000062210a981 */ /* 0x000368000c1e1d00 */
[----:B------:R1:W5:Y:S04]  /*0550*/  @!P3 LDG.E.128 R12, desc[UR6][R34.64+0x40] ;  /* 0x00004006220cb981 */ /* 0x000368000c1e1d00 */
[----:B------:R1:W5:Y:S02]  /*0560*/  @!P4 LDG.E.128 R24, desc[UR6][R34.64+0x80] ;  /* 0x000080062218c981 */ /* 0x000364000c1e1d00 */
.L_x_5925:
[----:B------:R-:W-:Y:S05]  /*0570*/  BSYNC B0 ;  /* 0x0000000000007941 */ /* 0x000fea0003800000 */
.L_x_5924:
[----:B------:R-:W-:Y:S01]  /*0580*/  BSSY B0, `(.L_x_5926) ;  /* 0x0000024000007945 */ /* 0x000fe20003800000 */
[----:B------:R-:W-:Y:S01]  /*0590*/  HFMA2.MMA R31, -RZ, RZ, 0, 0 ;  /* 0x00000000ff1f7435 */ /* 0x000fe200000001ff */
[----:B-----5:R-:W-:Y:S02]  /*05a0*/  MOV R6, R16 ;  /* 0x0000001000067202 */ /* 0x020fe40000000f00 */
[----:B------:R-:W-:Y:S08]  /*05b0*/  @P1 BRA `(.L_x_5927) ;  /* 0x0000000000801947 */ /* 0x000ff00003800000 */
[----:B------:R-:W2:Y:S01]  /*05c0*/  S2UR UR5, SR_CTAID.Y ;  /* 0x00000000000579c3 */ /* 0x000ea20000002600 */
[----:B------:R-:W-:-:S04]  /*05d0*/  SHF.L.U32 R38, R4, 0x3, RZ ;  /* 0x0000000304267819 */ /* 0x000fc800000006ff */
[----:B------:R-:W-:-:S03]  /*05e0*/  SHF.R.S32.HI R39, RZ, 0x1f, R38 ;  /* 0x0000001fff277819 */ /* 0x000fc60000011426 */
[----:B-1----:R-:W1:Y:S08]  /*05f0*/  LDC.64 R34, c[0x0][0x250] ;  /* 0x00009400ff227b82 */ /* 0x002e700000000a00 */
[----:B0-----:R-:W0:Y:S01]  /*0600*/  LDC.64 R36, c[0x0][0x258] ;  /* 0x00009600ff247b82 */ /* 0x001e220000000a00 */
[----:B--2---:R-:W-:-:S06]  /*0610*/  USHF.R.S32.HI UR10, URZ, 0x1f, UR5 ;  /* 0x0000001f3f0a7899 */ /* 0x004fcc0008011405 */
[C---:B-1----:R-:W-:Y:S01]  /*0620*/  IMAD R42, R34.reuse, UR10, RZ ;  /* 0x0000000a222a7c24 */ /* 0x042fe2000f8e02ff */
[----:B------:R-:W-:Y:S01]  /*0630*/  ULDC.64 UR10, c[0x0][0x248] ;  /* 0x00009200000a7ab9 */ /* 0x000fe20000000a00 */
[----:B------:R-:W-:-:S04]  /*0640*/  IMAD.WIDE.U32 R40, R34, UR5, R38 ;  /* 0x0000000522287c25 */ /* 0x000fc8000f8e0026 */
[----:B------:R-:W-:Y:S01]  /*0650*/  IMAD R35, R35, UR5, R42 ;  /* 0x0000000523237c24 */ /* 0x000fe2000f8e022a */
[----:B------:R-:W-:Y:S01]  /*0660*/  ULDC UR5, c[0x0][0x21c] ;  /* 0x0000870000057ab9 */ /* 0x000fe20000000800 */
[----:B0-----:R-:W-:Y:S01]  /*0670*/  IMAD R34, R36, UR9, RZ ;  /* 0x0000000924227c24 */ /* 0x001fe2000f8e02ff */
[----:B------:R-:W-:Y:S02]  /*0680*/  ISETP.GE.AND P2, PT, R38, UR5, PT ;  /* 0x0000000526007c0c */ /* 0x000fe4000bf46270 */
[----:B------:R-:W-:Y:S01]  /*0690*/  IADD3 R41, R41, R35, RZ ;  /* 0x0000002329297210 */ /* 0x000fe20007ffe0ff */
[----:B------:R-:W-:Y:S02]  /*06a0*/  IMAD R39, R37, UR8, R34 ;  /* 0x0000000825277c24 */ /* 0x000fe4000f8e0222 */
[----:B------:R-:W-:-:S04]  /*06b0*/  IMAD.WIDE R34, R2, 0x40, R32 ;  /* 0x0000004002227825 */ /* 0x000fc800078e0220 */
[----:B------:R-:W-:Y:S01]  /*06c0*/  IMAD.WIDE.U32 R36, R36, UR8, R40 ;  /* 0x0000000824247c25 */ /* 0x000fe2000f8e0028 */
[C---:B------:R-:W-:Y:S02]  /*06d0*/  IADD3 R40, R38.reuse, 0x20, RZ ;  /* 0x0000002026287810 */ /* 0x040fe40007ffe0ff */
[----:B------:R-:W-:Y:S01]  /*06e0*/  IADD3 R41, R38, 0x40, RZ ;  /* 0x0000004026297810 */ /* 0x000fe20007ffe0ff */
[----:B------:R-:W-:Y:S01]  /*06f0*/  IMAD R35, R35, UR10, RZ ;  /* 0x0000000a23237c24 */ /* 0x000fe2000f8e02ff */
[----:B------:R-:W-:Y:S02]  /*0700*/  IADD3 R37, R37, R39, RZ ;  /* 0x0000002725257210 */ /* 0x000fe40007ffe0ff */
[----:B------:R-:W-:Y:S01]  /*0710*/  ISETP.GE.AND P3, PT, R40, UR5, PT ;  /* 0x0000000528007c0c */ /* 0x000fe2000bf66270 */
[C---:B------:R-:W-:Y:S01]  /*0720*/  IMAD R39, R34.reuse, UR11, R35 ;  /* 0x0000000b22277c24 */ /* 0x040fe2000f8e0223 */
[----:B------:R-:W-:Y:S01]  /*0730*/  ISETP.GE.AND P4, PT, R41, UR5, PT ;  /* 0x0000000529007c0c */ /* 0x000fe2000bf86270 */
        /* <DEDUP_REMOVED lines=8> */
.L_x_5927:
[----:B------:R-:W-:Y:S05]  /*07c0*/  BSYNC B0 ;  /* 0x0000000000007941 */ /* 0x000fea0003800000 */
.L_x_5926:
[----:B------:R-:W-:Y:S01]  /*07d0*/  HADD2.F32 R16, -RZ, R6.H1_H1 ;  /* 0x30000006ff107230 */ /* 0x000fe20000004100 */
[----:B0-2---:R-:W-:Y:S01]  /*07e0*/  MOV R36, R17 ;  /* 0x0000001100247202 */ /* 0x005fe20000000f00 */
[----:B-1---5:R-:W-:Y:S01]  /*07f0*/  HADD2.F32 R35, -RZ, R20.H1_H1 ;  /* 0x30000014ff237230 */ /* 0x022fe20000004100 */
[----:B------:R-:W-:Y:S01]  /*0800*/  MOV R34, R21 ;  /* 0x0000001500227202 */ /* 0x000fe20000000f00 */
[----:B------:R-:W-:Y:S01]  /*0810*/  HADD2.F32 R6, -RZ, R6.H0_H0 ;  /* 0x20000006ff067230 */ /* 0x000fe20000004100 */
[----:B------:R-:W-:Y:S01]  /*0820*/  ISETP.NE.AND P1, PT, R4, RZ, PT ;  /* 0x000000ff0400720c */ /* 0x000fe20003f25270 */
[----:B------:R-:W-:Y:S02]  /*0830*/  HADD2.F32 R17, -RZ, R20.H0_H0 ;  /* 0x20000014ff117230 */ /* 0x000fe40000004100 */
[----:B------:R-:W-:Y:S01]  /*0840*/  FMUL.FTZ R35, R16, R35 ;  /* 0x0000002310237220 */ /* 0x000fe20000410000 */
[----:B------:R-:W-:Y:S01]  /*0850*/  HADD2.F32 R16, -RZ, R36.H0_H0 ;  /* 0x20000024ff107230 */ /* 0x000fe20000004100 */
[----:B------:R-:W-:Y:S01]  /*0860*/  MOV R20, R19 ;  /* 0x0000001300147202 */ /* 0x000fe20000000f00 */
[----:B------:R-:W-:-:S02]  /*0870*/  HADD2.F32 R21, -RZ, R34.H0_H0 ;  /* 0x20000022ff157230 */ /* 0x000fc40000004100 */
[----:B------:R-:W-:Y:S01]  /*0880*/  FFMA.FTZ R35, R6, R17, R35 ;  /* 0x0000001106237223 */ /* 0x000fe20000010023 */
[----:B------:R-:W-:Y:S01]  /*0890*/  HADD2.F32 R6, -RZ, R36.H1_H1 ;  /* 0x30000024ff067230 */ /* 0x000fe20000004100 */
[----:B------:R-:W-:Y:S01]  /*08a0*/  BSSY B0, `(.L_x_5928) ;  /* 0x000005e000007945 */ /* 0x000fe20003800000 */
[----:B------:R-:W-:Y:S02]  /*08b0*/  HADD2.F32 R17, -RZ, R34.H1_H1 ;  /* 0x30000022ff117230 */ /* 0x000fe40000004100 */
[----:B------:R-:W-:Y:S01]  /*08c0*/  FFMA.FTZ R21, R16, R21, R35 ;  /* 0x0000001510157223 */ /* 0x000fe20000010023 */
[----:B------:R-:W-:Y:S02]  /*08d0*/  HADD2.F32 R16, -RZ, R18.H0_H0 ;  /* 0x20000012ff107230 */ /* 0x000fe40000004100 */
[----:B------:R-:W-:Y:S02]  /*08e0*/  HADD2.F32 R19, -RZ, R22.H0_H0 ;  /* 0x20000016ff137230 */ /* 0x000fe40000004100 */
[----:B------:R-:W-:Y:S01]  /*08f0*/  FFMA.FTZ R21, R6, R17, R21 ;  /* 0x0000001106157223 */ /* 0x000fe20000010015 */
[----:B------:R-:W-:Y:S01]  /*0900*/  HADD2.F32 R6, -RZ, R18.H1_H1 ;  /* 0x30000012ff067230 */ /* 0x000fe20000004100 */
[----:B------:R-:W-:Y:S01]  /*0910*/  MOV R18, R12 ;  /* 0x0000000c00127202 */ /* 0x000fe20000000f00 */
[----:B------:R-:W-:-:S02]  /*0920*/  HADD2.F32 R17, -RZ, R22.H1_H1 ;  /* 0x30000016ff117230 */ /* 0x000fc40000004100 */
[----:B------:R-:W-:Y:S01]  /*0930*/  FFMA.FTZ R21, R16, R19, R21 ;  /* 0x0000001310157223 */ /* 0x000fe20000010015 */
[--C-:B------:R-:W-:Y:S01]  /*0940*/  HADD2.F32 R16, -RZ, R20.reuse.H0_H0 ;  /* 0x20000014ff107230 */ /* 0x100fe20000004100 */
[----:B------:R-:W-:Y:S01]  /*0950*/  MOV R12, R8 ;  /* 0x00000008000c7202 */ /* 0x000fe20000000f00 */
[--C-:B------:R-:W-:Y:S02]  /*0960*/  HADD2.F32 R19, -RZ, R23.reuse.H0_H0 ;  /* 0x20000017ff137230 */ /* 0x100fe40000004100 */
[----:B------:R-:W-:Y:S01]  /*0970*/  FFMA.FTZ R21, R6, R17, R21 ;  /* 0x0000001106157223 */ /* 0x000fe20000010015 */
[----:B------:R-:W-:Y:S01]  /*0980*/  HADD2.F32 R6, -RZ, R20.H1_H1 ;  /* 0x30000014ff067230 */ /* 0x000fe20000004100 */
[----:B------:R-:W-:Y:S01]  /*0990*/  MOV R20, R13 ;  /* 0x0000000d00147202 */ /* 0x000fe20000000f00 */
[----:B------:R-:W-:Y:S02]  /*09a0*/  HADD2.F32 R17, -RZ, R23.H1_H1 ;  /* 0x30000017ff117230 */ /* 0x000fe40000004100 */
[----:B------:R-:W-:Y:S01]  /*09b0*/  FFMA.FTZ R19, R16, R19, R21 ;  /* 0x0000001310137223 */ /* 0x000fe20000010015 */
[----:B------:R-:W-:Y:S01]  /*09c0*/  HADD2.F32 R8, -RZ, R18.H0_H0 ;  /* 0x20000012ff087230 */ /* 0x000fe20000004100 */
[----:B------:R-:W-:Y:S01]  /*09d0*/  MOV R16, R9 ;  /* 0x0000000900107202 */ /* 0x000fe20000000f00 */
[----:B------:R-:W-:-:S02]  /*09e0*/  HADD2.F32 R13, -RZ, R12.H0_H0 ;  /* 0x2000000cff0d7230 */ /* 0x000fc40000004100 */
[----:B------:R-:W-:Y:S01]  /*09f0*/  FFMA.FTZ R17, R6, R17, R19 ;  /* 0x0000001106117223 */ /* 0x000fe20000010013 */
[----:B------:R-:W-:Y:S02]  /*0a00*/  HADD2.F32 R6, -RZ, R18.H1_H1 ;  /* 0x30000012ff067230 */ /* 0x000fe40000004100 */
[----:B------:R-:W-:Y:S02]  /*0a10*/  HADD2.F32 R9, -RZ, R12.H1_H1 ;  /* 0x3000000cff097230 */ /* 0x000fe40000004100 */
[----:B------:R-:W-:Y:S01]  /*0a20*/  FFMA.FTZ R17, R8, R13, R17 ;  /* 0x0000000d08117223 */ /* 0x000fe20000010011 */
[----:B------:R-:W-:Y:S01]  /*0a30*/  HADD2.F32 R8, -RZ, R20.H0_H0 ;  /* 0x20000014ff087230 */ /* 0x000fe20000004100 */
[----:B------:R-:W-:Y:S01]  /*0a40*/  MOV R12, R11 ;  /* 0x0000000b000c7202 */ /* 0x000fe20000000f00 */
[----:B------:R-:W-:Y:S02]  /*0a50*/  HADD2.F32 R13, -RZ, R16.H0_H0 ;  /* 0x20000010ff0d7230 */ /* 0x000fe40000004100 */
[----:B------:R-:W-:Y:S01]  /*0a60*/  FFMA.FTZ R17, R6, R9, R17 ;  /* 0x0000000906117223 */ /* 0x000fe20000010011 */
[----:B------:R-:W-:-:S02]  /*0a70*/  HADD2.F32 R6, -RZ, R20.H1_H1 ;  /* 0x30000014ff067230 */ /* 0x000fc40000004100 */
[----:B------:R-:W-:Y:S02]  /*0a80*/  HADD2.F32 R9, -RZ, R16.H1_H1 ;  /* 0x30000010ff097230 */ /* 0x000fe40000004100 */
[----:B------:R-:W-:Y:S01]  /*0a90*/  FFMA.FTZ R17, R8, R13, R17 ;  /* 0x0000000d08117223 */ /* 0x000fe20000010011 */
[----:B------:R-:W-:Y:S02]  /*0aa0*/  HADD2.F32 R8, -RZ, R14.H0_H0 ;  /* 0x2000000eff087230 */ /* 0x000fe40000004100 */
[----:B------:R-:W-:Y:S02]  /*0ab0*/  HADD2.F32 R13, -RZ, R10.H0_H0 ;  /* 0x2000000aff0d7230 */ /* 0x000fe40000004100 */
[----:B------:R-:W-:Y:S01]  /*0ac0*/  FFMA.FTZ R17, R6, R9, R17 ;  /* 0x0000000906117223 */ /* 0x000fe20000010011 */
[----:B------:R-:W-:Y:S02]  /*0ad0*/  HADD2.F32 R6, -RZ, R14.H1_H1 ;  /* 0x3000000eff067230 */ /* 0x000fe40000004100 */
[----:B------:R-:W-:-:S02]  /*0ae0*/  HADD2.F32 R9, -RZ, R10.H1_H1 ;  /* 0x3000000aff097230 */ /* 0x000fc40000004100 */
[----:B------:R-:W-:Y:S01]  /*0af0*/  FFMA.FTZ R13, R8, R13, R17 ;  /* 0x0000000d080d7223 */ /* 0x000fe20000010011 */
[--C-:B------:R-:W-:Y:S02]  /*0b00*/  HADD2.F32 R8, -RZ, R15.reuse.H0_H0 ;  /* 0x2000000fff087230 */ /* 0x100fe40000004100 */
[--C-:B------:R-:W-:Y:S02]  /*0b10*/  HADD2.F32 R11, -RZ, R12.reuse.H0_H0 ;  /* 0x2000000cff0b7230 */ /* 0x100fe40000004100 */
[----:B------:R-:W-:Y:S01]  /*0b20*/  FFMA.FTZ R13, R6, R9, R13 ;  /* 0x00000009060d7223 */ /* 0x000fe2000001000d */
[----:B------:R-:W-:Y:S02]  /*0b30*/  HADD2.F32 R6, -RZ, R15.H1_H1 ;  /* 0x3000000fff067230 */ /* 0x000fe40000004100 */
[----:B------:R-:W-:Y:S02]  /*0b40*/  HADD2.F32 R9, -RZ, R12.H1_H1 ;  /* 0x3000000cff097230 */ /* 0x000fe40000004100 */
[----:B------:R-:W-:Y:S01]  /*0b50*/  FFMA.FTZ R13, R8, R11, R13 ;  /* 0x0000000b080d7223 */ /* 0x000fe2000001000d */
[----:B------:R-:W-:-:S02]  /*0b60*/  HADD2.F32 R8, -RZ, R24.H0_H0 ;  /* 0x20000018ff087230 */ /* 0x000fc40000004100 */
[----:B------:R-:W-:Y:S02]  /*0b70*/  HADD2.F32 R11, -RZ, R28.H0_H0 ;  /* 0x2000001cff0b7230 */ /* 0x000fe40000004100 */
[----:B------:R-:W-:Y:S01]  /*0b80*/  FFMA.FTZ R13, R6, R9, R13 ;  /* 0x00000009060d7223 */ /* 0x000fe2000001000d */
[----:B------:R-:W-:Y:S02]  /*0b90*/  HADD2.F32 R24, -RZ, R24.H1_H1 ;  /* 0x30000018ff187230 */ /* 0x000fe40000004100 */
[----:B------:R-:W-:Y:S02]  /*0ba0*/  HADD2.F32 R9, -RZ, R28.H1_H1 ;  /* 0x3000001cff097230 */ /* 0x000fe40000004100 */
[----:B------:R-:W-:Y:S01]  /*0bb0*/  FFMA.FTZ R13, R8, R11, R13 ;  /* 0x0000000b080d7223 */ /* 0x000fe2000001000d */
[----:B------:R-:W-:Y:S02]  /*0bc0*/  HADD2.F32 R6, -RZ, R25.H0_H0 ;  /* 0x20000019ff067230 */ /* 0x000fe40000004100 */
[----:B------:R-:W-:-:S02]  /*0bd0*/  HADD2.F32 R11, -RZ, R29.H0_H0 ;  /* 0x2000001dff0b7230 */ /* 0x000fc40000004100 */
[----:B------:R-:W-:Y:S01]  /*0be0*/  FFMA.FTZ R9, R24, R9, R13 ;  /* 0x0000000918097223 */ /* 0x000fe2000001000d */
[----:B------:R-:W-:Y:S02]  /*0bf0*/  HADD2.F32 R25, -RZ, R25.H1_H1 ;  /* 0x30000019ff197230 */ /* 0x000fe40000004100 */
[----:B------:R-:W-:Y:S02]  /*0c00*/  HADD2.F32 R8, -RZ, R29.H1_H1 ;  /* 0x3000001dff087230 */ /* 0x000fe40000004100 */
[----:B------:R-:W-:Y:S01]  /*0c10*/  FFMA.FTZ R10, R6, R11, R9 ;  /* 0x0000000b060a7223 */ /* 0x000fe20000010009 */
[----:B------:R-:W-:Y:S02]  /*0c20*/  HADD2.F32 R6, -RZ, R26.H0_H0 ;  /* 0x2000001aff067230 */ /* 0x000fe40000004100 */
        /* <DEDUP_REMOVED lines=10> */
[----:B------:R-:W-:-:S04]  /*0cd0*/  FFMA.FTZ R6, R6, R9, R11 ;  /* 0x0000000906067223 */ /* 0x000fc8000001000b */
[----:B------:R-:W-:-:S05]  /*0ce0*/  FFMA.FTZ R6, R27, R8, R6 ;  /* 0x000000081b067223 */ /* 0x000fca0000010006 */
[----:B------:R-:W0:Y:S02]  /*0cf0*/  SHFL.BFLY PT, R9, R6, 0x2, 0x1f ;  /* 0x0c401f0006097f89 */ /* 0x000e2400000e0000 */
[----:B0-----:R-:W-:-:S05]  /*0d00*/  FADD.FTZ R9, R6, R9 ;  /* 0x0000000906097221 */ /* 0x001fca0000010000 */
[----:B------:R-:W0:Y:S02]  /*0d10*/  SHFL.BFLY PT, R8, R9, 0x1, 0x1f ;  /* 0x0c201f0009087f89 */ /* 0x000e2400000e0000 */
[----:B0-----:R-:W-:Y:S01]  /*0d20*/  FADD.FTZ R14, R9, R8 ;  /* 0x00000008090e7221 */ /* 0x001fe20000010000 */
[----:B------:R-:W-:Y:S06]  /*0d30*/  @P1 BRA `(.L_x_5929) ;  /* 0x0000000000501947 */ /* 0x000fec0003800000 */
[----:B------:R-:W0:Y:S01]  /*0d40*/  S2UR UR5, SR_CTAID.Y ;  /* 0x00000000000579c3 */ /* 0x000e220000002600 */
[----:B------:R-:W-:-:S04]  /*0d50*/  IADD3 R8, P1, R5, R32, RZ ;  /* 0x0000002005087210 */ /* 0x000fc80007f3e0ff */
[----:B------:R-:W-:Y:S02]  /*0d60*/  LEA.HI.X.SX32 R9, R5, R33, 0x1, P1 ;  /* 0x0000002105097211 */ /* 0x000fe400008f0eff */
[----:B------:R-:W-:Y:S01]  /*0d70*/  ISETP.GE.AND P1, PT, R32, R7, PT ;  /* 0x000000072000720c */ /* 0x000fe20003f26270 */
        /* <DEDUP_REMOVED lines=13> */
[----:B------:R-:W-:Y:S02]  /*0e50*/  LEA.HI.X R7, R8, UR11, R9, 0x2, P2 ;  /* 0x0000000b08077c11 */ /* 0x000fe400090f1409 */
[----:B------:R-:W-:-:S05]  /*0e60*/  FSEL R9, R14, RZ, !P1 ;  /* 0x000000ff0e097208 */ /* 0x000fca0004800000 */
[----:B------:R0:W-:Y:S02]  /*0e70*/  STG.E desc[UR6][R6.64], R9 ;  /* 0x0000000906007986 */ /* 0x0001e4000c101906 */
.L_x_5929:
[----:B------:R-:W-:Y:S05]  /*0e80*/  BSYNC B0 ;  /* 0x0000000000007941 */ /* 0x000fea0003800000 */
.L_x_5928:
[----:B------:R-:W-:Y:S01]  /*0e90*/  UIADD3 UR4, UR4, 0x3f, URZ ;  /* 0x0000003f04047890 */ /* 0x000fe2000fffe03f */
[----:B0-----:R-:W0:Y:S01]  /*0ea0*/  LDC.64 R8, c[0x0][0x2d0] ;  /* 0x0000b400ff087b82 */ /* 0x001e220000000a00 */
[----:B------:R-:W-:Y:S01]  /*0eb0*/  BSSY B0, `(.L_x_5930) ;  /* 0x0000021000007945 */ /* 0x000fe20003800000 */
[----:B------:R-:W-:Y:S01]  /*0ec0*/  SHF.L.U32 R14, R0, 0x2, RZ ;  /* 0x00000002000e7819 */ /* 0x000fe200000006ff */
[----:B------:R-:W-:Y:S01]  /*0ed0*/  USHF.R.S32.HI UR5, URZ, 0x1f, UR4 ;  /* 0x0000001f3f057899 */ /* 0x000fe20008011404 */
[----:B------:R-:W-:-:S03]  /*0ee0*/  IMAD R13, R2, 0x1800, RZ ;  /* 0x00001800020d7824 */ /* 0x000fc600078e02ff */
[----:B------:R-:W-:Y:S01]  /*0ef0*/  ULEA.HI UR5, UR5, UR4, URZ, 0x6 ;  /* 0x0000000405057291 */ /* 0x000fe2000f8f303f */
[----:B------:R-:W1:Y:S03]  /*0f00*/  LDC.64 R6, c[0x0][0x2d8] ;  /* 0x0000b600ff067b82 */ /* 0x000e660000000a00 */
[----:B------:R-:W-:-:S05]  /*0f10*/  ULOP3.LUT UR5, UR5, 0xffffffc0, URZ, 0xc0, !UPT ;  /* 0xffffffc005057892 */ /* 0x000fca000f8ec03f */
[----:B------:R-:W2:Y:S01]  /*0f20*/  S2UR UR12, SR_CTAID.Y ;  /* 0x00000000000c79c3 */ /* 0x000ea20000002600 */
[----:B------:R-:W-:-:S04]  /*0f30*/  IADD3 R11, -R5, UR5, RZ ;  /* 0x00000005050b7c10 */ /* 0x000fc8000fffe1ff */
[----:B------:R-:W-:-:S13]  /*0f40*/  ISETP.GE.OR P0, PT, R0, R11, P0 ;  /* 0x0000000b0000720c */ /* 0x000fda0000706670 */
[----:B------:R-:W-:Y:S05]  /*0f50*/  @P0 BRA `(.L_x_5931) ;  /* 0x0000000000580947 */ /* 0x000fea0003800000 */
[----:B------:R-:W3:Y:S01]  /*0f60*/  S2UR UR4, SR_CTAID.Y ;  /* 0x00000000000479c3 */ /* 0x000ee20000002600 */
[----:B------:R-:W-:Y:S01]  /*0f70*/  SHF.R.S32.HI R10, RZ, 0x1f, R0 ;  /* 0x0000001fff0a7819 */ /* 0x000fe20000011400 */
[----:B------:R-:W-:Y:S01]  /*0f80*/  FMUL.FTZ R12, R3, 1.4426950216293334961 ;  /* 0x3fb8aa3b030c7820 */ /* 0x000fe20000410000 */
[----:B------:R-:W-:-:S04]  /*0f90*/  IADD3 R4, P0, R5, R0, RZ ;  /* 0x0000000005047210 */ /* 0x000fc80007f1e0ff */
[----:B------:R-:W-:Y:S01]  /*0fa0*/  LEA.HI.X.SX32 R5, R5, R10, 0x1, P0 ;  /* 0x0000000a05057211 */ /* 0x000fe200000f0eff */
[----:B------:R-:W4:Y:S01]  /*0fb0*/  LDC.64 R16, c[0x0][0x2a8] ;  /* 0x0000aa00ff107b82 */ /* 0x000f220000000a00 */
[----:B------:R-:W-:-:S04]  /*0fc0*/  FSETP.NEU.FTZ.AND P0, PT, R3, -INF , PT ;  /* 0xff8000000300780b */ /* 0x000fc80003f1d000 */
[----:B------:R-:W-:-:S03]  /*0fd0*/  FSEL R3, R12, RZ, P0 ;  /* 0x000000ff0c037208 */ /* 0x000fc60000000000 */
[----:B------:R-:W5:Y:S01]  /*0fe0*/  LDC.64 R18, c[0x0][0x2b0] ;  /* 0x0000ac00ff127b82 */ /* 0x000f620000000a00 */
[----:B---3--:R-:W-:-:S06]  /*0ff0*/  USHF.R.S32.HI UR5, URZ, 0x1f, UR4 ;  /* 0x0000001f3f057899 */ /* 0x008fcc0008011404 */
[C---:B----4-:R-:W-:Y:S02]  /*1000*/  IMAD R10, R16.reuse, UR5, RZ ;  /* 0x00000005100a7c24 */ /* 0x050fe4000f8e02ff */
[----:B------:R-:W-:-:S04]  /*1010*/  IMAD.WIDE.U32 R4, R16, UR4, R4 ;  /* 0x0000000410047c25 */ /* 0x000fc8000f8e0004 */
[----:B------:R-:W-:Y:S01]  /*1020*/  IMAD R11, R17, UR4, R10 ;  /* 0x00000004110b7c24 */ /* 0x000fe2000f8e020a */
[----:B------:R-:W-:Y:S01]  /*1030*/  ULDC.64 UR4, c[0x0][0x2a0] ;  /* 0x0000a80000047ab9 */ /* 0x000fe20000000a00 */
[----:B-----5:R-:W-:-:S03]  /*1040*/  IMAD R10, R18, UR9, RZ ;  /* 0x00000009120a7c24 */ /* 0x020fc6000f8e02ff */
[----:B------:R-:W-:Y:S01]  /*1050*/  IADD3 R5, R5, R11, RZ ;  /* 0x0000000b05057210 */ /* 0x000fe20007ffe0ff */
[----:B------:R-:W-:Y:S02]  /*1060*/  IMAD R11, R19, UR8, R10 ;  /* 0x00000008130b7c24 */ /* 0x000fe4000f8e020a */
[----:B------:R-:W-:-:S05]  /*1070*/  IMAD.WIDE.U32 R4, R18, UR8, R4 ;  /* 0x0000000812047c25 */ /* 0x000fca000f8e0004 */
[----:B------:R-:W-:Y:S02]  /*1080*/  IADD3 R5, R5, R11, RZ ;  /* 0x0000000b05057210 */ /* 0x000fe40007ffe0ff */
[----:B------:R-:W-:-:S04]  /*1090*/  LEA R10, P1, R4, UR4, 0x2 ;  /* 0x00000004040a7c11 */ /* 0x000fc8000f8210ff */
[----:B------:R-:W-:-:S05]  /*10a0*/  LEA.HI.X R11, R4, UR5, R5, 0x2, P1 ;  /* 0x00000005040b7c11 */ /* 0x000fca00088f1405 */
[----:B------:R3:W-:Y:S04]  /*10b0*/  STG.E desc[UR6][R10.64], R3 ;  /* 0x000000030a007986 */ /* 0x0007e8000c101906 */
.L_x_5931:
[----:B--2---:R-:W-:Y:S05]  /*10c0*/  BSYNC B0 ;  /* 0x0000000000007941 */ /* 0x004fea0003800000 */
.L_x_5930:
[----:B------:R-:W-:Y:S01]  /*10d0*/  USHF.R.S32.HI UR4, URZ, 0x1f, UR12 ;  /* 0x0000001f3f047899 */ /* 0x000fe2000801140c */
[----:B---3--:R-:W-:Y:S01]  /*10e0*/  SHF.R.S32.HI R10, RZ, 0x1f, R14 ;  /* 0x0000001fff0a7819 */ /* 0x008fe2000001140e */
[----:B------:R-:W-:Y:S01]  /*10f0*/  ULDC.64 UR10, c[0x0][0x2e8] ;  /* 0x0000ba00000a7ab9 */ /* 0x000fe20000000a00 */
[----:B------:R-:W-:-:S04]  /*1100*/  IADD3 R4, P0, R13, R14, RZ ;  /* 0x0000000e0d047210 */ /* 0x000fc80007f1e0ff */
[----:B------:R-:W-:Y:S01]  /*1110*/  LEA.HI.X.SX32 R5, R13, R10, 0x1, P0 ;  /* 0x0000000a0d057211 */ /* 0x000fe200000f0eff */
[C---:B0-----:R-:W-:Y:S01]  /*1120*/  IMAD R10, R8.reuse, UR4, RZ ;  /* 0x00000004080a7c24 */ /* 0x041fe2000f8e02ff */
[----:B------:R-:W-:Y:S01]  /*1130*/  ISETP.NE.U32.AND P0, PT, RZ, UR10, PT ;  /* 0x0000000aff007c0c */ /* 0x000fe2000bf05070 */
[----:B------:R-:W-:Y:S01]  /*1140*/  ULDC.64 UR4, c[0x0][0x2b8] ;  /* 0x0000ae0000047ab9 */ /* 0x000fe20000000a00 */
[----:B------:R-:W-:Y:S02]  /*1150*/  IMAD.WIDE.U32 R4, R8, UR12, R4 ;  /* 0x0000000c08047c25 */ /* 0x000fe4000f8e0004 */
[----:B------:R-:W-:Y:S02]  /*1160*/  ISETP.NE.AND.EX P0, PT, RZ, UR11, PT, P0 ;  /* 0x0000000bff007c0c */ /* 0x000fe4000bf05300 */
[----:B------:R-:W-:Y:S02]  /*1170*/  IMAD R9, R9, UR12, R10 ;  /* 0x0000000c09097c24 */ /* 0x000fe4000f8e020a */
[----:B------:R-:W-:Y:S01]  /*1180*/  ISETP.NE.OR P0, PT, R0, RZ, !P0 ;  /* 0x000000ff0000720c */ /* 0x000fe20004705670 */
[----:B-1----:R-:W-:-:S02]  /*1190*/  IMAD R8, R6, UR9, RZ ;  /* 0x0000000906087c24 */ /* 0x002fc4000f8e02ff */
[----:B------:R-:W-:Y:S02]  /*11a0*/  IADD3 R5, R5, R9, RZ ;  /* 0x0000000905057210 */ /* 0x000fe40007ffe0ff */
[----:B------:R-:W-:Y:S02]  /*11b0*/  IMAD R3, R7, UR8, R8 ;  /* 0x0000000807037c24 */ /* 0x000fe4000f8e0208 */
[----:B------:R-:W-:-:S05]  /*11c0*/  IMAD.WIDE.U32 R6, R6, UR8, R4 ;  /* 0x0000000806067c25 */ /* 0x000fca000f8e0004 */
[----:B------:R-:W-:Y:S02]  /*11d0*/  IADD3 R3, R7, R3, RZ ;  /* 0x0000000307037210 */ /* 0x000fe40007ffe0ff */
[----:B------:R-:W-:-:S04]  /*11e0*/  LEA R4, P1, R6, UR4, 0x2 ;  /* 0x0000000406047c11 */ /* 0x000fc8000f8210ff */
[----:B------:R-:W-:-:S05]  /*11f0*/  LEA.HI.X R5, R6, UR5, R3, 0x2, P1 ;  /* 0x0000000506057c11 */ /* 0x000fca00088f1403 */
[----:B------:R0:W-:Y:S04]  /*1200*/  STG.E.128 desc[UR6][R4.64], RZ ;  /* 0x000000ff04007986 */ /* 0x0001e8000c101d06 */
[----:B------:R0:W-:Y:S04]  /*1210*/  STG.E.128 desc[UR6][R4.64+0x1000], RZ ;  /* 0x001000ff04007986 */ /* 0x0001e8000c101d06 */
[----:B------:R0:W-:Y:S04]  /*1220*/  STG.E.128 desc[UR6][R4.64+0x2000], RZ ;  /* 0x002000ff04007986 */ /* 0x0001e8000c101d06 */
[----:B------:R0:W-:Y:S04]  /*1230*/  STG.E.128 desc[UR6][R4.64+0x3000], RZ ;  /* 0x003000ff04007986 */ /* 0x0001e8000c101d06 */
[----:B------:R0:W-:Y:S04]  /*1240*/  STG.E.128 desc[UR6][R4.64+0x4000], RZ ;  /* 0x004000ff04007986 */ /* 0x0001e8000c101d06 */
[----:B------:R0:W-:Y:S01]  /*1250*/  STG.E.128 desc[UR6][R4.64+0x5000], RZ ;  /* 0x005000ff04007986 */ /* 0x0001e2000c101d06 */
[----:B------:R-:W-:Y:S05]  /*1260*/  @P0 EXIT ;  /* 0x000000000000094d */ /* 0x000fea0003800000 */
[----:B------:R-:W1:Y:S08]  /*1270*/  LDC R3, c[0x0][0x2e0] ;  /* 0x0000b800ff037b82 */ /* 0x000e700000000800 */
[----:B------:R-:W2:Y:S08]  /*1280*/  LDC R7, c[0x0][0x220] ;  /* 0x00008800ff077b82 */ /* 0x000eb00000000800 */
[----:B0-----:R-:W0:Y:S01]  /*1290*/  LDC.64 R4, c[0x0][0x2e8] ;  /* 0x0000ba00ff047b82 */ /* 0x001e220000000a00 */
[----:B-1----:R-:W-:-:S04]  /*12a0*/  IMAD R2, R2, R3, UR8 ;  /* 0x0000000802027e24 */ /* 0x002fc8000f8e0203 */
[----:B--2---:R-:W-:-:S04]  /*12b0*/  IMAD R3, R2, R7, UR12 ;  /* 0x0000000c02037e24 */ /* 0x004fc8000f8e0207 */
[----:B0-----:R-:W-:-:S05]  /*12c0*/  IMAD.WIDE R2, R3, 0x4, R4 ;  /* 0x0000000403027825 */ /* 0x001fca00078e0204 */
[----:B------:R-:W-:Y:S01]  /*12d0*/  STG.E desc[UR6][R2.64], RZ ;  /* 0x000000ff02007986 */ /* 0x000fe2000c101906 */
[----:B------:R-:W-:Y:S05]  /*12e0*/  EXIT ;  /* 0x000000000000794d */ /* 0x000fea0003800000 */
.L_x_5932:
        /* <DEDUP_REMOVED lines=9> */
.L_x_6597:


//--------------------- .text._ZN7cutlass13device_kernelIN5flash11enable_sm90INS1_16FlashAttnBwdSm90INS1_25CollectiveMainloopBwdSm90ILi2ELi2ELi2EN4cute5tupleIJNS5_1CILi1EEES8_S8_EEENS6_IJNS7_ILi64EEENS7_ILi128EEENS7_ILi96EEEEEENS_6half_tEfNS_4arch4Sm90ELb1ELb0ELb0ELb1ELb0ELb1ELb0ELb0ELi2ELi1ELi2ELi1ELb1EEENS1_21CollectiveEpilogueBwdISD_SE_SG_Li256ELb1ELb0ELi1EEENS1_25SingleTileBwdLPTSchedulerILb1ELi128ELb0EEEEEEEEEvNT_6ParamsE --------------------------
	.section	.text._ZN7cutlass13device_kernelIN5flash11enable_sm90INS1_16FlashAttnBwdSm90INS1_25CollectiveMainloopBwdSm90ILi2ELi2ELi2EN4cute5tupleIJNS5_1CILi1EEES8_S8_EEENS6_IJNS7_ILi64EEENS7_ILi128EEENS7_ILi96EEEEEENS_6half_tEfNS_4arch4Sm90ELb1ELb0ELb0ELb1ELb0ELb1ELb0ELb0ELi2ELi1ELi2ELi1ELb1EEENS1_21CollectiveEpilogueBwdISD_SE_SG_Li256ELb1ELb0ELi1EEENS1_25SingleTileBwdLPTSchedulerILb1ELi128ELb0EEEEEEEEEvNT_6ParamsE,"ax",@progbits
	.align	128
.text._ZN7cutlass13device_kernelIN5flash11enable_sm90INS1_16FlashAttnBwdSm90INS1_25CollectiveMainloopBwdSm90ILi2ELi2ELi2EN4cute5tupleIJNS5_1CILi1EEES8_S8_EEENS6_IJNS7_ILi64EEENS7_ILi128EEENS7_ILi96EEEEEENS_6half_tEfNS_4arch4Sm90ELb1ELb0ELb0ELb1ELb0ELb1ELb0ELb0ELi2ELi1ELi2ELi1ELb1EEENS1_21CollectiveEpilogueBwdISD_SE_SG_Li256ELb1ELb0ELi1EEENS1_25SingleTileBwdLPTSchedulerILb1ELi128ELb0EEEEEEEEEvNT_6ParamsE:
        .type           _ZN7cutlass13device_kernelIN5flash11enable_sm90INS1_16FlashAttnBwdSm90INS1_25CollectiveMainloopBwdSm90ILi2ELi2ELi2EN4cute5tupleIJNS5_1CILi1EEES8_S8_EEENS6_IJNS7_ILi64EEENS7_ILi128EEENS7_ILi96EEEEEENS_6half_tEfNS_4arch4Sm90ELb1ELb0ELb0ELb1ELb0ELb1ELb0ELb0ELi2ELi1ELi2ELi1ELb1EEENS1_21CollectiveEpilogueBwdISD_SE_SG_Li256ELb1ELb0ELi1EEENS1_25SingleTileBwdLPTSchedulerILb1ELi128ELb0EEEEEEEEEvNT_6ParamsE,@function
        .size           _ZN7cutlass13device_kernelIN5flash11enable_sm90INS1_16FlashAttnBwdSm90INS1_25CollectiveMainloopBwdSm90ILi2ELi2ELi2EN4cute5tupleIJNS5_1CILi1EEES8_S8_EEENS6_IJNS7_ILi64EEENS7_ILi128EEENS7_ILi96EEEEEENS_6half_tEfNS_4arch4Sm90ELb1ELb0ELb0ELb1ELb0ELb1ELb0ELb0ELi2ELi1ELi2ELi1ELb1EEENS1_21CollectiveEpilogueBwdISD_SE_SG_Li256ELb1ELb0ELi1EEENS1_25SingleTileBwdLPTSchedulerILb1ELi128ELb0EEEEEEEEEvNT_6ParamsE,(.L_x_6598 - _ZN7cutlass13device_kernelIN5flash11enable_sm90INS1_16FlashAttnBwdSm90INS1_25CollectiveMainloopBwdSm90ILi2ELi2ELi2EN4cute5tupleIJNS5_1CILi1EEES8_S8_EEENS6_IJNS7_ILi64EEENS7_ILi128EEENS7_ILi96EEEEEENS_6half_tEfNS_4arch4Sm90ELb1ELb0ELb0ELb1ELb0ELb1ELb0ELb0ELi2ELi1ELi2ELi1ELb1EEENS1_21CollectiveEpilogueBwdISD_SE_SG_Li256ELb1ELb0ELi1EEENS1_25SingleTileBwdLPTSchedulerILb1ELi128ELb0EEEEEEEEEvNT_6ParamsE)
        .other          _ZN7cutlass13device_kernelIN5flash11enable_sm90INS1_16FlashAttnBwdSm90INS1_25CollectiveMainloopBwdSm90ILi2ELi2ELi2EN4cute5tupleIJNS5_1CILi1EEES8_S8_EEENS6_IJNS7_ILi64EEENS7_ILi128EEENS7_ILi96EEEEEENS_6half_tEfNS_4arch4Sm90ELb1ELb0ELb0ELb1ELb0ELb1ELb0ELb0ELi2ELi1ELi2ELi1ELb1EEENS1_21CollectiveEpilogueBwdISD_SE_SG_Li256ELb1ELb0ELi1EEENS1_25SingleTileBwdLPTSchedulerILb1ELi128ELb0EEEEEEEEEvNT_6ParamsE,@"STO_CUDA_ENTRY STV_DEFAULT"
_ZN7cutlass13device_kernelIN5flash11enable_sm90INS1_16FlashAttnBwdSm90INS1_25CollectiveMainloopBwdSm90ILi2ELi2ELi2EN4cute5tupleIJNS5_1CILi1EEES8_S8_EEENS6_IJNS7_ILi64EEENS7_ILi128EEENS7_ILi96EEEEEENS_6half_tEfNS_4arch4Sm90ELb1ELb0ELb0ELb1ELb0ELb1ELb0ELb0ELi2ELi1ELi2ELi1ELb1EEENS1_21CollectiveEpilogueBwdISD_SE_SG_Li256ELb1ELb0ELi1EEENS1_25SingleTileBwdLPTSchedulerILb1ELi128ELb0EEEEEEEEEvNT_6ParamsE:
        /* <DEDUP_REMOVED lines=24> */
.L_x_5934:
[----:B------:R-:W-:Y:S05]  /*0180*/  BSYNC B0 ;  /* 0x0000000000007941 */ /* 0x000fea0003800000 */
.L_x_5933:
        /* <DEDUP_REMOVED lines=37> */
.L_x_5935:
        /* <DEDUP_REMOVED lines=22> */
.L_x_5936:
[----:B------:R-:W-:Y:S01]  /*0540*/  PLOP3.LUT P0, PT, PT, PT, UP0, 0x80, 0x0 ;  /* 0x000000000000781c */ /* 0x000fe20003f0f008 */
[----:B------:R-:W-:Y:S01]  /*0550*/  NOP ;  /* 0x0000000000007918 */ /* 0x000fe20000000000 */
[----:B------:R-:W-:Y:S01]  /*0560*/  ULDC.64 UR46, c[0x0][0x208] ;  /* 0x00008200002e7ab9 */ /* 0x000fe20000000a00 */
[----:B------:R-:W-:Y:S01]  /*0570*/  BSSY B6, `(.L_x_5937) ;  /* 0x0000a4f000067945 */ /* 0x000fe20003800000 */
[----:B-12-4-:R-:W-:Y:S09]  /*0580*/  BAR.SYNC.DEFER_BLOCKING 0x0 ;  /* 0x0000000000007b1d */ /* 0x016ff20000010000 */
[----:B------:R-:W-:Y:S05]  /*0590*/  @!P0 BRA `(.L_x_5938) ;  /* 0x00000060003c8947 */ /* 0x000fea0003800000 */
.L_x_5939:
        /* <DEDUP_REMOVED lines=32> */
.L_x_5940:
[----:B------:R-:W-:Y:S01]  /*07a0*/  ULDC UR7, c[0x0][0x8c4] ;  /* 0x0002310000077ab9 */ /* 0x000fe20000000800 */
[----:B------:R-:W-:Y:S01]  /*07b0*/  UMOV UR36, UR10 ;  /* 0x0000000a00247c82 */ /* 0x000fe20008000000 */
[----:B------:R-:W-:-:S11]  /*07c0*/  UISETP.NE.AND UP0, UPT, UR7, 0x1, UPT ;  /* 0x000000010700788c */ /* 0x000fd6000bf05270 */
[----:B------:R-:W-:Y:S02]  /*07d0*/  @UP0 ULDC.64 UR8, c[0x0][0x8c8] ;  /* 0x0002320000080ab9 */ /* 0x000fe40000000a00 */
[----:B------:R-:W-:-:S04]  /*07e0*/  UIMAD.WIDE.U32 UR4, UR10, UR8, URZ ;  /* 0x000000080a0472a5 */ /* 0x000fc8000f8e003f */
[----:B------:R-:W-:-:S04]  /*07f0*/  @UP0 USHF.R.U32.HI UR36, URZ, UR9, UR5 ;  /* 0x000000093f240299 */ /* 0x000fc80008011605 */
[----:B------:R-:W-:-:S12]  /*0800*/  UIMAD UR4, UR36, UR7, URZ ;  /* 0x00000007240472a4 */ /* 0x000fd8000f8e023f */
.L_x_5941:
        /* <DEDUP_REMOVED lines=23> */
.L_x_5942:
        /* <DEDUP_REMOVED lines=14> */
.L_x_5944:
[----:B------:R-:W-:-:S05]  /*0a60*/  ULDC UR4, c[0x0][0x8ec] ;  /* 0x00023b0000047ab9 */ /* 0x000fca0000000800 */
.L_x_5943:
        /* <DEDUP_REMOVED lines=23> */
.L_x_5946:
        /* <DEDUP_REMOVED lines=14> */
.L_x_5947:
        /* <DEDUP_REMOVED lines=11> */
.L_x_5948:
        /* <DEDUP_REMOVED lines=13> */
.L_x_5949:
        /* <DEDUP_REMOVED lines=84> */
.L_x_5952:
        /* <DEDUP_REMOVED lines=15> */
.L_x_5951:
        /* <DEDUP_REMOVED lines=22> */
.L_x_5954:
        /* <DEDUP_REMOVED lines=15> */
.L_x_5953:
[----:B------:R-:W-:Y:S01]  /*16c0*/  SHF.R.S32.HI R23, RZ, 0x1f, R22 ;  /* 0x0000001fff177819 */ /* 0x000fe20000011416 */
[----:B------:R-:W-:-:S03]  /*16d0*/  UMOV UR4, 0xffffffff ;  /* 0xffffffff00047882 */ /* 0x000fc60000000000 */
[----:B------:R-:W-:-:S04]  /*16e0*/  LEA.HI R0, R23, R22, RZ, 0x7 ;  /* 0x0000001617007211 */ /* 0x000fc800078f38ff */
[----:B------:R-:W-:Y:S01]  /*16f0*/  SHF.R.S32.HI R19, RZ, 0x7, R0 ;  /* 0x00000007ff137819 */ /* 0x000fe20000011400 */
[----:B------:R-:W-:Y:S06]  /*1700*/  BRA.DIV UR4, `(.L_x_5955) ;  /* 0x0000009204dc7947 */ /* 0x000fec000b800000 */
[----:B------:R1:W2:Y:S02]  /*1710*/  SHFL.IDX PT, R14, R19, RZ, 0x1f ;  /* 0x00001fff130e7589 */ /* 0x0002a400000e0000 */
.L_x_6052:
        /* <DEDUP_REMOVED lines=15> */
.L_x_5956:
        /* <DEDUP_REMOVED lines=19> */
.L_x_5958:
        /* <DEDUP_REMOVED lines=38> */
[--C-:B------:R-:W-:Y:S01]  /*1ba0*/  SHF.R.S32.HI R3, RZ, 0x2, R26.reuse ;  /* 0x00000002ff037819 */ /* 0x100fe2000001141a */
[----:B------:R-:W2:Y:S01]  /*1bb0*/  LDSM.16.M88.4 R184, [R5+0x6000] ;  /* 0x0060000005b8783b */ /* 0x000ea20000000200 */
[----:B------:R-:W-:Y:S01]  /*1bc0*/  SHF.R.S32.HI R26, RZ, 0x1f, R26 ;  /* 0x0000001fff1a7819 */ /* 0x000fe2000001141a */
[----:B------:R-:W-:Y:S01]  /*1bd0*/  IMAD.U32 R6, RZ, RZ, UR44 ;  /* 0x0000002cff067e24 */ /* 0x000fe2000f8e00ff */
[----:B------:R-:W-:Y:S01]  /*1be0*/  SHF.R.S32.HI R25, RZ, 0x5, R25 ;  /* 0x00000005ff197819 */ /* 0x000fe20000011419 */
[----:B------:R-:W3:Y:S01]  /*1bf0*/  LDSM.16.M88.4 R188, [R5+0x8000] ;  /* 0x0080000005bc783b */ /* 0x000ee20000000200 */
[----:B------:R-:W-:-:S02]  /*1c00*/  LEA.HI R22, R23, R22, RZ, 0x3 ;  /* 0x0000001617167211 */ /* 0x000fc400078f18ff */
[----:B------:R-:W-:Y:S02]  /*1c10*/  CS2R R70, SRZ ;  /* 0x0000000000467805 */ /* 0x000fe4000001ff00 */
[----:B------:R-:W-:Y:S01]  /*1c20*/  LOP3.LUT R7, R0, 0x30, R7, 0xf8, !PT ;  /* 0x0000003000077812 */ /* 0x000fe200078ef807 */
[----:B------:R-:W-:Y:S01]  /*1c30*/  IMAD R25, R25, -0x10, R6 ;  /* 0xfffffff019197824 */ /* 0x000fe200078e0206 */
[----:B------:R-:W-:Y:S01]  /*1c40*/  LEA.HI R26, R26, R3, RZ, 0x3 ;  /* 0x000000031a1a7211 */ /* 0x000fe200078f18ff */
[----:B------:R4:W2:Y:S01]  /*1c50*/  LDSM.16.M88.4 R192, [R5+0xa000] ;  /* 0x00a0000005c0783b */ /* 0x0008a20000000200 */
[----:B------:R-:W-:Y:S02]  /*1c60*/  LOP3.LUT R7, R7, 0x8, R22, 0xf8, !PT ;  /* 0x0000000807077812 */ /* 0x000fe400078ef816 */
[----:B------:R-:W-:Y:S02]  /*1c70*/  CS2R R68, SRZ ;  /* 0x0000000000447805 */ /* 0x000fe4000001ff00 */
[----:B------:R-:W-:-:S02]  /*1c80*/  LOP3.LUT R26, R26, 0xfffffff8, RZ, 0xc0, !PT ;  /* 0xfffffff81a1a7812 */ /* 0x000fc400078ec0ff */
[----:B------:R-:W-:Y:S02]  /*1c90*/  CS2R R66, SRZ ;  /* 0x0000000000427805 */ /* 0x000fe4000001ff00 */
[----:B------:R-:W-:Y:S02]  /*1ca0*/  SHF.R.U32.HI R0, RZ, 0x3, R0 ;  /* 0x00000003ff007819 */ /* 0x000fe40000011600 */
[----:B------:R-:W-:Y:S02]  /*1cb0*/  CS2R R64, SRZ ;  /* 0x0000000000407805 */ /* 0x000fe4000001ff00 */
[----:B------:R-:W-:Y:S01]  /*1cc0*/  IADD3 R25, R25, R26, -R3 ;  /* 0x0000001a19197210 */ /* 0x000fe20007ffe803 */
[----:B------:R-:W-:Y:S01]  /*1cd0*/  IMAD R3, R19, 0x8, R4 ;  /* 0x0000000813037824 */ /* 0x000fe200078e0204 */
[----:B------:R-:W-:Y:S02]  /*1ce0*/  LOP3.LUT R0, R7, R0, RZ, 0x3c, !PT ;  /* 0x0000000007007212 */ /* 0x000fe400078e3cff */
[----:B------:R-:W-:-:S02]  /*1cf0*/  CS2R R62, SRZ ;  /* 0x00000000003e7805 */ /* 0x000fc4000001ff00 */
[----:B------:R-:W-:Y:S02]  /*1d00*/  LEA.HI R6, R19, R19, RZ, 0x1 ;  /* 0x0000001313067211 */ /* 0x000fe400078f08ff */
[----:B------:R-:W-:Y:S02]  /*1d10*/  CS2R R60, SRZ ;  /* 0x00000000003c7805 */ /* 0x000fe4000001ff00 */
[----:B------:R-:W-:Y:S01]  /*1d20*/  CS2R R58, SRZ ;  /* 0x00000000003a7805 */ /* 0x000fe2000001ff00 */
[----:B------:R-:W-:Y:S01]  /*1d30*/  IMAD.U32 R3, R3, 0x200, R0 ;  /* 0x0000020003037824 */ /* 0x000fe200078e0000 */
[----:B------:R-:W-:Y:S01]  /*1d40*/  LOP3.LUT R6, R6, 0xfffffffe, RZ, 0xc0, !PT ;  /* 0xfffffffe06067812 */ /* 0x000fe200078ec0ff */
[----:B------:R-:W-:Y:S01]  /*1d50*/  IMAD.MOV.U32 R0, RZ, RZ, 0x20 ;  /* 0x00000020ff007424 */ /* 0x000fe200078e00ff */
[----:B------:R-:W-:Y:S02]  /*1d60*/  CS2R R56, SRZ ;  /* 0x0000000000387805 */ /* 0x000fe4000001ff00 */
[----:B------:R-:W-:-:S02]  /*1d70*/  CS2R R54, SRZ ;  /* 0x0000000000367805 */ /* 0x000fc4000001ff00 */
        /* <DEDUP_REMOVED lines=52> */
[----:B-1234-:R-:W-:-:S09]  /*20c0*/  ULDC UR6, c[0x0][0x744] ;  /* 0x0001d10000067ab9 */ /* 0x01efd20000000800 */
.L_x_5969:
[----:B------:R-:W-:-:S06]  /*20d0*/  UISETP.NE.AND UP0, UPT, UR12, 0x3, UPT ;  /* 0x000000030c00788c */ /* 0x000fcc000bf05270 */
[----:B------:R-:W-:-:S13]  /*20e0*/  PLOP3.LUT P0, PT, PT, PT, UP0, 0x80, 0x0 ;  /* 0x000000000000781c */ /* 0x000fda0003f0f008 */
[----:B-1----:R-:W-:Y:S05]  /*20f0*/  @!P0 BRA `(.L_x_5959) ;  /* 0x0000000000048947 */ /* 0x002fea0003800000 */
[----:B------:R-:W-:Y:S01]  /*2100*/  BPT.TRAP 0x1 ;  /* 0x000000040000795c */ /* 0x000fe20000300000 */
.L_x_5959:
[----:B------:R-:W-:Y:S01]  /*2110*/  R2UR UR7, R2 ;  /* 0x00000000020772ca */ /* 0x000fe200000e0000 */
[----:B------:R-:W-:-:S05]  /*2120*/  IMAD.U32 R6, RZ, RZ, UR4 ;  /* 0x00000004ff067e24 */ /* 0x000fca000f8e00ff */
[----:B------:R-:W-:-:S07]  /*2130*/  SHF.L.U32 R6, R6, 0x1f, RZ ;  /* 0x0000001f06067819 */ /* 0x000fce00000006ff */
[----:B------:R-:W-:-:S09]  /*2140*/  ULEA UR7, UR5, UR7, 0x3 ;  /* 0x0000000705077291 */ /* 0x000fd2000f8e183f */
[----:B------:R1:W2:Y:S01]  /*2150*/  SYNCS.PHASECHK.TRANS64.TRYWAIT P1, [UR7+0x26810], R6 ;  /* 0x02681006ff0075a7 */ /* 0x0002a20008020147 */
[----:B------:R-:W-:Y:S05]  /*2160*/  @!P0 BRA `(.L_x_5960) ;  /* 0x0000000000048947 */ /* 0x000fea0003800000 */
[----:B------:R-:W-:Y:S01]  /*2170*/  BPT.TRAP 0x1 ;  /* 0x000000040000795c */ /* 0x000fe20000300000 */
.L_x_5960:
[----:B--2---:R-:W-:Y:S05]  /*2180*/  @P1 BRA `(.L_x_5961) ;  /* 0x0000000000081947 */ /* 0x004fea0003800000 */
[----:B------:R-:W2:Y:S02]  /*2190*/  SYNCS.PHASECHK.TRANS64.TRYWAIT P1, [UR7+0x26810], R6 ;  /* 0x02681006ff0075a7 */ /* 0x000ea40008020147 */
[----:B--2---:R-:W-:Y:S05]  /*21a0*/  @!P1 BRA `(.L_x_5962) ;  /* 0x0000008800689947 */ /* 0x004fea0003800000 */
.L_x_5961:
[----:B------:R-:W-:Y:S01]  /*21b0*/  R2UR UR8, R2 ;  /* 0x00000000020872ca */ /* 0x000fe200000e0000 */
[----:B--2---:R-:W-:Y:S01]  /*21c0*/  IMAD R5, R17, 0x800, R2 ;  /* 0x0000080011057824 */ /* 0x004fe200078e0202 */
[----:B------:R-:W-:Y:S01]  /*21d0*/  WARPGROUP.ARRIVE ;  /* 0x00000000000079c5 */ /* 0x000fe20000000000 */
[----:B------:R-:W-:-:S03]  /*21e0*/  UMOV UR11, 0x80000020 ;  /* 0x80000020000b7882 */ /* 0x000fc60000000000 */
        /* <DEDUP_REMOVED lines=62> */
.L_x_5963:
[----:B------:R1:W1:Y:S01]  /*25d0*/  SYNCS.PHASECHK.TRANS64.TRYWAIT P1, [UR7+0x26830], R6 ;  /* 0x02683006ff0075a7 */ /* 0x0002620008020147 */
[----:B------:R-:W-:Y:S05]  /*25e0*/  @!P0 BRA `(.L_x_5964) ;  /* 0x0000000000048947 */ /* 0x000fea0003800000 */
[----:B------:R-:W-:Y:S01]  /*25f0*/  BPT.TRAP 0x1 ;  /* 0x000000040000795c */ /* 0x000fe20000300000 */
.L_x_5964:
[----:B-1----:R-:W-:Y:S05]  /*2600*/  @P1 BRA `(.L_x_5965) ;  /* 0x0000000000081947 */ /* 0x002fea0003800000 */
[----:B------:R-:W1:Y:S02]  /*2610*/  SYNCS.PHASECHK.TRANS64.TRYWAIT P1, [UR7+0x26830], R6 ;  /* 0x02683006ff0075a7 */ /* 0x000e640008020147 */
[----:B-1----:R-:W-:Y:S05]  /*2620*/  @!P1 BRA `(.L_x_5966) ;  /* 0x0000008400609947 */ /* 0x002fea0003800000 */
.L_x_5965:
[----:B------:R-:W-:Y:S01]  /*2630*/  R2UR UR8, R2 ;  /* 0x00000000020872ca */ /* 0x000fe200000e0000 */
[----:B------:R-:W-:Y:S01]  /*2640*/  WARPGROUP.ARRIVE ;  /* 0x00000000000079c5 */ /* 0x000fe20000000000 */
[----:B------:R-:W-:Y:S01]  /*2650*/  UMOV UR11, 0x80000020 ;  /* 0x80000020000b7882 */ /* 0x000fe20000000000 */
[----:B------:R-:W-:-:S10]  /*2660*/  ISETP.GT.AND P1, PT, R4, RZ, PT ;  /* 0x000000ff0400720c */ /* 0x000fd40003f24270 */
[----:B------:R-:W-:-:S04]  /*2670*/  UIADD3 UR8, UR8, 0x18000, URZ ;  /* 0x0001800008087890 */ /* 0x000fc8000fffe03f */
[----:B------:R-:W-:-:S04]  /*2680*/  USHF.R.U32.HI UR8, URZ, 0x4, UR8 ;  /* 0x000000043f087899 */ /* 0x000fc80008011608 */
[----:B------:R-:W-:-:S04]  /*2690*/  ULOP3.LUT UR8, UR8, 0x3fff, URZ, 0xc0, !UPT ;  /* 0x00003fff08087892 */ /* 0x000fc8000f8ec03f */
[----:B------:R-:W-:Y:S02]  /*26a0*/  ULOP3.LUT UR9, UR8, 0x10000, URZ, 0xfc, !UPT ;  /* 0x0001000008097892 */ /* 0x000fe4000f8efc3f */
[----:B------:R-:W-:Y:S02]  /*26b0*/  ULOP3.LUT UR8, UR8, 0x1000000, URZ, 0xfc, !UPT ;  /* 0x0100000008087892 */ /* 0x000fe4000f8efc3f */
[----:B------:R-:W-:Y:S02]  /*26c0*/  UIMAD UR9, UR5, 0x300, UR9 ;  /* 0x00000300050978a4 */ /* 0x000fe4000f8e0209 */
[----:B------:R-:W-:-:S05]  /*26d0*/  UIMAD UR8, UR5, 0x300, UR8 ;  /* 0x00000300050878a4 */ /* 0x000fca000f8e0208 */
[----:B------:R-:W-:-:S04]  /*26e0*/  UMOV UR10, UR9 ;  /* 0x00000009000a7c82 */ /* 0x000fc80008000000 */
        /* <DEDUP_REMOVED lines=102> */
[----:B------:R-:W-:Y:S01]  /*2d50*/  FSEL R155, R162, -INF , !P1 ;  /* 0xff800000a29b7808 */ /* 0x000fe20004800000 */
[----:B------:R-:W5:Y:S01]  /*2d60*/  MUFU.EX2 R168, R168 ;  /* 0x000000a800a87308 */ /* 0x000f620000000800 */
[----:B------:R-:W-:Y:S01]  /*2d70*/  FSEL R154, R163, -INF , !P2 ;  /* 0xff800000a39a7808 */ /* 0x000fe20005000000 */
[----:B------:R-:W-:Y:S01]  /*2d80*/  FFMA.FTZ R212, R181, UR6, -R212 ;  /* 0x00000006b5d47c23 */ /* 0x000fe200080108d4 */
[----:B----4-:R-:W-:Y:S01]  /*2d90*/  FSEL R157, R166, -INF , !P3 ;  /* 0xff800000a69d7808 */ /* 0x010fe20005800000 */
[----:B------:R-:W-:Y:S01]  /*2da0*/  FFMA.FTZ R169, R155, UR6, -R208 ;  /* 0x000000069ba97c23 */ /* 0x000fe200080108d0 */
[----:B------:R-:W-:Y:S01]  /*2db0*/  ISETP.GT.AND P2, PT, R177, 0x19, PT ;  /* 0x00000019b100780c */ /* 0x000fe20003f44270 */
[----:B------:R-:W-:Y:S01]  /*2dc0*/  FFMA.FTZ R163, R154, UR6, -R209 ;  /* 0x000000069aa37c23 */ /* 0x000fe200080108d1 */
[----:B------:R-:W-:Y:S01]  /*2dd0*/  FSEL R180, R171, -INF , !P5 ;  /* 0xff800000abb47808 */ /* 0x000fe20006800000 */
[----:B------:R-:W-:Y:S01]  /*2de0*/  FFMA.FTZ R176, R157, UR6, -R20 ;  /* 0x000000069db07c23 */ /* 0x000fe20008010814 */
[----:B------:R-:W-:Y:S01]  /*2df0*/  FSEL R20, R167, -INF , !P2 ;  /* 0xff800000a7147808 */ /* 0x000fe20005000000 */
[----:B------:R-:W-:Y:S01]  /*2e00*/  MUFU.EX2 R162, R215 ;  /* 0x000000d700a27308 */ /* 0x000fe20000000800 */
[C---:B------:R-:W-:Y:S01]  /*2e10*/  ISETP.GT.AND P1, PT, R177.reuse, 0x28, PT ;  /* 0x00000028b100780c */ /* 0x040fe20003f24270 */
[----:B------:R-:W-:Y:S01]  /*2e20*/  FFMA.FTZ R180, R180, UR6, -R213 ;  /* 0x00000006b4b47c23 */ /* 0x000fe200080108d5 */
[----:B------:R-:W-:-:S02]  /*2e30*/  ISETP.GT.AND P4, PT, R177, 0x29, PT ;  /* 0x00000029b100780c */ /* 0x000fc40003f84270 */
[C---:B------:R-:W-:Y:S02]  /*2e40*/  ISETP.GT.AND P3, PT, R177.reuse, 0x30, PT ;  /* 0x00000030b100780c */ /* 0x040fe40003f64270 */
[C---:B------:R-:W-:Y:S01]  /*2e50*/  ISETP.GT.AND P2, PT, R177.reuse, 0x31, PT ;  /* 0x00000031b100780c */ /* 0x040fe20003f44270 */
[----:B------:R-:W4:Y:S01]  /*2e60*/  MUFU.EX2 R165, R165 ;  /* 0x000000a500a57308 */ /* 0x000f220000000800 */
[C---:B------:R-:W-:Y:S02]  /*2e70*/  ISETP.GT.AND P6, PT, R177.reuse, 0x38, PT ;  /* 0x00000038b100780c */ /* 0x040fe40003fc4270 */
[----:B------:R-:W-:Y:S01]  /*2e80*/  ISETP.GT.AND P5, PT, R177, 0x39, PT ;  /* 0x00000039b100780c */ /* 0x000fe20003fa4270 */
[----:B------:R-:W-:Y:S01]  /*2e90*/  FFMA.FTZ R177, R20, UR6, -R21 ;  /* 0x0000000614b17c23 */ /* 0x000fe20008010815 */
[----:B------:R-:W-:Y:S01]  /*2ea0*/  FSEL R208, R175, -INF , !P4 ;  /* 0xff800000afd07808 */ /* 0x000fe20006000000 */
[----:B------:R-:W-:Y:S02]  /*2eb0*/  WARPGROUP.DEPBAR.LE gsb0, 0x0 ;  /* 0x00008000000079c5 */ /* 0x000fe40000010000 */
[----:B------:R-:W-:Y:S01]  /*2ec0*/  WARPGROUP.ARRIVE ;  /* 0x00000000000079c5 */ /* 0x000fe20000000000 */
[----:B------:R-:W-:Y:S01]  /*2ed0*/  FSEL R175, R178, -INF , !P3 ;  /* 0xff800000b2af7808 */ /* 0x000fe20005800000 */
[----:B------:R-:W-:Y:S01]  /*2ee0*/  FFMA.FTZ R208, R208, UR6, -R23 ;  /* 0x00000006d0d07c23 */ /* 0x000fe20008010817 */
[----:B------:R-:W-:Y:S01]  /*2ef0*/  FSEL R178, R179, -INF , !P2 ;  /* 0xff800000b3b27808 */ /* 0x000fe20005000000 */
[----:B------:R-:W4:Y:S01]  /*2f00*/  MUFU.EX2 R15, R15 ;  /* 0x0000000f000f7308 */ /* 0x000f220000000800 */
[----:B------:R-:W-:Y:S01]  /*2f10*/  FSEL R179, R182, -INF , !P6 ;  /* 0xff800000b6b37808 */ /* 0x000fe20007000000 */
[----:B------:R-:W-:Y:S01]  /*2f20*/  HGMMA.64x64x16.F32 R120, R192, gdesc[UR8], R120, gsb0 ;  /* 0x00e00008c0787df0 */ /* 0x000fe20008000878 */
[----:B------:R-:W-:Y:S01]  /*2f30*/  UIADD3 UR10, UR9, 0x202, URZ ;  /* 0x00000202090a7890 */ /* 0x000fe2000fffe03f */
[----:B------:R-:W-:Y:S01]  /*2f40*/  FSEL R181, R174, -INF , !P1 ;  /* 0xff800000aeb57808 */ /* 0x000fe20004800000 */
[----:B------:R-:W-:Y:S01]  /*2f50*/  UMOV UR11, 0x80000020 ;  /* 0x80000020000b7882 */ /* 0x000fe20000000000 */
[----:B------:R-:W-:Y:S01]  /*2f60*/  FFMA.FTZ R218, R179, UR6, -R218 ;  /* 0x00000006b3da7c23 */ /* 0x000fe200080108da */
[----:B------:R-:W-:Y:S01]  /*2f70*/  FSEL R182, R183, -INF , !P5 ;  /* 0xff800000b7b67808 */ /* 0x000fe20006800000 */
[----:B------:R-:W-:Y:S01]  /*2f80*/  FFMA.FTZ R210, R175, UR6, -R210 ;  /* 0x00000006afd27c23 */ /* 0x000fe200080108d2 */
[----:B------:R-:W-:Y:S01]  /*2f90*/  FFMA.FTZ R22, R181, UR6, -R22 ;  /* 0x00000006b5167c23 */ /* 0x000fe20008010816 */
[----:B------:R-:W-:Y:S01]  /*2fa0*/  FFMA.FTZ R211, R178, UR6, -R211 ;  /* 0x00000006b2d37c23 */ /* 0x000fe200080108d3 */
[----:B------:R-:W-:Y:S01]  /*2fb0*/  MUFU.EX2 R169, R169 ;  /* 0x000000a900a97308 */ /* 0x000fe20000000800 */
[----:B------:R-:W-:Y:S01]  /*2fc0*/  FFMA.FTZ R219, R182, UR6, -R219 ;  /* 0x00000006b6db7c23 */ /* 0x000fe200080108db */
[----:B------:R-:W-:-:S06]  /*2fd0*/  R2UR UR9, R16 ;  /* 0x00000000100972ca */ /* 0x000fcc00000e0000 */
[----:B------:R-:W4:Y:S07]  /*2fe0*/  MUFU.EX2 R22, R22 ;  /* 0x0000001600167308 */ /* 0x000f2e0000000800 */
[----:B------:R-:W-:Y:S01]  /*2ff0*/  USHF.R.U32.HI UR9, URZ, 0x4, UR9 ;  /* 0x000000043f097899 */ /* 0x000fe20008011609 */
[----:B------:R-:W-:Y:S03]  /*3000*/  MUFU.EX2 R163, R163 ;  /* 0x000000a300a37308 */ /* 0x000fe60000000800 */
[----:B------:R-:W-:-:S04]  /*3010*/  ULOP3.LUT UR9, UR9, 0x3fff, URZ, 0xc0, !UPT ;  /* 0x00003fff09097892 */ /* 0x000fc8000f8ec03f */
[----:B------:R-:W-:Y:S01]  /*3020*/  ULOP3.LUT UR9, UR9, 0x10000, URZ, 0xfc, !UPT ;  /* 0x0001000009097892 */ /* 0x000fe2000f8efc3f */
[----:B------:R-:W-:Y:S03]  /*3030*/  MUFU.EX2 R176, R176 ;  /* 0x000000b000b07308 */ /* 0x000fe60000000800 */
[----:B------:R-:W-:-:S03]  /*3040*/  ULEA UR15, UR5, UR9, 0xa ;  /* 0x00000009050f7291 */ /* 0x000fc6000f8e503f */
[----:B------:R-:W-:Y:S02]  /*3050*/  UMOV UR9, 0x40000040 ;  /* 0x4000004000097882 */ /* 0x000fe40000000000 */
        /* <DEDUP_REMOVED lines=17> */
[----:B------:R-:W5:Y:S04]  /*3170*/  LDS.64 R172, [R220+0x1e240] ;  /* 0x01e24000dcac7984 */ /* 0x000f680000000a00 */
[----:B------:R-:W4:Y:S04]  /*3180*/  LDS.64 R156, [R220+0x1e260] ;  /* 0x01e26000dc9c7984 */ /* 0x000f280000000a00 */
[----:B------:R-:W4:Y:S04]  /*3190*/  LDS.64 R166, [R220+0x1e280] ;  /* 0x01e28000dca67984 */ /* 0x000f280000000a00 */
[----:B------:R-:W4:Y:S04]  /*31a0*/  LDS.64 R20, [R220+0x1e2a0] ;  /* 0x01e2a000dc147984 */ /* 0x000f280000000a00 */
[----:B------:R-:W4:Y:S04]  /*31b0*/  LDS.64 R170, [R220+0x1e2c0] ;  /* 0x01e2c000dcaa7984 */ /* 0x000f280000000a00 */
        /* <DEDUP_REMOVED lines=12> */
[--C-:B-----5:R-:W-:Y:S01]  /*3280*/  FADD.FTZ R129, R129, -R173.reuse ;  /* 0x800000ad81817221 */ /* 0x120fe20000010000 */
[----:B------:R-:W-:Y:S01]  /*3290*/  FADD.FTZ R126, R131, -R173 ;  /* 0x800000ad837e7221 */ /* 0x000fe20000010000 */
[----:B----4-:R-:W-:Y:S01]  /*32a0*/  FADD.FTZ R131, R134, -R156 ;  /* 0x8000009c86837221 */ /* 0x010fe20000010000 */
        /* <DEDUP_REMOVED lines=274> */
.L_x_5967:
        /* <DEDUP_REMOVED lines=45> */
.L_x_5968:
        /* <DEDUP_REMOVED lines=62> */
.L_x_5950:
        /* <DEDUP_REMOVED lines=149> */
.L_x_5971:
        /* <DEDUP_REMOVED lines=57> */
.L_x_5973:
[----:B------:R-:W-:Y:S05]  /*5760*/  BSYNC B0 ;  /* 0x0000000000007941 */ /* 0x000fea0003800000 */
.L_x_5972:
        /* <DEDUP_REMOVED lines=22> */
.L_x_5975:
[----:B------:R-:W-:Y:S05]  /*58d0*/  BSYNC B0 ;  /* 0x0000000000007941 */ /* 0x000fea0003800000 */
.L_x_5974:
        /* <DEDUP_REMOVED lines=34> */
.L_x_5977:
[----:B------:R-:W-:Y:S05]  /*5b00*/  BSYNC B0 ;  /* 0x0000000000007941 */ /* 0x000fea0003800000 */
.L_x_5976:
        /* <DEDUP_REMOVED lines=23> */
.L_x_5970:
        /* <DEDUP_REMOVED lines=12> */
[----:B-1----:R-:W2:Y:S01]  /*5d40*/  @P0 LDG.E R6, desc[UR46][R2.64] ;  /* 0x0000002e02060981 */ /* 0x002ea2000c1e1900 */
[----:B------:R-:W-:Y:S01]  /*5d50*/  PLOP3.LUT P1, PT, PT, PT, UP1, 0x80, 0x0 ;  /* 0x000000000000781c */ /* 0x000fe20003f2f018 */
[----:B------:R-:W-:-:S06]  /*5d60*/  @UP1 UIMAD.WIDE UR4, UR39, 0x4, UR4 ;  /* 0x00000004270418a5 */ /* 0x000fcc000f8e0204 */
[----:B------:R-:W-:Y:S02]  /*5d70*/  IMAD.U32 R4, RZ, RZ, UR4 ;  /* 0x00000004ff047e24 */ /* 0x000fe4000f8e00ff */
        /* <DEDUP_REMOVED lines=25> */
.L_x_5978:
        /* <DEDUP_REMOVED lines=44> */
.L_x_5980:
[----:B------:R-:W-:Y:S05]  /*61d0*/  BSYNC B0 ;  /* 0x0000000000007941 */ /* 0x000fea0003800000 */
.L_x_5979:
        /* <DEDUP_REMOVED lines=21> */
.L_x_5982:
[----:B------:R-:W-:Y:S05]  /*6330*/  BSYNC B0 ;  /* 0x0000000000007941 */ /* 0x000fea0003800000 */
.L_x_5981:
        /* <DEDUP_REMOVED lines=30> */
.L_x_5984:
[----:B------:R-:W-:Y:S05]  /*6520*/  BSYNC B0 ;  /* 0x0000000000007941 */ /* 0x000fea0003800000 */
.L_x_5983:
        /* <DEDUP_REMOVED lines=22> */
.L_x_5938:
        /* <DEDUP_REMOVED lines=29> */
.L_x_5986:
[----:B------:R-:W-:Y:S01]  /*6860*/  ULDC UR9, c[0x0][0x8c4] ;  /* 0x0002310000097ab9 */ /* 0x000fe20000000800 */
[----:B------:R-:W-:Y:S01]  /*6870*/  UMOV UR7, UR8 ;  /* 0x0000000800077c82 */ /* 0x000fe20008000000 */
[----:B------:R-:W-:-:S11]  /*6880*/  UISETP.NE.AND UP0, UPT, UR9, 0x1, UPT ;  /* 0x000000010900788c */ /* 0x000fd6000bf05270 */
[----:B------:R-:W-:Y:S02]  /*6890*/  @UP0 ULDC.64 UR10, c[0x0][0x8c8] ;  /* 0x00023200000a0ab9 */ /* 0x000fe40000000a00 */
[----:B------:R-:W-:-:S04]  /*68a0*/  UIMAD.WIDE.U32 UR4, UR8, UR10, URZ ;  /* 0x0000000a080472a5 */ /* 0x000fc8000f8e003f */
[----:B------:R-:W-:-:S04]  /*68b0*/  @UP0 USHF.R.U32.HI UR7, URZ, UR11, UR5 ;  /* 0x0000000b3f070299 */ /* 0x000fc80008011605 */
[----:B------:R-:W-:-:S12]  /*68c0*/  UIMAD UR4, UR7, UR9, URZ ;  /* 0x00000009070472a4 */ /* 0x000fd8000f8e023f */
.L_x_5987:
        /* <DEDUP_REMOVED lines=23> */
.L_x_5988:
        /* <DEDUP_REMOVED lines=13> */
.L_x_5990:
[----:B------:R-:W-:-:S05]  /*6b10*/  ULDC UR4, c[0x0][0x8ec] ;  /* 0x00023b0000047ab9 */ /* 0x000fca0000000800 */
.L_x_5989:
        /* <DEDUP_REMOVED lines=46> */
.L_x_5991:
        /* <DEDUP_REMOVED lines=13> */
.L_x_5992:
        /* <DEDUP_REMOVED lines=12> */
.L_x_5993:
        /* <DEDUP_REMOVED lines=54> */
.L_x_5996:
[----:B------:R-:W-:Y:S05]  /*72f0*/  BSYNC B0 ;  /* 0x0000000000007941 */ /* 0x000fea0003800000 */
.L_x_5995:
        /* <DEDUP_REMOVED lines=19> */
.L_x_5998:
[----:B------:R-:W-:Y:S05]  /*7430*/  BSYNC B0 ;  /* 0x0000000000007941 */ /* 0x000fea0003800000 */
.L_x_5997:
[----:B------:R-:W-:Y:S06]  /*7440*/  BAR.ARV 0xa, 0xa0 ;  /* 0x0282800000007b1d */ /* 0x000fec0000002000 */
[----:B------:R-:W-:Y:S04]  /*7450*/  BSSY B0, `(.L_x_5999) ;  /* 0x0000003000007945 */ /* 0x000fe80003800000 */
[----:B------:R-:W-:Y:S05]  /*7460*/  @!P0 BRA `(.L_x_6000) ;  /* 0x0000000000048947 */ /* 0x000fea0003800000 */
[----:B------:R-:W-:-:S04]  /*7470*/  DEPBAR.LE SB0, 0x0 ;  /* 0x000080000000791a */ /* 0x000fc80000000000 */
.L_x_6000:
[----:B------:R-:W-:Y:S05]  /*7480*/  BSYNC B0 ;  /* 0x0000000000007941 */ /* 0x000fea0003800000 */
.L_x_5999:
[----:B------:R-:W-:Y:S06]  /*7490*/  BAR.ARV 0xb, 0xa0 ;  /* 0x02c2800000007b1d */ /* 0x000fec0000002000 */
[----:B------:R-:W-:Y:S01]  /*74a0*/  UIADD3 UR18, UR12, 0x1, URZ ;  /* 0x000000010c127890 */ /* 0x000fe2000fffe03f */
[----:B------:R-:W-:Y:S11]  /*74b0*/  BRA `(.L_x_6001) ;  /* 0x0000000000047947 */ /* 0x000ff60003800000 */
.L_x_5994:
[----:B------:R-:W-:-:S05]  /*74c0*/  UMOV UR18, UR12 ;  /* 0x0000000c00127c82 */ /* 0x000fca0008000000 */
.L_x_6001:
        /* <DEDUP_REMOVED lines=22> */
.L_x_6014:
        /* <DEDUP_REMOVED lines=20> */
.L_x_6003:
[----:B------:R-:W-:Y:S05]  /*7770*/  BSYNC B0 ;  /* 0x0000000000007941 */ /* 0x000fea0003800000 */
.L_x_6002:
        /* <DEDUP_REMOVED lines=13> */
.L_x_6005:
[----:B------:R-:W-:Y:S05]  /*7850*/  BSYNC B0 ;  /* 0x0000000000007941 */ /* 0x000fea0003800000 */
.L_x_6004:
[----:B------:R-:W-:Y:S06]  /*7860*/  BAR.ARV 0xa, 0xa0 ;  /* 0x0282800000007b1d */ /* 0x000fec0000002000 */
[----:B------:R-:W-:Y:S04]  /*7870*/  BSSY B0, `(.L_x_6006) ;  /* 0x0000003000007945 */ /* 0x000fe80003800000 */
[----:B------:R-:W-:Y:S05]  /*7880*/  @!P0 BRA `(.L_x_6007) ;  /* 0x0000000000048947 */ /* 0x000fea0003800000 */
[----:B------:R-:W-:-:S04]  /*7890*/  DEPBAR.LE SB0, 0x0 ;  /* 0x000080000000791a */ /* 0x000fc80000000000 */
.L_x_6007:
[----:B------:R-:W-:Y:S05]  /*78a0*/  BSYNC B0 ;  /* 0x0000000000007941 */ /* 0x000fea0003800000 */
.L_x_6006:
        /* <DEDUP_REMOVED lines=13> */
.L_x_6009:
[----:B------:R-:W-:Y:S05]  /*7980*/  BSYNC B0 ;  /* 0x0000000000007941 */ /* 0x000fea0003800000 */
.L_x_6008:
        /* <DEDUP_REMOVED lines=13> */
.L_x_6011:
[----:B------:R-:W-:Y:S05]  /*7a60*/  BSYNC B0 ;  /* 0x0000000000007941 */ /* 0x000fea0003800000 */
.L_x_6010:
[----:B------:R-:W-:Y:S01]  /*7a70*/  UIADD3 UR18, UR18, 0x2, URZ ;  /* 0x0000000212127890 */ /* 0x000fe2000fffe03f */
[----:B------:R-:W-:Y:S06]  /*7a80*/  BAR.ARV 0xa, 0xa0 ;  /* 0x0282800000007b1d */ /* 0x000fec0000002000 */
[----:B------:R-:W-:Y:S01]  /*7a90*/  UISETP.GE.AND UP0, UPT, UR18, UR7, UPT ;  /* 0x000000071200728c */ /* 0x000fe2000bf06270 */
[----:B------:R-:W-:Y:S04]  /*7aa0*/  BSSY B0, `(.L_x_6012) ;  /* 0x0000003000007945 */ /* 0x000fe80003800000 */
[----:B------:R-:W-:Y:S06]  /*7ab0*/  @!P0 BRA `(.L_x_6013) ;  /* 0x0000000000048947 */ /* 0x000fec0003800000 */
[----:B------:R-:W-:-:S04]  /*7ac0*/  DEPBAR.LE SB0, 0x0 ;  /* 0x000080000000791a */ /* 0x000fc80000000000 */
.L_x_6013:
[----:B------:R-:W-:Y:S05]  /*7ad0*/  BSYNC B0 ;  /* 0x0000000000007941 */ /* 0x000fea0003800000 */
.L_x_6012:
[----:B------:R-:W-:Y:S06]  /*7ae0*/  BAR.ARV 0xb, 0xa0 ;  /* 0x02c2800000007b1d */ /* 0x000fec0000002000 */
[----:B------:R-:W-:Y:S01]  /*7af0*/  PLOP3.LUT P1, PT, PT, PT, UP0, 0x80, 0x0 ;  /* 0x000000000000781c */ /* 0x000fe20003f2f008 */
[----:B------:R-:W-:Y:S02]  /*7b00*/  UIADD3 UR26, UR26, 0x3000, URZ ;  /* 0x000030001a1a7890 */ /* 0x000fe4000fffe03f */
[----:B------:R-:W-:-:S10]  /*7b10*/  UIADD3 UR6, UR6, 0x3000, URZ ;  /* 0x0000300006067890 */ /* 0x000fd4000fffe03f */
[----:B------:R-:W-:Y:S05]  /*7b20*/  @!P1 BRA `(.L_x_6014) ;  /* 0xfffffff800c09947 */ /* 0x000fea000383ffff */
[----:B------:R-:W-:Y:S05]  /*7b30*/  BRA `(.L_x_5945) ;  /* 0x0000002c00c87947 */ /* 0x000fea0003800000 */
.L_x_5985:
        /* <DEDUP_REMOVED lines=22> */
.L_x_6015:
[----:B------:R-:W-:Y:S01]  /*7ca0*/  ULDC UR9, c[0x0][0x8c4] ;  /* 0x0002310000097ab9 */ /* 0x000fe20000000800 */
[----:B------:R-:W-:Y:S01]  /*7cb0*/  UMOV UR7, UR8 ;  /* 0x0000000800077c82 */ /* 0x000fe20008000000 */
[----:B------:R-:W-:-:S11]  /*7cc0*/  UISETP.NE.AND UP0, UPT, UR9, 0x1, UPT ;  /* 0x000000010900788c */ /* 0x000fd6000bf05270 */
[----:B------:R-:W-:Y:S02]  /*7cd0*/  @UP0 ULDC.64 UR10, c[0x0][0x8c8] ;  /* 0x00023200000a0ab9 */ /* 0x000fe40000000a00 */
[----:B------:R-:W-:-:S04]  /*7ce0*/  UIMAD.WIDE.U32 UR4, UR8, UR10, URZ ;  /* 0x0000000a080472a5 */ /* 0x000fc8000f8e003f */
[----:B------:R-:W-:-:S04]  /*7cf0*/  @UP0 USHF.R.U32.HI UR7, URZ, UR11, UR5 ;  /* 0x0000000b3f070299 */ /* 0x000fc80008011605 */
[----:B------:R-:W-:-:S12]  /*7d00*/  UIMAD UR4, UR7, UR9, URZ ;  /* 0x00000009070472a4 */ /* 0x000fd8000f8e023f */
.L_x_6016:
        /* <DEDUP_REMOVED lines=23> */
.L_x_6017:
        /* <DEDUP_REMOVED lines=14> */
.L_x_6019:
[----:B------:R-:W-:-:S05]  /*7f60*/  ULDC UR4, c[0x0][0x8ec] ;  /* 0x00023b0000047ab9 */ /* 0x000fca0000000800 */
.L_x_6018:
        /* <DEDUP_REMOVED lines=60> */
.L_x_6021:
        /* <DEDUP_REMOVED lines=12> */
.L_x_6022:
[----:B------:R-:W-:Y:S05]  /*83f0*/  @!P2 BRA `(.L_x_6023) ;  /* 0x000000000014a947 */ /* 0x000fea0003800000 */
[----:B------:R-:W-:Y:S02]  /*8400*/  IMAD.U32 R2, RZ, RZ, UR14 ;  /* 0x0000000eff027e24 */ /* 0x000fe4000f8e00ff */
[----:B------:R-:W-:-:S05]  /*8410*/  IMAD.U32 R3, RZ, RZ, UR15 ;  /* 0x0000000fff037e24 */ /* 0x000fca000f8e00ff */
[----:B------:R-:W2:Y:S04]  /*8420*/  LDG.E R5, desc[UR46][R2.64] ;  /* 0x0000002e02057981 */ /* 0x000ea8000c1e1900 */
[----:B------:R-:W2:Y:S02]  /*8430*/  LDG.E R4, desc[UR46][R2.64+0x4] ;  /* 0x0000042e02047981 */ /* 0x000ea4000c1e1900 */
[----:B--2---:R-:W-:-:S07]  /*8440*/  IMAD.IADD R4, R4, 0x1, -R5 ;  /* 0x0000000104047824 */ /* 0x004fce00078e0a05 */
.L_x_6023:
        /* <DEDUP_REMOVED lines=62> */
.L_x_6053:
        /* <DEDUP_REMOVED lines=15> */
.L_x_6026:
        /* <DEDUP_REMOVED lines=122> */
.L_x_6037:
[----:B-123--:R-:W-:-:S04]  /*90c0*/  SHF.L.U32 R18, R10, 0x1f, RZ ;  /* 0x0000001f0a127819 */ /* 0x00efc800000006ff */
[----:B------:R-:W2:Y:S02]  /*90d0*/  SYNCS.PHASECHK.TRANS64.TRYWAIT P1, [R15+URZ+0x26840], R18 ;  /* 0x026840120f0075a7 */ /* 0x000ea4000802017f */
[----:B--2---:R-:W-:Y:S05]  /*90e0*/  @!P1 BRA `(.L_x_6029) ;  /* 0x0000001800dc9947 */ /* 0x004fea0003800000 */
.L_x_6054:
        /* <DEDUP_REMOVED lines=8> */
.L_x_6030:
        /* <DEDUP_REMOVED lines=44> */
.L_x_6055:
        /* <DEDUP_REMOVED lines=8> */
.L_x_6032:
        /* <DEDUP_REMOVED lines=44> */
.L_x_6056:
        /* <DEDUP_REMOVED lines=8> */
.L_x_6034:
        /* <DEDUP_REMOVED lines=38> */
.L_x_6058:
        /* <DEDUP_REMOVED lines=8> */
.L_x_6036:
        /* <DEDUP_REMOVED lines=44> */
.L_x_6028:
[----:B------:R-:W4:Y:S02]  /*9d90*/  LDL.LU R4, [R1+0x4] ;  /* 0x0000040001047983 */ /* 0x000f240000300800 */
[----:B----4-:R-:W-:Y:S02]  /*9da0*/  ISETP.NE.AND P1, PT, R4, RZ, PT ;  /* 0x000000ff0400720c */ /* 0x010fe40003f25270 */
[----:B------:R4:W5:Y:S11]  /*9db0*/  LDL R4, [R1] ;  /* 0x0000000001047983 */ /* 0x0009760000100800 */
[----:B----4-:R-:W-:Y:S05]  /*9dc0*/  @!P1 BRA `(.L_x_6027) ;  /* 0x0000000400949947 */ /* 0x010fea0003800000 */
[----:B------:R-:W-:-:S04]  /*9dd0*/  SHF.L.U32 R12, R10, 0x1f, RZ ;  /* 0x0000001f0a0c7819 */ /* 0x000fc800000006ff */
[----:B------:R-:W4:Y:S02]  /*9de0*/  SYNCS.PHASECHK.TRANS64.TRYWAIT P1, [R15+URZ+0x26840], R12 ;  /* 0x0268400c0f0075a7 */ /* 0x000f24000802017f */
[----:B----4-:R-:W-:Y:S05]  /*9df0*/  @!P1 BRA `(.L_x_6038) ;  /* 0x0000000c00ec9947 */ /* 0x010fea0003800000 */
.L_x_6059:
        /* <DEDUP_REMOVED lines=8> */
.L_x_6039:
        /* <DEDUP_REMOVED lines=41> */
.L_x_6060:
        /* <DEDUP_REMOVED lines=8> */
.L_x_6041:
        /* <DEDUP_REMOVED lines=41> */
.L_x_6027:
[----:B------:R-:W1:Y:S01]  /*a420*/  S2R R0, SR_TID.X ;  /* 0x0000000000007919 */ /* 0x000e620000002100 */
[----:B------:R-:W-:Y:S01]  /*a430*/  IMAD R3, R16, 0x8, R15 ;  /* 0x0000000810037824 */ /* 0x000fe200078e020f */
[----:B-1----:R-:W-:Y:S02]  /*a440*/  LOP3.LUT R2, R0, 0x7f, RZ, 0xc0, !PT ;  /* 0x0000007f00027812 */ /* 0x002fe400078ec0ff */
[----:B------:R-:W-:Y:S02]  /*a450*/  SHF.L.U32 R0, R10, 0x1f, RZ ;  /* 0x0000001f0a007819 */ /* 0x000fe400000006ff */
[----:B------:R-:W-:Y:S02]  /*a460*/  ISETP.NE.AND P1, PT, R2, RZ, PT ;  /* 0x000000ff0200720c */ /* 0x000fe40003f25270 */
[----:B------:R-:W1:Y:S02]  /*a470*/  SYNCS.PHASECHK.TRANS64.TRYWAIT P0, [R3+URZ+0x26840], R0 ;  /* 0x02684000030075a7 */ /* 0x000e64000800017f */
[----:B-1----:R-:W-:Y:S09]  /*a480*/  @!P0 BRA `(.L_x_6042) ;  /* 0x0000000800708947 */ /* 0x002ff20003800000 */
.L_x_6061:
[----:B------:R-:W-:Y:S05]  /*a490*/  @P1 BRA `(.L_x_6043) ;  /* 0x0000000000181947 */ /* 0x000fea0003800000 */
[----:B------:R-:W1:Y:S01]  /*a4a0*/  S2R R2, SR_TID.X ;  /* 0x0000000000027919 */ /* 0x000e620000002100 */
[----:B------:R-:W-:-:S04]  /*a4b0*/  IMAD.MOV.U32 R0, RZ, RZ, 0x3100 ;  /* 0x00003100ff007424 */ /* 0x000fc800078e00ff */
[----:B------:R1:W-:Y:S02]  /*a4c0*/  SYNCS.ARRIVE.TRANS64 RZ, [R3+URZ+0x26830], R0 ;  /* 0x0268300003ff79a7 */ /* 0x0003e4000800003f */
[----:B-1----:R-:W-:-:S13]  /*a4d0*/  LOP3.LUT P0, RZ, R2, 0x1f, RZ, 0xc0, !PT ;  /* 0x0000001f02ff7812 */ /* 0x002fda000780c0ff */
[----:B------:R-:W-:Y:S05]  /*a4e0*/  @!P0 BRA `(.L_x_6043) ;  /* 0x0000000000048947 */ /* 0x000fea0003800000 */
[----:B------:R-:W-:Y:S01]  /*a4f0*/  BPT.TRAP 0x1 ;  /* 0x000000040000795c */ /* 0x000fe20000300000 */
.L_x_6043:
        /* <DEDUP_REMOVED lines=48> */
.L_x_6024:
[----:B------:R-:W-:Y:S05]  /*a800*/  BSYNC B0 ;  /* 0x0000000000007941 */ /* 0x000fea0003800000 */
.L_x_6020:
[----:B------:R-:W-:-:S03]  /*a810*/  UMOV UR7, 0xffffffff ;  /* 0xffffffff00077882 */ /* 0x000fc60000000000 */
[----:B------:R-:W-:Y:S05]  /*a820*/  BRA.DIV UR7, `(.L_x_6044) ;  /* 0x00000006079c7947 */ /* 0x000fea000b800000 */
[----:B------:R-:W-:-:S13]  /*a830*/  ELECT P6, URZ, PT ;  /* 0x00000000003f782f */ /* 0x000fda00038c0000 */
.L_x_6064:
[----:B------:R-:W-:Y:S05]  /*a840*/  @!P6 BRA `(.L_x_5945) ;  /* 0x000000000084e947 */ /* 0x000fea0003800000 */
[----:B------:R-:W-:-:S06]  /*a850*/  ULOP3.LUT UR7, UR38, 0x2, URZ, 0xfc, !UPT ;  /* 0x0000000226077892 */ /* 0x000fcc000f8efc3f */
[----:B------:R-:W-:-:S05]  /*a860*/  IMAD.U32 R0, RZ, RZ, UR7 ;  /* 0x00000007ff007e24 */ /* 0x000fca000f8e00ff */
[----:B------:R-:W-:-:S13]  /*a870*/  ISETP.NE.AND P2, PT, R0, 0x3, PT ;  /* 0x000000030000780c */ /* 0x000fda0003f45270 */
[----:B------:R-:W-:Y:S05]  /*a880*/  @!P2 BRA `(.L_x_6045) ;  /* 0x000000000004a947 */ /* 0x000fea0003800000 */
[----:B------:R-:W-:Y:S01]  /*a890*/  BPT.TRAP 0x1 ;  /* 0x000000040000795c */ /* 0x000fe20000300000 */
.L_x_6045:
        /* <DEDUP_REMOVED lines=15> */
.L_x_6065:
[----:B------:R-:W2:Y:S02]  /*a990*/  SYNCS.PHASECHK.TRANS64.TRYWAIT P0, [R3+URZ], R0 ;  /* 0x00000000030075a7 */ /* 0x000ea4000800017f */
[----:B--2---:R-:W-:Y:S05]  /*a9a0*/  @!P0 BRA `(.L_x_6047) ;  /* 0x0000000400708947 */ /* 0x004fea0003800000 */
.L_x_6066:
[----:B------:R-:W-:Y:S05]  /*a9b0*/  @!P2 BRA `(.L_x_6048) ;  /* 0x000000000004a947 */ /* 0x000fea0003800000 */
[----:B------:R-:W-:Y:S01]  /*a9c0*/  BPT.TRAP 0x1 ;  /* 0x000000040000795c */ /* 0x000fe20000300000 */
.L_x_6048:
[----:B--2---:R-:W-:-:S04]  /*a9d0*/  VIADD R3, R8, 0x26840 ;  /* 0x0002684008037836 */ /* 0x004fc80000000000 */
[----:B------:R-:W-:-:S04]  /*a9e0*/  IMAD R5, R2, 0x8, R3 ;  /* 0x0000000802057824 */ /* 0x000fc800078e0203 */
[----:B------:R-:W2:Y:S02]  /*a9f0*/  SYNCS.PHASECHK.TRANS64.TRYWAIT P0, [R5+URZ], R4 ;  /* 0x00000004050075a7 */ /* 0x000ea4000800017f */
[----:B--2---:R-:W-:Y:S05]  /*aa00*/  @!P0 BRA `(.L_x_6049) ;  /* 0x00000004006c8947 */ /* 0x004fea0003800000 */
.L_x_6067:
[----:B------:R-:W-:-:S07]  /*aa10*/  IMAD R3, R6, 0x8, R3 ;  /* 0x0000000806037824 */ /* 0x000fce00078e0203 */
.L_x_6050:
[----:B---3--:R3:W4:Y:S02]  /*aa20*/  SYNCS.PHASECHK.TRANS64.TRYWAIT P0, [R3+URZ], R0 ;  /* 0x00000000030075a7 */ /* 0x008724000800017f */
[----:B----4-:R-:W-:Y:S05]  /*aa30*/  @!P0 NANOSLEEP.SYNCS 0x989680 ;  /* 0x009896800000895d */ /* 0x010fea0003900000 */
[----:B------:R-:W4:Y:S02]  /*aa40*/  @!P0 SYNCS.PHASECHK.TRANS64 P0, [R3+URZ], R0 ;  /* 0x00000000030085a7 */ /* 0x000f24000800007f */
[----:B----4-:R-:W-:Y:S05]  /*aa50*/  @!P0 BRA `(.L_x_6050) ;  /* 0xfffffffc00f08947 */ /* 0x010fea000383ffff */
.L_x_5945:
[----:B------:R-:W-:Y:S05]  /*aa60*/  BSYNC B6 ;  /* 0x0000000000067941 */ /* 0x000fea0003800000 */
.L_x_5937:
[----:B------:R-:W-:Y:S05]  /*aa70*/  EXIT ;  /* 0x000000000000794d */ /* 0x000fea0003800000 */
.L_x_5955:
[----:B------:R-:W-:Y:S02]  /*aa80*/  IMAD.MOV.U32 R13, RZ, RZ, R19 ;  /* 0x000000ffff0d7224 */ /* 0x000fe400078e0013 */
[----:B------:R-:W-:Y:S02]  /*aa90*/  IMAD.MOV.U32 R12, RZ, RZ, RZ ;  /* 0x000000ffff0c7224 */ /* 0x000fe400078e00ff */
[----:B------:R-:W-:Y:S02]  /*aaa0*/  IMAD.MOV.U32 R11, RZ, RZ, 0x1f ;  /* 0x0000001fff0b7424 */ /* 0x000fe400078e00ff */
[----:B------:R-:W-:-:S07]  /*aab0*/  IMAD.MOV.U32 R15, RZ, RZ, -0x1 ;  /* 0xffffffffff0f7424 */ /* 0x000fce00078e00ff */
[----:B------:R-:W-:Y:S05]  /*aac0*/  WARPSYNC.COLLECTIVE R15, `(.L_x_6051) ;  /* 0x000000000f087348 */ /* 0x000fea0003c00000 */
[----:B------:R1:W2:Y:S02]  /*aad0*/  SHFL.IDX P6, R14, R13, R12, R11 ;  /* 0x0000000c0d0e7389 */ /* 0x0002a400000c000b */
[----:B-12---:R-:W-:Y:S01]  /*aae0*/  ENDCOLLECTIVE ;  /* 0x000000000000791b */ /* 0x006fe20003800000 */
.L_x_6051:
[----:B------:R-:W-:Y:S05]  /*aaf0*/  BRA `(.L_x_6052) ;  /* 0xffffff6c00087947 */ /* 0x000fea000383ffff */
.L_x_5957:
[----:B--2---:R2:W3:Y:S02]  /*ab00*/  SYNCS.PHASECHK.TRANS64.TRYWAIT P0, [R2+URZ+0x26800], R5 ;  /* 0x02680005020075a7 */ /* 0x0044e4000800017f */
[----:B---3--:R-:W-:Y:S05]  /*ab10*/  @!P0 NANOSLEEP.SYNCS 0x989680 ;  /* 0x009896800000895d */ /* 0x008fea0003900000 */
[----:B------:R-:W3:Y:S02]  /*ab20*/  @!P0 SYNCS.PHASECHK.TRANS64 P0, [R2+URZ+0x26800], R5 ;  /* 0x02680005020085a7 */ /* 0x000ee4000800007f */
[----:B---3--:R-:W-:Y:S05]  /*ab30*/  @!P0 BRA `(.L_x_5957) ;  /* 0xfffffffc00f08947 */ /* 0x008fea000383ffff */
[----:B------:R-:W-:Y:S05]  /*ab40*/  BRA `(.L_x_5956) ;  /* 0xffffff6c00307947 */ /* 0x000fea000383ffff */
.L_x_5962:
[----:B--2---:R-:W-:-:S04]  /*ab50*/  IMAD.U32 R5, RZ, RZ, UR7 ;  /* 0x00000007ff057e24 */ /* 0x004fc8000f8e00ff */
[----:B------:R2:W3:Y:S03]  /*ab60*/  SYNCS.PHASECHK.TRANS64.TRYWAIT P1, [R5+URZ+0x26810], R6 ;  /* 0x02681006050075a7 */ /* 0x0004e6000802017f */
[----:B---3--:R-:W-:Y:S05]  /*ab70*/  @!P1 NANOSLEEP.SYNCS 0x989680 ;  /* 0x009896800000995d */ /* 0x008fea0003900000 */
[----:B------:R-:W3:Y:S02]  /*ab80*/  @!P1 SYNCS.PHASECHK.TRANS64 P1, [R5+URZ+0x26810], R6 ;  /* 0x02681006050095a7 */ /* 0x000ee4000802007f */
[----:B---3--:R-:W-:Y:S05]  /*ab90*/  @!P1 BRA `(.L_x_5962) ;  /* 0xfffffffc00ec9947 */ /* 0x008fea000383ffff */
[----:B------:R-:W-:Y:S05]  /*aba0*/  BRA `(.L_x_5961) ;  /* 0xffffff7400807947 */ /* 0x000fea000383ffff */
.L_x_5966:
[----:B------:R-:W-:-:S04]  /*abb0*/  IMAD.U32 R5, RZ, RZ, UR7 ;  /* 0x00000007ff057e24 */ /* 0x000fc8000f8e00ff */
[----:B------:R1:W1:Y:S03]  /*abc0*/  SYNCS.PHASECHK.TRANS64.TRYWAIT P1, [R5+URZ+0x26830], R6 ;  /* 0x02683006050075a7 */ /* 0x000266000802017f */
[----:B-1----:R-:W-:Y:S05]  /*abd0*/  @!P1 NANOSLEEP.SYNCS 0x989680 ;  /* 0x009896800000995d */ /* 0x002fea0003900000 */
[----:B------:R-:W1:Y:S02]  /*abe0*/  @!P1 SYNCS.PHASECHK.TRANS64 P1, [R5+URZ+0x26830], R6 ;  /* 0x02683006050095a7 */ /* 0x000e64000802007f */
[----:B-1----:R-:W-:Y:S05]  /*abf0*/  @!P1 BRA `(.L_x_5966) ;  /* 0xfffffffc00ec9947 */ /* 0x002fea000383ffff */
[----:B------:R-:W-:Y:S05]  /*ac00*/  BRA `(.L_x_5965) ;  /* 0xffffff7800887947 */ /* 0x000fea000383ffff */
.L_x_6025:
[----:B-1----:R1:W2:Y:S02]  /*ac10*/  SYNCS.PHASECHK.TRANS64.TRYWAIT P0, [R15+URZ+0x26820], R2 ;  /* 0x026820020f0075a7 */ /* 0x0022a4000800017f */
[----:B--2---:R-:W-:Y:S05]  /*ac20*/  @!P0 NANOSLEEP.SYNCS 0x989680 ;  /* 0x009896800000895d */ /* 0x004fea0003900000 */
[----:B------:R-:W2:Y:S02]  /*ac30*/  @!P0 SYNCS.PHASECHK.TRANS64 P0, [R15+URZ+0x26820], R2 ;  /* 0x026820020f0085a7 */ /* 0x000ea4000800007f */
[----:B--2---:R-:W-:Y:S05]  /*ac40*/  @!P0 BRA `(.L_x_6025) ;  /* 0xfffffffc00f08947 */ /* 0x004fea000383ffff */
[----:B------:R-:W-:Y:S05]  /*ac50*/  BRA `(.L_x_6053) ;  /* 0xffffffd800f47947 */ /* 0x000fea000383ffff */
.L_x_6029:
[----:B--2---:R2:W3:Y:S02]  /*ac60*/  SYNCS.PHASECHK.TRANS64.TRYWAIT P1, [R15+URZ+0x26840], R18 ;  /* 0x026840120f0075a7 */ /* 0x0044e4000802017f */
[----:B---3--:R-:W-:Y:S05]  /*ac70*/  @!P1 NANOSLEEP.SYNCS 0x989680 ;  /* 0x009896800000995d */ /* 0x008fea0003900000 */
[----:B------:R-:W3:Y:S02]  /*ac80*/  @!P1 SYNCS.PHASECHK.TRANS64 P1, [R15+URZ+0x26840], R18 ;  /* 0x026840120f0095a7 */ /* 0x000ee4000802007f */
[----:B---3--:R-:W-:Y:S05]  /*ac90*/  @!P1 BRA `(.L_x_6029) ;  /* 0xfffffffc00f09947 */ /* 0x008fea000383ffff */
[----:B------:R-:W-:Y:S05]  /*aca0*/  BRA `(.L_x_6054) ;  /* 0xffffffe400107947 */ /* 0x000fea000383ffff */
.L_x_6031:
[----:B-1----:R1:W3:Y:S02]  /*acb0*/  SYNCS.PHASECHK.TRANS64.TRYWAIT P1, [R15+URZ+0x26828], R18 ;  /* 0x026828120f0075a7 */ /* 0x0022e4000802017f */
[----:B---3--:R-:W-:Y:S05]  /*acc0*/  @!P1 NANOSLEEP.SYNCS 0x989680 ;  /* 0x009896800000995d */ /* 0x008fea0003900000 */
[----:B------:R-:W3:Y:S02]  /*acd0*/  @!P1 SYNCS.PHASECHK.TRANS64 P1, [R15+URZ+0x26828], R18 ;  /* 0x026828120f0095a7 */ /* 0x000ee4000802007f */
[----:B---3--:R-:W-:Y:S05]  /*ace0*/  @!P1 BRA `(.L_x_6031) ;  /* 0xfffffffc00f09947 */ /* 0x008fea000383ffff */
[----:B------:R-:W-:Y:S05]  /*acf0*/  BRA `(.L_x_6055) ;  /* 0xffffffe400cc7947 */ /* 0x000fea000383ffff */
.L_x_6033:
[----:B---3--:R3:W4:Y:S02]  /*ad00*/  SYNCS.PHASECHK.TRANS64.TRYWAIT P1, [R15+URZ+0x26848], R18 ;  /* 0x026848120f0075a7 */ /* 0x008724000802017f */
[----:B----4-:R-:W-:Y:S05]  /*ad10*/  @!P1 NANOSLEEP.SYNCS 0x989680 ;  /* 0x009896800000995d */ /* 0x010fea0003900000 */
[----:B------:R-:W4:Y:S02]  /*ad20*/  @!P1 SYNCS.PHASECHK.TRANS64 P1, [R15+URZ+0x26848], R18 ;  /* 0x026848120f0095a7 */ /* 0x000f24000802007f */
[----:B----4-:R-:W-:Y:S05]  /*ad30*/  @!P1 BRA `(.L_x_6033) ;  /* 0xfffffffc00f09947 */ /* 0x010fea000383ffff */
[----:B------:R-:W-:Y:S05]  /*ad40*/  BRA `(.L_x_6056) ;  /* 0xffffffe800887947 */ /* 0x000fea000383ffff */
.L_x_6035:
[----:B------:R-:W-:-:S07]  /*ad50*/  SHF.L.U32 R4, R10, 0x1f, RZ ;  /* 0x0000001f0a047819 */ /* 0x000fce00000006ff */
.L_x_6057:
[----:B----4-:R4:W1:Y:S02]  /*ad60*/  SYNCS.PHASECHK.TRANS64.TRYWAIT P1, [R15+URZ+0x26820], R4 ;  /* 0x026820040f0075a7 */ /* 0x010864000802017f */
[----:B-1----:R-:W-:Y:S05]  /*ad70*/  @!P1 NANOSLEEP.SYNCS 0x989680 ;  /* 0x009896800000995d */ /* 0x002fea0003900000 */
[----:B------:R-:W1:Y:S02]  /*ad80*/  @!P1 SYNCS.PHASECHK.TRANS64 P1, [R15+URZ+0x26820], R4 ;  /* 0x026820040f0095a7 */ /* 0x000e64000802007f */
[----:B-1----:R-:W-:Y:S05]  /*ad90*/  @!P1 BRA `(.L_x_6057) ;  /* 0xfffffffc00f09947 */ /* 0x002fea000383ffff */
[----:B------:R-:W-:Y:S05]  /*ada0*/  BRA `(.L_x_6058) ;  /* 0xffffffec00287947 */ /* 0x000fea000383ffff */
.L_x_6038:
[----:B----4-:R4:W1:Y:S02]  /*adb0*/  SYNCS.PHASECHK.TRANS64.TRYWAIT P1, [R15+URZ+0x26840], R12 ;  /* 0x0268400c0f0075a7 */ /* 0x010864000802017f */
[----:B-1----:R-:W-:Y:S05]  /*adc0*/  @!P1 NANOSLEEP.SYNCS 0x989680 ;  /* 0x009896800000995d */ /* 0x002fea0003900000 */
[----:B------:R-:W1:Y:S02]  /*add0*/  @!P1 SYNCS.PHASECHK.TRANS64 P1, [R15+URZ+0x26840], R12 ;  /* 0x0268400c0f0095a7 */ /* 0x000e64000802007f */
[----:B-1----:R-:W-:Y:S05]  /*ade0*/  @!P1 BRA `(.L_x_6038) ;  /* 0xfffffffc00f09947 */ /* 0x002fea000383ffff */
[----:B------:R-:W-:Y:S05]  /*adf0*/  BRA `(.L_x_6059) ;  /* 0xfffffff000007947 */ /* 0x000fea000383ffff */
.L_x_6040:
[----:B-1----:R1:W2:Y:S02]  /*ae00*/  SYNCS.PHASECHK.TRANS64.TRYWAIT P1, [R15+URZ+0x26828], R12 ;  /* 0x0268280c0f0075a7 */ /* 0x0022a4000802017f */
[----:B--2---:R-:W-:Y:S05]  /*ae10*/  @!P1 NANOSLEEP.SYNCS 0x989680 ;  /* 0x009896800000995d */ /* 0x004fea0003900000 */
[----:B------:R-:W2:Y:S02]  /*ae20*/  @!P1 SYNCS.PHASECHK.TRANS64 P1, [R15+URZ+0x26828], R12 ;  /* 0x0268280c0f0095a7 */ /* 0x000ea4000802007f */
[----:B--2---:R-:W-:Y:S05]  /*ae30*/  @!P1 BRA `(.L_x_6040) ;  /* 0xfffffffc00f09947 */ /* 0x004fea000383ffff */
[----:B------:R-:W-:Y:S05]  /*ae40*/  BRA `(.L_x_6060) ;  /* 0xfffffff000b07947 */ /* 0x000fea000383ffff */
.L_x_6042:
[----:B------:R1:W1:Y:S02]  /*ae50*/  SYNCS.PHASECHK.TRANS64.TRYWAIT P0, [R3+URZ+0x26840], R0 ;  /* 0x02684000030075a7 */ /* 0x000264000800017f */
[----:B-1----:R-:W-:Y:S05]  /*ae60*/  @!P0 NANOSLEEP.SYNCS 0x989680 ;  /* 0x009896800000895d */ /* 0x002fea0003900000 */
[----:B------:R-:W1:Y:S02]  /*ae70*/  @!P0 SYNCS.PHASECHK.TRANS64 P0, [R3+URZ+0x26840], R0 ;  /* 0x02684000030085a7 */ /* 0x000e64000800007f */
[----:B-1----:R-:W-:Y:S05]  /*ae80*/  @!P0 BRA `(.L_x_6042) ;  /* 0xfffffffc00f08947 */ /* 0x002fea000383ffff */
[----:B------:R-:W-:Y:S05]  /*ae90*/  BRA `(.L_x_6061) ;  /* 0xfffffff4007c7947 */ /* 0x000fea000383ffff */
.L_x_6044:
[----:B------:R-:W-:Y:S01]  /*aea0*/  BSSY B0, `(.L_x_6062) ;  /* 0x0000006000007945 */ /* 0x000fe20003800000 */
[----:B------:R-:W-:-:S07]  /*aeb0*/  IMAD.MOV.U32 R15, RZ, RZ, -0x1 ;  /* 0xffffffffff0f7424 */ /* 0x000fce00078e00ff */
[----:B------:R-:W-:Y:S05]  /*aec0*/  WARPSYNC.COLLECTIVE R15, `(.L_x_6063) ;  /* 0x000000000f0c7348 */ /* 0x000fea0003c00000 */
[----:B------:R-:W-:Y:S02]  /*aed0*/  ELECT P6, UR62, PT ;  /* 0x00000000003e782f */ /* 0x000fe400038c0000 */
[----:B------:R-:W-:Y:S01]  /*aee0*/  MOV R14, UR62 ;  /* 0x0000003e000e7c02 */ /* 0x000fe20008000f00 */
[----:B------:R-:W-:Y:S10]  /*aef0*/  ENDCOLLECTIVE ;  /* 0x000000000000791b */ /* 0x000ff40003800000 */
.L_x_6063:
[----:B------:R-:W-:Y:S05]  /*af00*/  BSYNC B0 ;  /* 0x0000000000007941 */ /* 0x000fea0003800000 */
.L_x_6062:
[----:B------:R-:W-:Y:S05]  /*af10*/  BRA `(.L_x_6064) ;  /* 0xfffffff800487947 */ /* 0x000fea000383ffff */
.L_x_6046:
[----:B-1----:R1:W2:Y:S02]  /*af20*/  SYNCS.PHASECHK.TRANS64.TRYWAIT P0, [R7+URZ], R4 ;  /* 0x00000004070075a7 */ /* 0x0022a4000800017f */
[----:B--2---:R-:W-:Y:S05]  /*af30*/  @!P0 NANOSLEEP.SYNCS 0x989680 ;  /* 0x009896800000895d */ /* 0x004fea0003900000 */
[----:B------:R-:W2:Y:S02]  /*af40*/  @!P0 SYNCS.PHASECHK.TRANS64 P0, [R7+URZ], R4 ;  /* 0x00000004070085a7 */ /* 0x000ea4000800007f */
[----:B--2---:R-:W-:Y:S05]  /*af50*/  @!P0 BRA `(.L_x_6046) ;  /* 0xfffffffc00f08947 */ /* 0x004fea000383ffff */
[----:B------:R-:W-:Y:S05]  /*af60*/  BRA `(.L_x_6065) ;  /* 0xfffffff800887947 */ /* 0x000fea000383ffff */
.L_x_6047:
[----:B--2---:R2:W3:Y:S02]  /*af70*/  SYNCS.PHASECHK.TRANS64.TRYWAIT P0, [R3+URZ], R0 ;  /* 0x00000000030075a7 */ /* 0x0044e4000800017f */
[----:B---3--:R-:W-:Y:S05]  /*af80*/  @!P0 NANOSLEEP.SYNCS 0x989680 ;  /* 0x009896800000895d */ /* 0x008fea0003900000 */
[----:B------:R-:W3:Y:S02]  /*af90*/  @!P0 SYNCS.PHASECHK.TRANS64 P0, [R3+URZ], R0 ;  /* 0x00000000030085a7 */ /* 0x000ee4000800007f */
[----:B---3--:R-:W-:Y:S05]  /*afa0*/  @!P0 BRA `(.L_x_6047) ;  /* 0xfffffffc00f08947 */ /* 0x008fea000383ffff */
[----:B------:R-:W-:Y:S05]  /*afb0*/  BRA `(.L_x_6066) ;  /* 0xfffffff8007c7947 */ /* 0x000fea000383ffff */
.L_x_6049:
[----:B--2---:R2:W3:Y:S02]  /*afc0*/  SYNCS.PHASECHK.TRANS64.TRYWAIT P0, [R5+URZ], R4 ;  /* 0x00000004050075a7 */ /* 0x0044e4000800017f */
[----:B---3--:R-:W-:Y:S05]  /*afd0*/  @!P0 NANOSLEEP.SYNCS 0x989680 ;  /* 0x009896800000895d */ /* 0x008fea0003900000 */
[----:B------:R-:W3:Y:S02]  /*afe0*/  @!P0 SYNCS.PHASECHK.TRANS64 P0, [R5+URZ], R4 ;  /* 0x00000004050085a7 */ /* 0x000ee4000800007f */
[----:B---3--:R-:W-:Y:S05]  /*aff0*/  @!P0 BRA `(.L_x_6049) ;  /* 0xfffffffc00f08947 */ /* 0x008fea000383ffff */
[----:B------:R-:W-:Y:S05]  /*b000*/  BRA `(.L_x_6067) ;  /* 0xfffffff800807947 */ /* 0x000fea000383ffff */
.L_x_6068:
        /* <DEDUP_REMOVED lines=15> */
.L_x_6598:


//--------------------- .text._ZN7cutlass13device_kernelIN5flash11enable_sm90INS1_16FlashAttnBwdSm90INS1_25CollectiveMainloopBwdSm90ILi2ELi2ELi2EN4cute5tupleIJNS5_1CILi1EEES8_S8_EEENS6_IJNS7_ILi64EEENS7_ILi128EEENS7_ILi96EEEEEENS_6half_tEfNS_4arch4Sm90ELb1ELb0ELb0ELb1ELb1ELb1ELb0ELb0ELi2ELi1ELi2ELi1ELb1EEENS1_21CollectiveEpilogueBwdISD_SE_SG_Li256ELb1ELb0ELi1EEENS1_25SingleTileBwdLPTSchedulerILb1ELi128ELb1EEEEEEEEEvNT_6ParamsE --------------------------
	.section	.text._ZN7cutlass13device_kernelIN5flash11enable_sm90INS1_16FlashAttnBwdSm90INS1_25CollectiveMainloopBwdSm90ILi2ELi2ELi2EN4cute5tupleIJNS5_1CILi1EEES8_S8_EEENS6_IJNS7_ILi64EEENS7_ILi128EEENS7_ILi96EEEEEENS_6half_tEfNS_4arch4Sm90ELb1ELb0ELb0ELb1ELb1ELb1ELb0ELb0ELi2ELi1ELi2ELi1ELb1EEENS1_21CollectiveEpilogueBwdISD_SE_SG_Li256ELb1ELb0ELi1EEENS1_25SingleTileBwdLPTSchedulerILb1ELi128ELb1EEEEEEEEEvNT_6ParamsE,"ax",@progbits
	.align	128
.text._ZN7cutlass13device_kernelIN5flash11enable_sm90INS1_16FlashAttnBwdSm90INS1_25CollectiveMainloopBwdSm90ILi2ELi2ELi2EN4cute5tupleIJNS5_1CILi1EEES8_S8_EEENS6_IJNS7_ILi64EEENS7_ILi128EEENS7_ILi96EEEEEENS_6half_tEfNS_4arch4Sm90ELb1ELb0ELb0ELb1ELb1ELb1ELb0ELb0ELi2ELi1ELi2ELi1ELb1EEENS1_21CollectiveEpilogueBwdISD_SE_SG_Li256ELb1ELb0ELi1EEENS1_25SingleTileBwdLPTSchedulerILb1ELi128ELb1EEEEEEEEEvNT_6ParamsE:
        .type           _ZN7cutlass13device_kernelIN5flash11enable_sm90INS1_16FlashAttnBwdSm90INS1_25CollectiveMainloopBwdSm90ILi2ELi2ELi2EN4cute5tupleIJNS5_1CILi1EEES8_S8_EEENS6_IJNS7_ILi64EEENS7_ILi128EEENS7_ILi96EEEEEENS_6half_tEfNS_4arch4Sm90ELb1ELb0ELb0ELb1ELb1ELb1ELb0ELb0ELi2ELi1ELi2ELi1ELb1EEENS1_21CollectiveEpilogueBwdISD_SE_SG_Li256ELb1ELb0ELi1EEENS1_25SingleTileBwdLPTSchedulerILb1ELi128ELb1EEEEEEEEEvNT_6ParamsE,@function
        .size           _ZN7cutlass13device_kernelIN5flash11enable_sm90INS1_16FlashAttnBwdSm90INS1_25CollectiveMainloopBwdSm90ILi2ELi2ELi2EN4cute5tupleIJNS5_1CILi1EEES8_S8_EEENS6_IJNS7_ILi64EEENS7_ILi128EEENS7_ILi96EEEEEENS_6half_tEfNS_4arch4Sm90ELb1ELb0ELb0ELb1ELb1ELb1ELb0ELb0ELi2ELi1ELi2ELi1ELb1EEENS1_21CollectiveEpilogueBwdISD_SE_SG_Li256ELb1ELb0ELi1EEENS1_25SingleTileBwdLPTSchedulerILb1ELi128ELb1EEEEEEEEEvNT_6ParamsE,(.L_x_6599 - _ZN7cutlass13device_kernelIN5flash11enable_sm90INS1_16FlashAttnBwdSm90INS1_25CollectiveMainloopBwdSm90ILi2ELi2ELi2EN4cute5tupleIJNS5_1CILi1EEES8_S8_EEENS6_IJNS7_ILi64EEENS7_ILi128EEENS7_ILi96EEEEEENS_6half_tEfNS_4arch4Sm90ELb1ELb0ELb0ELb1ELb1ELb1ELb0ELb0ELi2ELi1ELi2ELi1ELb1EEENS1_21CollectiveEpilogueBwdISD_SE_SG_Li256ELb1ELb0ELi1EEENS1_25SingleTileBwdLPTSchedulerILb1ELi128ELb1EEEEEEEEEvNT_6ParamsE)
        .other          _ZN7cutlass13device_kernelIN5flash11enable_sm90INS1_16FlashAttnBwdSm90INS1_25CollectiveMainloopBwdSm90ILi2ELi2ELi2EN4cute5tupleIJNS5_1CILi1EEES8_S8_EEENS6_IJNS7_ILi64EEENS7_ILi128EEENS7_ILi96EEEEEENS_6half_tEfNS_4arch4Sm90ELb1ELb0ELb0ELb1ELb1ELb1ELb0ELb0ELi2ELi1ELi2ELi1ELb1EEENS1_21CollectiveEpilogueBwdISD_SE_SG_Li256ELb1ELb0ELi1EEENS1_25SingleTileBwdLPTSchedulerILb1ELi128ELb1EEEEEEEEEvNT_6ParamsE,@"STO_CUDA_ENTRY STV_DEFAULT"
_ZN7cutlass13device_kernelIN5flash11enable_sm90INS1_16FlashAttnBwdSm90INS1_25CollectiveMainloopBwdSm90ILi2ELi2ELi2EN4cute5tupleIJNS5_1CILi1EEES8_S8_EEENS6_IJNS7_ILi64EEENS7_ILi128EEENS7_ILi96EEEEEENS_6half_tEfNS_4arch4Sm90ELb1ELb0ELb0ELb1ELb1ELb1ELb0ELb0ELi2ELi1ELi2ELi1ELb1EEENS1_21CollectiveEpilogueBwdISD_SE_SG_Li256ELb1ELb0ELi1EEENS1_25SingleTileBwdLPTSchedulerILb1ELi128ELb1EEEEEEEEEvNT_6ParamsE:
        /* <DEDUP_REMOVED lines=24> */
.L_x_6070:
[----:B------:R-:W-:Y:S05]  /*0180*/  BSYNC B0 ;  /* 0x0000000000007941 */ /* 0x000fea0003800000 */
.L_x_6069:
        /* <DEDUP_REMOVED lines=37> */
.L_x_6071:
        /* <DEDUP_REMOVED lines=22> */
.L_x_6072:
[----:B------:R-:W-:Y:S01]  /*0540*/  PLOP3.LUT P0, PT, PT, PT, UP0, 0x80, 0x0 ;  /* 0x000000000000781c */ /* 0x000fe20003f0f008 */
[----:B------:R-:W-:Y:S01]  /*0550*/  NOP ;  /* 0x0000000000007918 */ /* 0x000fe20000000000 */
[----:B------:R-:W-:Y:S01]  /*0560*/  ULDC.64 UR46, c[0x0][0x208] ;  /* 0x00008200002e7ab9 */ /* 0x000fe20000000a00 */
[----:B------:R-:W-:Y:S01]  /*0570*/  BSSY B6, `(.L_x_6073) ;  /* 0x0000ae0000067945 */ /* 0x000fe20003800000 */
[----:B-12-4-:R-:W-:Y:S09]  /*0580*/  BAR.SYNC.DEFER_BLOCKING 0x0 ;  /* 0x0000000000007b1d */ /* 0x016ff20000010000 */
[----:B------:R-:W-:Y:S05]  /*0590*/  @!P0 BRA `(.L_x_6074) ;  /* 0x0000006000448947 */ /* 0x000fea0003800000 */
.L_x_6075:
        /* <DEDUP_REMOVED lines=32> */
.L_x_6076:
[----:B------:R-:W-:Y:S01]  /*07a0*/  ULDC UR8, c[0x0][0x8c4] ;  /* 0x0002310000087ab9 */ /* 0x000fe20000000800 */
[----:B------:R-:W-:Y:S01]  /*07b0*/  UMOV UR7, UR9 ;  /* 0x0000000900077c82 */ /* 0x000fe20008000000 */
[----:B------:R-:W-:-:S11]  /*07c0*/  UISETP.NE.AND UP0, UPT, UR8, 0x1, UPT ;  /* 0x000000010800788c */ /* 0x000fd6000bf05270 */
[----:B------:R-:W-:Y:S02]  /*07d0*/  @UP0 ULDC.64 UR10, c[0x0][0x8c8] ;  /* 0x00023200000a0ab9 */ /* 0x000fe40000000a00 */
[----:B------:R-:W-:-:S04]  /*07e0*/  UIMAD.WIDE.U32 UR4, UR9, UR10, URZ ;  /* 0x0000000a090472a5 */ /* 0x000fc8000f8e003f */
[----:B------:R-:W-:-:S04]  /*07f0*/  @UP0 USHF.R.U32.HI UR7, URZ, UR11, UR5 ;  /* 0x0000000b3f070299 */ /* 0x000fc80008011605 */
[----:B------:R-:W-:-:S12]  /*0800*/  UIMAD UR4, UR7, UR8, URZ ;  /* 0x00000008070472a4 */ /* 0x000fd8000f8e023f */
.L_x_6077:
        /* <DEDUP_REMOVED lines=23> */
.L_x_6078:
        /* <DEDUP_REMOVED lines=14> */
.L_x_6080:
[----:B------:R-:W-:-:S05]  /*0a60*/  ULDC UR4, c[0x0][0x8ec] ;  /* 0x00023b0000047ab9 */ /* 0x000fca0000000800 */
.L_x_6079:
        /* <DEDUP_REMOVED lines=25> */
.L_x_6082:
        /* <DEDUP_REMOVED lines=14> */
.L_x_6083:
        /* <DEDUP_REMOVED lines=11> */
.L_x_6084:
        /* <DEDUP_REMOVED lines=13> */
.L_x_6085:
        /* <DEDUP_REMOVED lines=84> */
.L_x_6088:
        /* <DEDUP_REMOVED lines=15> */
.L_x_6087:
        /* <DEDUP_REMOVED lines=22> */
.L_x_6090:
        /* <DEDUP_REMOVED lines=15> */
.L_x_6089:
[----:B------:R-:W-:Y:S01]  /*16e0*/  SHF.R.S32.HI R23, RZ, 0x1f, R22 ;  /* 0x0000001fff177819 */ /* 0x000fe20000011416 */
[----:B------:R-:W-:-:S03]  /*16f0*/  UMOV UR4, 0xffffffff ;  /* 0xffffffff00047882 */ /* 0x000fc60000000000 */
[----:B------:R-:W-:-:S04]  /*1700*/  LEA.HI R0, R23, R22, RZ, 0x7 ;  /* 0x0000001617007211 */ /* 0x000fc800078f38ff */
[----:B------:R-:W-:Y:S01]  /*1710*/  SHF.R.S32.HI R19, RZ, 0x7, R0 ;  /* 0x00000007ff137819 */ /* 0x000fe20000011400 */
[----:B------:R-:W-:Y:S06]  /*1720*/  BRA.DIV UR4, `(.L_x_6091) ;  /* 0x0000009e04187947 */ /* 0x000fec000b800000 */
[----:B------:R1:W2:Y:S02]  /*1730*/  SHFL.IDX PT, R14, R19, RZ, 0x1f ;  /* 0x00001fff130e7589 */ /* 0x0002a400000e0000 */
.L_x_6206:
        /* <DEDUP_REMOVED lines=15> */
.L_x_6092:
        /* <DEDUP_REMOVED lines=19> */
.L_x_6094:
        /* <DEDUP_REMOVED lines=121> */
.L_x_6105:
[----:B------:R-:W-:-:S06]  /*20f0*/  UISETP.NE.AND UP0, UPT, UR12, 0x3, UPT ;  /* 0x000000030c00788c */ /* 0x000fcc000bf05270 */
[----:B------:R-:W-:-:S13]  /*2100*/  PLOP3.LUT P0, PT, PT, PT, UP0, 0x80, 0x0 ;  /* 0x000000000000781c */ /* 0x000fda0003f0f008 */
[----:B-1----:R-:W-:Y:S05]  /*2110*/  @!P0 BRA `(.L_x_6095) ;  /* 0x0000000000048947 */ /* 0x002fea0003800000 */
[----:B------:R-:W-:Y:S01]  /*2120*/  BPT.TRAP 0x1 ;  /* 0x000000040000795c */ /* 0x000fe20000300000 */
.L_x_6095:
[----:B------:R-:W-:Y:S01]  /*2130*/  R2UR UR7, R2 ;  /* 0x00000000020772ca */ /* 0x000fe200000e0000 */
[----:B------:R-:W-:-:S05]  /*2140*/  IMAD.U32 R6, RZ, RZ, UR4 ;  /* 0x00000004ff067e24 */ /* 0x000fca000f8e00ff */
[----:B------:R-:W-:-:S07]  /*2150*/  SHF.L.U32 R6, R6, 0x1f, RZ ;  /* 0x0000001f06067819 */ /* 0x000fce00000006ff */
[----:B------:R-:W-:-:S09]  /*2160*/  ULEA UR7, UR5, UR7, 0x3 ;  /* 0x0000000705077291 */ /* 0x000fd2000f8e183f */
[----:B------:R1:W2:Y:S01]  /*2170*/  SYNCS.PHASECHK.TRANS64.TRYWAIT P1, [UR7+0x26810], R6 ;  /* 0x02681006ff0075a7 */ /* 0x0002a20008020147 */
[----:B------:R-:W-:Y:S05]  /*2180*/  @!P0 BRA `(.L_x_6096) ;  /* 0x0000000000048947 */ /* 0x000fea0003800000 */
[----:B------:R-:W-:Y:S01]  /*2190*/  BPT.TRAP 0x1 ;  /* 0x000000040000795c */ /* 0x000fe20000300000 */
.L_x_6096:
[----:B--2---:R-:W-:Y:S05]  /*21a0*/  @P1 BRA `(.L_x_6097) ;  /* 0x0000000000081947 */ /* 0x004fea0003800000 */
[----:B------:R-:W2:Y:S02]  /*21b0*/  SYNCS.PHASECHK.TRANS64.TRYWAIT P1, [UR7+0x26810], R6 ;  /* 0x02681006ff0075a7 */ /* 0x000ea40008020147 */
[----:B--2---:R-:W-:Y:S05]  /*21c0*/  @!P1 BRA `(.L_x_6098) ;  /* 0x0000009000a49947 */ /* 0x004fea0003800000 */
.L_x_6097:
        /* <DEDUP_REMOVED lines=66> */
.L_x_6099:
[----:B------:R1:W1:Y:S01]  /*25f0*/  SYNCS.PHASECHK.TRANS64.TRYWAIT P1, [UR7+0x26830], R6 ;  /* 0x02683006ff0075a7 */ /* 0x0002620008020147 */
[----:B------:R-:W-:Y:S05]  /*2600*/  @!P0 BRA `(.L_x_6100) ;  /* 0x0000000000048947 */ /* 0x000fea0003800000 */
[----:B------:R-:W-:Y:S01]  /*2610*/  BPT.TRAP 0x1 ;  /* 0x000000040000795c */ /* 0x000fe20000300000 */
.L_x_6100:
[----:B-1----:R-:W-:Y:S05]  /*2620*/  @P1 BRA `(.L_x_6101) ;  /* 0x0000000000081947 */ /* 0x002fea0003800000 */
[----:B------:R-:W1:Y:S02]  /*2630*/  SYNCS.PHASECHK.TRANS64.TRYWAIT P1, [UR7+0x26830], R6 ;  /* 0x02683006ff0075a7 */ /* 0x000e640008020147 */
[----:B-1----:R-:W-:Y:S05]  /*2640*/  @!P1 BRA `(.L_x_6102) ;  /* 0x0000008c009c9947 */ /* 0x002fea0003800000 */
.L_x_6101:
        /* <DEDUP_REMOVED lines=474> */
.L_x_6103:
        /* <DEDUP_REMOVED lines=45> */
.L_x_6104:
        /* <DEDUP_REMOVED lines=62> */
.L_x_6086:
        /* <DEDUP_REMOVED lines=149> */
.L_x_6107:
        /* <DEDUP_REMOVED lines=57> */
.L_x_6109:
[----:B------:R-:W-:Y:S05]  /*5780*/  BSYNC B0 ;  /* 0x0000000000007941 */ /* 0x000fea0003800000 */
.L_x_6108:
        /* <DEDUP_REMOVED lines=22> */
.L_x_6111:
[----:B------:R-:W-:Y:S05]  /*58f0*/  BSYNC B0 ;  /* 0x0000000000007941 */ /* 0x000fea0003800000 */
.L_x_6110:
        /* <DEDUP_REMOVED lines=34> */
.L_x_6113:
[----:B------:R-:W-:Y:S05]  /*5b20*/  BSYNC B0 ;  /* 0x0000000000007941 */ /* 0x000fea0003800000 */
.L_x_6112:
        /* <DEDUP_REMOVED lines=23> */
.L_x_6106:
        /* <DEDUP_REMOVED lines=41> */
.L_x_6114:
        /* <DEDUP_REMOVED lines=44> */
.L_x_6116:
[----:B------:R-:W-:Y:S05]  /*61f0*/  BSYNC B0 ;  /* 0x0000000000007941 */ /* 0x000fea0003800000 */
.L_x_6115:
        /* <DEDUP_REMOVED lines=21> */
.L_x_6118:
[----:B------:R-:W-:Y:S05]  /*6350*/  BSYNC B0 ;  /* 0x0000000000007941 */ /* 0x000fea0003800000 */
.L_x_6117:
        /* <DEDUP_REMOVED lines=30> */
.L_x_6120:
[----:B------:R-:W-:Y:S05]  /*6540*/  BSYNC B0 ;  /* 0x0000000000007941 */ /* 0x000fea0003800000 */
.L_x_6119:
        /* <DEDUP_REMOVED lines=22> */
.L_x_6074:
        /* <DEDUP_REMOVED lines=29> */
.L_x_6122:
[----:B------:R-:W-:Y:S01]  /*6880*/  ULDC UR9, c[0x0][0x8c4] ;  /* 0x0002310000097ab9 */ /* 0x000fe20000000800 */
[----:B------:R-:W-:Y:S01]  /*6890*/  UMOV UR7, UR8 ;  /* 0x0000000800077c82 */ /* 0x000fe20008000000 */
[----:B------:R-:W-:-:S11]  /*68a0*/  UISETP.NE.AND UP0, UPT, UR9, 0x1, UPT ;  /* 0x000000010900788c */ /* 0x000fd6000bf05270 */
[----:B------:R-:W-:Y:S02]  /*68b0*/  @UP0 ULDC.64 UR10, c[0x0][0x8c8] ;  /* 0x00023200000a0ab9 */ /* 0x000fe40000000a00 */
[----:B------:R-:W-:-:S04]  /*68c0*/  UIMAD.WIDE.U32 UR4, UR8, UR10, URZ ;  /* 0x0000000a080472a5 */ /* 0x000fc8000f8e003f */
[----:B------:R-:W-:-:S04]  /*68d0*/  @UP0 USHF.R.U32.HI UR7, URZ, UR11, UR5 ;  /* 0x0000000b3f070299 */ /* 0x000fc80008011605 */
[----:B------:R-:W-:-:S12]  /*68e0*/  UIMAD UR4, UR7, UR9, URZ ;  /* 0x00000009070472a4 */ /* 0x000fd8000f8e023f */
.L_x_6123:
        /* <DEDUP_REMOVED lines=23> */
.L_x_6124:
        /* <DEDUP_REMOVED lines=13> */
.L_x_6126:
[----:B------:R-:W-:-:S05]  /*6b30*/  ULDC UR4, c[0x0][0x8ec] ;  /* 0x00023b0000047ab9 */ /* 0x000fca0000000800 */
.L_x_6125:
        /* <DEDUP_REMOVED lines=48> */
.L_x_6127:
        /* <DEDUP_REMOVED lines=13> */
.L_x_6128:
        /* <DEDUP_REMOVED lines=12> */
.L_x_6129:
        /* <DEDUP_REMOVED lines=68> */
.L_x_6133:
[----:B------:R-:W2:Y:S04]  /*7410*/  LDG.E.STRONG.GPU R4, desc[UR46][R2.64] ;  /* 0x0000002e02047981 */ /* 0x000ea8000c1ef900 */
[----:B--2---:R-:W-:Y:S01]  /*7420*/  CCTL.IVALL ;  /* 0x00000000ff00798f */ /* 0x004fe20002000000 */
[----:B------:R-:W-:Y:S05]  /*7430*/  YIELD ;  /* 0x0000000000007946 */ /* 0x000fea0003800000 */
[----:B------:R-:W-:-:S13]  /*7440*/  ISETP.NE.AND P1, PT, R4, R5, PT ;  /* 0x000000050400720c */ /* 0x000fda0003f25270 */
[----:B------:R-:W-:Y:S05]  /*7450*/  @P1 BRA `(.L_x_6133) ;  /* 0xfffffffc00ec1947 */ /* 0x000fea000383ffff */
.L_x_6132:
[----:B------:R-:W-:Y:S05]  /*7460*/  BSYNC B0 ;  /* 0x0000000000007941 */ /* 0x000fea0003800000 */
.L_x_6131:
[----:B------:R-:W-:-:S03]  /*7470*/  UMOV UR6, 0xffffffff ;  /* 0xffffffff00067882 */ /* 0x000fc60000000000 */
[----:B------:R-:W-:Y:S05]  /*7480*/  BRA.DIV UR6, `(.L_x_6134) ;  /* 0x0000004206247947 */ /* 0x000fea000b800000 */
[----:B------:R-:W-:Y:S01]  /*7490*/  NOP ;  /* 0x0000000000007918 */ /* 0x000fe20000000000 */
.L_x_6209:
        /* <DEDUP_REMOVED lines=22> */
.L_x_6136:
[----:B------:R-:W-:Y:S05]  /*7600*/  BSYNC B0 ;  /* 0x0000000000007941 */ /* 0x000fea0003800000 */
.L_x_6135:
        /* <DEDUP_REMOVED lines=20> */
.L_x_6138:
[----:B------:R-:W-:Y:S05]  /*7750*/  BSYNC B0 ;  /* 0x0000000000007941 */ /* 0x000fea0003800000 */
.L_x_6137:
[----:B------:R-:W-:Y:S06]  /*7760*/  BAR.ARV 0xa, 0xa0 ;  /* 0x0282800000007b1d */ /* 0x000fec0000002000 */
[----:B------:R-:W-:Y:S04]  /*7770*/  BSSY B0, `(.L_x_6139) ;  /* 0x0000003000007945 */ /* 0x000fe80003800000 */
[----:B------:R-:W-:Y:S05]  /*7780*/  @!P0 BRA `(.L_x_6140) ;  /* 0x0000000000048947 */ /* 0x000fea0003800000 */
[----:B------:R-:W-:-:S04]  /*7790*/  DEPBAR.LE SB0, 0x0 ;  /* 0x000080000000791a */ /* 0x000fc80000000000 */
.L_x_6140:
[----:B------:R-:W-:Y:S05]  /*77a0*/  BSYNC B0 ;  /* 0x0000000000007941 */ /* 0x000fea0003800000 */
.L_x_6139:
        /* <DEDUP_REMOVED lines=19> */
.L_x_6142:
[----:B------:R-:W-:Y:S05]  /*78e0*/  BSYNC B0 ;  /* 0x0000000000007941 */ /* 0x000fea0003800000 */
.L_x_6141:
[----:B------:R-:W-:Y:S01]  /*78f0*/  UIADD3 UR7, UR13, 0x1, URZ ;  /* 0x000000010d077890 */ /* 0x000fe2000fffe03f */
[----:B------:R-:W-:Y:S11]  /*7900*/  BRA `(.L_x_6143) ;  /* 0x0000000000047947 */ /* 0x000ff60003800000 */
.L_x_6130:
[----:B------:R-:W-:-:S05]  /*7910*/  UMOV UR7, UR13 ;  /* 0x0000000d00077c82 */ /* 0x000fca0008000000 */
.L_x_6143:
        /* <DEDUP_REMOVED lines=16> */
.L_x_6168:
        /* <DEDUP_REMOVED lines=18> */
.L_x_6146:
[----:B------:R-:W2:Y:S04]  /*7b40*/  LDG.E.STRONG.GPU R4, desc[UR46][R2.64] ;  /* 0x0000002e02047981 */ /* 0x000ea8000c1ef900 */
[----:B--2---:R-:W-:Y:S01]  /*7b50*/  CCTL.IVALL ;  /* 0x00000000ff00798f */ /* 0x004fe20002000000 */
[----:B------:R-:W-:Y:S05]  /*7b60*/  YIELD ;  /* 0x0000000000007946 */ /* 0x000fea0003800000 */
[----:B------:R-:W-:-:S13]  /*7b70*/  ISETP.NE.AND P1, PT, R4, R5, PT ;  /* 0x000000050400720c */ /* 0x000fda0003f25270 */
[----:B------:R-:W-:Y:S05]  /*7b80*/  @P1 BRA `(.L_x_6146) ;  /* 0xfffffffc00ec1947 */ /* 0x000fea000383ffff */
.L_x_6145:
[----:B------:R-:W-:Y:S05]  /*7b90*/  BSYNC B0 ;  /* 0x0000000000007941 */ /* 0x000fea0003800000 */
.L_x_6144:
[----:B------:R-:W-:-:S03]  /*7ba0*/  UMOV UR24, 0xffffffff ;  /* 0xffffffff00187882 */ /* 0x000fc60000000000 */
[----:B------:R-:W-:Y:S05]  /*7bb0*/  BRA.DIV UR24, `(.L_x_6147) ;  /* 0x0000003a18747947 */ /* 0x000fea000b800000 */
[----:B------:R-:W-:Y:S01]  /*7bc0*/  NOP ;  /* 0x0000000000007918 */ /* 0x000fe20000000000 */
.L_x_6212:
        /* <DEDUP_REMOVED lines=19> */
.L_x_6149:
[----:B------:R-:W-:Y:S05]  /*7d00*/  BSYNC B0 ;  /* 0x0000000000007941 */ /* 0x000fea0003800000 */
.L_x_6148:
        /* <DEDUP_REMOVED lines=15> */
.L_x_6151:
[----:B------:R-:W-:Y:S05]  /*7e00*/  BSYNC B0 ;  /* 0x0000000000007941 */ /* 0x000fea0003800000 */
.L_x_6150:
[----:B------:R-:W-:Y:S06]  /*7e10*/  BAR.ARV 0xa, 0xa0 ;  /* 0x0282800000007b1d */ /* 0x000fec0000002000 */
[----:B------:R-:W-:Y:S04]  /*7e20*/  BSSY B0, `(.L_x_6152) ;  /* 0x0000003000007945 */ /* 0x000fe80003800000 */
[----:B------:R-:W-:Y:S05]  /*7e30*/  @!P0 BRA `(.L_x_6153) ;  /* 0x0000000000048947 */ /* 0x000fea0003800000 */
[----:B------:R-:W-:-:S04]  /*7e40*/  DEPBAR.LE SB0, 0x0 ;  /* 0x000080000000791a */ /* 0x000fc80000000000 */
.L_x_6153:
[----:B------:R-:W-:Y:S05]  /*7e50*/  BSYNC B0 ;  /* 0x0000000000007941 */ /* 0x000fea0003800000 */
.L_x_6152:
        /* <DEDUP_REMOVED lines=19> */
.L_x_6155:
[----:B------:R-:W-:Y:S05]  /*7f90*/  BSYNC B0 ;  /* 0x0000000000007941 */ /* 0x000fea0003800000 */
.L_x_6154:
        /* <DEDUP_REMOVED lines=16> */
.L_x_6158:
[----:B------:R-:W2:Y:S04]  /*80a0*/  LDG.E.STRONG.GPU R4, desc[UR46][R2.64] ;  /* 0x0000002e02047981 */ /* 0x000ea8000c1ef900 */
[----:B--2---:R-:W-:Y:S01]  /*80b0*/  CCTL.IVALL ;  /* 0x00000000ff00798f */ /* 0x004fe20002000000 */
[----:B------:R-:W-:Y:S05]  /*80c0*/  YIELD ;  /* 0x0000000000007946 */ /* 0x000fea0003800000 */
[----:B------:R-:W-:-:S13]  /*80d0*/  ISETP.NE.AND P1, PT, R4, R5, PT ;  /* 0x000000050400720c */ /* 0x000fda0003f25270 */
[----:B------:R-:W-:Y:S05]  /*80e0*/  @P1 BRA `(.L_x_6158) ;  /* 0xfffffffc00ec1947 */ /* 0x000fea000383ffff */
.L_x_6157:
[----:B------:R-:W-:Y:S05]  /*80f0*/  BSYNC B0 ;  /* 0x0000000000007941 */ /* 0x000fea0003800000 */
.L_x_6156:
[----:B------:R-:W-:-:S03]  /*8100*/  UMOV UR18, 0xffffffff ;  /* 0xffffffff00127882 */ /* 0x000fc60000000000 */
[----:B------:R-:W-:Y:S05]  /*8110*/  BRA.DIV UR18, `(.L_x_6159) ;  /* 0x0000003612387947 */ /* 0x000fea000b800000 */
[----:B------:R-:W-:Y:S01]  /*8120*/  NOP ;  /* 0x0000000000007918 */ /* 0x000fe20000000000 */
.L_x_6215:
        /* <DEDUP_REMOVED lines=15> */
.L_x_6161:
[----:B------:R-:W-:Y:S05]  /*8220*/  BSYNC B0 ;  /* 0x0000000000007941 */ /* 0x000fea0003800000 */
.L_x_6160:
        /* <DEDUP_REMOVED lines=15> */
.L_x_6163:
[----:B------:R-:W-:Y:S05]  /*8320*/  BSYNC B0 ;  /* 0x0000000000007941 */ /* 0x000fea0003800000 */
.L_x_6162:
[----:B------:R-:W-:Y:S06]  /*8330*/  BAR.ARV 0xa, 0xa0 ;  /* 0x0282800000007b1d */ /* 0x000fec0000002000 */
[----:B------:R-:W-:Y:S04]  /*8340*/  BSSY B0, `(.L_x_6164) ;  /* 0x0000003000007945 */ /* 0x000fe80003800000 */
[----:B------:R-:W-:Y:S05]  /*8350*/  @!P0 BRA `(.L_x_6165) ;  /* 0x0000000000048947 */ /* 0x000fea0003800000 */
[----:B------:R-:W-:-:S04]  /*8360*/  DEPBAR.LE SB0, 0x0 ;  /* 0x000080000000791a */ /* 0x000fc80000000000 */
.L_x_6165:
[----:B------:R-:W-:Y:S05]  /*8370*/  BSYNC B0 ;  /* 0x0000000000007941 */ /* 0x000fea0003800000 */
.L_x_6164:
        /* <DEDUP_REMOVED lines=19> */
.L_x_6167:
[----:B------:R-:W-:Y:S05]  /*84b0*/  BSYNC B0 ;  /* 0x0000000000007941 */ /* 0x000fea0003800000 */
.L_x_6166:
[----:B------:R-:W-:Y:S02]  /*84c0*/  UIADD3 UR7, UR7, 0x2, URZ ;  /* 0x0000000207077890 */ /* 0x000fe4000fffe03f */
[----:B------:R-:W-:Y:S02]  /*84d0*/  UIADD3 UR6, UR6, 0x3000, URZ ;  /* 0x0000300006067890 */ /* 0x000fe4000fffe03f */
[----:B------:R-:W-:-:S06]  /*84e0*/  UISETP.GE.AND UP0, UPT, UR7, UR12, UPT ;  /* 0x0000000c0700728c */ /* 0x000fcc000bf06270 */
[----:B------:R-:W-:-:S13]  /*84f0*/  PLOP3.LUT P1, PT, PT, PT, UP0, 0x80, 0x0 ;  /* 0x000000000000781c */ /* 0x000fda0003f2f008 */
[----:B------:R-:W-:Y:S05]  /*8500*/  @!P1 BRA `(.L_x_6168) ;  /* 0xfffffff400449947 */ /* 0x000fea000383ffff */
[----:B------:R-:W-:Y:S05]  /*8510*/  BRA `(.L_x_6081) ;  /* 0x0000002c00947947 */ /* 0x000fea0003800000 */
.L_x_6121:
        /* <DEDUP_REMOVED lines=21> */
.L_x_6169:
[----:B------:R-:W1:Y:S01]  /*8670*/  LDC R3, c[0x0][0x8c4] ;  /* 0x00023100ff037b82 */ /* 0x000e620000000800 */
[----:B------:R-:W-:Y:S01]  /*8680*/  IMAD.MOV.U32 R0, RZ, RZ, R5 ;  /* 0x000000ffff007224 */ /* 0x000fe200078e0005 */
[----:B-1----:R-:W-:-:S13]  /*8690*/  ISETP.NE.AND P0, PT, R3, 0x1, PT ;  /* 0x000000010300780c */ /* 0x002fda0003f05270 */
[----:B------:R-:W1:Y:S02]  /*86a0*/  @P0 LDC.64 R6, c[0x0][0x8c8] ;  /* 0x00023200ff060b82 */ /* 0x000e640000000a00 */
[----:B-1----:R-:W-:-:S05]  /*86b0*/  @P0 IMAD.HI.U32 R4, R5, R6, RZ ;  /* 0x0000000605040227 */ /* 0x002fca00078e00ff */
[----:B------:R-:W-:-:S05]  /*86c0*/  @P0 SHF.R.U32.HI R0, RZ, R7, R4 ;  /* 0x00000007ff000219 */ /* 0x000fca0000011604 */
[----:B------:R-:W-:-:S07]  /*86d0*/  IMAD R3, R0, R3, RZ ;  /* 0x0000000300037224 */ /* 0x000fce00078e02ff */
.L_x_6170:
        /* <DEDUP_REMOVED lines=23> */
.L_x_6171:
        /* <DEDUP_REMOVED lines=10> */
.L_x_6173:
[----:B------:R-:W1:Y:S02]  /*88f0*/  LDC R4, c[0x0][0x8ec] ;  /* 0x00023b00ff047b82 */ /* 0x000e640000000800 */
.L_x_6172:
        /* <DEDUP_REMOVED lines=42> */
.L_x_6175:
        /* <DEDUP_REMOVED lines=20> */
.L_x_6176:
[----:B------:R-:W-:Y:S05]  /*8ce0*/  @!P0 BRA `(.L_x_6177) ;  /* 0x00000000000c8947 */ /* 0x000fea0003800000 */
[----:B------:R-:W2:Y:S04]  /*8cf0*/  LDG.E R5, desc[UR46][R2.64] ;  /* 0x0000002e02057981 */ /* 0x000ea8000c1e1900 */
[----:B------:R-:W2:Y:S02]  /*8d00*/  LDG.E R0, desc[UR46][R2.64+0x4] ;  /* 0x0000042e02007981 */ /* 0x000ea4000c1e1900 */
[----:B--2---:R-:W-:-:S07]  /*8d10*/  IMAD.IADD R0, R0, 0x1, -R5 ;  /* 0x0000000100007824 */ /* 0x004fce00078e0a05 */
.L_x_6177:
        /* <DEDUP_REMOVED lines=66> */
.L_x_6216:
        /* <DEDUP_REMOVED lines=15> */
.L_x_6180:
        /* <DEDUP_REMOVED lines=122> */
.L_x_6191:
[----:B-123--:R-:W-:-:S04]  /*99d0*/  SHF.L.U32 R18, R10, 0x1f, RZ ;  /* 0x0000001f0a127819 */ /* 0x00efc800000006ff */
[----:B------:R-:W2:Y:S02]  /*99e0*/  SYNCS.PHASECHK.TRANS64.TRYWAIT P1, [R15+URZ+0x26840], R18 ;  /* 0x026840120f0075a7 */ /* 0x000ea4000802017f */
[----:B--2---:R-:W-:Y:S05]  /*99f0*/  @!P1 BRA `(.L_x_6183) ;  /* 0x0000001c00309947 */ /* 0x004fea0003800000 */
.L_x_6217:
        /* <DEDUP_REMOVED lines=8> */
.L_x_6184:
        /* <DEDUP_REMOVED lines=44> */
.L_x_6218:
        /* <DEDUP_REMOVED lines=8> */
.L_x_6186:
        /* <DEDUP_REMOVED lines=44> */
.L_x_6219:
        /* <DEDUP_REMOVED lines=8> */
.L_x_6188:
        /* <DEDUP_REMOVED lines=38> */
.L_x_6221:
        /* <DEDUP_REMOVED lines=8> */
.L_x_6190:
        /* <DEDUP_REMOVED lines=44> */
.L_x_6182:
[----:B------:R-:W4:Y:S02]  /*a6a0*/  LDL.LU R4, [R1+0x4] ;  /* 0x0000040001047983 */ /* 0x000f240000300800 */
[----:B----4-:R-:W-:Y:S02]  /*a6b0*/  ISETP.NE.AND P1, PT, R4, RZ, PT ;  /* 0x000000ff0400720c */ /* 0x010fe40003f25270 */
[----:B------:R4:W5:Y:S11]  /*a6c0*/  LDL R4, [R1] ;  /* 0x0000000001047983 */ /* 0x0009760000100800 */
[----:B----4-:R-:W-:Y:S05]  /*a6d0*/  @!P1 BRA `(.L_x_6181) ;  /* 0x0000000400949947 */ /* 0x010fea0003800000 */
[----:B------:R-:W-:-:S04]  /*a6e0*/  SHF.L.U32 R12, R10, 0x1f, RZ ;  /* 0x0000001f0a0c7819 */ /* 0x000fc800000006ff */
[----:B------:R-:W4:Y:S02]  /*a6f0*/  SYNCS.PHASECHK.TRANS64.TRYWAIT P1, [R15+URZ+0x26840], R12 ;  /* 0x0268400c0f0075a7 */ /* 0x000f24000802017f */
[----:B----4-:R-:W-:Y:S05]  /*a700*/  @!P1 BRA `(.L_x_6192) ;  /* 0x0000001000409947 */ /* 0x010fea0003800000 */
.L_x_6222:
        /* <DEDUP_REMOVED lines=8> */
.L_x_6193:
        /* <DEDUP_REMOVED lines=41> */
.L_x_6223:
        /* <DEDUP_REMOVED lines=8> */
.L_x_6195:
        /* <DEDUP_REMOVED lines=41> */
.L_x_6181:
[----:B------:R-:W1:Y:S01]  /*ad30*/  S2R R0, SR_TID.X ;  /* 0x0000000000007919 */ /* 0x000e620000002100 */
[----:B------:R-:W-:Y:S01]  /*ad40*/  IMAD R3, R16, 0x8, R15 ;  /* 0x0000000810037824 */ /* 0x000fe200078e020f */
[----:B-1----:R-:W-:Y:S02]  /*ad50*/  LOP3.LUT R2, R0, 0x7f, RZ, 0xc0, !PT ;  /* 0x0000007f00027812 */ /* 0x002fe400078ec0ff */
[----:B------:R-:W-:Y:S02]  /*ad60*/  SHF.L.U32 R0, R10, 0x1f, RZ ;  /* 0x0000001f0a007819 */ /* 0x000fe400000006ff */
[----:B------:R-:W-:Y:S02]  /*ad70*/  ISETP.NE.AND P1, PT, R2, RZ, PT ;  /* 0x000000ff0200720c */ /* 0x000fe40003f25270 */
[----:B------:R-:W1:Y:S02]  /*ad80*/  SYNCS.PHASECHK.TRANS64.TRYWAIT P0, [R3+URZ+0x26840], R0 ;  /* 0x02684000030075a7 */ /* 0x000e64000800017f */
[----:B-1----:R-:W-:Y:S09]  /*ad90*/  @!P0 BRA `(.L_x_6196) ;  /* 0x0000000800c48947 */ /* 0x002ff20003800000 */
.L_x_6224:
[----:B------:R-:W-:Y:S05]  /*ada0*/  @P1 BRA `(.L_x_6197) ;  /* 0x0000000000181947 */ /* 0x000fea0003800000 */
[----:B------:R-:W1:Y:S01]  /*adb0*/  S2R R2, SR_TID.X ;  /* 0x0000000000027919 */ /* 0x000e620000002100 */
[----:B------:R-:W-:-:S04]  /*adc0*/  IMAD.MOV.U32 R0, RZ, RZ, 0x3100 ;  /* 0x00003100ff007424 */ /* 0x000fc800078e00ff */
[----:B------:R1:W-:Y:S02]  /*add0*/  SYNCS.ARRIVE.TRANS64 RZ, [R3+URZ+0x26830], R0 ;  /* 0x0268300003ff79a7 */ /* 0x0003e4000800003f */
[----:B-1----:R-:W-:-:S13]  /*ade0*/  LOP3.LUT P0, RZ, R2, 0x1f, RZ, 0xc0, !PT ;  /* 0x0000001f02ff7812 */ /* 0x002fda000780c0ff */
[----:B------:R-:W-:Y:S05]  /*adf0*/  @!P0 BRA `(.L_x_6197) ;  /* 0x0000000000048947 */ /* 0x000fea0003800000 */
[----:B------:R-:W-:Y:S01]  /*ae00*/  BPT.TRAP 0x1 ;  /* 0x000000040000795c */ /* 0x000fe20000300000 */
.L_x_6197:
        /* <DEDUP_REMOVED lines=48> */
.L_x_6178:
[----:B------:R-:W-:Y:S05]  /*b110*/  BSYNC B0 ;  /* 0x0000000000007941 */ /* 0x000fea0003800000 */
.L_x_6174:
[----:B------:R-:W-:-:S03]  /*b120*/  UMOV UR7, 0xffffffff ;  /* 0xffffffff00077882 */ /* 0x000fc60000000000 */
[----:B------:R-:W-:Y:S05]  /*b130*/  BRA.DIV UR7, `(.L_x_6198) ;  /* 0x0000000607f07947 */ /* 0x000fea000b800000 */
[----:B------:R-:W-:-:S13]  /*b140*/  ELECT P6, URZ, PT ;  /* 0x00000000003f782f */ /* 0x000fda00038c0000 */
.L_x_6227:
[----:B------:R-:W-:Y:S05]  /*b150*/  @!P6 BRA `(.L_x_6081) ;  /* 0x000000000084e947 */ /* 0x000fea0003800000 */
[----:B------:R-:W-:-:S06]  /*b160*/  ULOP3.LUT UR7, UR38, 0x2, URZ, 0xfc, !UPT ;  /* 0x0000000226077892 */ /* 0x000fcc000f8efc3f */
[----:B------:R-:W-:-:S05]  /*b170*/  IMAD.U32 R0, RZ, RZ, UR7 ;  /* 0x00000007ff007e24 */ /* 0x000fca000f8e00ff */
[----:B------:R-:W-:-:S13]  /*b180*/  ISETP.NE.AND P2, PT, R0, 0x3, PT ;  /* 0x000000030000780c */ /* 0x000fda0003f45270 */
[----:B------:R-:W-:Y:S05]  /*b190*/  @!P2 BRA `(.L_x_6199) ;  /* 0x000000000004a947 */ /* 0x000fea0003800000 */
[----:B------:R-:W-:Y:S01]  /*b1a0*/  BPT.TRAP 0x1 ;  /* 0x000000040000795c */ /* 0x000fe20000300000 */
.L_x_6199:
        /* <DEDUP_REMOVED lines=15> */
.L_x_6228:
[----:B------:R-:W2:Y:S02]  /*b2a0*/  SYNCS.PHASECHK.TRANS64.TRYWAIT P0, [R3+URZ], R0 ;  /* 0x00000000030075a7 */ /* 0x000ea4000800017f */
[----:B--2---:R-:W-:Y:S05]  /*b2b0*/  @!P0 BRA `(.L_x_6201) ;  /* 0x0000000400c48947 */ /* 0x004fea0003800000 */
.L_x_6229:
[----:B------:R-:W-:Y:S05]  /*b2c0*/  @!P2 BRA `(.L_x_6202) ;  /* 0x000000000004a947 */ /* 0x000fea0003800000 */
[----:B------:R-:W-:Y:S01]  /*b2d0*/  BPT.TRAP 0x1 ;  /* 0x000000040000795c */ /* 0x000fe20000300000 */
.L_x_6202:
[----:B--2---:R-:W-:-:S04]  /*b2e0*/  VIADD R3, R8, 0x26840 ;  /* 0x0002684008037836 */ /* 0x004fc80000000000 */
[----:B------:R-:W-:-:S04]  /*b2f0*/  IMAD R5, R2, 0x8, R3 ;  /* 0x0000000802057824 */ /* 0x000fc800078e0203 */
[----:B------:R-:W2:Y:S02]  /*b300*/  SYNCS.PHASECHK.TRANS64.TRYWAIT P0, [R5+URZ], R4 ;  /* 0x00000004050075a7 */ /* 0x000ea4000800017f */
[----:B--2---:R-:W-:Y:S05]  /*b310*/  @!P0 BRA `(.L_x_6203) ;  /* 0x0000000400c08947 */ /* 0x004fea0003800000 */
.L_x_6230:
[----:B------:R-:W-:-:S07]  /*b320*/  IMAD R3, R6, 0x8, R3 ;  /* 0x0000000806037824 */ /* 0x000fce00078e0203 */
.L_x_6204:
[----:B---3--:R3:W4:Y:S02]  /*b330*/  SYNCS.PHASECHK.TRANS64.TRYWAIT P0, [R3+URZ], R0 ;  /* 0x00000000030075a7 */ /* 0x008724000800017f */
[----:B----4-:R-:W-:Y:S05]  /*b340*/  @!P0 NANOSLEEP.SYNCS 0x989680 ;  /* 0x009896800000895d */ /* 0x010fea0003900000 */
[----:B------:R-:W4:Y:S02]  /*b350*/  @!P0 SYNCS.PHASECHK.TRANS64 P0, [R3+URZ], R0 ;  /* 0x00000000030085a7 */ /* 0x000f24000800007f */
[----:B----4-:R-:W-:Y:S05]  /*b360*/  @!P0 BRA `(.L_x_6204) ;  /* 0xfffffffc00f08947 */ /* 0x010fea000383ffff */
.L_x_6081:
[----:B------:R-:W-:Y:S05]  /*b370*/  BSYNC B6 ;  /* 0x0000000000067941 */ /* 0x000fea0003800000 */
.L_x_6073:
[----:B------:R-:W-:Y:S05]  /*b380*/  EXIT ;  /* 0x000000000000794d */ /* 0x000fea0003800000 */
.L_x_6091:
[----:B------:R-:W-:Y:S02]  /*b390*/  IMAD.MOV.U32 R13, RZ, RZ, R19 ;  /* 0x000000ffff0d7224 */ /* 0x000fe400078e0013 */
[----:B------:R-:W-:Y:S02]  /*b3a0*/  IMAD.MOV.U32 R12, RZ, RZ, RZ ;  /* 0x000000ffff0c7224 */ /* 0x000fe400078e00ff */
[----:B------:R-:W-:Y:S02]  /*b3b0*/  IMAD.MOV.U32 R11, RZ, RZ, 0x1f ;  /* 0x0000001fff0b7424 */ /* 0x000fe400078e00ff */
[----:B------:R-:W-:-:S07]  /*b3c0*/  IMAD.MOV.U32 R15, RZ, RZ, -0x1 ;  /* 0xffffffffff0f7424 */ /* 0x000fce00078e00ff */
[----:B------:R-:W-:Y:S05]  /*b3d0*/  WARPSYNC.COLLECTIVE R15, `(.L_x_6205) ;  /* 0x000000000f087348 */ /* 0x000fea0003c00000 */
[----:B------:R1:W2:Y:S02]  /*b3e0*/  SHFL.IDX P6, R14, R13, R12, R11 ;  /* 0x0000000c0d0e7389 */ /* 0x0002a400000c000b */
[----:B-12---:R-:W-:Y:S01]  /*b3f0*/  ENDCOLLECTIVE ;  /* 0x000000000000791b */ /* 0x006fe20003800000 */
.L_x_6205:
[----:B------:R-:W-:Y:S05]  /*b400*/  BRA `(.L_x_6206) ;  /* 0xffffff6000cc7947 */ /* 0x000fea000383ffff */
.L_x_6093:
[----:B--2---:R2:W3:Y:S02]  /*b410*/  SYNCS.PHASECHK.TRANS64.TRYWAIT P0, [R2+URZ+0x26800], R5 ;  /* 0x02680005020075a7 */ /* 0x0044e4000800017f */
[----:B---3--:R-:W-:Y:S05]  /*b420*/  @!P0 NANOSLEEP.SYNCS 0x989680 ;  /* 0x009896800000895d */ /* 0x008fea0003900000 */
[----:B------:R-:W3:Y:S02]  /*b430*/  @!P0 SYNCS.PHASECHK.TRANS64 P0, [R2+URZ+0x26800], R5 ;  /* 0x02680005020085a7 */ /* 0x000ee4000800007f */
[----:B---3--:R-:W-:Y:S05]  /*b440*/  @!P0 BRA `(.L_x_6093) ;  /* 0xfffffffc00f08947 */ /* 0x008fea000383ffff */
[----:B------:R-:W-:Y:S05]  /*b450*/  BRA `(.L_x_6092) ;  /* 0xffffff6000f47947 */ /* 0x000fea000383ffff */
.L_x_6098:
[----:B--2---:R-:W-:-:S04]  /*b460*/  IMAD.U32 R5, RZ, RZ, UR7 ;  /* 0x00000007ff057e24 */ /* 0x004fc8000f8e00ff */
[----:B------:R2:W3:Y:S03]  /*b470*/  SYNCS.PHASECHK.TRANS64.TRYWAIT P1, [R5+URZ+0x26810], R6 ;  /* 0x02681006050075a7 */ /* 0x0004e6000802017f */
[----:B---3--:R-:W-:Y:S05]  /*b480*/  @!P1 NANOSLEEP.SYNCS 0x989680 ;  /* 0x009896800000995d */ /* 0x008fea0003900000 */
[----:B------:R-:W3:Y:S02]  /*b490*/  @!P1 SYNCS.PHASECHK.TRANS64 P1, [R5+URZ+0x26810], R6 ;  /* 0x02681006050095a7 */ /* 0x000ee4000802007f */
[----:B---3--:R-:W-:Y:S05]  /*b4a0*/  @!P1 BRA `(.L_x_6098) ;  /* 0xfffffffc00ec9947 */ /* 0x008fea000383ffff */
[----:B------:R-:W-:Y:S05]  /*b4b0*/  BRA `(.L_x_6097) ;  /* 0xffffff6c00447947 */ /* 0x000fea000383ffff */
.L_x_6102:
[----:B------:R-:W-:-:S04]  /*b4c0*/  IMAD.U32 R5, RZ, RZ, UR7 ;  /* 0x00000007ff057e24 */ /* 0x000fc8000f8e00ff */
[----:B------:R1:W1:Y:S03]  /*b4d0*/  SYNCS.PHASECHK.TRANS64.TRYWAIT P1, [R5+URZ+0x26830], R6 ;  /* 0x02683006050075a7 */ /* 0x000266000802017f */
[----:B-1----:R-:W-:Y:S05]  /*b4e0*/  @!P1 NANOSLEEP.SYNCS 0x989680 ;  /* 0x009896800000995d */ /* 0x002fea0003900000 */
[----:B------:R-:W1:Y:S02]  /*b4f0*/  @!P1 SYNCS.PHASECHK.TRANS64 P1, [R5+URZ+0x26830], R6 ;  /* 0x02683006050095a7 */ /* 0x000e64000802007f */
[----:B-1----:R-:W-:Y:S05]  /*b500*/  @!P1 BRA `(.L_x_6102) ;  /* 0xfffffffc00ec9947 */ /* 0x002fea000383ffff */
[----:B------:R-:W-:Y:S05]  /*b510*/  BRA `(.L_x_6101) ;  /* 0xffffff70004c7947 */ /* 0x000fea000383ffff */
.L_x_6134:
[----:B------:R-:W-:Y:S01]  /*b520*/  BSSY B0, `(.L_x_6207) ;  /* 0x0000005000007945 */ /* 0x000fe20003800000 */
[----:B------:R-:W-:-:S07]  /*b530*/  IMAD.MOV.U32 R15, RZ, RZ, -0x1 ;  /* 0xffffffffff0f7424 */ /* 0x000fce00078e00ff */
[----:B------:R-:W-:Y:S05]  /*b540*/  WARPSYNC.COLLECTIVE R15, `(.L_x_6208) ;  /* 0x000000000f087348 */ /* 0x000fea0003c00000 */
[----:B------:R-:W-:Y:S01]  /*b550*/  NOP ;  /* 0x0000000000007918 */ /* 0x000fe20000000000 */
[----:B------:R-:W-:Y:S01]  /*b560*/  ENDCOLLECTIVE ;  /* 0x000000000000791b */ /* 0x000fe20003800000 */
.L_x_6208:
[----:B------:R-:W-:Y:S05]  /*b570*/  BSYNC B0 ;  /* 0x0000000000007941 */ /* 0x000fea0003800000 */
.L_x_6207:
[----:B------:R-:W-:Y:S05]  /*b580*/  BRA `(.L_x_6209) ;  /* 0xffffffbc00c47947 */ /* 0x000fea000383ffff */
.L_x_6147:
[----:B------:R-:W-:Y:S01]  /*b590*/  BSSY B0, `(.L_x_6210) ;  /* 0x0000005000007945 */ /* 0x000fe20003800000 */
[----:B------:R-:W-:-:S07]  /*b5a0*/  IMAD.MOV.U32 R15, RZ, RZ, -0x1 ;  /* 0xffffffffff0f7424 */ /* 0x000fce00078e00ff */
[----:B------:R-:W-:Y:S05]  /*b5b0*/  WARPSYNC.COLLECTIVE R15, `(.L_x_6211) ;  /* 0x000000000f087348 */ /* 0x000fea0003c00000 */
[----:B------:R-:W-:Y:S01]  /*b5c0*/  NOP ;  /* 0x0000000000007918 */ /* 0x000fe20000000000 */
[----:B------:R-:W-:Y:S01]  /*b5d0*/  ENDCOLLECTIVE ;  /* 0x000000000000791b */ /* 0x000fe20003800000 */
.L_x_6211:
[----:B------:R-:W-:Y:S05]  /*b5e0*/  BSYNC B0 ;  /* 0x0000000000007941 */ /* 0x000fea0003800000 */
.L_x_6210:
[----:B------:R-:W-:Y:S05]  /*b5f0*/  BRA `(.L_x_6212) ;  /* 0xffffffc400747947 */ /* 0x000fea000383ffff */
.L_x_6159:
[----:B------:R-:W-:Y:S01]  /*b600*/  BSSY B0, `(.L_x_6213) ;  /* 0x0000005000007945 */ /* 0x000fe20003800000 */
[----:B------:R-:W-:-:S07]  /*b610*/  IMAD.MOV.U32 R15, RZ, RZ, -0x1 ;  /* 0xffffffffff0f7424 */ /* 0x000fce00078e00ff */
[----:B------:R-:W-:Y:S05]  /*b620*/  WARPSYNC.COLLECTIVE R15, `(.L_x_6214) ;  /* 0x000000000f087348 */ /* 0x000fea0003c00000 */
[----:B------:R-:W-:Y:S01]  /*b630*/  NOP ;  /* 0x0000000000007918 */ /* 0x000fe20000000000 */
[----:B------:R-:W-:Y:S01]  /*b640*/  ENDCOLLECTIVE ;  /* 0x000000000000791b */ /* 0x000fe20003800000 */
.L_x_6214:
[----:B------:R-:W-:Y:S05]  /*b650*/  BSYNC B0 ;  /* 0x0000000000007941 */ /* 0x000fea0003800000 */
.L_x_6213:
[----:B------:R-:W-:Y:S05]  /*b660*/  BRA `(.L_x_6215) ;  /* 0xffffffc800b07947 */ /* 0x000fea000383ffff */
.L_x_6179:
[----:B-1----:R1:W2:Y:S02]  /*b670*/  SYNCS.PHASECHK.TRANS64.TRYWAIT P0, [R15+URZ+0x26820], R2 ;  /* 0x026820020f0075a7 */ /* 0x0022a4000800017f */
[----:B--2---:R-:W-:Y:S05]  /*b680*/  @!P0 NANOSLEEP.SYNCS 0x989680 ;  /* 0x009896800000895d */ /* 0x004fea0003900000 */
[----:B------:R-:W2:Y:S02]  /*b690*/  @!P0 SYNCS.PHASECHK.TRANS64 P0, [R15+URZ+0x26820], R2 ;  /* 0x026820020f0085a7 */ /* 0x000ea4000800007f */
[----:B--2---:R-:W-:Y:S05]  /*b6a0*/  @!P0 BRA `(.L_x_6179) ;  /* 0xfffffffc00f08947 */ /* 0x004fea000383ffff */
[----:B------:R-:W-:Y:S05]  /*b6b0*/  BRA `(.L_x_6216) ;  /* 0xffffffd800a07947 */ /* 0x000fea000383ffff */
.L_x_6183:
[----:B--2---:R2:W3:Y:S02]  /*b6c0*/  SYNCS.PHASECHK.TRANS64.TRYWAIT P1, [R15+URZ+0x26840], R18 ;  /* 0x026840120f0075a7 */ /* 0x0044e4000802017f */
[----:B---3--:R-:W-:Y:S05]  /*b6d0*/  @!P1 NANOSLEEP.SYNCS 0x989680 ;  /* 0x009896800000995d */ /* 0x008fea0003900000 */
[----:B------:R-:W3:Y:S02]  /*b6e0*/  @!P1 SYNCS.PHASECHK.TRANS64 P1, [R15+URZ+0x26840], R18 ;  /* 0x026840120f0095a7 */ /* 0x000ee4000802007f */
[----:B---3--:R-:W-:Y:S05]  /*b6f0*/  @!P1 BRA `(.L_x_6183) ;  /* 0xfffffffc00f09947 */ /* 0x008fea000383ffff */
[----:B------:R-:W-:Y:S05]  /*b700*/  BRA `(.L_x_6217) ;  /* 0xffffffe000bc7947 */ /* 0x000fea000383ffff */
.L_x_6185:
[----:B-1----:R1:W3:Y:S02]  /*b710*/  SYNCS.PHASECHK.TRANS64.TRYWAIT P1, [R15+URZ+0x26828], R18 ;  /* 0x026828120f0075a7 */ /* 0x0022e4000802017f */
[----:B---3--:R-:W-:Y:S05]  /*b720*/  @!P1 NANOSLEEP.SYNCS 0x989680 ;  /* 0x009896800000995d */ /* 0x008fea0003900000 */
[----:B------:R-:W3:Y:S02]  /*b730*/  @!P1 SYNCS.PHASECHK.TRANS64 P1, [R15+URZ+0x26828], R18 ;  /* 0x026828120f0095a7 */ /* 0x000ee4000802007f */
[----:B---3--:R-:W-:Y:S05]  /*b740*/  @!P1 BRA `(.L_x_6185) ;  /* 0xfffffffc00f09947 */ /* 0x008fea000383ffff */
[----:B------:R-:W-:Y:S05]  /*b750*/  BRA `(.L_x_6218) ;  /* 0xffffffe400787947 */ /* 0x000fea000383ffff */
.L_x_6187:
[----:B---3--:R3:W4:Y:S02]  /*b760*/  SYNCS.PHASECHK.TRANS64.TRYWAIT P1, [R15+URZ+0x26848], R18 ;  /* 0x026848120f0075a7 */ /* 0x008724000802017f */
[----:B----4-:R-:W-:Y:S05]  /*b770*/  @!P1 NANOSLEEP.SYNCS 0x989680 ;  /* 0x009896800000995d */ /* 0x010fea0003900000 */
[----:B------:R-:W4:Y:S02]  /*b780*/  @!P1 SYNCS.PHASECHK.TRANS64 P1, [R15+URZ+0x26848], R18 ;  /* 0x026848120f0095a7 */ /* 0x000f24000802007f */
[----:B----4-:R-:W-:Y:S05]  /*b790*/  @!P1 BRA `(.L_x_6187) ;  /* 0xfffffffc00f09947 */ /* 0x010fea000383ffff */
[----:B------:R-:W-:Y:S05]  /*b7a0*/  BRA `(.L_x_6219) ;  /* 0xffffffe800347947 */ /* 0x000fea000383ffff */
.L_x_6189:
[----:B------:R-:W-:-:S07]  /*b7b0*/  SHF.L.U32 R4, R10, 0x1f, RZ ;  /* 0x0000001f0a047819 */ /* 0x000fce00000006ff */
.L_x_6220:
[----:B----4-:R4:W1:Y:S02]  /*b7c0*/  SYNCS.PHASECHK.TRANS64.TRYWAIT P1, [R15+URZ+0x26820], R4 ;  /* 0x026820040f0075a7 */ /* 0x010864000802017f */
[----:B-1----:R-:W-:Y:S05]  /*b7d0*/  @!P1 NANOSLEEP.SYNCS 0x989680 ;  /* 0x009896800000995d */ /* 0x002fea0003900000 */
[----:B------:R-:W1:Y:S02]  /*b7e0*/  @!P1 SYNCS.PHASECHK.TRANS64 P1, [R15+URZ+0x26820], R4 ;  /* 0x026820040f0095a7 */ /* 0x000e64000802007f */
[----:B-1----:R-:W-:Y:S05]  /*b7f0*/  @!P1 BRA `(.L_x_6220) ;  /* 0xfffffffc00f09947 */ /* 0x002fea000383ffff */
[----:B------:R-:W-:Y:S05]  /*b800*/  BRA `(.L_x_6221) ;  /* 0xffffffe800d47947 */ /* 0x000fea000383ffff */
.L_x_6192:
[----:B----4-:R4:W1:Y:S02]  /*b810*/  SYNCS.PHASECHK.TRANS64.TRYWAIT P1, [R15+URZ+0x26840], R12 ;  /* 0x0268400c0f0075a7 */ /* 0x010864000802017f */
[----:B-1----:R-:W-:Y:S05]  /*b820*/  @!P1 NANOSLEEP.SYNCS 0x989680 ;  /* 0x009896800000995d */ /* 0x002fea0003900000 */
[----:B------:R-:W1:Y:S02]  /*b830*/  @!P1 SYNCS.PHASECHK.TRANS64 P1, [R15+URZ+0x26840], R12 ;  /* 0x0268400c0f0095a7 */ /* 0x000e64000802007f */
[----:B-1----:R-:W-:Y:S05]  /*b840*/  @!P1 BRA `(.L_x_6192) ;  /* 0xfffffffc00f09947 */ /* 0x002fea000383ffff */
[----:B------:R-:W-:Y:S05]  /*b850*/  BRA `(.L_x_6222) ;  /* 0xffffffec00ac7947 */ /* 0x000fea000383ffff */
.L_x_6194:
[----:B-1----:R1:W2:Y:S02]  /*b860*/  SYNCS.PHASECHK.TRANS64.TRYWAIT P1, [R15+URZ+0x26828], R12 ;  /* 0x0268280c0f0075a7 */ /* 0x0022a4000802017f */
[----:B--2---:R-:W-:Y:S05]  /*b870*/  @!P1 NANOSLEEP.SYNCS 0x989680 ;  /* 0x009896800000995d */ /* 0x004fea0003900000 */
[----:B------:R-:W2:Y:S02]  /*b880*/  @!P1 SYNCS.PHASECHK.TRANS64 P1, [R15+URZ+0x26828], R12 ;  /* 0x0268280c0f0095a7 */ /* 0x000ea4000802007f */
[----:B--2---:R-:W-:Y:S05]  /*b890*/  @!P1 BRA `(.L_x_6194) ;  /* 0xfffffffc00f09947 */ /* 0x004fea000383ffff */
[----:B------:R-:W-:Y:S05]  /*b8a0*/  BRA `(.L_x_6223) ;  /* 0xfffffff0005c7947 */ /* 0x000fea000383ffff */
.L_x_6196:
[----:B------:R1:W1:Y:S02]  /*b8b0*/  SYNCS.PHASECHK.TRANS64.TRYWAIT P0, [R3+URZ+0x26840], R0 ;  /* 0x02684000030075a7 */ /* 0x000264000800017f */
[----:B-1----:R-:W-:Y:S05]  /*b8c0*/  @!P0 NANOSLEEP.SYNCS 0x989680 ;  /* 0x009896800000895d */ /* 0x002fea0003900000 */
[----:B------:R-:W1:Y:S02]  /*b8d0*/  @!P0 SYNCS.PHASECHK.TRANS64 P0, [R3+URZ+0x26840], R0 ;  /* 0x02684000030085a7 */ /* 0x000e64000800007f */
[----:B-1----:R-:W-:Y:S05]  /*b8e0*/  @!P0 BRA `(.L_x_6196) ;  /* 0xfffffffc00f08947 */ /* 0x002fea000383ffff */
[----:B------:R-:W-:Y:S05]  /*b8f0*/  BRA `(.L_x_6224) ;  /* 0xfffffff400287947 */ /* 0x000fea000383ffff */
.L_x_6198:
[----:B------:R-:W-:Y:S01]  /*b900*/  BSSY B0, `(.L_x_6225) ;  /* 0x0000006000007945 */ /* 0x000fe20003800000 */
[----:B------:R-:W-:-:S07]  /*b910*/  IMAD.MOV.U32 R15, RZ, RZ, -0x1 ;  /* 0xffffffffff0f7424 */ /* 0x000fce00078e00ff */
[----:B------:R-:W-:Y:S05]  /*b920*/  WARPSYNC.COLLECTIVE R15, `(.L_x_6226) ;  /* 0x000000000f0c7348 */ /* 0x000fea0003c00000 */
[----:B------:R-:W-:Y:S02]  /*b930*/  ELECT P6, UR62, PT ;  /* 0x00000000003e782f */ /* 0x000fe400038c0000 */
[----:B------:R-:W-:Y:S01]  /*b940*/  MOV R14, UR62 ;  /* 0x0000003e000e7c02 */ /* 0x000fe20008000f00 */
[----:B------:R-:W-:Y:S10]  /*b950*/  ENDCOLLECTIVE ;  /* 0x000000000000791b */ /* 0x000ff40003800000 */
.L_x_6226:
[----:B------:R-:W-:Y:S05]  /*b960*/  BSYNC B0 ;  /* 0x0000000000007941 */ /* 0x000fea0003800000 */
.L_x_6225:
[----:B------:R-:W-:Y:S05]  /*b970*/  BRA `(.L_x_6227) ;  /* 0xfffffff400f47947 */ /* 0x000fea000383ffff */
.L_x_6200:
[----:B-1----:R1:W2:Y:S02]  /*b980*/  SYNCS.PHASECHK.TRANS64.TRYWAIT P0, [R7+URZ], R4 ;  /* 0x00000004070075a7 */ /* 0x0022a4000800017f */
[----:B--2---:R-:W-:Y:S05]  /*b990*/  @!P0 NANOSLEEP.SYNCS 0x989680 ;  /* 0x009896800000895d */ /* 0x004fea0003900000 */
[----:B------:R-:W2:Y:S02]  /*b9a0*/  @!P0 SYNCS.PHASECHK.TRANS64 P0, [R7+URZ], R4 ;  /* 0x00000004070085a7 */ /* 0x000ea4000800007f */
[----:B--2---:R-:W-:Y:S05]  /*b9b0*/  @!P0 BRA `(.L_x_6200) ;  /* 0xfffffffc00f08947 */ /* 0x004fea000383ffff */
[----:B------:R-:W-:Y:S05]  /*b9c0*/  BRA `(.L_x_6228) ;  /* 0xfffffff800347947 */ /* 0x000fea000383ffff */
.L_x_6201:
[----:B--2---:R2:W3:Y:S02]  /*b9d0*/  SYNCS.PHASECHK.TRANS64.TRYWAIT P0, [R3+URZ], R0 ;  /* 0x00000000030075a7 */ /* 0x0044e4000800017f */
[----:B---3--:R-:W-:Y:S05]  /*b9e0*/  @!P0 NANOSLEEP.SYNCS 0x989680 ;  /* 0x009896800000895d */ /* 0x008fea0003900000 */
[----:B------:R-:W3:Y:S02]  /*b9f0*/  @!P0 SYNCS.PHASECHK.TRANS64 P0, [R3+URZ], R0 ;  /* 0x00000000030085a7 */ /* 0x000ee4000800007f */
[----:B---3--:R-:W-:Y:S05]  /*ba00*/  @!P0 BRA `(.L_x_6201) ;  /* 0xfffffffc00f08947 */ /* 0x008fea000383ffff */
[----:B------:R-:W-:Y:S05]  /*ba10*/  BRA `(.L_x_6229) ;  /* 0xfffffff800287947 */ /* 0x000fea000383ffff */
.L_x_6203:
[----:B--2---:R2:W3:Y:S02]  /*ba20*/  SYNCS.PHASECHK.TRANS64.TRYWAIT P0, [R5+URZ], R4 ;  /* 0x00000004050075a7 */ /* 0x0044e4000800017f */
[----:B---3--:R-:W-:Y:S05]  /*ba30*/  @!P0 NANOSLEEP.SYNCS 0x989680 ;  /* 0x009896800000895d */ /* 0x008fea0003900000 */
[----:B------:R-:W3:Y:S02]  /*ba40*/  @!P0 SYNCS.PHASECHK.TRANS64 P0, [R5+URZ], R4 ;  /* 0x00000004050085a7 */ /* 0x000ee4000800007f */
[----:B---3--:R-:W-:Y:S05]  /*ba50*/  @!P0 BRA `(.L_x_6203) ;  /* 0xfffffffc00f08947 */ /* 0x008fea000383ffff */
[----:B------:R-:W-:Y:S05]  /*ba60*/  BRA `(.L_x_6230) ;  /* 0xfffffff8002c7947 */ /* 0x000fea000383ffff */
.L_x_6231:
        /* <DEDUP_REMOVED lines=9> */
.L_x_6599:


//--------------------- .text._ZN7cutlass13device_kernelIN5flash11enable_sm90INS1_16FlashAttnBwdSm90INS1_25CollectiveMainloopBwdSm90ILi2ELi2ELi2EN4cute5tupleIJNS5_1CILi1EEES8_S8_EEENS6_IJNS7_ILi64EEENS7_ILi128EEENS7_ILi96EEEEEENS_6half_tEfNS_4arch4Sm90ELb1ELb0ELb0ELb1ELb0ELb1ELb0ELb0ELi2ELi1ELi2ELi1ELb1EEENS1_24CollectiveEpilogueBwdGQAISD_fSG_Li256ELb1ELb0EEENS1_25SingleTileBwdLPTSchedulerILb1ELi128ELb0EEEEEEEEEvNT_6ParamsE --------------------------
	.section	.text._ZN7cutlass13device_kernelIN5flash11enable_sm90INS1_16FlashAttnBwdSm90INS1_25CollectiveMainloopBwdSm90ILi2ELi2ELi2EN4cute5tupleIJNS5_1CILi1EEES8_S8_EEENS6_IJNS7_ILi64EEENS7_ILi128EEENS7_ILi96EEEEEENS_6half_tEfNS_4arch4Sm90ELb1ELb0ELb0ELb1ELb0ELb1ELb0ELb0ELi2ELi1ELi2ELi1ELb1EEENS1_24CollectiveEpilogueBwdGQAISD_fSG_Li256ELb1ELb0EEENS1_25SingleTileBwdLPTSchedulerILb1ELi128ELb0EEEEEEEEEvNT_6ParamsE,"ax",@progbits
	.align	128
.text._ZN7cutlass13device_kernelIN5flash11enable_sm90INS1_16FlashAttnBwdSm90INS1_25CollectiveMainloopBwdSm90ILi2ELi2ELi2EN4cute5tupleIJNS5_1CILi1EEES8_S8_EEENS6_IJNS7_ILi64EEENS7_ILi128EEENS7_ILi96EEEEEENS_6half_tEfNS_4arch4Sm90ELb1ELb0ELb0ELb1ELb0ELb1ELb0ELb0ELi2ELi1ELi2ELi1ELb1EEENS1_24CollectiveEpilogueBwdGQAISD_fSG_Li256ELb1ELb0EEENS1_25SingleTileBwdLPTSchedulerILb1ELi128ELb0EEEEEEEEEvNT_6ParamsE:
        .type           _ZN7cutlass13device_kernelIN5flash11enable_sm90INS1_16FlashAttnBwdSm90INS1_25CollectiveMainloopBwdSm90ILi2ELi2ELi2EN4cute5tupleIJNS5_1CILi1EEES8_S8_EEENS6_IJNS7_ILi64EEENS7_ILi128EEENS7_ILi96EEEEEENS_6half_tEfNS_4arch4Sm90ELb1ELb0ELb0ELb1ELb0ELb1ELb0ELb0ELi2ELi1ELi2ELi1ELb1EEENS1_24CollectiveEpilogueBwdGQAISD_fSG_Li256ELb1ELb0EEENS1_25SingleTileBwdLPTSchedulerILb1ELi128ELb0EEEEEEEEEvNT_6ParamsE,@function
        .size           _ZN7cutlass13device_kernelIN5flash11enable_sm90INS1_16FlashAttnBwdSm90INS1_25CollectiveMainloopBwdSm90ILi2ELi2ELi2EN4cute5tupleIJNS5_1CILi1EEES8_S8_EEENS6_IJNS7_ILi64EEENS7_ILi128EEENS7_ILi96EEEEEENS_6half_tEfNS_4arch4Sm90ELb1ELb0ELb0ELb1ELb0ELb1ELb0ELb0ELi2ELi1ELi2ELi1ELb1EEENS1_24CollectiveEpilogueBwdGQAISD_fSG_Li256ELb1ELb0EEENS1_25SingleTileBwdLPTSchedulerILb1ELi128ELb0EEEEEEEEEvNT_6ParamsE,(.L_x_6600 - _ZN7cutlass13device_kernelIN5flash11enable_sm90INS1_16FlashAttnBwdSm90INS1_25CollectiveMainloopBwdSm90ILi2ELi2ELi2EN4cute5tupleIJNS5_1CILi1EEES8_S8_EEENS6_IJNS7_ILi64EEENS7_ILi128EEENS7_ILi96EEEEEENS_6half_tEfNS_4arch4Sm90ELb1ELb0ELb0ELb1ELb0ELb1ELb0ELb0ELi2ELi1ELi2ELi1ELb1EEENS1_24CollectiveEpilogueBwdGQAISD_fSG_Li256ELb1ELb0EEENS1_25SingleTileBwdLPTSchedulerILb1ELi128ELb0EEEEEEEEEvNT_6ParamsE)
        .other          _ZN7cutlass13device_kernelIN5flash11enable_sm90INS1_16FlashAttnBwdSm90INS1_25CollectiveMainloopBwdSm90ILi2ELi2ELi2EN4cute5tupleIJNS5_1CILi1EEES8_S8_EEENS6_IJNS7_ILi64EEENS7_ILi128EEENS7_ILi96EEEEEENS_6half_tEfNS_4arch4Sm90ELb1ELb0ELb0ELb1ELb0ELb1ELb0ELb0ELi2ELi1ELi2ELi1ELb1EEENS1_24CollectiveEpilogueBwdGQAISD_fSG_Li256ELb1ELb0EEENS1_25SingleTileBwdLPTSchedulerILb1ELi128ELb0EEEEEEEEEvNT_6ParamsE,@"STO_CUDA_ENTRY STV_DEFAULT"
_ZN7cutlass13device_kernelIN5flash11enable_sm90INS1_16FlashAttnBwdSm90INS1_25CollectiveMainloopBwdSm90ILi2ELi2ELi2EN4cute5tupleIJNS5_1CILi1EEES8_S8_EEENS6_IJNS7_ILi64EEENS7_ILi128EEENS7_ILi96EEEEEENS_6half_tEfNS_4arch4Sm90ELb1ELb0ELb0ELb1ELb0ELb1ELb0ELb0ELi2ELi1ELi2ELi1ELb1EEENS1_24CollectiveEpilogueBwdGQAISD_fSG_Li256ELb1ELb0EEENS1_25SingleTileBwdLPTSchedulerILb1ELi128ELb0EEEEEEEEEvNT_6ParamsE:
        /* <DEDUP_REMOVED lines=24> */
.L_x_6233:
[----:B------:R-:W-:Y:S05]  /*0180*/  BSYNC B0 ;  /* 0x0000000000007941 */ /* 0x000fea0003800000 */
.L_x_6232:
        /* <DEDUP_REMOVED lines=37> */
.L_x_6234:
        /* <DEDUP_REMOVED lines=22> */
.L_x_6235:
[----:B------:R-:W-:Y:S01]  /*0540*/  PLOP3.LUT P0, PT, PT, PT, UP0, 0x80, 0x0 ;  /* 0x000000000000781c */ /* 0x000fe20003f0f008 */
[----:B------:R-:W-:Y:S01]  /*0550*/  NOP ;  /* 0x0000000000007918 */ /* 0x000fe20000000000 */
[----:B------:R-:W-:Y:S01]  /*0560*/  ULDC.64 UR46, c[0x0][0x208] ;  /* 0x00008200002e7ab9 */ /* 0x000fe20000000a00 */
[----:B------:R-:W-:Y:S01]  /*0570*/  BSSY B6, `(.L_x_6236) ;  /* 0x000091d000067945 */ /* 0x000fe20003800000 */
[----:B-12-4-:R-:W-:Y:S09]  /*0580*/  BAR.SYNC.DEFER_BLOCKING 0x0 ;  /* 0x0000000000007b1d */ /* 0x016ff20000010000 */
[----:B------:R-:W-:Y:S05]  /*0590*/  @!P0 BRA `(.L_x_6237) ;  /* 0x0000004c00748947 */ /* 0x000fea0003800000 */
.L_x_6238:
        /* <DEDUP_REMOVED lines=32> */
.L_x_6239:
[----:B------:R-:W-:Y:S01]  /*07a0*/  ULDC UR7, c[0x0][0x8cc] ;  /* 0x0002330000077ab9 */ /* 0x000fe20000000800 */
[----:B------:R-:W-:Y:S01]  /*07b0*/  UMOV UR36, UR10 ;  /* 0x0000000a00247c82 */ /* 0x000fe20008000000 */
[----:B------:R-:W-:-:S11]  /*07c0*/  UISETP.NE.AND UP0, UPT, UR7, 0x1, UPT ;  /* 0x000000010700788c */ /* 0x000fd6000bf05270 */
[----:B------:R-:W-:Y:S02]  /*07d0*/  @UP0 ULDC.64 UR8, c[0x0][0x8d0] ;  /* 0x0002340000080ab9 */ /* 0x000fe40000000a00 */
[----:B------:R-:W-:-:S04]  /*07e0*/  UIMAD.WIDE.U32 UR4, UR10, UR8, URZ ;  /* 0x000000080a0472a5 */ /* 0x000fc8000f8e003f */
[----:B------:R-:W-:-:S04]  /*07f0*/  @UP0 USHF.R.U32.HI UR36, URZ, UR9, UR5 ;  /* 0x000000093f240299 */ /* 0x000fc80008011605 */
[----:B------:R-:W-:-:S12]  /*0800*/  UIMAD UR4, UR36, UR7, URZ ;  /* 0x00000007240472a4 */ /* 0x000fd8000f8e023f */
.L_x_6240:
        /* <DEDUP_REMOVED lines=23> */
.L_x_6241:
        /* <DEDUP_REMOVED lines=14> */
.L_x_6243:
[----:B------:R-:W-:-:S05]  /*0a60*/  ULDC UR4, c[0x0][0x8f4] ;  /* 0x00023d0000047ab9 */ /* 0x000fca0000000800 */
.L_x_6242:
        /* <DEDUP_REMOVED lines=22> */
.L_x_6245:
        /* <DEDUP_REMOVED lines=14> */
.L_x_6246:
        /* <DEDUP_REMOVED lines=11> */
.L_x_6247:
        /* <DEDUP_REMOVED lines=13> */
.L_x_6248:
        /* <DEDUP_REMOVED lines=84> */
.L_x_6251:
        /* <DEDUP_REMOVED lines=15> */
.L_x_6250:
        /* <DEDUP_REMOVED lines=22> */
.L_x_6253:
        /* <DEDUP_REMOVED lines=15> */
.L_x_6252:
[----:B------:R-:W-:Y:S01]  /*16b0*/  SHF.R.S32.HI R23, RZ, 0x1f, R22 ;  /* 0x0000001fff177819 */ /* 0x000fe20000011416 */
[----:B------:R-:W-:-:S03]  /*16c0*/  UMOV UR4, 0xffffffff ;  /* 0xffffffff00047882 */ /* 0x000fc60000000000 */
[----:B------:R-:W-:-:S04]  /*16d0*/  LEA.HI R0, R23, R22, RZ, 0x7 ;  /* 0x0000001617007211 */ /* 0x000fc800078f38ff */
[----:B------:R-:W-:Y:S01]  /*16e0*/  SHF.R.S32.HI R19, RZ, 0x7, R0 ;  /* 0x00000007ff137819 */ /* 0x000fe20000011400 */
[----:B------:R-:W-:Y:S06]  /*16f0*/  BRA.DIV UR4, `(.L_x_6254) ;  /* 0x0000008204187947 */ /* 0x000fec000b800000 */
[----:B------:R1:W2:Y:S02]  /*1700*/  SHFL.IDX PT, R14, R19, RZ, 0x1f ;  /* 0x00001fff130e7589 */ /* 0x0002a400000e0000 */
.L_x_6340:
        /* <DEDUP_REMOVED lines=15> */
.L_x_6255:
        /* <DEDUP_REMOVED lines=19> */
.L_x_6257:
        /* <DEDUP_REMOVED lines=34> */
[----:B------:R-:W-:Y:S02]  /*1b50*/  IMAD R5, R3, 0x2, R2 ;  /* 0x0000000203057824 */ /* 0x000fe400078e0202 */
        /* <DEDUP_REMOVED lines=85> */
[----:B-1234-:R-:W-:-:S09]  /*20b0*/  ULDC UR6, c[0x0][0x744] ;  /* 0x0001d10000067ab9 */ /* 0x01efd20000000800 */
.L_x_6268:
[----:B------:R-:W-:-:S06]  /*20c0*/  UISETP.NE.AND UP0, UPT, UR9, 0x3, UPT ;  /* 0x000000030900788c */ /* 0x000fcc000bf05270 */
[----:B------:R-:W-:-:S13]  /*20d0*/  PLOP3.LUT P0, PT, PT, PT, UP0, 0x80, 0x0 ;  /* 0x000000000000781c */ /* 0x000fda0003f0f008 */
[----:B-1----:R-:W-:Y:S05]  /*20e0*/  @!P0 BRA `(.L_x_6258) ;  /* 0x0000000000048947 */ /* 0x002fea0003800000 */
[----:B------:R-:W-:Y:S01]  /*20f0*/  BPT.TRAP 0x1 ;  /* 0x000000040000795c */ /* 0x000fe20000300000 */
.L_x_6258:
[----:B------:R-:W-:Y:S01]  /*2100*/  R2UR UR7, R2 ;  /* 0x00000000020772ca */ /* 0x000fe200000e0000 */
[----:B------:R-:W-:-:S05]  /*2110*/  IMAD.U32 R6, RZ, RZ, UR4 ;  /* 0x00000004ff067e24 */ /* 0x000fca000f8e00ff */
[----:B------:R-:W-:-:S07]  /*2120*/  SHF.L.U32 R6, R6, 0x1f, RZ ;  /* 0x0000001f06067819 */ /* 0x000fce00000006ff */
[----:B------:R-:W-:-:S09]  /*2130*/  ULEA UR7, UR5, UR7, 0x3 ;  /* 0x0000000705077291 */ /* 0x000fd2000f8e183f */
[----:B------:R1:W2:Y:S01]  /*2140*/  SYNCS.PHASECHK.TRANS64.TRYWAIT P1, [UR7+0x26810], R6 ;  /* 0x02681006ff0075a7 */ /* 0x0002a20008020147 */
[----:B------:R-:W-:Y:S05]  /*2150*/  @!P0 BRA `(.L_x_6259) ;  /* 0x0000000000048947 */ /* 0x000fea0003800000 */
[----:B------:R-:W-:Y:S01]  /*2160*/  BPT.TRAP 0x1 ;  /* 0x000000040000795c */ /* 0x000fe20000300000 */
.L_x_6259:
[----:B--2---:R-:W-:Y:S05]  /*2170*/  @P1 BRA `(.L_x_6260) ;  /* 0x0000000000081947 */ /* 0x004fea0003800000 */
[----:B------:R-:W2:Y:S02]  /*2180*/  SYNCS.PHASECHK.TRANS64.TRYWAIT P1, [UR7+0x26810], R6 ;  /* 0x02681006ff0075a7 */ /* 0x000ea40008020147 */
[----:B--2---:R-:W-:Y:S05]  /*2190*/  @!P1 BRA `(.L_x_6261) ;  /* 0x0000007400a49947 */ /* 0x004fea0003800000 */
.L_x_6260:
        /* <DEDUP_REMOVED lines=66> */
.L_x_6262:
[----:B------:R1:W1:Y:S01]  /*25c0*/  SYNCS.PHASECHK.TRANS64.TRYWAIT P1, [UR7+0x26830], R6 ;  /* 0x02683006ff0075a7 */ /* 0x0002620008020147 */
[----:B------:R-:W-:Y:S05]  /*25d0*/  @!P0 BRA `(.L_x_6263) ;  /* 0x0000000000048947 */ /* 0x000fea0003800000 */
[----:B------:R-:W-:Y:S01]  /*25e0*/  BPT.TRAP 0x1 ;  /* 0x000000040000795c */ /* 0x000fe20000300000 */
.L_x_6263:
[----:B-1----:R-:W-:Y:S05]  /*25f0*/  @P1 BRA `(.L_x_6264) ;  /* 0x0000000000081947 */ /* 0x002fea0003800000 */
[----:B------:R-:W1:Y:S02]  /*2600*/  SYNCS.PHASECHK.TRANS64.TRYWAIT P1, [UR7+0x26830], R6 ;  /* 0x02683006ff0075a7 */ /* 0x000e640008020147 */
[----:B-1----:R-:W-:Y:S05]  /*2610*/  @!P1 BRA `(.L_x_6265) ;  /* 0x00000070009c9947 */ /* 0x002fea0003800000 */
.L_x_6264:
        /* <DEDUP_REMOVED lines=474> */
.L_x_6266:
        /* <DEDUP_REMOVED lines=46> */
.L_x_6267:
        /* <DEDUP_REMOVED lines=62> */
.L_x_6249:
        /* <DEDUP_REMOVED lines=99> */
.L_x_6271:
[----:B------:R-:W-:Y:S01]  /*50b0*/  @P0 ELECT P1, URZ, PT ;  /* 0x00000000003f082f */ /* 0x000fe20003820000 */
[----:B------:R2:W-:-:S12]  /*50c0*/  UBLKRED.G.S.ADD.F32.RN [UR6], [UR4], UR5, desc[UR8] ;  /* 0x00000806040073bb */ /* 0x0005d800080a1405 */
[----:B------:R-:W-:Y:S02]  /*50d0*/  @P1 PLOP3.LUT P0, PT, P1, PT, PT, 0x8, 0x0 ;  /* 0x000000000000181c */ /* 0x000fe40000f0e170 */
[----:B------:R-:W-:-:S11]  /*50e0*/  PLOP3.LUT P1, PT, PT, PT, PT, 0x8, 0x0 ;  /* 0x000000000000781c */ /* 0x000fd60003f2e170 */
[----:B--2---:R-:W-:Y:S05]  /*50f0*/  @P0 BRA.U.ANY `(.L_x_6271) ;  /* 0xfffffffd00ec0947 */ /* 0x004fea000393ffff */
[----:B------:R0:W-:Y:S01]  /*5100*/  UTMACMDFLUSH ;  /* 0x00000000000079b7 */ /* 0x0001e20000000000 */
[----:B------:R-:W-:-:S04]  /*5110*/  DEPBAR.LE SB0, 0x0 ;  /* 0x000080000000791a */ /* 0x000fc80000000000 */
.L_x_6270:
[----:B------:R-:W-:Y:S05]  /*5120*/  BSYNC B0 ;  /* 0x0000000000007941 */ /* 0x000fea0003800000 */
.L_x_6269:
        /* <DEDUP_REMOVED lines=28> */
.L_x_6272:
        /* <DEDUP_REMOVED lines=8> */
.L_x_6237:
        /* <DEDUP_REMOVED lines=29> */
.L_x_6274:
[----:B------:R-:W-:Y:S01]  /*5540*/  ULDC UR9, c[0x0][0x8cc] ;  /* 0x0002330000097ab9 */ /* 0x000fe20000000800 */
[----:B------:R-:W-:Y:S01]  /*5550*/  UMOV UR7, UR8 ;  /* 0x0000000800077c82 */ /* 0x000fe20008000000 */
[----:B------:R-:W-:-:S11]  /*5560*/  UISETP.NE.AND UP0, UPT, UR9, 0x1, UPT ;  /* 0x000000010900788c */ /* 0x000fd6000bf05270 */
[----:B------:R-:W-:Y:S02]  /*5570*/  @UP0 ULDC.64 UR10, c[0x0][0x8d0] ;  /* 0x00023400000a0ab9 */ /* 0x000fe40000000a00 */
[----:B------:R-:W-:-:S04]  /*5580*/  UIMAD.WIDE.U32 UR4, UR8, UR10, URZ ;  /* 0x0000000a080472a5 */ /* 0x000fc8000f8e003f */
[----:B------:R-:W-:-:S04]  /*5590*/  @UP0 USHF.R.U32.HI UR7, URZ, UR11, UR5 ;  /* 0x0000000b3f070299 */ /* 0x000fc80008011605 */
[----:B------:R-:W-:-:S12]  /*55a0*/  UIMAD UR4, UR7, UR9, URZ ;  /* 0x00000009070472a4 */ /* 0x000fd8000f8e023f */
.L_x_6275:
        /* <DEDUP_REMOVED lines=23> */
.L_x_6276:
        /* <DEDUP_REMOVED lines=13> */
.L_x_6278:
[----:B------:R-:W-:-:S05]  /*57f0*/  ULDC UR4, c[0x0][0x8f4] ;  /* 0x00023d0000047ab9 */ /* 0x000fca0000000800 */
.L_x_6277:
        /* <DEDUP_REMOVED lines=46> */
.L_x_6279:
        /* <DEDUP_REMOVED lines=13> */
.L_x_6280:
        /* <DEDUP_REMOVED lines=12> */
.L_x_6281:
        /* <DEDUP_REMOVED lines=54> */
.L_x_6284:
[----:B------:R-:W-:Y:S05]  /*5fd0*/  BSYNC B0 ;  /* 0x0000000000007941 */ /* 0x000fea0003800000 */
.L_x_6283:
        /* <DEDUP_REMOVED lines=19> */
.L_x_6286:
[----:B------:R-:W-:Y:S05]  /*6110*/  BSYNC B0 ;  /* 0x0000000000007941 */ /* 0x000fea0003800000 */
.L_x_6285:
[----:B------:R-:W-:Y:S06]  /*6120*/  BAR.ARV 0xa, 0xa0 ;  /* 0x0282800000007b1d */ /* 0x000fec0000002000 */
[----:B------:R-:W-:Y:S04]  /*6130*/  BSSY B0, `(.L_x_6287) ;  /* 0x0000003000007945 */ /* 0x000fe80003800000 */
[----:B------:R-:W-:Y:S05]  /*6140*/  @!P0 BRA `(.L_x_6288) ;  /* 0x0000000000048947 */ /* 0x000fea0003800000 */
[----:B------:R-:W-:-:S04]  /*6150*/  DEPBAR.LE SB0, 0x0 ;  /* 0x000080000000791a */ /* 0x000fc80000000000 */
.L_x_6288:
[----:B------:R-:W-:Y:S05]  /*6160*/  BSYNC B0 ;  /* 0x0000000000007941 */ /* 0x000fea0003800000 */
.L_x_6287:
[----:B------:R-:W-:Y:S06]  /*6170*/  BAR.ARV 0xb, 0xa0 ;  /* 0x02c2800000007b1d */ /* 0x000fec0000002000 */
[----:B------:R-:W-:Y:S01]  /*6180*/  UIADD3 UR18, UR12, 0x1, URZ ;  /* 0x000000010c127890 */ /* 0x000fe2000fffe03f */
[----:B------:R-:W-:Y:S11]  /*6190*/  BRA `(.L_x_6289) ;  /* 0x0000000000047947 */ /* 0x000ff60003800000 */
.L_x_6282:
[----:B------:R-:W-:-:S05]  /*61a0*/  UMOV UR18, UR12 ;  /* 0x0000000c00127c82 */ /* 0x000fca0008000000 */
.L_x_6289:
        /* <DEDUP_REMOVED lines=22> */
.L_x_6302:
        /* <DEDUP_REMOVED lines=20> */
.L_x_6291:
[----:B------:R-:W-:Y:S05]  /*6450*/  BSYNC B0 ;  /* 0x0000000000007941 */ /* 0x000fea0003800000 */
.L_x_6290:
        /* <DEDUP_REMOVED lines=13> */
.L_x_6293:
[----:B------:R-:W-:Y:S05]  /*6530*/  BSYNC B0 ;  /* 0x0000000000007941 */ /* 0x000fea0003800000 */
.L_x_6292:
[----:B------:R-:W-:Y:S06]  /*6540*/  BAR.ARV 0xa, 0xa0 ;  /* 0x0282800000007b1d */ /* 0x000fec0000002000 */
[----:B------:R-:W-:Y:S04]  /*6550*/  BSSY B0, `(.L_x_6294) ;  /* 0x0000003000007945 */ /* 0x000fe80003800000 */
[----:B------:R-:W-:Y:S05]  /*6560*/  @!P0 BRA `(.L_x_6295) ;  /* 0x0000000000048947 */ /* 0x000fea0003800000 */
[----:B------:R-:W-:-:S04]  /*6570*/  DEPBAR.LE SB0, 0x0 ;  /* 0x000080000000791a */ /* 0x000fc80000000000 */
.L_x_6295:
[----:B------:R-:W-:Y:S05]  /*6580*/  BSYNC B0 ;  /* 0x0000000000007941 */ /* 0x000fea0003800000 */
.L_x_6294:
        /* <DEDUP_REMOVED lines=13> */
.L_x_6297:
[----:B------:R-:W-:Y:S05]  /*6660*/  BSYNC B0 ;  /* 0x0000000000007941 */ /* 0x000fea0003800000 */
.L_x_6296:
        /* <DEDUP_REMOVED lines=13> */
.L_x_6299:
[----:B------:R-:W-:Y:S05]  /*6740*/  BSYNC B0 ;  /* 0x0000000000007941 */ /* 0x000fea0003800000 */
.L_x_6298:
[----:B------:R-:W-:Y:S01]  /*6750*/  UIADD3 UR18, UR18, 0x2, URZ ;  /* 0x0000000212127890 */ /* 0x000fe2000fffe03f */
[----:B------:R-:W-:Y:S06]  /*6760*/  BAR.ARV 0xa, 0xa0 ;  /* 0x0282800000007b1d */ /* 0x000fec0000002000 */
[----:B------:R-:W-:Y:S01]  /*6770*/  UISETP.GE.AND UP0, UPT, UR18, UR7, UPT ;  /* 0x000000071200728c */ /* 0x000fe2000bf06270 */
[----:B------:R-:W-:Y:S04]  /*6780*/  BSSY B0, `(.L_x_6300) ;  /* 0x0000003000007945 */ /* 0x000fe80003800000 */
[----:B------:R-:W-:Y:S06]  /*6790*/  @!P0 BRA `(.L_x_6301) ;  /* 0x0000000000048947 */ /* 0x000fec0003800000 */
[----:B------:R-:W-:-:S04]  /*67a0*/  DEPBAR.LE SB0, 0x0 ;  /* 0x000080000000791a */ /* 0x000fc80000000000 */
.L_x_6301:
[----:B------:R-:W-:Y:S05]  /*67b0*/  BSYNC B0 ;  /* 0x0000000000007941 */ /* 0x000fea0003800000 */
.L_x_6300:
[----:B------:R-:W-:Y:S06]  /*67c0*/  BAR.ARV 0xb, 0xa0 ;  /* 0x02c2800000007b1d */ /* 0x000fec0000002000 */
[----:B------:R-:W-:Y:S01]  /*67d0*/  PLOP3.LUT P1, PT, PT, PT, UP0, 0x80, 0x0 ;  /* 0x000000000000781c */ /* 0x000fe20003f2f008 */
[----:B------:R-:W-:Y:S02]  /*67e0*/  UIADD3 UR26, UR26, 0x3000, URZ ;  /* 0x000030001a1a7890 */ /* 0x000fe4000fffe03f */
[----:B------:R-:W-:-:S10]  /*67f0*/  UIADD3 UR6, UR6, 0x3000, URZ ;  /* 0x0000300006067890 */ /* 0x000fd4000fffe03f */
[----:B------:R-:W-:Y:S05]  /*6800*/  @!P1 BRA `(.L_x_6302) ;  /* 0xfffffff800c09947 */ /* 0x000fea000383ffff */
[----:B------:R-:W-:Y:S05]  /*6810*/  BRA `(.L_x_6244) ;  /* 0x0000002c00c87947 */ /* 0x000fea0003800000 */
.L_x_6273:
        /* <DEDUP_REMOVED lines=22> */
.L_x_6303:
[----:B------:R-:W-:Y:S01]  /*6980*/  ULDC UR9, c[0x0][0x8cc] ;  /* 0x0002330000097ab9 */ /* 0x000fe20000000800 */
[----:B------:R-:W-:Y:S01]  /*6990*/  UMOV UR7, UR8 ;  /* 0x0000000800077c82 */ /* 0x000fe20008000000 */
[----:B------:R-:W-:-:S11]  /*69a0*/  UISETP.NE.AND UP0, UPT, UR9, 0x1, UPT ;  /* 0x000000010900788c */ /* 0x000fd6000bf05270 */
[----:B------:R-:W-:Y:S02]  /*69b0*/  @UP0 ULDC.64 UR10, c[0x0][0x8d0] ;  /* 0x00023400000a0ab9 */ /* 0x000fe40000000a00 */
[----:B------:R-:W-:-:S04]  /*69c0*/  UIMAD.WIDE.U32 UR4, UR8, UR10, URZ ;  /* 0x0000000a080472a5 */ /* 0x000fc8000f8e003f */
[----:B------:R-:W-:-:S04]  /*69d0*/  @UP0 USHF.R.U32.HI UR7, URZ, UR11, UR5 ;  /* 0x0000000b3f070299 */ /* 0x000fc80008011605 */
[----:B------:R-:W-:-:S12]  /*69e0*/  UIMAD UR4, UR7, UR9, URZ ;  /* 0x00000009070472a4 */ /* 0x000fd8000f8e023f */
.L_x_6304:
        /* <DEDUP_REMOVED lines=23> */
.L_x_6305:
        /* <DEDUP_REMOVED lines=14> */
.L_x_6307:
[----:B------:R-:W-:-:S05]  /*6c40*/  ULDC UR4, c[0x0][0x8f4] ;  /* 0x00023d0000047ab9 */ /* 0x000fca0000000800 */
.L_x_6306:
        /* <DEDUP_REMOVED lines=60> */
.L_x_6309:
        /* <DEDUP_REMOVED lines=12> */
.L_x_6310:
[----:B------:R-:W-:Y:S05]  /*70d0*/  @!P2 BRA `(.L_x_6311) ;  /* 0x000000000014a947 */ /* 0x000fea0003800000 */
[----:B------:R-:W-:Y:S02]  /*70e0*/  IMAD.U32 R2, RZ, RZ, UR14 ;  /* 0x0000000eff027e24 */ /* 0x000fe4000f8e00ff */
[----:B------:R-:W-:-:S05]  /*70f0*/  IMAD.U32 R3, RZ, RZ, UR15 ;  /* 0x0000000fff037e24 */ /* 0x000fca000f8e00ff */
[----:B------:R-:W2:Y:S04]  /*7100*/  LDG.E R5, desc[UR46][R2.64] ;  /* 0x0000002e02057981 */ /* 0x000ea8000c1e1900 */
[----:B------:R-:W2:Y:S02]  /*7110*/  LDG.E R4, desc[UR46][R2.64+0x4] ;  /* 0x0000042e02047981 */ /* 0x000ea4000c1e1900 */
[----:B--2---:R-:W-:-:S07]  /*7120*/  IMAD.IADD R4, R4, 0x1, -R5 ;  /* 0x0000000104047824 */ /* 0x004fce00078e0a05 */
.L_x_6311:
        /* <DEDUP_REMOVED lines=62> */
.L_x_6341:
        /* <DEDUP_REMOVED lines=15> */
.L_x_6314:
        /* <DEDUP_REMOVED lines=122> */
.L_x_6325:
[----:B-123--:R-:W-:-:S04]  /*7da0*/  SHF.L.U32 R18, R10, 0x1f, RZ ;  /* 0x0000001f0a127819 */ /* 0x00efc800000006ff */
[----:B------:R-:W2:Y:S02]  /*7db0*/  SYNCS.PHASECHK.TRANS64.TRYWAIT P1, [R15+URZ+0x26840], R18 ;  /* 0x026840120f0075a7 */ /* 0x000ea4000802017f */
[----:B--2---:R-:W-:Y:S05]  /*7dc0*/  @!P1 BRA `(.L_x_6317) ;  /* 0x0000001800dc9947 */ /* 0x004fea0003800000 */
.L_x_6342:
        /* <DEDUP_REMOVED lines=8> */
.L_x_6318:
        /* <DEDUP_REMOVED lines=44> */
.L_x_6343:
        /* <DEDUP_REMOVED lines=8> */
.L_x_6320:
        /* <DEDUP_REMOVED lines=44> */
.L_x_6344:
        /* <DEDUP_REMOVED lines=8> */
.L_x_6322:
        /* <DEDUP_REMOVED lines=38> */
.L_x_6346:
        /* <DEDUP_REMOVED lines=8> */
.L_x_6324:
        /* <DEDUP_REMOVED lines=44> */
.L_x_6316:
[----:B------:R-:W4:Y:S02]  /*8a70*/  LDL.LU R4, [R1+0x4] ;  /* 0x0000040001047983 */ /* 0x000f240000300800 */
[----:B----4-:R-:W-:Y:S02]  /*8a80*/  ISETP.NE.AND P1, PT, R4, RZ, PT ;  /* 0x000000ff0400720c */ /* 0x010fe40003f25270 */
[----:B------:R4:W5:Y:S11]  /*8a90*/  LDL R4, [R1] ;  /* 0x0000000001047983 */ /* 0x0009760000100800 */
[----:B----4-:R-:W-:Y:S05]  /*8aa0*/  @!P1 BRA `(.L_x_6315) ;  /* 0x0000000400949947 */ /* 0x010fea0003800000 */
[----:B------:R-:W-:-:S04]  /*8ab0*/  SHF.L.U32 R12, R10, 0x1f, RZ ;  /* 0x0000001f0a0c7819 */ /* 0x000fc800000006ff */
[----:B------:R-:W4:Y:S02]  /*8ac0*/  SYNCS.PHASECHK.TRANS64.TRYWAIT P1, [R15+URZ+0x26840], R12 ;  /* 0x0268400c0f0075a7 */ /* 0x000f24000802017f */
[----:B----4-:R-:W-:Y:S05]  /*8ad0*/  @!P1 BRA `(.L_x_6326) ;  /* 0x0000000c00ec9947 */ /* 0x010fea0003800000 */
.L_x_6347:
        /* <DEDUP_REMOVED lines=8> */
.L_x_6327:
        /* <DEDUP_REMOVED lines=41> */
.L_x_6348:
        /* <DEDUP_REMOVED lines=8> */
.L_x_6329:
        /* <DEDUP_REMOVED lines=41> */
.L_x_6315:
[----:B------:R-:W1:Y:S01]  /*9100*/  S2R R0, SR_TID.X ;  /* 0x0000000000007919 */ /* 0x000e620000002100 */
[----:B------:R-:W-:Y:S01]  /*9110*/  IMAD R3, R16, 0x8, R15 ;  /* 0x0000000810037824 */ /* 0x000fe200078e020f */
[----:B-1----:R-:W-:Y:S02]  /*9120*/  LOP3.LUT R2, R0, 0x7f, RZ, 0xc0, !PT ;  /* 0x0000007f00027812 */ /* 0x002fe400078ec0ff */
[----:B------:R-:W-:Y:S02]  /*9130*/  SHF.L.U32 R0, R10, 0x1f, RZ ;  /* 0x0000001f0a007819 */ /* 0x000fe400000006ff */
[----:B------:R-:W-:Y:S02]  /*9140*/  ISETP.NE.AND P1, PT, R2, RZ, PT ;  /* 0x000000ff0200720c */ /* 0x000fe40003f25270 */
[----:B------:R-:W1:Y:S02]  /*9150*/  SYNCS.PHASECHK.TRANS64.TRYWAIT P0, [R3+URZ+0x26840], R0 ;  /* 0x02684000030075a7 */ /* 0x000e64000800017f */
[----:B-1----:R-:W-:Y:S09]  /*9160*/  @!P0 BRA `(.L_x_6330) ;  /* 0x0000000800708947 */ /* 0x002ff20003800000 */
.L_x_6349:
[----:B------:R-:W-:Y:S05]  /*9170*/  @P1 BRA `(.L_x_6331) ;  /* 0x0000000000181947 */ /* 0x000fea0003800000 */
[----:B------:R-:W1:Y:S01]  /*9180*/  S2R R2, SR_TID.X ;  /* 0x0000000000027919 */ /* 0x000e620000002100 */
[----:B------:R-:W-:-:S04]  /*9190*/  IMAD.MOV.U32 R0, RZ, RZ, 0x3100 ;  /* 0x00003100ff007424 */ /* 0x000fc800078e00ff */
[----:B------:R1:W-:Y:S02]  /*91a0*/  SYNCS.ARRIVE.TRANS64 RZ, [R3+URZ+0x26830], R0 ;  /* 0x0268300003ff79a7 */ /* 0x0003e4000800003f */
[----:B-1----:R-:W-:-:S13]  /*91b0*/  LOP3.LUT P0, RZ, R2, 0x1f, RZ, 0xc0, !PT ;  /* 0x0000001f02ff7812 */ /* 0x002fda000780c0ff */
[----:B------:R-:W-:Y:S05]  /*91c0*/  @!P0 BRA `(.L_x_6331) ;  /* 0x0000000000048947 */ /* 0x000fea0003800000 */
[----:B------:R-:W-:Y:S01]  /*91d0*/  BPT.TRAP 0x1 ;  /* 0x000000040000795c */ /* 0x000fe20000300000 */
.L_x_6331:
        /* <DEDUP_REMOVED lines=48> */
.L_x_6312:
[----:B------:R-:W-:Y:S05]  /*94e0*/  BSYNC B0 ;  /* 0x0000000000007941 */ /* 0x000fea0003800000 */
.L_x_6308:
[----:B------:R-:W-:-:S03]  /*94f0*/  UMOV UR7, 0xffffffff ;  /* 0xffffffff00077882 */ /* 0x000fc60000000000 */
[----:B------:R-:W-:Y:S05]  /*9500*/  BRA.DIV UR7, `(.L_x_6332) ;  /* 0x00000006079c7947 */ /* 0x000fea000b800000 */
[----:B------:R-:W-:-:S13]  /*9510*/  ELECT P6, URZ, PT ;  /* 0x00000000003f782f */ /* 0x000fda00038c0000 */
.L_x_6352:
[----:B------:R-:W-:Y:S05]  /*9520*/  @!P6 BRA `(.L_x_6244) ;  /* 0x000000000084e947 */ /* 0x000fea0003800000 */
[----:B------:R-:W-:-:S06]  /*9530*/  ULOP3.LUT UR7, UR38, 0x2, URZ, 0xfc, !UPT ;  /* 0x0000000226077892 */ /* 0x000fcc000f8efc3f */
[----:B------:R-:W-:-:S05]  /*9540*/  IMAD.U32 R0, RZ, RZ, UR7 ;  /* 0x00000007ff007e24 */ /* 0x000fca000f8e00ff */
[----:B------:R-:W-:-:S13]  /*9550*/  ISETP.NE.AND P2, PT, R0, 0x3, PT ;  /* 0x000000030000780c */ /* 0x000fda0003f45270 */
[----:B------:R-:W-:Y:S05]  /*9560*/  @!P2 BRA `(.L_x_6333) ;  /* 0x000000000004a947 */ /* 0x000fea0003800000 */
[----:B------:R-:W-:Y:S01]  /*9570*/  BPT.TRAP 0x1 ;  /* 0x000000040000795c */ /* 0x000fe20000300000 */
.L_x_6333:
        /* <DEDUP_REMOVED lines=15> */
.L_x_6353:
[----:B------:R-:W2:Y:S02]  /*9670*/  SYNCS.PHASECHK.TRANS64.TRYWAIT P0, [R3+URZ], R0 ;  /* 0x00000000030075a7 */ /* 0x000ea4000800017f */
[----:B--2---:R-:W-:Y:S05]  /*9680*/  @!P0 BRA `(.L_x_6335) ;  /* 0x0000000400708947 */ /* 0x004fea0003800000 */
.L_x_6354:
[----:B------:R-:W-:Y:S05]  /*9690*/  @!P2 BRA `(.L_x_6336) ;  /* 0x000000000004a947 */ /* 0x000fea0003800000 */
[----:B------:R-:W-:Y:S01]  /*96a0*/  BPT.TRAP 0x1 ;  /* 0x000000040000795c */ /* 0x000fe20000300000 */
.L_x_6336:
[----:B--2---:R-:W-:-:S04]  /*96b0*/  VIADD R3, R8, 0x26840 ;  /* 0x0002684008037836 */ /* 0x004fc80000000000 */
[----:B------:R-:W-:-:S04]  /*96c0*/  IMAD R5, R2, 0x8, R3 ;  /* 0x0000000802057824 */ /* 0x000fc800078e0203 */
[----:B------:R-:W2:Y:S02]  /*96d0*/  SYNCS.PHASECHK.TRANS64.TRYWAIT P0, [R5+URZ], R4 ;  /* 0x00000004050075a7 */ /* 0x000ea4000800017f */
[----:B--2---:R-:W-:Y:S05]  /*96e0*/  @!P0 BRA `(.L_x_6337) ;  /* 0x00000004006c8947 */ /* 0x004fea0003800000 */
.L_x_6355:
[----:B------:R-:W-:-:S07]  /*96f0*/  IMAD R3, R6, 0x8, R3 ;  /* 0x0000000806037824 */ /* 0x000fce00078e0203 */
.L_x_6338:
[----:B---3--:R3:W4:Y:S02]  /*9700*/  SYNCS.PHASECHK.TRANS64.TRYWAIT P0, [R3+URZ], R0 ;  /* 0x00000000030075a7 */ /* 0x008724000800017f */
[----:B----4-:R-:W-:Y:S05]  /*9710*/  @!P0 NANOSLEEP.SYNCS 0x989680 ;  /* 0x009896800000895d */ /* 0x010fea0003900000 */
[----:B------:R-:W4:Y:S02]  /*9720*/  @!P0 SYNCS.PHASECHK.TRANS64 P0, [R3+URZ], R0 ;  /* 0x00000000030085a7 */ /* 0x000f24000800007f */
[----:B----4-:R-:W-:Y:S05]  /*9730*/  @!P0 BRA `(.L_x_6338) ;  /* 0xfffffffc00f08947 */ /* 0x010fea000383ffff */
.L_x_6244:
[----:B------:R-:W-:Y:S05]  /*9740*/  BSYNC B6 ;  /* 0x0000000000067941 */ /* 0x000fea0003800000 */
.L_x_6236:
[----:B------:R-:W-:Y:S05]  /*9750*/  EXIT ;  /* 0x000000000000794d */ /* 0x000fea0003800000 */
.L_x_6254:
[----:B------:R-:W-:Y:S02]  /*9760*/  IMAD.MOV.U32 R13, RZ, RZ, R19 ;  /* 0x000000ffff0d7224 */ /* 0x000fe400078e0013 */
[----:B------:R-:W-:Y:S02]  /*9770*/  IMAD.MOV.U32 R12, RZ, RZ, RZ ;  /* 0x000000ffff0c7224 */ /* 0x000fe400078e00ff */
[----:B------:R-:W-:Y:S02]  /*9780*/  IMAD.MOV.U32 R11, RZ, RZ, 0x1f ;  /* 0x0000001fff0b7424 */ /* 0x000fe400078e00ff */
[----:B------:R-:W-:-:S07]  /*9790*/  IMAD.MOV.U32 R15, RZ, RZ, -0x1 ;  /* 0xffffffffff0f7424 */ /* 0x000fce00078e00ff */
[----:B------:R-:W-:Y:S05]  /*97a0*/  WARPSYNC.COLLECTIVE R15, `(.L_x_6339) ;  /* 0x000000000f087348 */ /* 0x000fea0003c00000 */
[----:B------:R1:W2:Y:S02]  /*97b0*/  SHFL.IDX P6, R14, R13, R12, R11 ;  /* 0x0000000c0d0e7389 */ /* 0x0002a400000c000b */
[----:B-12---:R-:W-:Y:S01]  /*97c0*/  ENDCOLLECTIVE ;  /* 0x000000000000791b */ /* 0x006fe20003800000 */
.L_x_6339:
[----:B------:R-:W-:Y:S05]  /*97d0*/  BRA `(.L_x_6340) ;  /* 0xffffff7c00cc7947 */ /* 0x000fea000383ffff */
.L_x_6256:
[----:B--2---:R2:W3:Y:S02]  /*97e0*/  SYNCS.PHASECHK.TRANS64.TRYWAIT P0, [R2+URZ+0x26800], R5 ;  /* 0x02680005020075a7 */ /* 0x0044e4000800017f */
[----:B---3--:R-:W-:Y:S05]  /*97f0*/  @!P0 NANOSLEEP.SYNCS 0x989680 ;  /* 0x009896800000895d */ /* 0x008fea0003900000 */
[----:B------:R-:W3:Y:S02]  /*9800*/  @!P0 SYNCS.PHASECHK.TRANS64 P0, [R2+URZ+0x26800], R5 ;  /* 0x02680005020085a7 */ /* 0x000ee4000800007f */
[----:B---3--:R-:W-:Y:S05]  /*9810*/  @!P0 BRA `(.L_x_6256) ;  /* 0xfffffffc00f08947 */ /* 0x008fea000383ffff */
[----:B------:R-:W-:Y:S05]  /*9820*/  BRA `(.L_x_6255) ;  /* 0xffffff7c00f47947 */ /* 0x000fea000383ffff */
.L_x_6261:
[----:B--2---:R-:W-:-:S04]  /*9830*/  IMAD.U32 R5, RZ, RZ, UR7 ;  /* 0x00000007ff057e24 */ /* 0x004fc8000f8e00ff */
[----:B------:R2:W3:Y:S03]  /*9840*/  SYNCS.PHASECHK.TRANS64.TRYWAIT P1, [R5+URZ+0x26810], R6 ;  /* 0x02681006050075a7 */ /* 0x0004e6000802017f */
[----:B---3--:R-:W-:Y:S05]  /*9850*/  @!P1 NANOSLEEP.SYNCS 0x989680 ;  /* 0x009896800000995d */ /* 0x008fea0003900000 */
[----:B------:R-:W3:Y:S02]  /*9860*/  @!P1 SYNCS.PHASECHK.TRANS64 P1, [R5+URZ+0x26810], R6 ;  /* 0x02681006050095a7 */ /* 0x000ee4000802007f */
[----:B---3--:R-:W-:Y:S05]  /*9870*/  @!P1 BRA `(.L_x_6261) ;  /* 0xfffffffc00ec9947 */ /* 0x008fea000383ffff */
[----:B------:R-:W-:Y:S05]  /*9880*/  BRA `(.L_x_6260) ;  /* 0xffffff8800447947 */ /* 0x000fea000383ffff */
.L_x_6265:
[----:B------:R-:W-:-:S04]  /*9890*/  IMAD.U32 R5, RZ, RZ, UR7 ;  /* 0x00000007ff057e24 */ /* 0x000fc8000f8e00ff */
[----:B------:R1:W1:Y:S03]  /*98a0*/  SYNCS.PHASECHK.TRANS64.TRYWAIT P1, [R5+URZ+0x26830], R6 ;  /* 0x02683006050075a7 */ /* 0x000266000802017f */
[----:B-1----:R-:W-:Y:S05]  /*98b0*/  @!P1 NANOSLEEP.SYNCS 0x989680 ;  /* 0x009896800000995d */ /* 0x002fea0003900000 */
[----:B------:R-:W1:Y:S02]  /*98c0*/  @!P1 SYNCS.PHASECHK.TRANS64 P1, [R5+URZ+0x26830], R6 ;  /* 0x02683006050095a7 */ /* 0x000e64000802007f */
[----:B-1----:R-:W-:Y:S05]  /*98d0*/  @!P1 BRA `(.L_x_6265) ;  /* 0xfffffffc00ec9947 */ /* 0x002fea000383ffff */
[----:B------:R-:W-:Y:S05]  /*98e0*/  BRA `(.L_x_6264) ;  /* 0xffffff8c004c7947 */ /* 0x000fea000383ffff */
.L_x_6313:
[----:B-1----:R1:W2:Y:S02]  /*98f0*/  SYNCS.PHASECHK.TRANS64.TRYWAIT P0, [R15+URZ+0x26820], R2 ;  /* 0x026820020f0075a7 */ /* 0x0022a4000800017f */
[----:B--2---:R-:W-:Y:S05]  /*9900*/  @!P0 NANOSLEEP.SYNCS 0x989680 ;  /* 0x009896800000895d */ /* 0x004fea0003900000 */
[----:B------:R-:W2:Y:S02]  /*9910*/  @!P0 SYNCS.PHASECHK.TRANS64 P0, [R15+URZ+0x26820], R2 ;  /* 0x026820020f0085a7 */ /* 0x000ea4000800007f */
[----:B--2---:R-:W-:Y:S05]  /*9920*/  @!P0 BRA `(.L_x_6313) ;  /* 0xfffffffc00f08947 */ /* 0x004fea000383ffff */
[----:B------:R-:W-:Y:S05]  /*9930*/  BRA `(.L_x_6341) ;  /* 0xffffffd800f47947 */ /* 0x000fea000383ffff */
.L_x_6317:
[----:B--2---:R2:W3:Y:S02]  /*9940*/  SYNCS.PHASECHK.TRANS64.TRYWAIT P1, [R15+URZ+0x26840], R18 ;  /* 0x026840120f0075a7 */ /* 0x0044e4000802017f */
[----:B---3--:R-:W-:Y:S05]  /*9950*/  @!P1 NANOSLEEP.SYNCS 0x989680 ;  /* 0x009896800000995d */ /* 0x008fea0003900000 */
[----:B------:R-:W3:Y:S02]  /*9960*/  @!P1 SYNCS.PHASECHK.TRANS64 P1, [R15+URZ+0x26840], R18 ;  /* 0x026840120f0095a7 */ /* 0x000ee4000802007f */
[----:B---3--:R-:W-:Y:S05]  /*9970*/  @!P1 BRA `(.L_x_6317) ;  /* 0xfffffffc00f09947 */ /* 0x008fea000383ffff */
[----:B------:R-:W-:Y:S05]  /*9980*/  BRA `(.L_x_6342) ;  /* 0xffffffe400107947 */ /* 0x000fea000383ffff */
.L_x_6319:
[----:B-1----:R1:W3:Y:S02]  /*9990*/  SYNCS.PHASECHK.TRANS64.TRYWAIT P1, [R15+URZ+0x26828], R18 ;  /* 0x026828120f0075a7 */ /* 0x0022e4000802017f */
[----:B---3--:R-:W-:Y:S05]  /*99a0*/  @!P1 NANOSLEEP.SYNCS 0x989680 ;  /* 0x009896800000995d */ /* 0x008fea0003900000 */
[----:B------:R-:W3:Y:S02]  /*99b0*/  @!P1 SYNCS.PHASECHK.TRANS64 P1, [R15+URZ+0x26828], R18 ;  /* 0x026828120f0095a7 */ /* 0x000ee4000802007f */
[----:B---3--:R-:W-:Y:S05]  /*99c0*/  @!P1 BRA `(.L_x_6319) ;  /* 0xfffffffc00f09947 */ /* 0x008fea000383ffff */
[----:B------:R-:W-:Y:S05]  /*99d0*/  BRA `(.L_x_6343) ;  /* 0xffffffe400cc7947 */ /* 0x000fea000383ffff */
.L_x_6321:
[----:B---3--:R3:W4:Y:S02]  /*99e0*/  SYNCS.PHASECHK.TRANS64.TRYWAIT P1, [R15+URZ+0x26848], R18 ;  /* 0x026848120f0075a7 */ /* 0x008724000802017f */
[----:B----4-:R-:W-:Y:S05]  /*99f0*/  @!P1 NANOSLEEP.SYNCS 0x989680 ;  /* 0x009896800000995d */ /* 0x010fea0003900000 */
[----:B------:R-:W4:Y:S02]  /*9a00*/  @!P1 SYNCS.PHASECHK.TRANS64 P1, [R15+URZ+0x26848], R18 ;  /* 0x026848120f0095a7 */ /* 0x000f24000802007f */
[----:B----4-:R-:W-:Y:S05]  /*9a10*/  @!P1 BRA `(.L_x_6321) ;  /* 0xfffffffc00f09947 */ /* 0x010fea000383ffff */
[----:B------:R-:W-:Y:S05]  /*9a20*/  BRA `(.L_x_6344) ;  /* 0xffffffe800887947 */ /* 0x000fea000383ffff */
.L_x_6323:
[----:B------:R-:W-:-:S07]  /*9a30*/  SHF.L.U32 R4, R10, 0x1f, RZ ;  /* 0x0000001f0a047819 */ /* 0x000fce00000006ff */
.L_x_6345:
[----:B----4-:R4:W1:Y:S02]  /*9a40*/  SYNCS.PHASECHK.TRANS64.TRYWAIT P1, [R15+URZ+0x26820], R4 ;  /* 0x026820040f0075a7 */ /* 0x010864000802017f */
[----:B-1----:R-:W-:Y:S05]  /*9a50*/  @!P1 NANOSLEEP.SYNCS 0x989680 ;  /* 0x009896800000995d */ /* 0x002fea0003900000 */
[----:B------:R-:W1:Y:S02]  /*9a60*/  @!P1 SYNCS.PHASECHK.TRANS64 P1, [R15+URZ+0x26820], R4 ;  /* 0x026820040f0095a7 */ /* 0x000e64000802007f */
[----:B-1----:R-:W-:Y:S05]  /*9a70*/  @!P1 BRA `(.L_x_6345) ;  /* 0xfffffffc00f09947 */ /* 0x002fea000383ffff */
[----:B------:R-:W-:Y:S05]  /*9a80*/  BRA `(.L_x_6346) ;  /* 0xffffffec00287947 */ /* 0x000fea000383ffff */
.L_x_6326:
[----:B----4-:R4:W1:Y:S02]  /*9a90*/  SYNCS.PHASECHK.TRANS64.TRYWAIT P1, [R15+URZ+0x26840], R12 ;  /* 0x0268400c0f0075a7 */ /* 0x010864000802017f */
[----:B-1----:R-:W-:Y:S05]  /*9aa0*/  @!P1 NANOSLEEP.SYNCS 0x989680 ;  /* 0x009896800000995d */ /* 0x002fea0003900000 */
[----:B------:R-:W1:Y:S02]  /*9ab0*/  @!P1 SYNCS.PHASECHK.TRANS64 P1, [R15+URZ+0x26840], R12 ;  /* 0x0268400c0f0095a7 */ /* 0x000e64000802007f */
[----:B-1----:R-:W-:Y:S05]  /*9ac0*/  @!P1 BRA `(.L_x_6326) ;  /* 0xfffffffc00f09947 */ /* 0x002fea000383ffff */
[----:B------:R-:W-:Y:S05]  /*9ad0*/  BRA `(.L_x_6347) ;  /* 0xfffffff000007947 */ /* 0x000fea000383ffff */
.L_x_6328:
[----:B-1----:R1:W2:Y:S02]  /*9ae0*/  SYNCS.PHASECHK.TRANS64.TRYWAIT P1, [R15+URZ+0x26828], R12 ;  /* 0x0268280c0f0075a7 */ /* 0x0022a4000802017f */
[----:B--2---:R-:W-:Y:S05]  /*9af0*/  @!P1 NANOSLEEP.SYNCS 0x989680 ;  /* 0x009896800000995d */ /* 0x004fea0003900000 */
[----:B------:R-:W2:Y:S02]  /*9b00*/  @!P1 SYNCS.PHASECHK.TRANS64 P1, [R15+URZ+0x26828], R12 ;  /* 0x0268280c0f0095a7 */ /* 0x000ea4000802007f */
[----:B--2---:R-:W-:Y:S05]  /*9b10*/  @!P1 BRA `(.L_x_6328) ;  /* 0xfffffffc00f09947 */ /* 0x004fea000383ffff */
[----:B------:R-:W-:Y:S05]  /*9b20*/  BRA `(.L_x_6348) ;  /* 0xfffffff000b07947 */ /* 0x000fea000383ffff */
.L_x_6330:
[----:B------:R1:W1:Y:S02]  /*9b30*/  SYNCS.PHASECHK.TRANS64.TRYWAIT P0, [R3+URZ+0x26840], R0 ;  /* 0x02684000030075a7 */ /* 0x000264000800017f */
[----:B-1----:R-:W-:Y:S05]  /*9b40*/  @!P0 NANOSLEEP.SYNCS 0x989680 ;  /* 0x009896800000895d */ /* 0x002fea0003900000 */
[----:B------:R-:W1:Y:S02]  /*9b50*/  @!P0 SYNCS.PHASECHK.TRANS64 P0, [R3+URZ+0x26840], R0 ;  /* 0x02684000030085a7 */ /* 0x000e64000800007f */
[----:B-1----:R-:W-:Y:S05]  /*9b60*/  @!P0 BRA `(.L_x_6330) ;  /* 0xfffffffc00f08947 */ /* 0x002fea000383ffff */
[----:B------:R-:W-:Y:S05]  /*9b70*/  BRA `(.L_x_6349) ;  /* 0xfffffff4007c7947 */ /* 0x000fea000383ffff */
.L_x_6332:
[----:B------:R-:W-:Y:S01]  /*9b80*/  BSSY B0, `(.L_x_6350) ;  /* 0x0000006000007945 */ /* 0x000fe20003800000 */
[----:B------:R-:W-:-:S07]  /*9b90*/  IMAD.MOV.U32 R15, RZ, RZ, -0x1 ;  /* 0xffffffffff0f7424 */ /* 0x000fce00078e00ff */
[----:B------:R-:W-:Y:S05]  /*9ba0*/  WARPSYNC.COLLECTIVE R15, `(.L_x_6351) ;  /* 0x000000000f0c7348 */ /* 0x000fea0003c00000 */
[----:B------:R-:W-:Y:S02]  /*9bb0*/  ELECT P6, UR62, PT ;  /* 0x00000000003e782f */ /* 0x000fe400038c0000 */
[----:B------:R-:W-:Y:S01]  /*9bc0*/  MOV R14, UR62 ;  /* 0x0000003e000e7c02 */ /* 0x000fe20008000f00 */
[----:B------:R-:W-:Y:S10]  /*9bd0*/  ENDCOLLECTIVE ;  /* 0x000000000000791b */ /* 0x000ff40003800000 */
.L_x_6351:
[----:B------:R-:W-:Y:S05]  /*9be0*/  BSYNC B0 ;  /* 0x0000000000007941 */ /* 0x000fea0003800000 */
.L_x_6350:
[----:B------:R-:W-:Y:S05]  /*9bf0*/  BRA `(.L_x_6352) ;  /* 0xfffffff800487947 */ /* 0x000fea000383ffff */
.L_x_6334:
[----:B-1----:R1:W2:Y:S02]  /*9c00*/  SYNCS.PHASECHK.TRANS64.TRYWAIT P0, [R7+URZ], R4 ;  /* 0x00000004070075a7 */ /* 0x0022a4000800017f */
[----:B--2---:R-:W-:Y:S05]  /*9c10*/  @!P0 NANOSLEEP.SYNCS 0x989680 ;  /* 0x009896800000895d */ /* 0x004fea0003900000 */
[----:B------:R-:W2:Y:S02]  /*9c20*/  @!P0 SYNCS.PHASECHK.TRANS64 P0, [R7+URZ], R4 ;  /* 0x00000004070085a7 */ /* 0x000ea4000800007f */
[----:B--2---:R-:W-:Y:S05]  /*9c30*/  @!P0 BRA `(.L_x_6334) ;  /* 0xfffffffc00f08947 */ /* 0x004fea000383ffff */
[----:B------:R-:W-:Y:S05]  /*9c40*/  BRA `(.L_x_6353) ;  /* 0xfffffff800887947 */ /* 0x000fea000383ffff */
.L_x_6335:
[----:B--2---:R2:W3:Y:S02]  /*9c50*/  SYNCS.PHASECHK.TRANS64.TRYWAIT P0, [R3+URZ], R0 ;  /* 0x00000000030075a7 */ /* 0x0044e4000800017f */
[----:B---3--:R-:W-:Y:S05]  /*9c60*/  @!P0 NANOSLEEP.SYNCS 0x989680 ;  /* 0x009896800000895d */ /* 0x008fea0003900000 */
[----:B------:R-:W3:Y:S02]  /*9c70*/  @!P0 SYNCS.PHASECHK.TRANS64 P0, [R3+URZ], R0 ;  /* 0x00000000030085a7 */ /* 0x000ee4000800007f */
[----:B---3--:R-:W-:Y:S05]  /*9c80*/  @!P0 BRA `(.L_x_6335) ;  /* 0xfffffffc00f08947 */ /* 0x008fea000383ffff */
[----:B------:R-:W-:Y:S05]  /*9c90*/  BRA `(.L_x_6354) ;  /* 0xfffffff8007c7947 */ /* 0x000fea000383ffff */
.L_x_6337:
[----:B--2---:R2:W3:Y:S02]  /*9ca0*/  SYNCS.PHASECHK.TRANS64.TRYWAIT P0, [R5+URZ], R4 ;  /* 0x00000004050075a7 */ /* 0x0044e4000800017f */
[----:B---3--:R-:W-:Y:S05]  /*9cb0*/  @!P0 NANOSLEEP.SYNCS 0x989680 ;  /* 0x009896800000895d */ /* 0x008fea0003900000 */
[----:B------:R-:W3:Y:S02]  /*9cc0*/  @!P0 SYNCS.PHASECHK.TRANS64 P0, [R5+URZ], R4 ;  /* 0x00000004050085a7 */ /* 0x000ee4000800007f */
[----:B---3--:R-:W-:Y:S05]  /*9cd0*/  @!P0 BRA `(.L_x_6337) ;  /* 0xfffffffc00f08947 */ /* 0x008fea000383ffff */
[----:B------:R-:W-:Y:S05]  /*9ce0*/  BRA `(.L_x_6355) ;  /* 0xfffffff800807947 */ /* 0x000fea000383ffff */
.L_x_6356:
        /* <DEDUP_REMOVED lines=9> */
.L_x_6600:


//--------------------- .text._ZN7cutlass13device_kernelIN5flash32FlashAttnBwdPostprocessConvertdQIN4cute5tupleIJNS3_1CILi128EEENS5_ILi96EEEEEENS_6half_tEfNS_4arch4Sm90ELi256ENS3_8TiledMMAINS3_8MMA_AtomIJNS3_4SM904GMMA25MMA_64x96x16_F32F16F16_RSILNSF_5MajorE0ELSH_1ELNSF_7ScaleInE1ELSI_1EEEEEENS3_6LayoutINS4_IJNS5_ILi2EEENS5_ILi1EEESN_EEENS4_IJSN_NS5_ILi0EEESP_EEEEENS4_IJNS3_10UnderscoreESS_SS_EEEEELb0EEEEEvNT_6ParamsE --------------------------
	.section	.text._ZN7cutlass13device_kernelIN5flash32FlashAttnBwdPostprocessConvertdQIN4cute5tupleIJNS3_1CILi128EEENS5_ILi96EEEEEENS_6half_tEfNS_4arch4Sm90ELi256ENS3_8TiledMMAINS3_8MMA_AtomIJNS3_4SM904GMMA25MMA_64x96x16_F32F16F16_RSILNSF_5MajorE0ELSH_1ELNSF_7ScaleInE1ELSI_1EEEEEENS3_6LayoutINS4_IJNS5_ILi2EEENS5_ILi1EEESN_EEENS4_IJSN_NS5_ILi0EEESP_EEEEENS4_IJNS3_10UnderscoreESS_SS_EEEEELb0EEEEEvNT_6ParamsE,"ax",@progbits
	.align	128
.text._ZN7cutlass13device_kernelIN5flash32FlashAttnBwdPostprocessConvertdQIN4cute5tupleIJNS3_1CILi128EEENS5_ILi96EEEEEENS_6half_tEfNS_4arch4Sm90ELi256ENS3_8TiledMMAINS3_8MMA_AtomIJNS3_4SM904GMMA25MMA_64x96x16_F32F16F16_RSILNSF_5MajorE0ELSH_1ELNSF_7ScaleInE1ELSI_1EEEEEENS3_6LayoutINS4_IJNS5_ILi2EEENS5_ILi1EEESN_EEENS4_IJSN_NS5_ILi0EEESP_EEEEENS4_IJNS3_10UnderscoreESS_SS_EEEEELb0EEEEEvNT_6ParamsE:
        .type           _ZN7cutlass13device_kernelIN5flash32FlashAttnBwdPostprocessConvertdQIN4cute5tupleIJNS3_1CILi128EEENS5_ILi96EEEEEENS_6half_tEfNS_4arch4Sm90ELi256ENS3_8TiledMMAINS3_8MMA_AtomIJNS3_4SM904GMMA25MMA_64x96x16_F32F16F16_RSILNSF_5MajorE0ELSH_1ELNSF_7ScaleInE1ELSI_1EEEEEENS3_6LayoutINS4_IJNS5_ILi2EEENS5_ILi1EEESN_EEENS4_IJSN_NS5_ILi0EEESP_EEEEENS4_IJNS3_10UnderscoreESS_SS_EEEEELb0EEEEEvNT_6ParamsE,@function
        .size           _ZN7cutlass13device_kernelIN5flash32FlashAttnBwdPostprocessConvertdQIN4cute5tupleIJNS3_1CILi128EEENS5_ILi96EEEEEENS_6half_tEfNS_4arch4Sm90ELi256ENS3_8TiledMMAINS3_8MMA_AtomIJNS3_4SM904GMMA25MMA_64x96x16_F32F16F16_RSILNSF_5MajorE0ELSH_1ELNSF_7ScaleInE1ELSI_1EEEEEENS3_6LayoutINS4_IJNS5_ILi2EEENS5_ILi1EEESN_EEENS4_IJSN_NS5_ILi0EEESP_EEEEENS4_IJNS3_10UnderscoreESS_SS_EEEEELb0EEEEEvNT_6ParamsE,(.L_x_6601 - _ZN7cutlass13device_kernelIN5flash32FlashAttnBwdPostprocessConvertdQIN4cute5tupleIJNS3_1CILi128EEENS5_ILi96EEEEEENS_6half_tEfNS_4arch4Sm90ELi256ENS3_8TiledMMAINS3_8MMA_AtomIJNS3_4SM904GMMA25MMA_64x96x16_F32F16F16_RSILNSF_5MajorE0ELSH_1ELNSF_7ScaleInE1ELSI_1EEEEEENS3_6LayoutINS4_IJNS5_ILi2EEENS5_ILi1EEESN_EEENS4_IJSN_NS5_ILi0EEESP_EEEEENS4_IJNS3_10UnderscoreESS_SS_EEEEELb0EEEEEvNT_6ParamsE)
        .other          _ZN7cutlass13device_kernelIN5flash32FlashAttnBwdPostprocessConvertdQIN4cute5tupleIJNS3_1CILi128EEENS5_ILi96EEEEEENS_6half_tEfNS_4arch4Sm90ELi256ENS3_8TiledMMAINS3_8MMA_AtomIJNS3_4SM904GMMA25MMA_64x96x16_F32F16F16_RSILNSF_5MajorE0ELSH_1ELNSF_7ScaleInE1ELSI_1EEEEEENS3_6LayoutINS4_IJNS5_ILi2EEENS5_ILi1EEESN_EEENS4_IJSN_NS5_ILi0EEESP_EEEEENS4_IJNS3_10UnderscoreESS_SS_EEEEELb0EEEEEvNT_6ParamsE,@"STO_CUDA_ENTRY STV_DEFAULT"
_ZN7cutlass13device_kernelIN5flash32FlashAttnBwdPostprocessConvertdQIN4cute5tupleIJNS3_1CILi128EEENS5_ILi96EEEEEENS_6half_tEfNS_4arch4Sm90ELi256ENS3_8TiledMMAINS3_8MMA_AtomIJNS3_4SM904GMMA25MMA_64x96x16_F32F16F16_RSILNSF_5MajorE0ELSH_1ELNSF_7ScaleInE1ELSI_1EEEEEENS3_6LayoutINS4_IJNS5_ILi2EEENS5_ILi1EEESN_EEENS4_IJSN_NS5_ILi0EEESP_EEEEENS4_IJNS3_10UnderscoreESS_SS_EEEEELb0EEEEEvNT_6ParamsE:
[----:B------:R-:W-:Y:S08]  /*0000*/  LDC R1, c[0x0][0x28] ;  /* 0x00000a00ff017b82 */ /* 0x000ff00000000800 */
[----:B------:R-:W0:Y:S01]  /*0010*/  LDC.64 R4, c[0x0][0x278] ;  /* 0x00009e00ff047b82 */ /* 0x000e220000000a00 */
[----:B------:R-:W1:Y:S01]  /*0020*/  S2R R13, SR_CTAID.Z ;  /* 0x00000000000d7919 */ /* 0x000e620000002700 */
[----:B------:R-:W-:-:S06]  /*0030*/  ULDC.64 UR8, c[0x0][0x208] ;  /* 0x0000820000087ab9 */ /* 0x000fcc0000000a00 */
[----:B------:R-:W2:Y:S08]  /*0040*/  LDC.64 R6, c[0x0][0x270] ;  /* 0x00009c00ff067b82 */ /* 0x000eb00000000a00 */
[----:B------:R-:W1:Y:S01]  /*0050*/  LDC.64 R2, c[0x0][0x270] ;  /* 0x00009c00ff027b82 */ /* 0x000e620000000a00 */
[----:B0-----:R-:W-:-:S04]  /*0060*/  ISETP.NE.U32.AND P2, PT, R4, RZ, PT ;  /* 0x000000ff0400720c */ /* 0x001fc80003f45070 */
[----:B------:R-:W-:Y:S02]  /*0070*/  ISETP.NE.AND.EX P2, PT, R5, RZ, PT, P2 ;  /* 0x000000ff0500720c */ /* 0x000fe40003f45320 */
[----:B--2---:R-:W-:-:S04]  /*0080*/  ISETP.NE.U32.AND P1, PT, R6, RZ, PT ;  /* 0x000000ff0600720c */ /* 0x004fc80003f25070 */
[----:B------:R-:W-:Y:S01]  /*0090*/  ISETP.NE.AND.EX P1, PT, R7, RZ, PT, P1 ;  /* 0x000000ff0700720c */ /* 0x000fe20003f25310 */
[----:B------:R-:W-:Y:S01]  /*00a0*/  ULDC UR4, c[0x0][0x240] ;  /* 0x0000900000047ab9 */ /* 0x000fe20000000800 */
[----:B-1----:R-:W-:-:S05]  /*00b0*/  IMAD.WIDE R2, R13, 0x4, R2 ;  /* 0x000000040d027825 */ /* 0x002fca00078e0202 */
[----:B------:R-:W0:Y:S01]  /*00c0*/  @P2 LDC.64 R4, c[0x0][0x278] ;  /* 0x00009e00ff042b82 */ /* 0x000e220000000a00 */
[----:B------:R-:W-:-:S05]  /*00d0*/  IMAD.U32 R8, RZ, RZ, UR4 ;  /* 0x00000004ff087e24 */ /* 0x000fca000f8e00ff */
[----:B------:R1:W5:Y:S01]  /*00e0*/  @P1 LDG.E R9, desc[UR8][R2.64] ;  /* 0x0000000802091981 */ /* 0x000362000c1e1900 */
[----:B0-----:R-:W-:-:S05]  /*00f0*/  @P2 IMAD.WIDE R4, R13, 0x4, R4 ;  /* 0x000000040d042825 */ /* 0x001fca00078e0204 */
[----:B------:R1:W5:Y:S01]  /*0100*/  @P2 LDG.E R8, desc[UR8][R4.64] ;  /* 0x0000000804082981 */ /* 0x000362000c1e1900 */
[----:B------:R-:W-:Y:S01]  /*0110*/  ISETP.NE.U32.AND P0, PT, R6, RZ, PT ;  /* 0x000000ff0600720c */ /* 0x000fe20003f05070 */
[----:B------:R-:W0:Y:S03]  /*0120*/  S2R R66, SR_CTAID.X ;  /* 0x0000000000427919 */ /* 0x000e260000002500 */
[----:B------:R-:W-:Y:S01]  /*0130*/  ISETP.NE.AND.EX P0, PT, R7, RZ, PT, P0 ;  /* 0x000000ff0700720c */ /* 0x000fe20003f05300 */
[----:B0-----:R-:W-:Y:S01]  /*0140*/  IMAD.SHL.U32 R11, R66, 0x80, RZ ;  /* 0x00000080420b7824 */ /* 0x001fe200078e00ff */
[----:B-1----:R-:W-:Y:S11]  /*0150*/  @P2 BRA `(.L_x_6357) ;  /* 0x0000000000102947 */ /* 0x002ff60003800000 */
[----:B------:R-:W-:Y:S05]  /*0160*/  @!P1 BRA `(.L_x_6357) ;  /* 0x00000000000c9947 */ /* 0x000fea0003800000 */
[----:B------:R-:W2:Y:S04]  /*0170*/  LDG.E R5, desc[UR8][R2.64] ;  /* 0x0000000802057981 */ /* 0x000ea8000c1e1900 */
[----:B-----5:R-:W2:Y:S02]  /*0180*/  LDG.E R8, desc[UR8][R2.64+0x4] ;  /* 0x0000040802087981 */ /* 0x020ea4000c1e1900 */
[----:B--2---:R-:W-:-:S07]  /*0190*/  IMAD.IADD R8, R8, 0x1, -R5 ;  /* 0x0000000108087824 */ /* 0x004fce00078e0a05 */
.L_x_6357:
[----:B-----5:R-:W-:-:S13]  /*01a0*/  ISETP.LE.AND P2, PT, R8, R11, PT ;  /* 0x0000000b0800720c */ /* 0x020fda0003f43270 */
[----:B------:R-:W-:Y:S05]  /*01b0*/  @P0 EXIT P2 ;  /* 0x000000000000094d */ /* 0x000fea0001000000 */
[----:B------:R-:W0:Y:S01]  /*01c0*/  S2R R0, SR_CTAID.Y ;  /* 0x0000000000007919 */ /* 0x000e220000002600 */
[----:B------:R-:W-:Y:S01]  /*01d0*/  @P1 IMAD R2, R13, 0x80, R9 ;  /* 0x000000800d021824 */ /* 0x000fe200078e0209 */
[----:B------:R-:W1:Y:S01]  /*01e0*/  LDC.64 R14, c[0x0][0x228] ;  /* 0x00008a00ff0e7b82 */ /* 0x000e620000000a00 */
[----:B------:R-:W-:Y:S01]  /*01f0*/  CS2R R4, SRZ ;  /* 0x0000000000047805 */ /* 0x000fe2000001ff00 */
[----:B------:R-:W2:Y:S01]  /*0200*/  S2R R68, SR_TID.X ;  /* 0x0000000000447919 */ /* 0x000ea20000002100 */
[----:B------:R-:W-:Y:S01]  /*0210*/  IMAD R7, R66, 0x3000, RZ ;  /* 0x0000300042077824 */ /* 0x000fe200078e02ff */
[----:B------:R-:W-:Y:S01]  /*0220*/  @P1 SHF.R.S32.HI R3, RZ, 0x1f, R2 ;  /* 0x0000001fff031819 */ /* 0x000fe20000011402 */
[----:B------:R-:W-:Y:S01]  /*0230*/  BSSY B0, `(.L_x_6358) ;  /* 0x0000030000007945 */ /* 0x000fe20003800000 */
[----:B------:R-:W3:Y:S02]  /*0240*/  S2R R21, SR_CgaCtaId ;  /* 0x0000000000157919 */ /* 0x000ee40000008800 */
[----:B------:R-:W-:Y:S01]  /*0250*/  @P1 LEA.HI R3, R3, R2, RZ, 0x7 ;  /* 0x0000000203031211 */ /* 0x000fe200078f38ff */
[----:B------:R-:W4:Y:S03]  /*0260*/  LDC.64 R16, c[0x0][0x230] ;  /* 0x00008c00ff107b82 */ /* 0x000f260000000a00 */
[----:B------:R-:W-:-:S05]  /*0270*/  @P1 SHF.R.S32.HI R3, RZ, 0x7, R3 ;  /* 0x00000007ff031819 */ /* 0x000fca0000011403 */
[----:B------:R-:W-:Y:S01]  /*0280*/  @P1 IMAD R3, R3, 0x3000, RZ ;  /* 0x0000300003031824 */ /* 0x000fe200078e02ff */
[----:B------:R-:W5:Y:S03]  /*0290*/  LDC.64 R18, c[0x0][0x210] ;  /* 0x00008400ff127b82 */ /* 0x000f660000000a00 */
[--C-:B------:R-:W-:Y:S01]  /*02a0*/  @P1 IMAD.MOV.U32 R4, RZ, RZ, R3.reuse ;  /* 0x000000ffff041224 */ /* 0x100fe200078e0003 */
[----:B------:R-:W-:-:S04]  /*02b0*/  @P1 SHF.R.S32.HI R5, RZ, 0x1f, R3 ;  /* 0x0000001fff051819 */ /* 0x000fc80000011403 */
[C---:B------:R-:W-:Y:S02]  /*02c0*/  IADD3 R6, P2, R7.reuse, R4, RZ ;  /* 0x0000000407067210 */ /* 0x040fe40007f5e0ff */
[----:B0-----:R-:W-:Y:S02]  /*02d0*/  SHF.R.S32.HI R3, RZ, 0x1f, R0 ;  /* 0x0000001fff037819 */ /* 0x001fe40000011400 */
[----:B------:R-:W-:Y:S02]  /*02e0*/  LEA.HI.X.SX32 R7, R7, R5, 0x1, P2 ;  /* 0x0000000507077211 */ /* 0x000fe400010f0eff */
[----:B------:R-:W-:Y:S01]  /*02f0*/  SHF.R.S32.HI R5, RZ, 0x1f, R13 ;  /* 0x0000001fff057819 */ /* 0x000fe2000001140d */
[-C--:B-1----:R-:W-:Y:S02]  /*0300*/  IMAD R2, R3, R14.reuse, RZ ;  /* 0x0000000e03027224 */ /* 0x082fe400078e02ff */
[----:B------:R-:W-:Y:S01]  /*0310*/  IMAD.WIDE.U32 R6, R0, R14, R6 ;  /* 0x0000000e00067225 */ /* 0x000fe200078e0006 */
[----:B------:R-:W-:-:S03]  /*0320*/  SEL R5, R5, RZ, !P0 ;  /* 0x000000ff05057207 */ /* 0x000fc60004000000 */
[----:B------:R-:W-:Y:S01]  /*0330*/  IMAD R15, R0, R15, R2 ;  /* 0x0000000f000f7224 */ /* 0x000fe200078e0202 */
[----:B------:R-:W-:Y:S01]  /*0340*/  SEL R2, R13, RZ, !P0 ;  /* 0x000000ff0d027207 */ /* 0x000fe20004000000 */
[-C--:B----4-:R-:W-:Y:S01]  /*0350*/  IMAD R4, R5, R16.reuse, RZ ;  /* 0x0000001005047224 */ /* 0x090fe200078e02ff */
[----:B--2---:R-:W-:Y:S02]  /*0360*/  ISETP.NE.AND P0, PT, R68, RZ, PT ;  /* 0x000000ff4400720c */ /* 0x004fe40003f05270 */
[----:B------:R-:W-:Y:S01]  /*0370*/  IADD3 R7, R7, R15, RZ ;  /* 0x0000000f07077210 */ /* 0x000fe20007ffe0ff */
[C---:B------:R-:W-:Y:S02]  /*0380*/  IMAD R13, R2.reuse, R17, R4 ;  /* 0x00000011020d7224 */ /* 0x040fe400078e0204 */
[----:B------:R-:W-:-:S04]  /*0390*/  IMAD.WIDE.U32 R6, R2, R16, R6 ;  /* 0x0000001002067225 */ /* 0x000fc800078e0006 */
[----:B------:R-:W-:Y:S01]  /*03a0*/  IMAD.IADD R4, R7, 0x1, R13 ;  /* 0x0000000107047824 */ /* 0x000fe200078e020d */
[----:B-----5:R-:W-:-:S04]  /*03b0*/  LEA R18, P2, R6, R18, 0x2 ;  /* 0x0000001206127211 */ /* 0x020fc800078410ff */
[----:B------:R-:W-:Y:S01]  /*03c0*/  LEA.HI.X R4, R6, R19, R4, 0x2, P2 ;  /* 0x0000001306047211 */ /* 0x000fe200010f1404 */
[----:B---3--:R-:W-:Y:S08]  /*03d0*/  @P0 BRA `(.L_x_6359) ;  /* 0x0000000000540947 */ /* 0x008ff00003800000 */
[----:B------:R-:W0:Y:S01]  /*03e0*/  S2UR UR7, SR_CgaCtaId ;  /* 0x00000000000779c3 */ /* 0x000e220000008800 */
[----:B------:R-:W-:Y:S01]  /*03f0*/  UMOV UR6, 0x400 ;  /* 0x0000040000067882 */ /* 0x000fe20000000000 */
[----:B------:R-:W-:Y:S01]  /*0400*/  UMOV UR4, 0x1 ;  /* 0x0000000100047882 */ /* 0x000fe20000000000 */
[----:B------:R-:W-:Y:S01]  /*0410*/  IMAD.MOV.U32 R6, RZ, RZ, 0xc000 ;  /* 0x0000c000ff067424 */ /* 0x000fe200078e00ff */
[----:B------:R-:W-:-:S04]  /*0420*/  UIADD3 UR4, -UR4, 0x100000, URZ ;  /* 0x0010000004047890 */ /* 0x000fc8000fffe13f */
[----:B------:R-:W-:Y:S02]  /*0430*/  USHF.L.U32 UR5, UR4, 0xb, URZ ;  /* 0x0000000b04057899 */ /* 0x000fe4000800063f */
[----:B------:R-:W-:Y:S01]  /*0440*/  USHF.L.U32 UR4, UR4, 0x1, URZ ;  /* 0x0000000104047899 */ /* 0x000fe2000800063f */
[----:B------:R-:W-:Y:S01]  /*0450*/  PLOP3.LUT P0, PT, PT, PT, PT, 0x80, 0x0 ;  /* 0x000000000000781c */ /* 0x000fe20003f0f070 */
[----:B------:R-:W-:Y:S01]  /*0460*/  UMOV UR10, 0xc00 ;  /* 0x00000c00000a7882 */ /* 0x000fe20000000000 */
[----:B0-----:R-:W-:-:S04]  /*0470*/  ULEA UR6, UR7, UR6, 0x18 ;  /* 0x0000000607067291 */ /* 0x001fc8000f8ec03f */
[----:B------:R-:W-:Y:S01]  /*0480*/  UIADD3 UR7, UR6, 0x12000, URZ ;  /* 0x0001200006077890 */ /* 0x000fe2000fffe03f */
[----:B------:R-:W0:Y:S07]  /*0490*/  FENCE.VIEW.ASYNC.S ;  /* 0x00000000000073c6 */ /* 0x000e2e0000000000 */
[----:B0-----:R0:W1:Y:S02]  /*04a0*/  SYNCS.EXCH.64 URZ, [UR6+0x12000], UR4 ;  /* 0x01200004063f75b2 */ /* 0x0010640008000100 */
[----:B0-----:R-:W-:-:S02]  /*04b0*/  R2UR UR4, R18 ;  /* 0x00000000120472ca */ /* 0x001fc400000e0000 */
[----:B------:R-:W-:Y:S01]  /*04c0*/  R2UR UR5, R4 ;  /* 0x00000000040572ca */ /* 0x000fe200000e0000 */
[----:B-1----:R0:W-:-:S14]  /*04d0*/  SYNCS.ARRIVE.TRANS64 RZ, [UR6+0x12000], R6 ;  /* 0x01200006ffff79a7 */ /* 0x0021dc0008000006 */
.L_x_6360:
[----:B------:R-:W-:Y:S01]  /*04e0*/  @P0 ELECT P2, URZ, PT ;  /* 0x00000000003f082f */ /* 0x000fe20003840000 */
[----:B------:R1:W-:-:S12]  /*04f0*/  UBLKCP.S.G [UR6], [UR4], UR10 ;  /* 0x00000006040073ba */ /* 0x0003d8000800020a */
[----:B------:R-:W-:Y:S02]  /*0500*/  @P2 PLOP3.LUT P0, PT, P2, PT, PT, 0x8, 0x0 ;  /* 0x000000000000281c */ /* 0x000fe4000170e170 */
[----:B------:R-:W-:-:S11]  /*0510*/  PLOP3.LUT P2, PT, PT, PT, PT, 0x8, 0x0 ;  /* 0x000000000000781c */ /* 0x000fd60003f4e170 */
[----:B-1----:R-:W-:Y:S05]  /*0520*/  @P0 BRA.U.ANY `(.L_x_6360) ;  /* 0xfffffffd00ec0947 */ /* 0x002fea000393ffff */
.L_x_6359:
[----:B------:R-:W-:Y:S05]  /*0530*/  BSYNC B0 ;  /* 0x0000000000007941 */ /* 0x000fea0003800000 */
.L_x_6358:
[----:B------:R-:W-:Y:S01]  /*0540*/  BAR.SYNC.DEFER_BLOCKING 0x0 ;  /* 0x0000000000007b1d */ /* 0x000fe20000010000 */
[----:B------:R-:W-:Y:S02]  /*0550*/  MOV R4, 0x400 ;  /* 0x0000040000047802 */ /* 0x000fe40000000f00 */
[----:B0-----:R-:W-:Y:S02]  /*0560*/  CS2R R6, SRZ ;  /* 0x0000000000067805 */ /* 0x001fe4000001ff00 */
[----:B------:R-:W-:Y:S01]  /*0570*/  SHF.L.U32 R13, RZ, 0x1f, RZ ;  /* 0x0000001fff0d7819 */ /* 0x000fe200000006ff */
[--C-:B------:R-:W-:Y:S01]  /*0580*/  @P1 IMAD.MOV.U32 R6, RZ, RZ, R9.reuse ;  /* 0x000000ffff061224 */ /* 0x100fe200078e0009 */
[----:B------:R-:W-:Y:S02]  /*0590*/  LEA R4, R21, R4, 0x18 ;  /* 0x0000000415047211 */ /* 0x000fe400078ec0ff */
[----:B------:R-:W-:-:S07]  /*05a0*/  @P1 SHF.R.S32.HI R7, RZ, 0x1f, R9 ;  /* 0x0000001fff071819 */ /* 0x000fce0000011409 */
.L_x_6361:
[----:B0-----:R0:W1:Y:S02]  /*05b0*/  SYNCS.PHASECHK.TRANS64.TRYWAIT P0, [R4+URZ+0x12000], R13 ;  /* 0x0120000d040075a7 */ /* 0x001064000800017f */
[----:B-1----:R-:W-:Y:S05]  /*05c0*/  @!P0 NANOSLEEP.SYNCS 0x989680 ;  /* 0x009896800000895d */ /* 0x002fea0003900000 */
[----:B------:R-:W1:Y:S02]  /*05d0*/  @!P0 SYNCS.PHASECHK.TRANS64 P0, [R4+URZ+0x12000], R13 ;  /* 0x0120000d040085a7 */ /* 0x000e64000800007f */
[----:B-1----:R-:W-:Y:S05]  /*05e0*/  @!P0 BRA `(.L_x_6361) ;  /* 0xfffffffc00f08947 */ /* 0x002fea000383ffff */
[----:B------:R-:W-:Y:S01]  /*05f0*/  SHF.R.S32.HI R9, RZ, 0x1f, R68 ;  /* 0x0000001fff097819 */ /* 0x000fe20000011444 */
[----:B------:R-:W-:Y:S01]  /*0600*/  IMAD.MOV.U32 R49, RZ, RZ, 0x20 ;  /* 0x00000020ff317424 */ /* 0x000fe200078e00ff */
[----:B------:R-:W-:Y:S01]  /*0610*/  VIADDMNMX R18, R8, -R11, 0x80, PT ;  /* 0x0000008008127446 */ /* 0x000fe2000380090b */
[----:B------:R-:W-:Y:S01]  /*0620*/  ULDC UR4, c[0x0][0x268] ;  /* 0x00009a0000047ab9 */ /* 0x000fe20000000800 */
[CC--:B------:R-:W-:Y:S01]  /*0630*/  LEA.HI R12, R9.reuse, R68.reuse, RZ, 0x4 ;  /* 0x00000044090c7211 */ /* 0x0c0fe200078f20ff */
[----:B------:R-:W-:Y:S01]  /*0640*/  BSSY B0, `(.L_x_6362) ;  /* 0x00000b9000007945 */ /* 0x000fe20003800000 */
[CC--:B------:R-:W-:Y:S02]  /*0650*/  LEA.HI R8, R9.reuse, R68.reuse, RZ, 0x7 ;  /* 0x0000004409087211 */ /* 0x0c0fe400078f38ff */
[----:B------:R-:W-:Y:S02]  /*0660*/  LOP3.LUT R10, R12, 0xfffffff0, RZ, 0xc0, !PT ;  /* 0xfffffff00c0a7812 */ /* 0x000fe400078ec0ff */
[----:B0-----:R-:W-:-:S02]  /*0670*/  LEA.HI R13, R9, R68, RZ, 0x5 ;  /* 0x00000044090d7211 */ /* 0x001fc400078f28ff */
[CC--:B------:R-:W-:Y:S01]  /*0680*/  LEA.HI R11, R9.reuse, R68.reuse, RZ, 0x2 ;  /* 0x00000044090b7211 */ /* 0x0c0fe200078f10ff */
[----:B------:R-:W-:Y:S01]  /*0690*/  IMAD.IADD R10, R68, 0x1, -R10 ;  /* 0x00000001440a7824 */ /* 0x000fe200078e0a0a */
[-C--:B------:R-:W-:Y:S02]  /*06a0*/  LEA.HI R15, R9, R68.reuse, RZ, 0x3 ;  /* 0x00000044090f7211 */ /* 0x080fe400078f18ff */
[----:B------:R-:W-:Y:S02]  /*06b0*/  LOP3.LUT R9, R8, 0x3fffff80, RZ, 0xc0, !PT ;  /* 0x3fffff8008097812 */ /* 0x000fe400078ec0ff */
[----:B------:R-:W-:Y:S02]  /*06c0*/  SHF.R.S32.HI R17, RZ, 0x2, R11 ;  /* 0x00000002ff117819 */ /* 0x000fe4000001140b */
[----:B------:R-:W-:Y:S02]  /*06d0*/  IADD3 R9, -R9, R68, RZ ;  /* 0x0000004409097210 */ /* 0x000fe40007ffe1ff */
[----:B------:R-:W-:Y:S01]  /*06e0*/  SHF.R.S32.HI R8, RZ, 0x7, R8 ;  /* 0x00000007ff087819 */ /* 0x000fe20000011408 */
[C---:B------:R-:W-:Y:S01]  /*06f0*/  VIADD R16, R17.reuse, 0x40 ;  /* 0x0000004011107836 */ /* 0x040fe20000000000 */
[----:B------:R-:W-:-:S02]  /*0700*/  IADD3 R40, P1, R17, R6, RZ ;  /* 0x0000000611287210 */ /* 0x000fc40007f3e0ff */
[----:B------:R-:W-:Y:S01]  /*0710*/  LEA.HI R6, R10, R10, RZ, 0x1 ;  /* 0x0000000a0a067211 */ /* 0x000fe200078f08ff */
[----:B------:R-:W-:Y:S01]  /*0720*/  IMAD R9, R8, 0x600, R9 ;  /* 0x0000060008097824 */ /* 0x000fe200078e0209 */
[C---:B------:R-:W-:Y:S02]  /*0730*/  LOP3.LUT R14, R11.reuse, 0x1ffffffc, RZ, 0xc0, !PT ;  /* 0x1ffffffc0b0e7812 */ /* 0x040fe400078ec0ff */
[----:B------:R-:W-:Y:S01]  /*0740*/  LEA.HI R11, R11, R17, RZ, 0x1 ;  /* 0x000000110b0b7211 */ /* 0x000fe200078f08ff */
[----:B------:R-:W-:Y:S01]  /*0750*/  IMAD.SHL.U32 R63, R9, 0x4, RZ ;  /* 0x00000004093f7824 */ /* 0x000fe200078e00ff */
[----:B------:R-:W-:Y:S01]  /*0760*/  LEA.HI.X.SX32 R41, R17, R7, 0x1, P1 ;  /* 0x0000000711297211 */ /* 0x000fe200008f0eff */
[----:B------:R-:W-:Y:S01]  /*0770*/  IMAD.IADD R68, R68, 0x1, -R14 ;  /* 0x0000000144447824 */ /* 0x000fe200078e0a0e */
[----:B------:R-:W-:Y:S01]  /*0780*/  SHF.R.S32.HI R7, RZ, 0x1, R6 ;  /* 0x00000001ff077819 */ /* 0x000fe20000011406 */
[----:B------:R-:W-:Y:S01]  /*0790*/  IMAD R63, R63, 0x4, R4 ;  /* 0x000000043f3f7824 */ /* 0x000fe200078e0204 */
[----:B------:R-:W-:Y:S01]  /*07a0*/  SHF.R.S32.HI R8, RZ, 0x1f, R6 ;  /* 0x0000001fff087819 */ /* 0x000fe20000011406 */
[----:B------:R-:W-:Y:S01]  /*07b0*/  IMAD.SHL.U32 R68, R68, 0x8, RZ ;  /* 0x0000000844447824 */ /* 0x000fe200078e00ff */
[----:B------:R-:W-:Y:S01]  /*07c0*/  LOP3.LUT R14, R11, 0x3fffffe, RZ, 0xc0, !PT ;  /* 0x03fffffe0b0e7812 */ /* 0x000fe200078ec0ff */
[----:B------:R-:W-:Y:S01]  /*07d0*/  IMAD.WIDE R66, R66, 0x80, R40 ;  /* 0x0000008042427825 */ /* 0x000fe200078e0228 */
[----:B------:R-:W-:Y:S01]  /*07e0*/  SHF.R.S32.HI R11, RZ, 0x1f, R10 ;  /* 0x0000001fff0b7819 */ /* 0x000fe2000001140a */
[----:B------:R-:W0:Y:S01]  /*07f0*/  LDS.128 R40, [R63+0x4000] ;  /* 0x004000003f287984 */ /* 0x000e220000000c00 */
[----:B------:R-:W-:-:S02]  /*0800*/  LEA.HI R8, R8, R7, RZ, 0x2 ;  /* 0x0000000708087211 */ /* 0x000fc400078f10ff */
[----:B------:R-:W-:Y:S02]  /*0810*/  LOP3.LUT R9, R6, 0x3fffffe, RZ, 0xc0, !PT ;  /* 0x03fffffe06097812 */ /* 0x000fe400078ec0ff */
[----:B------:R-:W-:Y:S02]  /*0820*/  ISETP.GE.AND P0, PT, R16, R18, PT ;  /* 0x000000121000720c */ /* 0x000fe40003f06270 */
[----:B------:R-:W-:Y:S01]  /*0830*/  IADD3 R6, R17, -R14, RZ ;  /* 0x8000000e11067210 */ /* 0x000fe20007ffe0ff */
[----:B------:R-:W-:Y:S01]  /*0840*/  IMAD.IADD R29, R10, 0x1, -R9 ;  /* 0x000000010a1d7824 */ /* 0x000fe200078e0a09 */
[----:B------:R-:W-:Y:S02]  /*0850*/  LOP3.LUT R14, R8, 0xfffffffc, RZ, 0xc0, !PT ;  /* 0xfffffffc080e7812 */ /* 0x000fe400078ec0ff */
[----:B------:R-:W-:Y:S02]  /*0860*/  LEA.HI R16, R11, R10, RZ, 0x3 ;  /* 0x0000000a0b107211 */ /* 0x000fe400078f18ff */
[----:B------:R-:W1:Y:S01]  /*0870*/  LDS.128 R8, [R63] ;  /* 0x000000003f087984 */ /* 0x000e620000000c00 */
[----:B------:R-:W-:Y:S01]  /*0880*/  IMAD.IADD R32, R7, 0x1, -R14 ;  /* 0x0000000107207824 */ /* 0x000fe200078e0a0e */
[----:B------:R-:W-:Y:S01]  /*0890*/  SHF.L.U32 R20, R16, 0x5, RZ ;  /* 0x0000000510147819 */ /* 0x000fe200000006ff */
[----:B------:R-:W-:Y:S01]  /*08a0*/  IMAD.SHL.U32 R7, R15, 0x8, RZ ;  /* 0x000000080f077824 */ /* 0x000fe200078e00ff */
[----:B------:R-:W-:-:S02]  /*08b0*/  SHF.R.S32.HI R35, RZ, 0x5, R13 ;  /* 0x00000005ff237819 */ /* 0x000fc4000001140d */
[----:B------:R-:W-:Y:S02]  /*08c0*/  LOP3.LUT R30, R20, 0x7fffff00, RZ, 0xc0, !PT ;  /* 0x7fffff00141e7812 */ /* 0x000fe400078ec0ff */
[----:B------:R-:W-:Y:S01]  /*08d0*/  LOP3.LUT R25, R7, 0xc0, RZ, 0xc0, !PT ;  /* 0x000000c007197812 */ /* 0x000fe200078ec0ff */
[----:B------:R-:W-:Y:S01]  /*08e0*/  IMAD.SHL.U32 R7, R32, 0x40, RZ ;  /* 0x0000004020077824 */ /* 0x000fe200078e00ff */
[----:B------:R-:W-:Y:S01]  /*08f0*/  SHF.R.U32.HI R28, RZ, 0x1, R12 ;  /* 0x00000001ff1c7819 */ /* 0x000fe2000001160c */
[C---:B------:R-:W-:Y:S01]  /*0900*/  IMAD R30, R35.reuse, 0x200, R30 ;  /* 0x00000200231e7824 */ /* 0x040fe200078e021e */
[----:B------:R-:W-:Y:S01]  /*0910*/  SHF.R.U32.HI R36, RZ, 0x3, R25 ;  /* 0x00000003ff247819 */ /* 0x000fe20000011619 */
[----:B------:R-:W-:Y:S01]  /*0920*/  IMAD R44, R35, 0x8, R6 ;  /* 0x00000008232c7824 */ /* 0x000fe200078e0206 */
[----:B------:R-:W-:Y:S01]  /*0930*/  LOP3.LUT R7, R7, 0xc0, RZ, 0xc0, !PT ;  /* 0x000000c007077812 */ /* 0x000fe200078ec0ff */
[----:B------:R-:W-:Y:S01]  /*0940*/  VIADD R6, R4, 0xc000 ;  /* 0x0000c00004067836 */ /* 0x000fe20000000000 */
[----:B------:R-:W-:Y:S01]  /*0950*/  LOP3.LUT R31, R25, 0x18, R68, 0xf8, !PT ;  /* 0x00000018191f7812 */ /* 0x000fe200078ef844 */
[----:B------:R-:W2:Y:S01]  /*0960*/  LDS.128 R20, [R63+0x1800] ;  /* 0x001800003f147984 */ /* 0x000ea20000000c00 */
[----:B------:R-:W-:-:S02]  /*0970*/  LOP3.LUT R33, R7, 0x8, R28, 0xf8, !PT ;  /* 0x0000000807217812 */ /* 0x000fc400078ef81c */
[----:B------:R-:W-:Y:S01]  /*0980*/  SHF.R.U32.HI R34, RZ, 0x3, R7 ;  /* 0x00000003ff227819 */ /* 0x000fe20000011607 */
[----:B------:R-:W3:Y:S01]  /*0990*/  LDS.128 R24, [R63+0x2000] ;  /* 0x002000003f187984 */ /* 0x000ee20000000c00 */
[----:B------:R-:W-:Y:S01]  /*09a0*/  LOP3.LUT R7, R31, R36, RZ, 0x3c, !PT ;  /* 0x000000241f077212 */ /* 0x000fe200078e3cff */
[----:B------:R-:W-:Y:S01]  /*09b0*/  IMAD R36, R29, 0x20, R30 ;  /* 0x000000201d247824 */ /* 0x000fe200078e021e */
[----:B------:R-:W-:Y:S01]  /*09c0*/  LOP3.LUT R53, R33, R34, RZ, 0x3c, !PT ;  /* 0x0000002221357212 */ /* 0x000fe200078e3cff */
[----:B------:R-:W4:Y:S01]  /*09d0*/  LDS.128 R12, [R63+0x800] ;  /* 0x000800003f0c7984 */ /* 0x000f220000000c00 */
[----:B------:R-:W-:Y:S01]  /*09e0*/  LOP3.LUT P1, RZ, R32, 0x2, RZ, 0xc0, !PT ;  /* 0x0000000220ff7812 */ /* 0x000fe2000782c0ff */
[----:B------:R-:W-:Y:S01]  /*09f0*/  IMAD.U32 R7, R44, 0x20, R7 ;  /* 0x000000202c077824 */ /* 0x000fe200078e0007 */
[----:B------:R-:W-:Y:S01]  /*0a00*/  IADD3 R53, R53, R36, RZ ;  /* 0x0000002435357210 */ /* 0x000fe20007ffe0ff */
[----:B------:R-:W5:Y:S01]  /*0a10*/  LDS.128 R28, [R63+0x2800] ;  /* 0x002800003f1c7984 */ /* 0x000f620000000c00 */
[----:B------:R-:W-:Y:S01]  /*0a20*/  SEL R49, R49, 0xffffffe0, !P1 ;  /* 0xffffffe031317807 */ /* 0x000fe20004800000 */
[----:B0-----:R-:W-:Y:S01]  /*0a30*/  FMUL.FTZ R41, R41, UR4 ;  /* 0x0000000429297c20 */ /* 0x001fe20008410000 */
[----:B------:R-:W-:Y:S01]  /*0a40*/  ISETP.GE.AND P2, PT, R17, R18, PT ;  /* 0x000000121100720c */ /* 0x000fe20003f46270 */
[C---:B------:R-:W-:Y:S01]  /*0a50*/  IMAD R52, R53.reuse, 0x2, R6 ;  /* 0x0000000235347824 */ /* 0x040fe200078e0206 */
[----:B------:R-:W0:Y:S01]  /*0a60*/  LDS.128 R32, [R63+0x3000] ;  /* 0x003000003f207984 */ /* 0x000e220000000c00 */
[----:B------:R-:W-:-:S02]  /*0a70*/  IMAD R53, R53, 0x2, R4 ;  /* 0x0000000235357824 */ /* 0x000fc400078e0204 */
[----:B------:R-:W-:Y:S01]  /*0a80*/  FMUL.FTZ R43, R43, UR4 ;  /* 0x000000042b2b7c20 */ /* 0x000fe20008410000 */
[----:B------:R-:W-:Y:S01]  /*0a90*/  IMAD R6, R7, 0x2, R6 ;  /* 0x0000000207067824 */ /* 0x000fe200078e0206 */
[----:B------:R-:W0:Y:S01]  /*0aa0*/  LDS.128 R16, [R63+0x1000] ;  /* 0x001000003f107984 */ /* 0x000e220000000c00 */
[----:B------:R-:W-:Y:S01]  /*0ab0*/  IADD3 R52, R52, R49, RZ ;  /* 0x0000003134347210 */ /* 0x000fe20007ffe0ff */
[----:B-1----:R-:W-:Y:S01]  /*0ac0*/  FMUL.FTZ R54, R8, UR4 ;  /* 0x0000000408367c20 */ /* 0x002fe20008410000 */
[----:B------:R-:W-:Y:S01]  /*0ad0*/  FMUL.FTZ R57, R9, UR4 ;  /* 0x0000000409397c20 */ /* 0x000fe20008410000 */
[----:B------:R-:W1:Y:S01]  /*0ae0*/  LDS.128 R36, [R63+0x3800] ;  /* 0x003800003f247984 */ /* 0x000e620000000c00 */
[----:B------:R-:W-:Y:S01]  /*0af0*/  FMUL.FTZ R55, R10, UR4 ;  /* 0x000000040a377c20 */ /* 0x000fe20008410000 */
[----:B------:R-:W-:Y:S02]  /*0b00*/  FMUL.FTZ R56, R11, UR4 ;  /* 0x000000040b387c20 */ /* 0x000fe40008410000 */
[----:B------:R-:W1:Y:S04]  /*0b10*/  LDS.128 R44, [R63+0x4800] ;  /* 0x004800003f2c7984 */ /* 0x000e680000000c00 */
[----:B------:R-:W1:Y:S04]  /*0b20*/  LDS.128 R48, [R63+0x5000] ;  /* 0x005000003f307984 */ /* 0x000e680000000c00 */
[----:B------:R-:W1:Y:S01]  /*0b30*/  LDS.128 R8, [R63+0x5800] ;  /* 0x005800003f087984 */ /* 0x000e620000000c00 */
[----:B--2---:R-:W-:Y:S01]  /*0b40*/  FMUL.FTZ R62, R21, UR4 ;  /* 0x00000004153e7c20 */ /* 0x004fe20008410000 */
[----:B------:R-:W-:Y:S01]  /*0b50*/  FMUL.FTZ R64, R23, UR4 ;  /* 0x0000000417407c20 */ /* 0x000fe20008410000 */
[----:B------:R-:W-:Y:S01]  /*0b60*/  FMUL.FTZ R21, R22, UR4 ;  /* 0x0000000416157c20 */ /* 0x000fe20008410000 */
[----:B------:R-:W-:Y:S01]  /*0b70*/  FMUL.FTZ R20, R20, UR4 ;  /* 0x0000000414147c20 */ /* 0x000fe20008410000 */
[----:B---3--:R-:W-:Y:S01]  /*0b80*/  FMUL.FTZ R23, R26, UR4 ;  /* 0x000000041a177c20 */ /* 0x008fe20008410000 */
[----:B------:R-:W-:Y:S01]  /*0b90*/  FMUL.FTZ R22, R24, UR4 ;  /* 0x0000000418167c20 */ /* 0x000fe20008410000 */
[----:B------:R-:W-:Y:S01]  /*0ba0*/  FMUL.FTZ R26, R27, UR4 ;  /* 0x000000041b1a7c20 */ /* 0x000fe20008410000 */
[----:B------:R-:W-:Y:S01]  /*0bb0*/  FMUL.FTZ R25, R25, UR4 ;  /* 0x0000000419197c20 */ /* 0x000fe20008410000 */
[----:B----4-:R-:W-:Y:S01]  /*0bc0*/  FMUL.FTZ R59, R13, UR4 ;  /* 0x000000040d3b7c20 */ /* 0x010fe20008410000 */
[----:B------:R-:W-:Y:S01]  /*0bd0*/  FMUL.FTZ R12, R12, UR4 ;  /* 0x000000040c0c7c20 */ /* 0x000fe20008410000 */
[----:B------:R-:W-:Y:S01]  /*0be0*/  FMUL.FTZ R13, R14, UR4 ;  /* 0x000000040e0d7c20 */ /* 0x000fe20008410000 */
[----:B------:R-:W-:Y:S01]  /*0bf0*/  FMUL.FTZ R58, R15, UR4 ;  /* 0x000000040f3a7c20 */ /* 0x000fe20008410000 */
[----:B-----5:R-:W-:Y:S01]  /*0c00*/  FMUL.FTZ R24, R28, UR4 ;  /* 0x000000041c187c20 */ /* 0x020fe20008410000 */
[----:B------:R-:W-:Y:S01]  /*0c10*/  FMUL.FTZ R27, R30, UR4 ;  /* 0x000000041e1b7c20 */ /* 0x000fe20008410000 */
[----:B------:R-:W-:Y:S01]  /*0c20*/  FMUL.FTZ R30, R31, UR4 ;  /* 0x000000041f1e7c20 */ /* 0x000fe20008410000 */
[----:B------:R-:W-:Y:S01]  /*0c30*/  FMUL.FTZ R29, R29, UR4 ;  /* 0x000000041d1d7c20 */ /* 0x000fe20008410000 */
[----:B0-----:R-:W-:Y:S01]  /*0c40*/  FMUL.FTZ R28, R32, UR4 ;  /* 0x00000004201c7c20 */ /* 0x001fe20008410000 */
[----:B------:R-:W-:Y:S01]  /*0c50*/  FMUL.FTZ R31, R34, UR4 ;  /* 0x00000004221f7c20 */ /* 0x000fe20008410000 */
[----:B------:R-:W-:Y:S01]  /*0c60*/  FMUL.FTZ R35, R35, UR4 ;  /* 0x0000000423237c20 */ /* 0x000fe20008410000 */
[----:B------:R-:W-:Y:S01]  /*0c70*/  FMUL.FTZ R33, R33, UR4 ;  /* 0x0000000421217c20 */ /* 0x000fe20008410000 */
[----:B------:R-:W-:Y:S01]  /*0c80*/  FMUL.FTZ R14, R16, UR4 ;  /* 0x00000004100e7c20 */ /* 0x000fe20008410000 */
[----:B------:R-:W-:Y:S01]  /*0c90*/  FMUL.FTZ R61, R17, UR4 ;  /* 0x00000004113d7c20 */ /* 0x000fe20008410000 */
[----:B------:R-:W-:Y:S01]  /*0ca0*/  FMUL.FTZ R15, R18, UR4 ;  /* 0x00000004120f7c20 */ /* 0x000fe20008410000 */
[----:B------:R-:W-:Y:S01]  /*0cb0*/  FMUL.FTZ R60, R19, UR4 ;  /* 0x00000004133c7c20 */ /* 0x000fe20008410000 */
        /* <DEDUP_REMOVED lines=9> */
[----:B------:R-:W-:Y:S01]  /*0d50*/  F2FP.F16.F32.PACK_AB R16, R57, R54 ;  /* 0x000000363910723e */ /* 0x000fe200000000ff */
[----:B------:R-:W-:Y:S01]  /*0d60*/  FMUL.FTZ R45, R45, UR4 ;  /* 0x000000042d2d7c20 */ /* 0x000fe20008410000 */
[----:B------:R-:W-:Y:S01]  /*0d70*/  F2FP.F16.F32.PACK_AB R17, R56, R55 ;  /* 0x000000373811723e */ /* 0x000fe200000000ff */
[----:B------:R-:W-:Y:S01]  /*0d80*/  FMUL.FTZ R47, R47, UR4 ;  /* 0x000000042f2f7c20 */ /* 0x000fe20008410000 */
[----:B------:R-:W-:Y:S01]  /*0d90*/  F2FP.F16.F32.PACK_AB R18, R59, R12 ;  /* 0x0000000c3b12723e */ /* 0x000fe200000000ff */
[----:B------:R-:W-:Y:S01]  /*0da0*/  FMUL.FTZ R46, R50, UR4 ;  /* 0x00000004322e7c20 */ /* 0x000fe20008410000 */
[----:B------:R-:W-:Y:S01]  /*0db0*/  F2FP.F16.F32.PACK_AB R19, R58, R13 ;  /* 0x0000000d3a13723e */ /* 0x000fe200000000ff */
[----:B------:R-:W-:Y:S01]  /*0dc0*/  FMUL.FTZ R48, R8, UR4 ;  /* 0x0000000408307c20 */ /* 0x000fe20008410000 */
[----:B------:R-:W-:Y:S01]  /*0dd0*/  FMUL.FTZ R49, R49, UR4 ;  /* 0x0000000431317c20 */ /* 0x000fe20008410000 */
[----:B------:R-:W-:Y:S01]  /*0de0*/  FMUL.FTZ R51, R51, UR4 ;  /* 0x0000000433337c20 */ /* 0x000fe20008410000 */
[----:B------:R-:W-:Y:S01]  /*0df0*/  FMUL.FTZ R55, R9, UR4 ;  /* 0x0000000409377c20 */ /* 0x000fe20008410000 */
[----:B------:R-:W-:Y:S01]  /*0e00*/  FMUL.FTZ R50, R10, UR4 ;  /* 0x000000040a327c20 */ /* 0x000fe20008410000 */
[----:B------:R-:W-:Y:S01]  /*0e10*/  FMUL.FTZ R57, R11, UR4 ;  /* 0x000000040b397c20 */ /* 0x000fe20008410000 */
[----:B------:R-:W-:Y:S01]  /*0e20*/  F2FP.F16.F32.PACK_AB R8, R61, R14 ;  /* 0x0000000e3d08723e */ /* 0x000fe200000000ff */
[----:B------:R0:W-:Y:S01]  /*0e30*/  STSM.16.M88.4 [R53+0xc000], R16 ;  /* 0x00c0001035007844 */ /* 0x0001e20000000200 */
[----:B------:R-:W-:-:S02]  /*0e40*/  F2FP.F16.F32.PACK_AB R9, R60, R15 ;  /* 0x0000000f3c09723e */ /* 0x000fc400000000ff */
[----:B------:R-:W-:Y:S02]  /*0e50*/  F2FP.F16.F32.PACK_AB R10, R62, R20 ;  /* 0x000000143e0a723e */ /* 0x000fe400000000ff */
[----:B------:R-:W-:Y:S02]  /*0e60*/  F2FP.F16.F32.PACK_AB R11, R64, R21 ;  /* 0x00000015400b723e */ /* 0x000fe400000000ff */
[----:B------:R-:W-:Y:S01]  /*0e70*/  F2FP.F16.F32.PACK_AB R14, R29, R24 ;  /* 0x000000181d0e723e */ /* 0x000fe200000000ff */
[----:B------:R-:W-:Y:S01]  /*0e80*/  VIADD R24, R68, 0x40 ;  /* 0x0000004044187836 */ /* 0x000fe20000000000 */
[----:B------:R-:W-:Y:S01]  /*0e90*/  F2FP.F16.F32.PACK_AB R12, R25, R22 ;  /* 0x00000016190c723e */ /* 0x000fe200000000ff */
[----:B------:R1:W-:Y:S01]  /*0ea0*/  STSM.16.M88.4 [R52], R8 ;  /* 0x0000000834007844 */ /* 0x0003e20000000200 */
[----:B------:R-:W-:Y:S01]  /*0eb0*/  F2FP.F16.F32.PACK_AB R13, R26, R23 ;  /* 0x000000171a0d723e */ /* 0x000fe200000000ff */
[----:B------:R-:W-:Y:S01]  /*0ec0*/  VIADD R25, R68, 0x20 ;  /* 0x0000002044197836 */ /* 0x000fe20000000000 */
[----:B------:R-:W-:-:S02]  /*0ed0*/  F2FP.F16.F32.PACK_AB R15, R30, R27 ;  /* 0x0000001b1e0f723e */ /* 0x000fc400000000ff */
[----:B------:R-:W-:Y:S02]  /*0ee0*/  F2FP.F16.F32.PACK_AB R29, R35, R31 ;  /* 0x0000001f231d723e */ /* 0x000fe400000000ff */
[----:B------:R-:W-:Y:S01]  /*0ef0*/  F2FP.F16.F32.PACK_AB R28, R33, R28 ;  /* 0x0000001c211c723e */ /* 0x000fe200000000ff */
[----:B------:R1:W-:Y:S01]  /*0f00*/  STSM.16.M88.4 [R53+0xe000], R12 ;  /* 0x00e0000c35007844 */ /* 0x0003e20000000200 */
[----:B------:R-:W-:Y:S02]  /*0f10*/  F2FP.F16.F32.PACK_AB R30, R37, R32 ;  /* 0x00000020251e723e */ /* 0x000fe400000000ff */
[----:B------:R-:W-:Y:S02]  /*0f20*/  F2FP.F16.F32.PACK_AB R31, R39, R34 ;  /* 0x00000022271f723e */ /* 0x000fe400000000ff */
[----:B0-----:R-:W-:Y:S02]  /*0f30*/  F2FP.F16.F32.PACK_AB R16, R41, R36 ;  /* 0x000000242910723e */ /* 0x001fe400000000ff */
        /* <DEDUP_REMOVED lines=8> */
[----:B------:R-:W-:-:S05]  /*0fc0*/  F2FP.F16.F32.PACK_AB R23, R57, R50 ;  /* 0x000000323917723e */ /* 0x000fca00000000ff */
[----:B------:R1:W-:Y:S01]  /*0fd0*/  STSM.16.M88.4 [R52+0x4000], R20 ;  /* 0x0040001434007844 */ /* 0x0003e20000000200 */
[----:B------:R-:W-:Y:S06]  /*0fe0*/  BAR.SYNC.DEFER_BLOCKING 0x0 ;  /* 0x0000000000007b1d */ /* 0x000fec0000010000 */
[----:B------:R-:W-:Y:S05]  /*0ff0*/  @P2 BRA `(.L_x_6363) ;  /* 0x0000000000742947 */ /* 0x000fea0003800000 */
[----:B------:R-:W-:Y:S01]  /*1000*/  ULDC UR4, c[0x0][0x244] ;  /* 0x0000910000047ab9 */ /* 0x000fe20000000800 */
[----:B------:R-:W-:Y:S01]  /*1010*/  ULDC.64 UR6, c[0x0][0x258] ;  /* 0x0000960000067ab9 */ /* 0x000fe20000000a00 */
[----:B------:R-:W-:Y:S01]  /*1020*/  ISETP.GE.AND P1, PT, R68, UR4, PT ;  /* 0x0000000444007c0c */ /* 0x000fe2000bf26270 */
[----:B-1----:R-:W-:Y:S01]  /*1030*/  IMAD R9, R3, UR6, RZ ;  /* 0x0000000603097c24 */ /* 0x002fe2000f8e02ff */
[----:B------:R-:W0:Y:S01]  /*1040*/  LDS.128 R16, [R6+0x2000] ;  /* 0x0020000006107984 */ /* 0x000e220000000c00 */
[--C-:B------:R-:W-:Y:S02]  /*1050*/  SHF.R.S32.HI R69, RZ, 0x1f, R68.reuse ;  /* 0x0000001fff457819 */ /* 0x100fe40000011444 */
[C---:B------:R-:W-:Y:S01]  /*1060*/  IMAD R23, R0.reuse, UR7, R9 ;  /* 0x0000000700177c24 */ /* 0x040fe2000f8e0209 */
[----:B------:R-:W-:Y:S01]  /*1070*/  ISETP.GE.AND P2, PT, R25, UR4, PT ;  /* 0x0000000419007c0c */ /* 0x000fe2000bf46270 */
[----:B------:R-:W1:Y:S01]  /*1080*/  LDS.128 R8, [R6+0x4000] ;  /* 0x0040000006087984 */ /* 0x000e620000000c00 */
[----:B------:R-:W-:Y:S01]  /*1090*/  IMAD.WIDE.U32 R20, R0, UR6, R68 ;  /* 0x0000000600147c25 */ /* 0x000fe2000f8e0044 */
[----:B------:R-:W-:Y:S01]  /*10a0*/  ULDC.64 UR6, c[0x0][0x260] ;  /* 0x0000980000067ab9 */ /* 0x000fe20000000a00 */
[----:B------:R-:W-:-:S03]  /*10b0*/  ISETP.GE.AND P3, PT, R24, UR4, PT ;  /* 0x0000000418007c0c */ /* 0x000fc6000bf66270 */
[----:B------:R-:W2:Y:S01]  /*10c0*/  @!P1 LDS.128 R12, [R6] ;  /* 0x00000000060c9984 */ /* 0x000ea20000000c00 */
[----:B------:R-:W-:Y:S01]  /*10d0*/  IADD3 R21, R21, R23, RZ ;  /* 0x0000001715157210 */ /* 0x000fe20007ffe0ff */
[----:B------:R-:W-:-:S04]  /*10e0*/  IMAD R23, R5, UR6, RZ ;  /* 0x0000000605177c24 */ /* 0x000fc8000f8e02ff */
[C---:B------:R-:W-:Y:S02]  /*10f0*/  IMAD R23, R2.reuse, UR7, R23 ;  /* 0x0000000702177c24 */ /* 0x040fe4000f8e0217 */
[----:B------:R-:W-:Y:S01]  /*1100*/  IMAD.WIDE.U32 R20, R2, UR6, R20 ;  /* 0x0000000602147c25 */ /* 0x000fe2000f8e0014 */
[----:B------:R-:W-:-:S03]  /*1110*/  ULDC.64 UR6, c[0x0][0x250] ;  /* 0x0000940000067ab9 */ /* 0x000fc60000000a00 */
[----:B------:R-:W-:Y:S02]  /*1120*/  IMAD.IADD R21, R21, 0x1, R23 ;  /* 0x0000000115157824 */ /* 0x000fe400078e0217 */
[----:B------:R-:W-:Y:S02]  /*1130*/  IMAD R23, R67, UR6, RZ ;  /* 0x0000000643177c24 */ /* 0x000fe4000f8e02ff */
[----:B------:R-:W-:-:S04]  /*1140*/  IMAD.WIDE.U32 R20, R66, UR6, R20 ;  /* 0x0000000642147c25 */ /* 0x000fc8000f8e0014 */
[----:B------:R-:W-:Y:S01]  /*1150*/  IMAD R23, R66, UR7, R23 ;  /* 0x0000000742177c24 */ /* 0x000fe2000f8e0217 */
[----:B------:R-:W-:Y:S02]  /*1160*/  ULDC.64 UR6, c[0x0][0x238] ;  /* 0x00008e0000067ab9 */ /* 0x000fe40000000a00 */
[----:B------:R-:W-:Y:S01]  /*1170*/  LEA R22, P4, R20, UR6, 0x1 ;  /* 0x0000000614167c11 */ /* 0x000fe2000f8808ff */
[----:B------:R-:W-:-:S05]  /*1180*/  IMAD.IADD R21, R21, 0x1, R23 ;  /* 0x0000000115157824 */ /* 0x000fca00078e0217 */
[----:B------:R-:W-:-:S05]  /*1190*/  LEA.HI.X R23, R20, UR7, R21, 0x1, P4 ;  /* 0x0000000714177c11 */ /* 0x000fca000a0f0c15 */
[----:B0-----:R0:W-:Y:S04]  /*11a0*/  @!P2 STG.E.128 desc[UR8][R22.64+0x40], R16 ;  /* 0x000040101600a986 */ /* 0x0011e8000c101d08 */
[----:B-1----:R0:W-:Y:S04]  /*11b0*/  @!P3 STG.E.128 desc[UR8][R22.64+0x80], R8 ;  /* 0x000080081600b986 */ /* 0x0021e8000c101d08 */
[----:B--2---:R0:W-:Y:S02]  /*11c0*/  @!P1 STG.E.128 desc[UR8][R22.64], R12 ;  /* 0x0000000c16009986 */ /* 0x0041e4000c101d08 */
.L_x_6363:
[----:B------:R-:W-:Y:S05]  /*11d0*/  BSYNC B0 ;  /* 0x0000000000007941 */ /* 0x000fea0003800000 */
.L_x_6362:
[----:B------:R-:W-:Y:S05]  /*11e0*/  @P0 EXIT ;  /* 0x000000000000094d */ /* 0x000fea0003800000 */
[----:B------:R-:W-:Y:S01]  /*11f0*/  ULDC.64 UR4, c[0x0][0x258] ;  /* 0x0000960000047ab9 */ /* 0x000fe20000000a00 */
[----:B01----:R-:W-:Y:S01]  /*1200*/  IMAD R18, R7, 0x2, R4 ;  /* 0x0000000207127824 */ /* 0x003fe200078e0204 */
[--C-:B------:R-:W-:Y:S01]  /*1210*/  SHF.R.S32.HI R69, RZ, 0x1f, R68.reuse ;  /* 0x0000001fff457819 */ /* 0x100fe20000011444 */
[----:B------:R-:W-:Y:S01]  /*1220*/  IMAD R3, R3, UR4, RZ ;  /* 0x0000000403037c24 */ /* 0x000fe2000f8e02ff */
[----:B------:R-:W-:Y:S01]  /*1230*/  IADD3 R19, P0, R66, 0x40, RZ ;  /* 0x0000004042137810 */ /* 0x000fe20007f1e0ff */
[----:B------:R-:W-:Y:S01]  /*1240*/  ULDC.64 UR6, c[0x0][0x238] ;  /* 0x00008e0000067ab9 */ /* 0x000fe20000000a00 */
[----:B------:R-:W0:Y:S01]  /*1250*/  LDS.128 R12, [R18+0xd000] ;  /* 0x00d00000120c7984 */ /* 0x000e220000000c00 */
[----:B------:R-:W-:-:S03]  /*1260*/  IMAD.WIDE.U32 R6, R0, UR4, R68 ;  /* 0x0000000400067c25 */ /* 0x000fc6000f8e0044 */
[----:B------:R-:W1:Y:S01]  /*1270*/  LDS.128 R8, [R18+0xf000] ;  /* 0x00f0000012087984 */ /* 0x000e620000000c00 */
[----:B------:R-:W-:Y:S01]  /*1280*/  IMAD R3, R0, UR5, R3 ;  /* 0x0000000500037c24 */ /* 0x000fe2000f8e0203 */
[----:B------:R-:W-:Y:S01]  /*1290*/  ULDC.64 UR4, c[0x0][0x260] ;  /* 0x0000980000047ab9 */ /* 0x000fe20000000a00 */
[----:B------:R-:W-:Y:S01]  /*12a0*/  MOV R16, R6 ;  /* 0x0000000600107202 */ /* 0x000fe20000000f00 */
[----:B------:R-:W-:Y:S02]  /*12b0*/  IMAD.X R66, RZ, RZ, R67, P0 ;  /* 0x000000ffff427224 */ /* 0x000fe400000e0643 */
[----:B------:R-:W-:Y:S02]  /*12c0*/  IMAD.IADD R17, R7, 0x1, R3 ;  /* 0x0000000107117824 */ /* 0x000fe400078e0203 */
[----:B------:R-:W-:Y:S02]  /*12d0*/  IMAD R3, R5, UR4, RZ ;  /* 0x0000000405037c24 */ /* 0x000fe4000f8e02ff */
[----:B------:R2:W3:Y:S02]  /*12e0*/  LDS.128 R4, [R18+0x11000] ;  /* 0x0110000012047984 */ /* 0x0004e40000000c00 */
[----:B------:R-:W-:-:S02]  /*12f0*/  IMAD R21, R2, UR5, R3 ;  /* 0x0000000502157c24 */ /* 0x000fc4000f8e0203 */
[----:B------:R-:W-:Y:S01]  /*1300*/  IMAD.WIDE.U32 R2, R2, UR4, R16 ;  /* 0x0000000402027c25 */ /* 0x000fe2000f8e0010 */
[----:B------:R-:W-:-:S03]  /*1310*/  ULDC.64 UR4, c[0x0][0x250] ;  /* 0x0000940000047ab9 */ /* 0x000fc60000000a00 */
[----:B------:R-:W-:Y:S02]  /*1320*/  IMAD.IADD R3, R3, 0x1, R21 ;  /* 0x0000000103037824 */ /* 0x000fe400078e0215 */
[----:B------:R-:W-:Y:S02]  /*1330*/  IMAD R66, R66, UR4, RZ ;  /* 0x0000000442427c24 */ /* 0x000fe4000f8e02ff */
[C---:B------:R-:W-:Y:S01]  /*1340*/  IMAD.WIDE.U32 R2, R19.reuse, UR4, R2 ;  /* 0x0000000413027c25 */ /* 0x040fe2000f8e0002 */
[----:B------:R-:W-:Y:S02]  /*1350*/  ULDC UR4, c[0x0][0x244] ;  /* 0x0000910000047ab9 */ /* 0x000fe40000000800 */
[----:B------:R-:W-:Y:S01]  /*1360*/  ISETP.GE.AND P1, PT, R68, UR4, PT ;  /* 0x0000000444007c0c */ /* 0x000fe2000bf26270 */
[----:B------:R-:W-:Y:S01]  /*1370*/  IMAD R17, R19, UR5, R66 ;  /* 0x0000000513117c24 */ /* 0x000fe2000f8e0242 */
[----:B------:R-:W-:Y:S02]  /*1380*/  ISETP.GE.AND P2, PT, R25, UR4, PT ;  /* 0x0000000419007c0c */ /* 0x000fe4000bf46270 */
[----:B------:R-:W-:Y:S01]  /*1390*/  ISETP.GE.AND P3, PT, R24, UR4, PT ;  /* 0x0000000418007c0c */ /* 0x000fe2000bf66270 */
[----:B------:R-:W-:Y:S01]  /*13a0*/  IMAD.IADD R3, R3, 0x1, R17 ;  /* 0x0000000103037824 */ /* 0x000fe200078e0211 */
[----:B------:R-:W-:-:S04]  /*13b0*/  LEA R16, P0, R2, UR6, 0x1 ;  /* 0x0000000602107c11 */ /* 0x000fc8000f8008ff */
[----:B------:R-:W-:-:S05]  /*13c0*/  LEA.HI.X R17, R2, UR7, R3, 0x1, P0 ;  /* 0x0000000702117c11 */ /* 0x000fca00080f0c03 */
[----:B0-----:R2:W-:Y:S04]  /*13d0*/  @!P1 STG.E.128 desc[UR8][R16.64], R12 ;  /* 0x0000000c10009986 */ /* 0x0015e8000c101d08 */
[----:B-1----:R2:W-:Y:S01]  /*13e0*/  @!P2 STG.E.128 desc[UR8][R16.64+0x40], R8 ;  /* 0x000040081000a986 */ /* 0x0025e2000c101d08 */
[----:B------:R-:W-:Y:S05]  /*13f0*/  @P3 EXIT ;  /* 0x000000000000394d */ /* 0x000fea0003800000 */
[----:B---3--:R-:W-:Y:S01]  /*1400*/  STG.E.128 desc[UR8][R16.64+0x80], R4 ;  /* 0x0000800410007986 */ /* 0x008fe2000c101d08 */
[----:B------:R-:W-:Y:S05]  /*1410*/  EXIT ;  /* 0x000000000000794d */ /* 0x000fea0003800000 */
.L_x_6364:
        /* <DEDUP_REMOVED lines=14> */
.L_x_6601:


//--------------------- .text._ZN7cutlass13device_kernelIN5flash32FlashAttnBwdPostprocessConvertdQIN4cute5tupleIJNS3_1CILi64EEENS5_ILi96EEEEEENS_6half_tEfNS_4arch4Sm90ELi256ENS3_8TiledMMAINS3_8MMA_AtomIJNS3_4SM904GMMA25MMA_64x16x16_F32F16F16_SSILNSF_5MajorE0ELSH_1ELNSF_7ScaleInE1ELSI_1EEEEEENS3_6LayoutINS4_IJNS5_ILi1EEENS5_ILi2EEESM_EEENS4_IJNS5_ILi0EEESM_SP_EEEEENS4_IJNS3_10UnderscoreESS_SS_EEEEELb0EEEEEvNT_6ParamsE --------------------------
	.section	.text._ZN7cutlass13device_kernelIN5flash32FlashAttnBwdPostprocessConvertdQIN4cute5tupleIJNS3_1CILi64EEENS5_ILi96EEEEEENS_6half_tEfNS_4arch4Sm90ELi256ENS3_8TiledMMAINS3_8MMA_AtomIJNS3_4SM904GMMA25MMA_64x16x16_F32F16F16_SSILNSF_5MajorE0ELSH_1ELNSF_7ScaleInE1ELSI_1EEEEEENS3_6LayoutINS4_IJNS5_ILi1EEENS5_ILi2EEESM_EEENS4_IJNS5_ILi0EEESM_SP_EEEEENS4_IJNS3_10UnderscoreESS_SS_EEEEELb0EEEEEvNT_6ParamsE,"ax",@progbits
	.align	128
.text._ZN7cutlass13device_kernelIN5flash32FlashAttnBwdPostprocessConvertdQIN4cute5tupleIJNS3_1CILi64EEENS5_ILi96EEEEEENS_6half_tEfNS_4arch4Sm90ELi256ENS3_8TiledMMAINS3_8MMA_AtomIJNS3_4SM904GMMA25MMA_64x16x16_F32F16F16_SSILNSF_5MajorE0ELSH_1ELNSF_7ScaleInE1ELSI_1EEEEEENS3_6LayoutINS4_IJNS5_ILi1EEENS5_ILi2EEESM_EEENS4_IJNS5_ILi0EEESM_SP_EEEEENS4_IJNS3_10UnderscoreESS_SS_EEEEELb0EEEEEvNT_6ParamsE:
        .type           _ZN7cutlass13device_kernelIN5flash32FlashAttnBwdPostprocessConvertdQIN4cute5tupleIJNS3_1CILi64EEENS5_ILi96EEEEEENS_6half_tEfNS_4arch4Sm90ELi256ENS3_8TiledMMAINS3_8MMA_AtomIJNS3_4SM904GMMA25MMA_64x16x16_F32F16F16_SSILNSF_5MajorE0ELSH_1ELNSF_7ScaleInE1ELSI_1EEEEEENS3_6LayoutINS4_IJNS5_ILi1EEENS5_ILi2EEESM_EEENS4_IJNS5_ILi0EEESM_SP_EEEEENS4_IJNS3_10UnderscoreESS_SS_EEEEELb0EEEEEvNT_6ParamsE,@function
        .size           _ZN7cutlass13device_kernelIN5flash32FlashAttnBwdPostprocessConvertdQIN4cute5tupleIJNS3_1CILi64EEENS5_ILi96EEEEEENS_6half_tEfNS_4arch4Sm90ELi256ENS3_8TiledMMAINS3_8MMA_AtomIJNS3_4SM904GMMA25MMA_64x16x16_F32F16F16_SSILNSF_5MajorE0ELSH_1ELNSF_7ScaleInE1ELSI_1EEEEEENS3_6LayoutINS4_IJNS5_ILi1EEENS5_ILi2EEESM_EEENS4_IJNS5_ILi0EEESM_SP_EEEEENS4_IJNS3_10UnderscoreESS_SS_EEEEELb0EEEEEvNT_6ParamsE,(.L_x_6602 - _ZN7cutlass13device_kernelIN5flash32FlashAttnBwdPostprocessConvertdQIN4cute5tupleIJNS3_1CILi64EEENS5_ILi96EEEEEENS_6half_tEfNS_4arch4Sm90ELi256ENS3_8TiledMMAINS3_8MMA_AtomIJNS3_4SM904GMMA25MMA_64x16x16_F32F16F16_SSILNSF_5MajorE0ELSH_1ELNSF_7ScaleInE1ELSI_1EEEEEENS3_6LayoutINS4_IJNS5_ILi1EEENS5_ILi2EEESM_EEENS4_IJNS5_ILi0EEESM_SP_EEEEENS4_IJNS3_10UnderscoreESS_SS_EEEEELb0EEEEEvNT_6ParamsE)
        .other          _ZN7cutlass13device_kernelIN5flash32FlashAttnBwdPostprocessConvertdQIN4cute5tupleIJNS3_1CILi64EEENS5_ILi96EEEEEENS_6half_tEfNS_4arch4Sm90ELi256ENS3_8TiledMMAINS3_8MMA_AtomIJNS3_4SM904GMMA25MMA_64x16x16_F32F16F16_SSILNSF_5MajorE0ELSH_1ELNSF_7ScaleInE1ELSI_1EEEEEENS3_6LayoutINS4_IJNS5_ILi1EEENS5_ILi2EEESM_EEENS4_IJNS5_ILi0EEESM_SP_EEEEENS4_IJNS3_10UnderscoreESS_SS_EEEEELb0EEEEEvNT_6ParamsE,@"STO_CUDA_ENTRY STV_DEFAULT"
_ZN7cutlass13device_kernelIN5flash32FlashAttnBwdPostprocessConvertdQIN4cute5tupleIJNS3_1CILi64EEENS5_ILi96EEEEEENS_6half_tEfNS_4arch4Sm90ELi256ENS3_8TiledMMAINS3_8MMA_AtomIJNS3_4SM904GMMA25MMA_64x16x16_F32F16F16_SSILNSF_5MajorE0ELSH_1ELNSF_7ScaleInE1ELSI_1EEEEEENS3_6LayoutINS4_IJNS5_ILi1EEENS5_ILi2EEESM_EEENS4_IJNS5_ILi0EEESM_SP_EEEEENS4_IJNS3_10UnderscoreESS_SS_EEEEELb0EEEEEvNT_6ParamsE:
        /* <DEDUP_REMOVED lines=26> */
.L_x_6365:
        /* <DEDUP_REMOVED lines=14> */
[----:B------:R-:W-:-:S04]  /*0280*/  @P1 IMAD R3, R6, 0x1800, RZ ;  /* 0x0000180006031824 */ /* 0x000fc800078e02ff */
[--C-:B------:R-:W-:Y:S01]  /*0290*/  @P1 IMAD.MOV.U32 R12, RZ, RZ, R3.reuse ;  /* 0x000000ffff0c1224 */ /* 0x100fe200078e0003 */
[----:B------:R-:W-:-:S04]  /*02a0*/  @P1 SHF.R.S32.HI R13, RZ, 0x1f, R3 ;  /* 0x0000001fff0d1819 */ /* 0x000fc80000011403 */
[C---:B------:R-:W-:Y:S02]  /*02b0*/  IADD3 R14, P2, R15.reuse, R12, RZ ;  /* 0x0000000c0f0e7210 */ /* 0x040fe40007f5e0ff */
[----:B0-----:R-:W-:Y:S02]  /*02c0*/  SHF.R.S32.HI R5, RZ, 0x1f, R2 ;  /* 0x0000001fff057819 */ /* 0x001fe40000011402 */
[----:B------:R-:W-:Y:S02]  /*02d0*/  LEA.HI.X.SX32 R15, R15, R13, 0x1, P2 ;  /* 0x0000000d0f0f7211 */ /* 0x000fe400010f0eff */
[----:B------:R-:W0:Y:S01]  /*02e0*/  LDC.64 R12, c[0x0][0x210] ;  /* 0x00008400ff0c7b82 */ /* 0x000e220000000a00 */
[-C--:B-1----:R-:W-:Y:S02]  /*02f0*/  IMAD R3, R5, R16.reuse, RZ ;  /* 0x0000001005037224 */ /* 0x082fe400078e02ff */
[----:B------:R-:W-:-:S04]  /*0300*/  IMAD.WIDE.U32 R14, R2, R16, R14 ;  /* 0x00000010020e7225 */ /* 0x000fc800078e000e */
[----:B------:R-:W-:Y:S01]  /*0310*/  IMAD R17, R2, R17, R3 ;  /* 0x0000001102117224 */ /* 0x000fe200078e0203 */
[----:B------:R-:W-:Y:S02]  /*0320*/  SHF.R.S32.HI R3, RZ, 0x1f, R0 ;  /* 0x0000001fff037819 */ /* 0x000fe40000011400 */
[----:B------:R-:W-:Y:S01]  /*0330*/  SEL R0, R0, RZ, !P0 ;  /* 0x000000ff00007207 */ /* 0x000fe20004000000 */
[----:B------:R-:W-:Y:S01]  /*0340*/  IMAD.IADD R15, R15, 0x1, R17 ;  /* 0x000000010f0f7824 */ /* 0x000fe200078e0211 */
[----:B------:R-:W-:Y:S02]  /*0350*/  SEL R3, R3, RZ, !P0 ;  /* 0x000000ff03037207 */ /* 0x000fe40004000000 */
[----:B--2---:R-:W-:-:S03]  /*0360*/  ISETP.NE.AND P0, PT, R36, RZ, PT ;  /* 0x000000ff2400720c */ /* 0x004fc60003f05270 */
[----:B----4-:R-:W-:-:S04]  /*0370*/  IMAD R6, R3, R10, RZ ;  /* 0x0000000a03067224 */ /* 0x010fc800078e02ff */
[C---:B------:R-:W-:Y:S02]  /*0380*/  IMAD R17, R0.reuse, R11, R6 ;  /* 0x0000000b00117224 */ /* 0x040fe400078e0206 */
[----:B------:R-:W-:-:S04]  /*0390*/  IMAD.WIDE.U32 R10, R0, R10, R14 ;  /* 0x0000000a000a7225 */ /* 0x000fc800078e000e */
[----:B------:R-:W-:Y:S01]  /*03a0*/  IMAD.IADD R6, R11, 0x1, R17 ;  /* 0x000000010b067824 */ /* 0x000fe200078e0211 */
[----:B0-----:R-:W-:-:S04]  /*03b0*/  LEA R12, P2, R10, R12, 0x2 ;  /* 0x0000000c0a0c7211 */ /* 0x001fc800078410ff */
        /* <DEDUP_REMOVED lines=18> */
.L_x_6368:
[----:B------:R-:W-:Y:S01]  /*04e0*/  @P0 ELECT P2, URZ, PT ;  /* 0x00000000003f082f */ /* 0x000fe20003840000 */
[----:B------:R1:W-:-:S12]  /*04f0*/  UBLKCP.S.G [UR6], [UR4], UR10 ;  /* 0x00000006040073ba */ /* 0x0003d8000800020a */
[----:B------:R-:W-:Y:S02]  /*0500*/  @P2 PLOP3.LUT P0, PT, P2, PT, PT, 0x8, 0x0 ;  /* 0x000000000000281c */ /* 0x000fe4000170e170 */
[----:B------:R-:W-:-:S11]  /*0510*/  PLOP3.LUT P2, PT, PT, PT, PT, 0x8, 0x0 ;  /* 0x000000000000781c */ /* 0x000fd60003f4e170 */
[----:B-1----:R-:W-:Y:S05]  /*0520*/  @P0 BRA.U.ANY `(.L_x_6368) ;  /* 0xfffffffd00ec0947 */ /* 0x002fea000393ffff */
.L_x_6367:
[----:B------:R-:W-:Y:S05]  /*0530*/  BSYNC B0 ;  /* 0x0000000000007941 */ /* 0x000fea0003800000 */
.L_x_6366:
[----:B------:R-:W-:Y:S01]  /*0540*/  BAR.SYNC.DEFER_BLOCKING 0x0 ;  /* 0x0000000000007b1d */ /* 0x000fe20000010000 */
[----:B------:R-:W-:Y:S02]  /*0550*/  MOV R6, 0x400 ;  /* 0x0000040000067802 */ /* 0x000fe40000000f00 */
[----:B------:R-:W-:Y:S02]  /*0560*/  CS2R R34, SRZ ;  /* 0x0000000000227805 */ /* 0x000fe4000001ff00 */
[----:B------:R-:W-:Y:S01]  /*0570*/  SHF.L.U32 R11, RZ, 0x1f, RZ ;  /* 0x0000001fff0b7819 */ /* 0x000fe200000006ff */
[--C-:B------:R-:W-:Y:S01]  /*0580*/  @P1 IMAD.MOV.U32 R34, RZ, RZ, R9.reuse ;  /* 0x000000ffff221224 */ /* 0x100fe200078e0009 */
[----:B------:R-:W-:Y:S02]  /*0590*/  LEA R6, R19, R6, 0x18 ;  /* 0x0000000613067211 */ /* 0x000fe400078ec0ff */
[----:B------:R-:W-:-:S07]  /*05a0*/  @P1 SHF.R.S32.HI R35, RZ, 0x1f, R9 ;  /* 0x0000001fff231819 */ /* 0x000fce0000011409 */
.L_x_6369:
[----:B-1----:R1:W2:Y:S02]  /*05b0*/  SYNCS.PHASECHK.TRANS64.TRYWAIT P0, [R6+URZ+0x9000], R11 ;  /* 0x0090000b060075a7 */ /* 0x0022a4000800017f */
[----:B--2---:R-:W-:Y:S05]  /*05c0*/  @!P0 NANOSLEEP.SYNCS 0x989680 ;  /* 0x009896800000895d */ /* 0x004fea0003900000 */
[----:B------:R-:W2:Y:S02]  /*05d0*/  @!P0 SYNCS.PHASECHK.TRANS64 P0, [R6+URZ+0x9000], R11 ;  /* 0x0090000b060085a7 */ /* 0x000ea4000800007f */
[----:B--2---:R-:W-:Y:S05]  /*05e0*/  @!P0 BRA `(.L_x_6369) ;  /* 0xfffffffc00f08947 */ /* 0x004fea000383ffff */
[----:B------:R-:W-:Y:S01]  /*05f0*/  SHF.R.S32.HI R41, RZ, 0x1f, R36 ;  /* 0x0000001fff297819 */ /* 0x000fe20000011424 */
[----:B------:R-:W-:Y:S01]  /*0600*/  ULDC UR4, c[0x0][0x268] ;  /* 0x00009a0000047ab9 */ /* 0x000fe20000000800 */
[----:B------:R-:W-:Y:S02]  /*0610*/  VIADDMNMX R32, R32, -R7, 0x40, PT ;  /* 0x0000004020207446 */ /* 0x000fe40003800907 */
[CC--:B------:R-:W-:Y:S02]  /*0620*/  LEA.HI R12, R41.reuse, R36.reuse, RZ, 0x4 ;  /* 0x00000024290c7211 */ /* 0x0c0fe400078f20ff */
[----:B0-----:R-:W-:Y:S02]  /*0630*/  LEA.HI R8, R41, R36, RZ, 0x7 ;  /* 0x0000002429087211 */ /* 0x001fe400078f38ff */
[----:B-1----:R-:W-:Y:S02]  /*0640*/  LOP3.LUT R11, R12, 0xfffffff0, RZ, 0xc0, !PT ;  /* 0xfffffff00c0b7812 */ /* 0x002fe400078ec0ff */
[----:B------:R-:W-:-:S02]  /*0650*/  LOP3.LUT R9, R8, 0x3fffff80, RZ, 0xc0, !PT ;  /* 0x3fffff8008097812 */ /* 0x000fc400078ec0ff */
[----:B------:R-:W-:Y:S01]  /*0660*/  SHF.R.S32.HI R20, RZ, 0x7, R8 ;  /* 0x00000007ff147819 */ /* 0x000fe20000011408 */
[C---:B------:R-:W-:Y:S01]  /*0670*/  IMAD.IADD R16, R36.reuse, 0x1, -R11 ;  /* 0x0000000124107824 */ /* 0x040fe200078e0a0b */
[----:B------:R-:W-:Y:S01]  /*0680*/  SHF.R.S32.HI R37, RZ, 0x4, R12 ;  /* 0x00000004ff257819 */ /* 0x000fe2000001140c */
[----:B------:R-:W-:-:S03]  /*0690*/  IMAD.IADD R9, R36, 0x1, -R9 ;  /* 0x0000000124097824 */ /* 0x000fc600078e0a09 */
[----:B------:R-:W-:Y:S01]  /*06a0*/  SHF.R.S32.HI R39, RZ, 0x1f, R16 ;  /* 0x0000001fff277819 */ /* 0x000fe20000011410 */
[----:B------:R-:W-:-:S03]  /*06b0*/  IMAD R9, R20, 0x300, R9 ;  /* 0x0000030014097824 */ /* 0x000fc600078e0209 */
[-C--:B------:R-:W-:Y:S01]  /*06c0*/  LEA.HI R7, R39, R16.reuse, RZ, 0x3 ;  /* 0x0000001027077211 */ /* 0x080fe200078f18ff */
[----:B------:R-:W-:Y:S01]  /*06d0*/  IMAD.SHL.U32 R9, R9, 0x4, RZ ;  /* 0x0000000409097824 */ /* 0x000fe200078e00ff */
[----:B------:R-:W-:-:S03]  /*06e0*/  LEA.HI R39, R39, R16, RZ, 0x2 ;  /* 0x0000001027277211 */ /* 0x000fc600078f10ff */
[----:B------:R-:W-:Y:S01]  /*06f0*/  IMAD.SHL.U32 R18, R7, 0x10, RZ ;  /* 0x0000001007127824 */ /* 0x000fe200078e00ff */
[----:B------:R-:W-:Y:S01]  /*0700*/  LEA.HI R7, R12, R37, RZ, 0x1 ;  /* 0x000000250c077211 */ /* 0x000fe200078f08ff */
[----:B------:R-:W-:Y:S01]  /*0710*/  IMAD R44, R9, 0x4, R6 ;  /* 0x00000004092c7824 */ /* 0x000fe200078e0206 */
[C---:B------:R-:W-:Y:S01]  /*0720*/  LOP3.LUT R17, R39.reuse, 0xffffffc, RZ, 0xc0, !PT ;  /* 0x0ffffffc27117812 */ /* 0x040fe200078ec0ff */
[----:B------:R-:W-:Y:S01]  /*0730*/  IMAD.SHL.U32 R39, R39, 0x10, RZ ;  /* 0x0000001027277824 */ /* 0x000fe200078e00ff */
[----:B------:R-:W-:Y:S02]  /*0740*/  LOP3.LUT R21, R18, 0x7fffff80, RZ, 0xc0, !PT ;  /* 0x7fffff8012157812 */ /* 0x000fe400078ec0ff */
[----:B------:R-:W-:Y:S01]  /*0750*/  LOP3.LUT R22, R7, 0xfffffffe, RZ, 0xc0, !PT ;  /* 0xfffffffe07167812 */ /* 0x000fe200078ec0ff */
[----:B------:R-:W0:Y:S01]  /*0760*/  LDS.128 R8, [R44] ;  /* 0x000000002c087984 */ /* 0x000e220000000c00 */
[----:B------:R-:W-:Y:S01]  /*0770*/  IMAD.IADD R33, R16, 0x1, -R17 ;  /* 0x0000000110217824 */ /* 0x000fe200078e0a11 */
[-C--:B------:R-:W-:Y:S01]  /*0780*/  LEA.HI R7, R41, R36.reuse, RZ, 0x5 ;  /* 0x0000002429077211 */ /* 0x080fe200078f28ff */
[----:B------:R-:W-:Y:S01]  /*0790*/  IMAD R24, R20, 0x400, R21 ;  /* 0x0000040014187824 */ /* 0x000fe200078e0215 */
[----:B------:R-:W1:Y:S01]  /*07a0*/  LDS.128 R12, [R44+0x800] ;  /* 0x000800002c0c7984 */ /* 0x000e620000000c00 */
[----:B------:R-:W-:Y:S01]  /*07b0*/  IMAD.IADD R37, R37, 0x1, -R22 ;  /* 0x0000000125257824 */ /* 0x000fe200078e0a16 */
[--C-:B------:R-:W-:Y:S01]  /*07c0*/  SHF.R.S32.HI R38, RZ, 0x5, R7.reuse ;  /* 0x00000005ff267819 */ /* 0x100fe20000011407 */
[----:B------:R-:W-:Y:S01]  /*07d0*/  IMAD R33, R33, 0x10, R24 ;  /* 0x0000001021217824 */ /* 0x000fe200078e0218 */
[----:B------:R-:W2:Y:S01]  /*07e0*/  LDS.128 R16, [R44+0x1000] ;  /* 0x001000002c107984 */ /* 0x000ea20000000c00 */
[----:B------:R-:W-:Y:S01]  /*07f0*/  SHF.R.S32.HI R43, RZ, 0x1f, R7 ;  /* 0x0000001fff2b7819 */ /* 0x000fe20000011407 */
[----:B------:R-:W-:Y:S01]  /*0800*/  IMAD.SHL.U32 R40, R37, 0x8, RZ ;  /* 0x0000000825287824 */ /* 0x000fe200078e00ff */
[----:B------:R-:W-:Y:S01]  /*0810*/  LEA.HI R41, R41, R36, RZ, 0x2 ;  /* 0x0000002429297211 */ /* 0x000fe200078f10ff */
[----:B------:R-:W3:Y:S01]  /*0820*/  LDS.128 R20, [R44+0x1800] ;  /* 0x001800002c147984 */ /* 0x000ee20000000c00 */
[----:B------:R-:W-:Y:S01]  /*0830*/  LEA.HI R43, R43, R38, RZ, 0x2 ;  /* 0x000000262b2b7211 */ /* 0x000fe200078f10ff */
[----:B------:R-:W-:Y:S01]  /*0840*/  IMAD.SHL.U32 R37, R37, 0x40, RZ ;  /* 0x0000004025257824 */ /* 0x000fe200078e00ff */
[--C-:B------:R-:W-:Y:S01]  /*0850*/  SHF.R.S32.HI R7, RZ, 0x2, R41.reuse ;  /* 0x00000002ff077819 */ /* 0x100fe20000011429 */
[----:B------:R-:W4:Y:S01]  /*0860*/  LDS.128 R24, [R44+0x2000] ;  /* 0x002000002c187984 */ /* 0x000f220000000c00 */
[----:B------:R-:W-:-:S02]  /*0870*/  SHF.R.S32.HI R42, RZ, 0x1f, R41 ;  /* 0x0000001fff2a7819 */ /* 0x000fc40000011429 */
[----:B------:R-:W-:Y:S01]  /*0880*/  LOP3.LUT R39, R39, 0x40, RZ, 0xc0, !PT ;  /* 0x0000004027277812 */ /* 0x000fe200078ec0ff */
[----:B------:R5:W4:Y:S01]  /*0890*/  LDS.128 R28, [R44+0x2800] ;  /* 0x002800002c1c7984 */ /* 0x000b220000000c00 */
[----:B------:R-:W-:Y:S02]  /*08a0*/  LOP3.LUT R43, R43, 0x7ffffc, RZ, 0xc0, !PT ;  /* 0x007ffffc2b2b7812 */ /* 0x000fe400078ec0ff */
[----:B------:R-:W-:Y:S02]  /*08b0*/  LEA.HI R42, R42, R7, RZ, 0x2 ;  /* 0x000000072a2a7211 */ /* 0x000fe400078f10ff */
[----:B------:R-:W-:Y:S02]  /*08c0*/  LOP3.LUT R40, R39, 0x8, R40, 0xf8, !PT ;  /* 0x0000000827287812 */ /* 0x000fe400078ef828 */
[----:B------:R-:W-:Y:S01]  /*08d0*/  LOP3.LUT R41, R41, 0xfffffffc, RZ, 0xc0, !PT ;  /* 0xfffffffc29297812 */ /* 0x000fe200078ec0ff */
[----:B-----5:R-:W-:Y:S01]  /*08e0*/  IMAD.IADD R44, R38, 0x1, -R43 ;  /* 0x00000001262c7824 */ /* 0x020fe200078e0a2b */
[----:B------:R-:W-:-:S02]  /*08f0*/  SHF.R.U32.HI R39, RZ, 0x3, R39 ;  /* 0x00000003ff277819 */ /* 0x000fc40000011627 */
[----:B------:R-:W-:Y:S01]  /*0900*/  LOP3.LUT R42, R42, 0xffffffc, RZ, 0xc0, !PT ;  /* 0x0ffffffc2a2a7812 */ /* 0x000fe200078ec0ff */
[----:B------:R-:W-:Y:S01]  /*0910*/  IMAD.IADD R36, R36, 0x1, -R41 ;  /* 0x0000000124247824 */ /* 0x000fe200078e0a29 */
[----:B------:R-:W-:Y:S01]  /*0920*/  LOP3.LUT R39, R40, R39, RZ, 0x3c, !PT ;  /* 0x0000002728277212 */ /* 0x000fe200078e3cff */
[----:B------:R-:W-:Y:S01]  /*0930*/  IMAD R44, R44, 0x100, R33 ;  /* 0x000001002c2c7824 */ /* 0x000fe200078e0221 */
[C---:B------:R-:W-:Y:S01]  /*0940*/  ISETP.GE.AND P0, PT, R7.reuse, R32, PT ;  /* 0x000000200700720c */ /* 0x040fe20003f06270 */
[----:B------:R-:W-:Y:S02]  /*0950*/  IMAD.IADD R41, R7, 0x1, -R42 ;  /* 0x0000000107297824 */ /* 0x000fe400078e0a2a */
[----:B------:R-:W-:Y:S02]  /*0960*/  IMAD.IADD R33, R39, 0x1, R44 ;  /* 0x0000000127217824 */ /* 0x000fe400078e022c */
[----:B------:R-:W-:Y:S02]  /*0970*/  IMAD R32, R38, 0x8, R41 ;  /* 0x0000000826207824 */ /* 0x000fe400078e0229 */
[----:B0-----:R-:W-:Y:S01]  /*0980*/  FMUL.FTZ R39, R9, UR4 ;  /* 0x0000000409277c20 */ /* 0x001fe20008410000 */
[----:B------:R-:W-:Y:S01]  /*0990*/  FMUL.FTZ R9, R10, UR4 ;  /* 0x000000040a097c20 */ /* 0x000fe20008410000 */
[----:B------:R-:W-:Y:S01]  /*09a0*/  FMUL.FTZ R38, R11, UR4 ;  /* 0x000000040b267c20 */ /* 0x000fe20008410000 */
[----:B-1----:R-:W-:Y:S01]  /*09b0*/  FMUL.FTZ R10, R12, UR4 ;  /* 0x000000040c0a7c20 */ /* 0x002fe20008410000 */
[----:B------:R-:W-:Y:S01]  /*09c0*/  FMUL.FTZ R11, R14, UR4 ;  /* 0x000000040e0b7c20 */ /* 0x000fe20008410000 */
[----:B------:R-:W-:Y:S01]  /*09d0*/  FMUL.FTZ R14, R15, UR4 ;  /* 0x000000040f0e7c20 */ /* 0x000fe20008410000 */
[----:B------:R-:W-:Y:S01]  /*09e0*/  FMUL.FTZ R13, R13, UR4 ;  /* 0x000000040d0d7c20 */ /* 0x000fe20008410000 */
[----:B--2---:R-:W-:Y:S01]  /*09f0*/  FMUL.FTZ R12, R16, UR4 ;  /* 0x00000004100c7c20 */ /* 0x004fe20008410000 */
[----:B------:R-:W-:Y:S01]  /*0a00*/  FMUL.FTZ R15, R18, UR4 ;  /* 0x00000004120f7c20 */ /* 0x000fe20008410000 */
[----:B------:R-:W-:Y:S01]  /*0a10*/  FMUL.FTZ R18, R19, UR4 ;  /* 0x0000000413127c20 */ /* 0x000fe20008410000 */
[----:B------:R-:W-:Y:S01]  /*0a20*/  F2FP.F16.F32.PACK_AB R11, R14, R11 ;  /* 0x0000000b0e0b723e */ /* 0x000fe200000000ff */
[----:B---3--:R-:W-:Y:S01]  /*0a30*/  FMUL.FTZ R16, R20, UR4 ;  /* 0x0000000414107c20 */ /* 0x008fe20008410000 */
[----:B------:R-:W-:Y:S01]  /*0a40*/  FMUL.FTZ R21, R21, UR4 ;  /* 0x0000000415157c20 */ /* 0x000fe20008410000 */
[----:B------:R-:W-:Y:S01]  /*0a50*/  FMUL.FTZ R19, R22, UR4 ;  /* 0x0000000416137c20 */ /* 0x000fe20008410000 */
[----:B------:R-:W-:Y:S01]  /*0a60*/  FMUL.FTZ R40, R23, UR4 ;  /* 0x0000000417287c20 */ /* 0x000fe20008410000 */
[----:B------:R-:W-:Y:S01]  /*0a70*/  F2FP.F16.F32.PACK_AB R10, R13, R10 ;  /* 0x0000000a0d0a723e */ /* 0x000fe200000000ff */
[----:B------:R-:W-:Y:S01]  /*0a80*/  FMUL.FTZ R8, R8, UR4 ;  /* 0x0000000408087c20 */ /* 0x000fe20008410000 */
[----:B------:R-:W-:Y:S01]  /*0a90*/  F2FP.F16.F32.PACK_AB R14, R21, R16 ;  /* 0x00000010150e723e */ /* 0x000fe200000000ff */
[----:B----4-:R-:W-:Y:S01]  /*0aa0*/  FMUL.FTZ R20, R24, UR4 ;  /* 0x0000000418147c20 */ /* 0x010fe20008410000 */
[----:B------:R-:W-:Y:S01]  /*0ab0*/  LEA.HI R16, R36, R36, RZ, 0x1 ;  /* 0x0000002424107211 */ /* 0x000fe200078f08ff */
[----:B------:R-:W-:Y:S01]  /*0ac0*/  FMUL.FTZ R25, R25, UR4 ;  /* 0x0000000419197c20 */ /* 0x000fe20008410000 */
[----:B------:R-:W-:Y:S01]  /*0ad0*/  F2FP.F16.F32.PACK_AB R13, R18, R15 ;  /* 0x0000000f120d723e */ /* 0x000fe200000000ff */
[----:B------:R-:W-:Y:S01]  /*0ae0*/  FMUL.FTZ R17, R17, UR4 ;  /* 0x0000000411117c20 */ /* 0x000fe20008410000 */
[----:B------:R-:W-:Y:S01]  /*0af0*/  FMUL.FTZ R23, R28, UR4 ;  /* 0x000000041c177c20 */ /* 0x000fe20008410000 */
[----:B------:R-:W-:Y:S01]  /*0b00*/  F2FP.F16.F32.PACK_AB R15, R40, R19 ;  /* 0x00000013280f723e */ /* 0x000fe200000000ff */
[----:B------:R-:W-:-:S02]  /*0b10*/  IMAD.SHL.U32 R36, R36, 0x8, RZ ;  /* 0x0000000824247824 */ /* 0x000fc400078e00ff */
[----:B------:R-:W-:Y:S01]  /*0b20*/  FMUL.FTZ R22, R26, UR4 ;  /* 0x000000041a167c20 */ /* 0x000fe20008410000 */
[----:B------:R-:W-:Y:S02]  /*0b30*/  IMAD.SHL.U32 R18, R16, 0x200, RZ ;  /* 0x0000020010127824 */ /* 0x000fe400078e00ff */
[----:B------:R-:W-:Y:S01]  /*0b40*/  FMUL.FTZ R27, R27, UR4 ;  /* 0x000000041b1b7c20 */ /* 0x000fe20008410000 */
[----:B------:R-:W-:Y:S01]  /*0b50*/  FMUL.FTZ R28, R29, UR4 ;  /* 0x000000041d1c7c20 */ /* 0x000fe20008410000 */
[----:B------:R-:W-:Y:S01]  /*0b60*/  FMUL.FTZ R24, R30, UR4 ;  /* 0x000000041e187c20 */ /* 0x000fe20008410000 */
[----:B------:R-:W-:Y:S01]  /*0b70*/  FMUL.FTZ R31, R31, UR4 ;  /* 0x000000041f1f7c20 */ /* 0x000fe20008410000 */
[----:B------:R-:W-:Y:S01]  /*0b80*/  LOP3.LUT R19, R37, 0x40, RZ, 0xc0, !PT ;  /* 0x0000004025137812 */ /* 0x000fe200078ec0ff */
[----:B------:R-:W-:Y:S01]  /*0b90*/  IMAD R33, R33, 0x2, R6 ;  /* 0x0000000221217824 */ /* 0x000fe200078e0206 */
[----:B------:R-:W-:Y:S02]  /*0ba0*/  F2FP.F16.F32.PACK_AB R8, R39, R8 ;  /* 0x000000082708723e */ /* 0x000fe400000000ff */
[----:B------:R-:W-:-:S02]  /*0bb0*/  F2FP.F16.F32.PACK_AB R9, R38, R9 ;  /* 0x000000092609723e */ /* 0x000fc400000000ff */
[----:B------:R-:W-:Y:S02]  /*0bc0*/  F2FP.F16.F32.PACK_AB R16, R25, R20 ;  /* 0x000000141910723e */ /* 0x000fe400000000ff */
[----:B------:R-:W-:Y:S01]  /*0bd0*/  F2FP.F16.F32.PACK_AB R12, R17, R12 ;  /* 0x0000000c110c723e */ /* 0x000fe200000000ff */
[----:B------:R0:W-:Y:S01]  /*0be0*/  STSM.16.M88.4 [R33+0x6000], R8 ;  /* 0x0060000821007844 */ /* 0x0001e20000000200 */
[----:B------:R-:W-:Y:S02]  /*0bf0*/  LOP3.LUT R21, R18, 0xfffffc00, RZ, 0xc0, !PT ;  /* 0xfffffc0012157812 */ /* 0x000fe400078ec0ff */
[----:B------:R-:W-:Y:S01]  /*0c00*/  LOP3.LUT R20, R19, 0x8, R36, 0xf8, !PT ;  /* 0x0000000813147812 */ /* 0x000fe200078ef824 */
[----:B------:R0:W-:Y:S01]  /*0c10*/  STSM.16.M88.4 [R33+0x7000], R12 ;  /* 0x0070000c21007844 */ /* 0x0001e20000000200 */
[----:B------:R-:W-:Y:S01]  /*0c20*/  SHF.R.U32.HI R25, RZ, 0x3, R19 ;  /* 0x00000003ff197819 */ /* 0x000fe20000011613 */
[----:B------:R-:W-:Y:S01]  /*0c30*/  IMAD.U32 R21, R32, 0x10, R21 ;  /* 0x0000001020157824 */ /* 0x000fe200078e0015 */
[----:B------:R-:W-:-:S02]  /*0c40*/  F2FP.F16.F32.PACK_AB R17, R27, R22 ;  /* 0x000000161b11723e */ /* 0x000fc400000000ff */
[----:B------:R-:W-:Y:S02]  /*0c50*/  F2FP.F16.F32.PACK_AB R18, R28, R23 ;  /* 0x000000171c12723e */ /* 0x000fe400000000ff */
[----:B------:R-:W-:Y:S02]  /*0c60*/  F2FP.F16.F32.PACK_AB R19, R31, R24 ;  /* 0x000000181f13723e */ /* 0x000fe400000000ff */
[----:B------:R-:W-:-:S03]  /*0c70*/  LOP3.LUT R20, R20, R25, RZ, 0x3c, !PT ;  /* 0x0000001914147212 */ /* 0x000fc600078e3cff */
[----:B------:R0:W-:Y:S01]  /*0c80*/  STSM.16.M88.4 [R33+0x8000], R16 ;  /* 0x0080001021007844 */ /* 0x0001e20000000200 */
[----:B------:R-:W-:Y:S06]  /*0c90*/  BAR.SYNC.DEFER_BLOCKING 0x0 ;  /* 0x0000000000007b1d */ /* 0x000fec0000010000 */
[----:B------:R-:W-:Y:S05]  /*0ca0*/  @P0 EXIT ;  /* 0x000000000000094d */ /* 0x000fea0003800000 */
[----:B------:R-:W-:Y:S01]  /*0cb0*/  ULDC UR4, c[0x0][0x244] ;  /* 0x0000910000047ab9 */ /* 0x000fe20000000800 */
[----:B------:R-:W-:Y:S01]  /*0cc0*/  IMAD.IADD R21, R21, 0x1, R20 ;  /* 0x0000000115157824 */ /* 0x000fe200078e0214 */
[----:B------:R-:W-:Y:S01]  /*0cd0*/  ISETP.GE.AND P0, PT, R36, UR4, PT ;  /* 0x0000000424007c0c */ /* 0x000fe2000bf06270 */
[----:B------:R-:W-:Y:S01]  /*0ce0*/  ULDC.64 UR6, c[0x0][0x258] ;  /* 0x0000960000067ab9 */ /* 0x000fe20000000a00 */
[----:B------:R-:W-:Y:S01]  /*0cf0*/  SHF.R.S32.HI R37, RZ, 0x1f, R36 ;  /* 0x0000001fff257819 */ /* 0x000fe20000011424 */
[----:B------:R-:W-:Y:S02]  /*0d00*/  IMAD R21, R21, 0x2, R6 ;  /* 0x0000000215157824 */ /* 0x000fe400078e0206 */
[----:B------:R-:W-:Y:S02]  /*0d10*/  IMAD R5, R5, UR6, RZ ;  /* 0x0000000605057c24 */ /* 0x000fe4000f8e02ff */
[C---:B0-----:R-:W-:Y:S01]  /*0d20*/  IMAD.WIDE.U32 R16, R2.reuse, UR6, R36 ;  /* 0x0000000602107c25 */ /* 0x041fe2000f8e0024 */
[----:B------:R-:W0:Y:S03]  /*0d30*/  LDS.128 R8, [R21+0x7000] ;  /* 0x0070000015087984 */ /* 0x000e260000000c00 */
[----:B------:R-:W-:Y:S01]  /*0d40*/  IMAD R5, R2, UR7, R5 ;  /* 0x0000000702057c24 */ /* 0x000fe2000f8e0205 */
[----:B------:R-:W-:Y:S01]  /*0d50*/  IADD3 R2, P1, R7, R34, RZ ;  /* 0x0000002207027210 */ /* 0x000fe20007f3e0ff */
[----:B------:R-:W1:Y:S01]  /*0d60*/  @!P0 LDS.128 R12, [R21+0x6000] ;  /* 0x00600000150c8984 */ /* 0x000e620000000c00 */
[----:B------:R-:W-:Y:S01]  /*0d70*/  ULDC.64 UR6, c[0x0][0x260] ;  /* 0x0000980000067ab9 */ /* 0x000fe20000000a00 */
[----:B------:R-:W-:-:S02]  /*0d80*/  IMAD.IADD R17, R17, 0x1, R5 ;  /* 0x0000000111117824 */ /* 0x000fc400078e0205 */
[----:B------:R-:W-:Y:S01]  /*0d90*/  IMAD R5, R3, UR6, RZ ;  /* 0x0000000603057c24 */ /* 0x000fe2000f8e02ff */
[----:B------:R-:W-:Y:S01]  /*0da0*/  LEA.HI.X.SX32 R3, R7, R35, 0x1, P1 ;  /* 0x0000002307037211 */ /* 0x000fe200008f0eff */
[----:B------:R-:W-:-:S04]  /*0db0*/  IMAD.WIDE.U32 R6, R0, UR6, R16 ;  /* 0x0000000600067c25 */ /* 0x000fc8000f8e0010 */
[----:B------:R-:W-:Y:S01]  /*0dc0*/  IMAD R19, R0, UR7, R5 ;  /* 0x0000000700137c24 */ /* 0x000fe2000f8e0205 */
[----:B------:R-:W-:Y:S01]  /*0dd0*/  ULDC.64 UR6, c[0x0][0x250] ;  /* 0x0000940000067ab9 */ /* 0x000fe20000000a00 */
[----:B------:R-:W-:-:S04]  /*0de0*/  IMAD.WIDE R4, R4, 0x40, R2 ;  /* 0x0000004004047825 */ /* 0x000fc800078e0202 */
[----:B------:R-:W-:Y:S02]  /*0df0*/  IMAD R3, R5, UR6, RZ ;  /* 0x0000000605037c24 */ /* 0x000fe4000f8e02ff */
[----:B------:R-:W-:Y:S02]  /*0e00*/  IMAD.IADD R7, R7, 0x1, R19 ;  /* 0x0000000107077824 */ /* 0x000fe400078e0213 */
[C---:B------:R-:W-:Y:S02]  /*0e10*/  VIADD R0, R36.reuse, 0x20 ;  /* 0x0000002024007836 */ /* 0x040fe40000000000 */
[----:B------:R-:W-:Y:S02]  /*0e20*/  VIADD R36, R36, 0x40 ;  /* 0x0000004024247836 */ /* 0x000fe40000000000 */
[----:B------:R-:W-:Y:S01]  /*0e30*/  IMAD R3, R4, UR7, R3 ;  /* 0x0000000704037c24 */ /* 0x000fe2000f8e0203 */
[----:B------:R-:W-:Y:S01]  /*0e40*/  ISETP.GE.AND P1, PT, R0, UR4, PT ;  /* 0x0000000400007c0c */ /* 0x000fe2000bf26270 */
[----:B------:R-:W-:Y:S01]  /*0e50*/  IMAD.WIDE.U32 R4, R4, UR6, R6 ;  /* 0x0000000604047c25 */ /* 0x000fe2000f8e0006 */
[----:B------:R-:W-:Y:S01]  /*0e60*/  ISETP.GE.AND P2, PT, R36, UR4, PT ;  /* 0x0000000424007c0c */ /* 0x000fe2000bf46270 */
[----:B------:R-:W-:-:S02]  /*0e70*/  ULDC.64 UR6, c[0x0][0x238] ;  /* 0x00008e0000067ab9 */ /* 0x000fc40000000a00 */
[----:B------:R-:W-:Y:S01]  /*0e80*/  IMAD.IADD R3, R5, 0x1, R3 ;  /* 0x0000000105037824 */ /* 0x000fe200078e0203 */
[----:B------:R-:W-:-:S04]  /*0e90*/  LEA R2, P3, R4, UR6, 0x1 ;  /* 0x0000000604027c11 */ /* 0x000fc8000f8608ff */
[----:B------:R-:W-:-:S05]  /*0ea0*/  LEA.HI.X R3, R4, UR7, R3, 0x1, P3 ;  /* 0x0000000704037c11 */ /* 0x000fca00098f0c03 */
[----:B0-----:R0:W-:Y:S04]  /*0eb0*/  @!P1 STG.E.128 desc[UR8][R2.64+0x40], R8 ;  /* 0x0000400802009986 */ /* 0x0011e8000c101d08 */
[----:B-1----:R0:W-:Y:S01]  /*0ec0*/  @!P0 STG.E.128 desc[UR8][R2.64], R12 ;  /* 0x0000000c02008986 */ /* 0x0021e2000c101d08 */
[----:B------:R-:W-:Y:S05]  /*0ed0*/  @P2 EXIT ;  /* 0x000000000000294d */ /* 0x000fea0003800000 */
[----:B------:R-:W1:Y:S04]  /*0ee0*/  LDS.128 R4, [R21+0x8000] ;  /* 0x0080000015047984 */ /* 0x000e680000000c00 */
[----:B-1----:R-:W-:Y:S01]  /*0ef0*/  STG.E.128 desc[UR8][R2.64+0x80], R4 ;  /* 0x0000800402007986 */ /* 0x002fe2000c101d08 */
[----:B------:R-:W-:Y:S05]  /*0f00*/  EXIT ;  /* 0x000000000000794d */ /* 0x000fea0003800000 */
.L_x_6370:
        /* <DEDUP_REMOVED lines=15> */
.L_x_6602:


//--------------------- .text._ZN7cutlass13device_kernelIN5flash11enable_sm90INS1_16FlashAttnBwdSm90INS1_25CollectiveMainloopBwdSm90ILi2ELi2ELi2EN4cute5tupleIJNS5_1CILi1EEES8_S8_EEENS6_IJNS7_ILi64EEENS7_ILi128EEENS7_ILi96EEEEEENS_6half_tEfNS_4arch4Sm90ELb1ELb0ELb0ELb1ELb1ELb1ELb0ELb0ELi2ELi1ELi2ELi1ELb1EEENS1_24CollectiveEpilogueBwdGQAISD_fSG_Li256ELb1ELb1EEENS1_25SingleTileBwdLPTSchedulerILb1ELi128ELb1EEEEEEEEEvNT_6ParamsE --------------------------
	.section	.text._ZN7cutlass13device_kernelIN5flash11enable_sm90INS1_16FlashAttnBwdSm90INS1_25CollectiveMainloopBwdSm90ILi2ELi2ELi2EN4cute5tupleIJNS5_1CILi1EEES8_S8_EEENS6_IJNS7_ILi64EEENS7_ILi128EEENS7_ILi96EEEEEENS_6half_tEfNS_4arch4Sm90ELb1ELb0ELb0ELb1ELb1ELb1ELb0ELb0ELi2ELi1ELi2ELi1ELb1EEENS1_24CollectiveEpilogueBwdGQAISD_fSG_Li256ELb1ELb1EEENS1_25SingleTileBwdLPTSchedulerILb1ELi128ELb1EEEEEEEEEvNT_6ParamsE,"ax",@progbits
	.align	128
.text._ZN7cutlass13device_kernelIN5flash11enable_sm90INS1_16FlashAttnBwdSm90INS1_25CollectiveMainloopBwdSm90ILi2ELi2ELi2EN4cute5tupleIJNS5_1CILi1EEES8_S8_EEENS6_IJNS7_ILi64EEENS7_ILi128EEENS7_ILi96EEEEEENS_6half_tEfNS_4arch4Sm90ELb1ELb0ELb0ELb1ELb1ELb1ELb0ELb0ELi2ELi1ELi2ELi1ELb1EEENS1_24CollectiveEpilogueBwdGQAISD_fSG_Li256ELb1ELb1EEENS1_25SingleTileBwdLPTSchedulerILb1ELi128ELb1EEEEEEEEEvNT_6ParamsE:
        .type           _ZN7cutlass13device_kernelIN5flash11enable_sm90INS1_16FlashAttnBwdSm90INS1_25CollectiveMainloopBwdSm90ILi2ELi2ELi2EN4cute5tupleIJNS5_1CILi1EEES8_S8_EEENS6_IJNS7_ILi64EEENS7_ILi128EEENS7_ILi96EEEEEENS_6half_tEfNS_4arch4Sm90ELb1ELb0ELb0ELb1ELb1ELb1ELb0ELb0ELi2ELi1ELi2ELi1ELb1EEENS1_24CollectiveEpilogueBwdGQAISD_fSG_Li256ELb1ELb1EEENS1_25SingleTileBwdLPTSchedulerILb1ELi128ELb1EEEEEEEEEvNT_6ParamsE,@function
        .size           _ZN7cutlass13device_kernelIN5flash11enable_sm90INS1_16FlashAttnBwdSm90INS1_25CollectiveMainloopBwdSm90ILi2ELi2ELi2EN4cute5tupleIJNS5_1CILi1EEES8_S8_EEENS6_IJNS7_ILi64EEENS7_ILi128EEENS7_ILi96EEEEEENS_6half_tEfNS_4arch4Sm90ELb1ELb0ELb0ELb1ELb1ELb1ELb0ELb0ELi2ELi1ELi2ELi1ELb1EEENS1_24CollectiveEpilogueBwdGQAISD_fSG_Li256ELb1ELb1EEENS1_25SingleTileBwdLPTSchedulerILb1ELi128ELb1EEEEEEEEEvNT_6ParamsE,(.L_x_6603 - _ZN7cutlass13device_kernelIN5flash11enable_sm90INS1_16FlashAttnBwdSm90INS1_25CollectiveMainloopBwdSm90ILi2ELi2ELi2EN4cute5tupleIJNS5_1CILi1EEES8_S8_EEENS6_IJNS7_ILi64EEENS7_ILi128EEENS7_ILi96EEEEEENS_6half_tEfNS_4arch4Sm90ELb1ELb0ELb0ELb1ELb1ELb1ELb0ELb0ELi2ELi1ELi2ELi1ELb1EEENS1_24CollectiveEpilogueBwdGQAISD_fSG_Li256ELb1ELb1EEENS1_25SingleTileBwdLPTSchedulerILb1ELi128ELb1EEEEEEEEEvNT_6ParamsE)
        .other          _ZN7cutlass13device_kernelIN5flash11enable_sm90INS1_16FlashAttnBwdSm90INS1_25CollectiveMainloopBwdSm90ILi2ELi2ELi2EN4cute5tupleIJNS5_1CILi1EEES8_S8_EEENS6_IJNS7_ILi64EEENS7_ILi128EEENS7_ILi96EEEEEENS_6half_tEfNS_4arch4Sm90ELb1ELb0ELb0ELb1ELb1ELb1ELb0ELb0ELi2ELi1ELi2ELi1ELb1EEENS1_24CollectiveEpilogueBwdGQAISD_fSG_Li256ELb1ELb1EEENS1_25SingleTileBwdLPTSchedulerILb1ELi128ELb1EEEEEEEEEvNT_6ParamsE,@"STO_CUDA_ENTRY STV_DEFAULT"
_ZN7cutlass13device_kernelIN5flash11enable_sm90INS1_16FlashAttnBwdSm90INS1_25CollectiveMainloopBwdSm90ILi2ELi2ELi2EN4cute5tupleIJNS5_1CILi1EEES8_S8_EEENS6_IJNS7_ILi64EEENS7_ILi128EEENS7_ILi96EEEEEENS_6half_tEfNS_4arch4Sm90ELb1ELb0ELb0ELb1ELb1ELb1ELb0ELb0ELi2ELi1ELi2ELi1ELb1EEENS1_24CollectiveEpilogueBwdGQAISD_fSG_Li256ELb1ELb1EEENS1_25SingleTileBwdLPTSchedulerILb1ELi128ELb1EEEEEEEEEvNT_6ParamsE:
        /* <DEDUP_REMOVED lines=24> */
.L_x_6372:
[----:B------:R-:W-:Y:S05]  /*0180*/  BSYNC B0 ;  /* 0x0000000000007941 */ /* 0x000fea0003800000 */
.L_x_6371:
        /* <DEDUP_REMOVED lines=37> */
.L_x_6373:
        /* <DEDUP_REMOVED lines=22> */
.L_x_6374:
[----:B------:R-:W-:Y:S01]  /*0540*/  PLOP3.LUT P0, PT, PT, PT, UP0, 0x80, 0x0 ;  /* 0x000000000000781c */ /* 0x000fe20003f0f008 */
[----:B------:R-:W-:Y:S01]  /*0550*/  NOP ;  /* 0x0000000000007918 */ /* 0x000fe20000000000 */
[----:B------:R-:W-:Y:S01]  /*0560*/  ULDC.64 UR46, c[0x0][0x208] ;  /* 0x00008200002e7ab9 */ /* 0x000fe20000000a00 */
[----:B------:R-:W-:Y:S01]  /*0570*/  BSSY B6, `(.L_x_6375) ;  /* 0x00009fc000067945 */ /* 0x000fe20003800000 */
[----:B-12-4-:R-:W-:Y:S09]  /*0580*/  BAR.SYNC.DEFER_BLOCKING 0x0 ;  /* 0x0000000000007b1d */ /* 0x016ff20000010000 */
[----:B------:R-:W-:Y:S05]  /*0590*/  @!P0 BRA `(.L_x_6376) ;  /* 0x0000005000b48947 */ /* 0x000fea0003800000 */
.L_x_6377:
        /* <DEDUP_REMOVED lines=32> */
.L_x_6378:
[----:B------:R-:W-:Y:S01]  /*07a0*/  ULDC UR8, c[0x0][0x8cc] ;  /* 0x0002330000087ab9 */ /* 0x000fe20000000800 */
[----:B------:R-:W-:Y:S01]  /*07b0*/  UMOV UR7, UR9 ;  /* 0x0000000900077c82 */ /* 0x000fe20008000000 */
[----:B------:R-:W-:-:S11]  /*07c0*/  UISETP.NE.AND UP0, UPT, UR8, 0x1, UPT ;  /* 0x000000010800788c */ /* 0x000fd6000bf05270 */
[----:B------:R-:W-:Y:S02]  /*07d0*/  @UP0 ULDC.64 UR10, c[0x0][0x8d0] ;  /* 0x00023400000a0ab9 */ /* 0x000fe40000000a00 */
[----:B------:R-:W-:-:S04]  /*07e0*/  UIMAD.WIDE.U32 UR4, UR9, UR10, URZ ;  /* 0x0000000a090472a5 */ /* 0x000fc8000f8e003f */
[----:B------:R-:W-:-:S04]  /*07f0*/  @UP0 USHF.R.U32.HI UR7, URZ, UR11, UR5 ;  /* 0x0000000b3f070299 */ /* 0x000fc80008011605 */
[----:B------:R-:W-:-:S12]  /*0800*/  UIMAD UR4, UR7, UR8, URZ ;  /* 0x00000008070472a4 */ /* 0x000fd8000f8e023f */
.L_x_6379:
        /* <DEDUP_REMOVED lines=23> */
.L_x_6380:
        /* <DEDUP_REMOVED lines=14> */
.L_x_6382:
[----:B------:R-:W-:-:S05]  /*0a60*/  ULDC UR4, c[0x0][0x8f4] ;  /* 0x00023d0000047ab9 */ /* 0x000fca0000000800 */
.L_x_6381:
        /* <DEDUP_REMOVED lines=24> */
.L_x_6384:
        /* <DEDUP_REMOVED lines=14> */
.L_x_6385:
        /* <DEDUP_REMOVED lines=11> */
.L_x_6386:
        /* <DEDUP_REMOVED lines=13> */
.L_x_6387:
        /* <DEDUP_REMOVED lines=84> */
.L_x_6390:
        /* <DEDUP_REMOVED lines=15> */
.L_x_6389:
        /* <DEDUP_REMOVED lines=22> */
.L_x_6392:
        /* <DEDUP_REMOVED lines=15> */
.L_x_6391:
[----:B------:R-:W-:Y:S01]  /*16d0*/  SHF.R.S32.HI R23, RZ, 0x1f, R22 ;  /* 0x0000001fff177819 */ /* 0x000fe20000011416 */
[----:B------:R-:W-:-:S03]  /*16e0*/  UMOV UR4, 0xffffffff ;  /* 0xffffffff00047882 */ /* 0x000fc60000000000 */
[----:B------:R-:W-:-:S04]  /*16f0*/  LEA.HI R0, R23, R22, RZ, 0x7 ;  /* 0x0000001617007211 */ /* 0x000fc800078f38ff */
[----:B------:R-:W-:Y:S01]  /*1700*/  SHF.R.S32.HI R19, RZ, 0x7, R0 ;  /* 0x00000007ff137819 */ /* 0x000fe20000011400 */
[----:B------:R-:W-:Y:S06]  /*1710*/  BRA.DIV UR4, `(.L_x_6393) ;  /* 0x0000008e048c7947 */ /* 0x000fec000b800000 */
[----:B------:R1:W2:Y:S02]  /*1720*/  SHFL.IDX PT, R14, R19, RZ, 0x1f ;  /* 0x00001fff130e7589 */ /* 0x0002a400000e0000 */
.L_x_6509:
        /* <DEDUP_REMOVED lines=15> */
.L_x_6394:
        /* <DEDUP_REMOVED lines=19> */
.L_x_6396:
        /* <DEDUP_REMOVED lines=121> */
.L_x_6407:
[----:B------:R-:W-:-:S06]  /*20e0*/  UISETP.NE.AND UP0, UPT, UR9, 0x3, UPT ;  /* 0x000000030900788c */ /* 0x000fcc000bf05270 */
[----:B------:R-:W-:-:S13]  /*20f0*/  PLOP3.LUT P0, PT, PT, PT, UP0, 0x80, 0x0 ;  /* 0x000000000000781c */ /* 0x000fda0003f0f008 */
[----:B-1----:R-:W-:Y:S05]  /*2100*/  @!P0 BRA `(.L_x_6397) ;  /* 0x0000000000048947 */ /* 0x002fea0003800000 */
[----:B------:R-:W-:Y:S01]  /*2110*/  BPT.TRAP 0x1 ;  /* 0x000000040000795c */ /* 0x000fe20000300000 */
.L_x_6397:
[----:B------:R-:W-:Y:S01]  /*2120*/  R2UR UR7, R2 ;  /* 0x00000000020772ca */ /* 0x000fe200000e0000 */
[----:B------:R-:W-:-:S05]  /*2130*/  IMAD.U32 R6, RZ, RZ, UR4 ;  /* 0x00000004ff067e24 */ /* 0x000fca000f8e00ff */
[----:B------:R-:W-:-:S07]  /*2140*/  SHF.L.U32 R6, R6, 0x1f, RZ ;  /* 0x0000001f06067819 */ /* 0x000fce00000006ff */
[----:B------:R-:W-:-:S09]  /*2150*/  ULEA UR7, UR5, UR7, 0x3 ;  /* 0x0000000705077291 */ /* 0x000fd2000f8e183f */
[----:B------:R1:W2:Y:S01]  /*2160*/  SYNCS.PHASECHK.TRANS64.TRYWAIT P1, [UR7+0x26810], R6 ;  /* 0x02681006ff0075a7 */ /* 0x0002a20008020147 */
[----:B------:R-:W-:Y:S05]  /*2170*/  @!P0 BRA `(.L_x_6398) ;  /* 0x0000000000048947 */ /* 0x000fea0003800000 */
[----:B------:R-:W-:Y:S01]  /*2180*/  BPT.TRAP 0x1 ;  /* 0x000000040000795c */ /* 0x000fe20000300000 */
.L_x_6398:
[----:B--2---:R-:W-:Y:S05]  /*2190*/  @P1 BRA `(.L_x_6399) ;  /* 0x0000000000081947 */ /* 0x004fea0003800000 */
[----:B------:R-:W2:Y:S02]  /*21a0*/  SYNCS.PHASECHK.TRANS64.TRYWAIT P1, [UR7+0x26810], R6 ;  /* 0x02681006ff0075a7 */ /* 0x000ea40008020147 */
[----:B--2---:R-:W-:Y:S05]  /*21b0*/  @!P1 BRA `(.L_x_6400) ;  /* 0x0000008400189947 */ /* 0x004fea0003800000 */
.L_x_6399:
        /* <DEDUP_REMOVED lines=66> */
.L_x_6401:
[----:B------:R1:W1:Y:S01]  /*25e0*/  SYNCS.PHASECHK.TRANS64.TRYWAIT P1, [UR7+0x26830], R6 ;  /* 0x02683006ff0075a7 */ /* 0x0002620008020147 */
[----:B------:R-:W-:Y:S05]  /*25f0*/  @!P0 BRA `(.L_x_6402) ;  /* 0x0000000000048947 */ /* 0x000fea0003800000 */
[----:B------:R-:W-:Y:S01]  /*2600*/  BPT.TRAP 0x1 ;  /* 0x000000040000795c */ /* 0x000fe20000300000 */
.L_x_6402:
[----:B-1----:R-:W-:Y:S05]  /*2610*/  @P1 BRA `(.L_x_6403) ;  /* 0x0000000000081947 */ /* 0x002fea0003800000 */
[----:B------:R-:W1:Y:S02]  /*2620*/  SYNCS.PHASECHK.TRANS64.TRYWAIT P1, [UR7+0x26830], R6 ;  /* 0x02683006ff0075a7 */ /* 0x000e640008020147 */
[----:B-1----:R-:W-:Y:S05]  /*2630*/  @!P1 BRA `(.L_x_6404) ;  /* 0x0000008000109947 */ /* 0x002fea0003800000 */
.L_x_6403:
        /* <DEDUP_REMOVED lines=474> */
.L_x_6405:
        /* <DEDUP_REMOVED lines=46> */
.L_x_6406:
        /* <DEDUP_REMOVED lines=62> */
.L_x_6388:
        /* <DEDUP_REMOVED lines=107> */
.L_x_6410:
[----:B------:R-:W2:Y:S04]  /*5150*/  LDG.E.STRONG.GPU R4, desc[UR46][R2.64] ;  /* 0x0000002e02047981 */ /* 0x000ea8000c1ef900 */
[----:B--2---:R-:W-:Y:S01]  /*5160*/  CCTL.IVALL ;  /* 0x00000000ff00798f */ /* 0x004fe20002000000 */
[----:B------:R-:W-:Y:S05]  /*5170*/  YIELD ;  /* 0x0000000000007946 */ /* 0x000fea0003800000 */
[----:B------:R-:W-:-:S13]  /*5180*/  ISETP.NE.AND P0, PT, R4, UR17, PT ;  /* 0x0000001104007c0c */ /* 0x000fda000bf05270 */
[----:B------:R-:W-:Y:S05]  /*5190*/  @P0 BRA `(.L_x_6410) ;  /* 0xfffffffc00ec0947 */ /* 0x000fea000383ffff */
.L_x_6409:
[----:B------:R-:W-:Y:S05]  /*51a0*/  BSYNC B0 ;  /* 0x0000000000007941 */ /* 0x000fea0003800000 */
.L_x_6408:
[----:B------:R-:W-:-:S03]  /*51b0*/  UMOV UR4, 0xffffffff ;  /* 0xffffffff00047882 */ /* 0x000fc60000000000 */
[----:B------:R-:W-:Y:S05]  /*51c0*/  BRA.DIV UR4, `(.L_x_6411) ;  /* 0x0000005604447947 */ /* 0x000fea000b800000 */
[----:B------:R-:W-:Y:S01]  /*51d0*/  NOP ;  /* 0x0000000000007918 */ /* 0x000fe20000000000 */
.L_x_6512:
        /* <DEDUP_REMOVED lines=15> */
.L_x_6414:
[----:B------:R-:W-:Y:S01]  /*52d0*/  @P0 ELECT P2, URZ, PT ;  /* 0x00000000003f082f */ /* 0x000fe20003840000 */
[----:B------:R2:W-:-:S12]  /*52e0*/  UBLKRED.G.S.ADD.F32.RN [UR4], [UR8], UR9, desc[UR10] ;  /* 0x00000a04080073bb */ /* 0x0005d800080a1409 */
[----:B------:R-:W-:Y:S02]  /*52f0*/  @P2 PLOP3.LUT P0, PT, P2, PT, PT, 0x8, 0x0 ;  /* 0x000000000000281c */ /* 0x000fe4000170e170 */
[----:B------:R-:W-:-:S11]  /*5300*/  PLOP3.LUT P2, PT, PT, PT, PT, 0x8, 0x0 ;  /* 0x000000000000781c */ /* 0x000fd60003f4e170 */
[----:B--2---:R-:W-:Y:S05]  /*5310*/  @P0 BRA.U.ANY `(.L_x_6414) ;  /* 0xfffffffd00ec0947 */ /* 0x004fea000393ffff */
[----:B------:R0:W-:Y:S01]  /*5320*/  UTMACMDFLUSH ;  /* 0x00000000000079b7 */ /* 0x0001e20000000000 */
[----:B------:R-:W-:-:S04]  /*5330*/  DEPBAR.LE SB0, 0x0 ;  /* 0x000080000000791a */ /* 0x000fc80000000000 */
.L_x_6413:
[----:B------:R-:W-:Y:S05]  /*5340*/  BSYNC B0 ;  /* 0x0000000000007941 */ /* 0x000fea0003800000 */
.L_x_6412:
        /* <DEDUP_REMOVED lines=14> */
.L_x_6416:
[----:B------:R-:W-:Y:S05]  /*5430*/  BSYNC B0 ;  /* 0x0000000000007941 */ /* 0x000fea0003800000 */
.L_x_6415:
        /* <DEDUP_REMOVED lines=20> */
.L_x_6419:
[----:B-12---:R-:W2:Y:S04]  /*5580*/  LDG.E.STRONG.GPU R0, desc[UR46][R2.64] ;  /* 0x0000002e02007981 */ /* 0x006ea8000c1ef900 */
[----:B--2---:R-:W-:Y:S01]  /*5590*/  CCTL.IVALL ;  /* 0x00000000ff00798f */ /* 0x004fe20002000000 */
[----:B------:R-:W-:Y:S05]  /*55a0*/  YIELD ;  /* 0x0000000000007946 */ /* 0x000fea0003800000 */
[----:B------:R-:W-:-:S13]  /*55b0*/  ISETP.NE.AND P0, PT, R0, UR17, PT ;  /* 0x0000001100007c0c */ /* 0x000fda000bf05270 */
[----:B------:R-:W-:Y:S05]  /*55c0*/  @P0 BRA `(.L_x_6419) ;  /* 0xfffffffc00ec0947 */ /* 0x000fea000383ffff */
.L_x_6418:
[----:B------:R-:W-:Y:S05]  /*55d0*/  BSYNC B0 ;  /* 0x0000000000007941 */ /* 0x000fea0003800000 */
.L_x_6417:
[----:B------:R-:W-:-:S03]  /*55e0*/  UMOV UR4, 0xffffffff ;  /* 0xffffffff00047882 */ /* 0x000fc60000000000 */
[----:B------:R-:W-:Y:S05]  /*55f0*/  BRA.DIV UR4, `(.L_x_6420) ;  /* 0x0000005204547947 */ /* 0x000fea000b800000 */
[----:B------:R-:W-:Y:S01]  /*5600*/  NOP ;  /* 0x0000000000007918 */ /* 0x000fe20000000000 */
.L_x_6515:
        /* <DEDUP_REMOVED lines=16> */
.L_x_6423:
[----:B------:R-:W-:Y:S01]  /*5710*/  @P0 ELECT P2, URZ, PT ;  /* 0x00000000003f082f */ /* 0x000fe20003840000 */
[----:B------:R3:W-:-:S12]  /*5720*/  UBLKRED.G.S.ADD.F32.RN [UR4], [UR8], UR6, desc[UR10] ;  /* 0x00000a04080073bb */ /* 0x0007d800080a1406 */
[----:B------:R-:W-:Y:S02]  /*5730*/  @P2 PLOP3.LUT P0, PT, P2, PT, PT, 0x8, 0x0 ;  /* 0x000000000000281c */ /* 0x000fe4000170e170 */
[----:B------:R-:W-:-:S11]  /*5740*/  PLOP3.LUT P2, PT, PT, PT, PT, 0x8, 0x0 ;  /* 0x000000000000781c */ /* 0x000fd60003f4e170 */
[----:B---3--:R-:W-:Y:S05]  /*5750*/  @P0 BRA.U.ANY `(.L_x_6423) ;  /* 0xfffffffd00ec0947 */ /* 0x008fea000393ffff */
[----:B------:R0:W-:Y:S01]  /*5760*/  UTMACMDFLUSH ;  /* 0x00000000000079b7 */ /* 0x0001e20000000000 */
[----:B------:R-:W-:-:S04]  /*5770*/  DEPBAR.LE SB0, 0x0 ;  /* 0x000080000000791a */ /* 0x000fc80000000000 */
.L_x_6422:
[----:B------:R-:W-:Y:S05]  /*5780*/  BSYNC B0 ;  /* 0x0000000000007941 */ /* 0x000fea0003800000 */
.L_x_6421:
        /* <DEDUP_REMOVED lines=14> */
.L_x_6376:
        /* <DEDUP_REMOVED lines=29> */
.L_x_6425:
[----:B------:R-:W-:Y:S01]  /*5a40*/  ULDC UR9, c[0x0][0x8cc] ;  /* 0x0002330000097ab9 */ /* 0x000fe20000000800 */
[----:B------:R-:W-:Y:S01]  /*5a50*/  UMOV UR7, UR8 ;  /* 0x0000000800077c82 */ /* 0x000fe20008000000 */
[----:B------:R-:W-:-:S11]  /*5a60*/  UISETP.NE.AND UP0, UPT, UR9, 0x1, UPT ;  /* 0x000000010900788c */ /* 0x000fd6000bf05270 */
[----:B------:R-:W-:Y:S02]  /*5a70*/  @UP0 ULDC.64 UR10, c[0x0][0x8d0] ;  /* 0x00023400000a0ab9 */ /* 0x000fe40000000a00 */
[----:B------:R-:W-:-:S04]  /*5a80*/  UIMAD.WIDE.U32 UR4, UR8, UR10, URZ ;  /* 0x0000000a080472a5 */ /* 0x000fc8000f8e003f */
[----:B------:R-:W-:-:S04]  /*5a90*/  @UP0 USHF.R.U32.HI UR7, URZ, UR11, UR5 ;  /* 0x0000000b3f070299 */ /* 0x000fc80008011605 */
[----:B------:R-:W-:-:S12]  /*5aa0*/  UIMAD UR4, UR7, UR9, URZ ;  /* 0x00000009070472a4 */ /* 0x000fd8000f8e023f */
.L_x_6426:
        /* <DEDUP_REMOVED lines=23> */
.L_x_6427:
        /* <DEDUP_REMOVED lines=13> */
.L_x_6429:
[----:B------:R-:W-:-:S05]  /*5cf0*/  ULDC UR4, c[0x0][0x8f4] ;  /* 0x00023d0000047ab9 */ /* 0x000fca0000000800 */
.L_x_6428:
        /* <DEDUP_REMOVED lines=48> */
.L_x_6430:
        /* <DEDUP_REMOVED lines=13> */
.L_x_6431:
        /* <DEDUP_REMOVED lines=12> */
.L_x_6432:
        /* <DEDUP_REMOVED lines=68> */
.L_x_6436:
[----:B------:R-:W2:Y:S04]  /*65d0*/  LDG.E.STRONG.GPU R4, desc[UR46][R2.64] ;  /* 0x0000002e02047981 */ /* 0x000ea8000c1ef900 */
[----:B--2---:R-:W-:Y:S01]  /*65e0*/  CCTL.IVALL ;  /* 0x00000000ff00798f */ /* 0x004fe20002000000 */
[----:B------:R-:W-:Y:S05]  /*65f0*/  YIELD ;  /* 0x0000000000007946 */ /* 0x000fea0003800000 */
[----:B------:R-:W-:-:S13]  /*6600*/  ISETP.NE.AND P1, PT, R4, R5, PT ;  /* 0x000000050400720c */ /* 0x000fda0003f25270 */
[----:B------:R-:W-:Y:S05]  /*6610*/  @P1 BRA `(.L_x_6436) ;  /* 0xfffffffc00ec1947 */ /* 0x000fea000383ffff */
.L_x_6435:
[----:B------:R-:W-:Y:S05]  /*6620*/  BSYNC B0 ;  /* 0x0000000000007941 */ /* 0x000fea0003800000 */
.L_x_6434:
[----:B------:R-:W-:-:S03]  /*6630*/  UMOV UR6, 0xffffffff ;  /* 0xffffffff00067882 */ /* 0x000fc60000000000 */
[----:B------:R-:W-:Y:S05]  /*6640*/  BRA.DIV UR6, `(.L_x_6437) ;  /* 0x00000042065c7947 */ /* 0x000fea000b800000 */
[----:B------:R-:W-:Y:S01]  /*6650*/  NOP ;  /* 0x0000000000007918 */ /* 0x000fe20000000000 */
.L_x_6518:
        /* <DEDUP_REMOVED lines=22> */
.L_x_6439:
[----:B------:R-:W-:Y:S05]  /*67c0*/  BSYNC B0 ;  /* 0x0000000000007941 */ /* 0x000fea0003800000 */
.L_x_6438:
        /* <DEDUP_REMOVED lines=20> */
.L_x_6441:
[----:B------:R-:W-:Y:S05]  /*6910*/  BSYNC B0 ;  /* 0x0000000000007941 */ /* 0x000fea0003800000 */
.L_x_6440:
[----:B------:R-:W-:Y:S06]  /*6920*/  BAR.ARV 0xa, 0xa0 ;  /* 0x0282800000007b1d */ /* 0x000fec0000002000 */
[----:B------:R-:W-:Y:S04]  /*6930*/  BSSY B0, `(.L_x_6442) ;  /* 0x0000003000007945 */ /* 0x000fe80003800000 */
[----:B------:R-:W-:Y:S05]  /*6940*/  @!P0 BRA `(.L_x_6443) ;  /* 0x0000000000048947 */ /* 0x000fea0003800000 */
[----:B------:R-:W-:-:S04]  /*6950*/  DEPBAR.LE SB0, 0x0 ;  /* 0x000080000000791a */ /* 0x000fc80000000000 */
.L_x_6443:
[----:B------:R-:W-:Y:S05]  /*6960*/  BSYNC B0 ;  /* 0x0000000000007941 */ /* 0x000fea0003800000 */
.L_x_6442:
        /* <DEDUP_REMOVED lines=19> */
.L_x_6445:
[----:B------:R-:W-:Y:S05]  /*6aa0*/  BSYNC B0 ;  /* 0x0000000000007941 */ /* 0x000fea0003800000 */
.L_x_6444:
[----:B------:R-:W-:Y:S01]  /*6ab0*/  UIADD3 UR7, UR13, 0x1, URZ ;  /* 0x000000010d077890 */ /* 0x000fe2000fffe03f */
[----:B------:R-:W-:Y:S11]  /*6ac0*/  BRA `(.L_x_6446) ;  /* 0x0000000000047947 */ /* 0x000ff60003800000 */
.L_x_6433:
[----:B------:R-:W-:-:S05]  /*6ad0*/  UMOV UR7, UR13 ;  /* 0x0000000d00077c82 */ /* 0x000fca0008000000 */
.L_x_6446:
        /* <DEDUP_REMOVED lines=16> */
.L_x_6471:
        /* <DEDUP_REMOVED lines=18> */
.L_x_6449:
[----:B------:R-:W2:Y:S04]  /*6d00*/  LDG.E.STRONG.GPU R4, desc[UR46][R2.64] ;  /* 0x0000002e02047981 */ /* 0x000ea8000c1ef900 */
[----:B--2---:R-:W-:Y:S01]  /*6d10*/  CCTL.IVALL ;  /* 0x00000000ff00798f */ /* 0x004fe20002000000 */
[----:B------:R-:W-:Y:S05]  /*6d20*/  YIELD ;  /* 0x0000000000007946 */ /* 0x000fea0003800000 */
[----:B------:R-:W-:-:S13]  /*6d30*/  ISETP.NE.AND P1, PT, R4, R5, PT ;  /* 0x000000050400720c */ /* 0x000fda0003f25270 */
[----:B------:R-:W-:Y:S05]  /*6d40*/  @P1 BRA `(.L_x_6449) ;  /* 0xfffffffc00ec1947 */ /* 0x000fea000383ffff */
.L_x_6448:
[----:B------:R-:W-:Y:S05]  /*6d50*/  BSYNC B0 ;  /* 0x0000000000007941 */ /* 0x000fea0003800000 */
.L_x_6447:
[----:B------:R-:W-:-:S03]  /*6d60*/  UMOV UR24, 0xffffffff ;  /* 0xffffffff00187882 */ /* 0x000fc60000000000 */
[----:B------:R-:W-:Y:S05]  /*6d70*/  BRA.DIV UR24, `(.L_x_6450) ;  /* 0x0000003a18ac7947 */ /* 0x000fea000b800000 */
[----:B------:R-:W-:Y:S01]  /*6d80*/  NOP ;  /* 0x0000000000007918 */ /* 0x000fe20000000000 */
.L_x_6521:
        /* <DEDUP_REMOVED lines=19> */
.L_x_6452:
[----:B------:R-:W-:Y:S05]  /*6ec0*/  BSYNC B0 ;  /* 0x0000000000007941 */ /* 0x000fea0003800000 */
.L_x_6451:
        /* <DEDUP_REMOVED lines=15> */
.L_x_6454:
[----:B------:R-:W-:Y:S05]  /*6fc0*/  BSYNC B0 ;  /* 0x0000000000007941 */ /* 0x000fea0003800000 */
.L_x_6453:
[----:B------:R-:W-:Y:S06]  /*6fd0*/  BAR.ARV 0xa, 0xa0 ;  /* 0x0282800000007b1d */ /* 0x000fec0000002000 */
[----:B------:R-:W-:Y:S04]  /*6fe0*/  BSSY B0, `(.L_x_6455) ;  /* 0x0000003000007945 */ /* 0x000fe80003800000 */
[----:B------:R-:W-:Y:S05]  /*6ff0*/  @!P0 BRA `(.L_x_6456) ;  /* 0x0000000000048947 */ /* 0x000fea0003800000 */
[----:B------:R-:W-:-:S04]  /*7000*/  DEPBAR.LE SB0, 0x0 ;  /* 0x000080000000791a */ /* 0x000fc80000000000 */
.L_x_6456:
[----:B------:R-:W-:Y:S05]  /*7010*/  BSYNC B0 ;  /* 0x0000000000007941 */ /* 0x000fea0003800000 */
.L_x_6455:
        /* <DEDUP_REMOVED lines=19> */
.L_x_6458:
[----:B------:R-:W-:Y:S05]  /*7150*/  BSYNC B0 ;  /* 0x0000000000007941 */ /* 0x000fea0003800000 */
.L_x_6457:
        /* <DEDUP_REMOVED lines=16> */
.L_x_6461:
[----:B------:R-:W2:Y:S04]  /*7260*/  LDG.E.STRONG.GPU R4, desc[UR46][R2.64] ;  /* 0x0000002e02047981 */ /* 0x000ea8000c1ef900 */
[----:B--2---:R-:W-:Y:S01]  /*7270*/  CCTL.IVALL ;  /* 0x00000000ff00798f */ /* 0x004fe20002000000 */
[----:B------:R-:W-:Y:S05]  /*7280*/  YIELD ;  /* 0x0000000000007946 */ /* 0x000fea0003800000 */
[----:B------:R-:W-:-:S13]  /*7290*/  ISETP.NE.AND P1, PT, R4, R5, PT ;  /* 0x000000050400720c */ /* 0x000fda0003f25270 */
[----:B------:R-:W-:Y:S05]  /*72a0*/  @P1 BRA `(.L_x_6461) ;  /* 0xfffffffc00ec1947 */ /* 0x000fea000383ffff */
.L_x_6460:
[----:B------:R-:W-:Y:S05]  /*72b0*/  BSYNC B0 ;  /* 0x0000000000007941 */ /* 0x000fea0003800000 */
.L_x_6459:
[----:B------:R-:W-:-:S03]  /*72c0*/  UMOV UR18, 0xffffffff ;  /* 0xffffffff00127882 */ /* 0x000fc60000000000 */
[----:B------:R-:W-:Y:S05]  /*72d0*/  BRA.DIV UR18, `(.L_x_6462) ;  /* 0x0000003612707947 */ /* 0x000fea000b800000 */
[----:B------:R-:W-:Y:S01]  /*72e0*/  NOP ;  /* 0x0000000000007918 */ /* 0x000fe20000000000 */
.L_x_6524:
        /* <DEDUP_REMOVED lines=15> */
.L_x_6464:
[----:B------:R-:W-:Y:S05]  /*73e0*/  BSYNC B0 ;  /* 0x0000000000007941 */ /* 0x000fea0003800000 */
.L_x_6463:
        /* <DEDUP_REMOVED lines=15> */
.L_x_6466:
[----:B------:R-:W-:Y:S05]  /*74e0*/  BSYNC B0 ;  /* 0x0000000000007941 */ /* 0x000fea0003800000 */
.L_x_6465:
[----:B------:R-:W-:Y:S06]  /*74f0*/  BAR.ARV 0xa, 0xa0 ;  /* 0x0282800000007b1d */ /* 0x000fec0000002000 */
[----:B------:R-:W-:Y:S04]  /*7500*/  BSSY B0, `(.L_x_6467) ;  /* 0x0000003000007945 */ /* 0x000fe80003800000 */
[----:B------:R-:W-:Y:S05]  /*7510*/  @!P0 BRA `(.L_x_6468) ;  /* 0x0000000000048947 */ /* 0x000fea0003800000 */
[----:B------:R-:W-:-:S04]  /*7520*/  DEPBAR.LE SB0, 0x0 ;  /* 0x000080000000791a */ /* 0x000fc80000000000 */
.L_x_6468:
[----:B------:R-:W-:Y:S05]  /*7530*/  BSYNC B0 ;  /* 0x0000000000007941 */ /* 0x000fea0003800000 */
.L_x_6467:
        /* <DEDUP_REMOVED lines=19> */
.L_x_6470:
[----:B------:R-:W-:Y:S05]  /*7670*/  BSYNC B0 ;  /* 0x0000000000007941 */ /* 0x000fea0003800000 */
.L_x_6469:
[----:B------:R-:W-:Y:S02]  /*7680*/  UIADD3 UR7, UR7, 0x2, URZ ;  /* 0x0000000207077890 */ /* 0x000fe4000fffe03f */
[----:B------:R-:W-:Y:S02]  /*7690*/  UIADD3 UR6, UR6, 0x3000, URZ ;  /* 0x0000300006067890 */ /* 0x000fe4000fffe03f */
[----:B------:R-:W-:-:S06]  /*76a0*/  UISETP.GE.AND UP0, UPT, UR7, UR12, UPT ;  /* 0x0000000c0700728c */ /* 0x000fcc000bf06270 */
[----:B------:R-:W-:-:S13]  /*76b0*/  PLOP3.LUT P1, PT, PT, PT, UP0, 0x80, 0x0 ;  /* 0x000000000000781c */ /* 0x000fda0003f2f008 */
[----:B------:R-:W-:Y:S05]  /*76c0*/  @!P1 BRA `(.L_x_6471) ;  /* 0xfffffff400449947 */ /* 0x000fea000383ffff */
[----:B------:R-:W-:Y:S05]  /*76d0*/  BRA `(.L_x_6383) ;  /* 0x0000002c00947947 */ /* 0x000fea0003800000 */
.L_x_6424:
        /* <DEDUP_REMOVED lines=21> */
.L_x_6472:
[----:B------:R-:W1:Y:S01]  /*7830*/  LDC R3, c[0x0][0x8cc] ;  /* 0x00023300ff037b82 */ /* 0x000e620000000800 */
[----:B------:R-:W-:Y:S01]  /*7840*/  IMAD.MOV.U32 R0, RZ, RZ, R5 ;  /* 0x000000ffff007224 */ /* 0x000fe200078e0005 */
[----:B-1----:R-:W-:-:S13]  /*7850*/  ISETP.NE.AND P0, PT, R3, 0x1, PT ;  /* 0x000000010300780c */ /* 0x002fda0003f05270 */
[----:B------:R-:W1:Y:S02]  /*7860*/  @P0 LDC.64 R6, c[0x0][0x8d0] ;  /* 0x00023400ff060b82 */ /* 0x000e640000000a00 */
[----:B-1----:R-:W-:-:S05]  /*7870*/  @P0 IMAD.HI.U32 R4, R5, R6, RZ ;  /* 0x0000000605040227 */ /* 0x002fca00078e00ff */
[----:B------:R-:W-:-:S05]  /*7880*/  @P0 SHF.R.U32.HI R0, RZ, R7, R4 ;  /* 0x00000007ff000219 */ /* 0x000fca0000011604 */
[----:B------:R-:W-:-:S07]  /*7890*/  IMAD R3, R0, R3, RZ ;  /* 0x0000000300037224 */ /* 0x000fce00078e02ff */
.L_x_6473:
        /* <DEDUP_REMOVED lines=23> */
.L_x_6474:
        /* <DEDUP_REMOVED lines=10> */
.L_x_6476:
[----:B------:R-:W2:Y:S02]  /*7ab0*/  LDC R4, c[0x0][0x8f4] ;  /* 0x00023d00ff047b82 */ /* 0x000ea40000000800 */
.L_x_6475:
        /* <DEDUP_REMOVED lines=42> */
.L_x_6478:
        /* <DEDUP_REMOVED lines=20> */
.L_x_6479:
[----:B------:R-:W-:Y:S05]  /*7ea0*/  @!P0 BRA `(.L_x_6480) ;  /* 0x00000000000c8947 */ /* 0x000fea0003800000 */
[----:B------:R-:W2:Y:S04]  /*7eb0*/  LDG.E R5, desc[UR46][R2.64] ;  /* 0x0000002e02057981 */ /* 0x000ea8000c1e1900 */
[----:B------:R-:W2:Y:S02]  /*7ec0*/  LDG.E R0, desc[UR46][R2.64+0x4] ;  /* 0x0000042e02007981 */ /* 0x000ea4000c1e1900 */
[----:B--2---:R-:W-:-:S07]  /*7ed0*/  IMAD.IADD R0, R0, 0x1, -R5 ;  /* 0x0000000100007824 */ /* 0x004fce00078e0a05 */
.L_x_6480:
        /* <DEDUP_REMOVED lines=66> */
.L_x_6525:
        /* <DEDUP_REMOVED lines=15> */
.L_x_6483:
        /* <DEDUP_REMOVED lines=122> */
.L_x_6494:
[----:B-123--:R-:W-:-:S04]  /*8b90*/  SHF.L.U32 R18, R10, 0x1f, RZ ;  /* 0x0000001f0a127819 */ /* 0x00efc800000006ff */
[----:B------:R-:W2:Y:S02]  /*8ba0*/  SYNCS.PHASECHK.TRANS64.TRYWAIT P1, [R15+URZ+0x26840], R18 ;  /* 0x026840120f0075a7 */ /* 0x000ea4000802017f */
[----:B--2---:R-:W-:Y:S05]  /*8bb0*/  @!P1 BRA `(.L_x_6486) ;  /* 0x0000001c00689947 */ /* 0x004fea0003800000 */
.L_x_6526:
        /* <DEDUP_REMOVED lines=8> */
.L_x_6487:
        /* <DEDUP_REMOVED lines=44> */
.L_x_6527:
        /* <DEDUP_REMOVED lines=8> */
.L_x_6489:
        /* <DEDUP_REMOVED lines=44> */
.L_x_6528:
        /* <DEDUP_REMOVED lines=8> */
.L_x_6491:
        /* <DEDUP_REMOVED lines=38> */
.L_x_6530:
        /* <DEDUP_REMOVED lines=8> */
.L_x_6493:
        /* <DEDUP_REMOVED lines=44> */
.L_x_6485:
[----:B------:R-:W4:Y:S02]  /*9860*/  LDL.LU R4, [R1+0x4] ;  /* 0x0000040001047983 */ /* 0x000f240000300800 */
[----:B----4-:R-:W-:Y:S02]  /*9870*/  ISETP.NE.AND P1, PT, R4, RZ, PT ;  /* 0x000000ff0400720c */ /* 0x010fe40003f25270 */
[----:B------:R4:W5:Y:S11]  /*9880*/  LDL R4, [R1] ;  /* 0x0000000001047983 */ /* 0x0009760000100800 */
[----:B----4-:R-:W-:Y:S05]  /*9890*/  @!P1 BRA `(.L_x_6484) ;  /* 0x0000000400949947 */ /* 0x010fea0003800000 */
[----:B------:R-:W-:-:S04]  /*98a0*/  SHF.L.U32 R12, R10, 0x1f, RZ ;  /* 0x0000001f0a0c7819 */ /* 0x000fc800000006ff */
[----:B------:R-:W4:Y:S02]  /*98b0*/  SYNCS.PHASECHK.TRANS64.TRYWAIT P1, [R15+URZ+0x26840], R12 ;  /* 0x0268400c0f0075a7 */ /* 0x000f24000802017f */
[----:B----4-:R-:W-:Y:S05]  /*98c0*/  @!P1 BRA `(.L_x_6495) ;  /* 0x0000001000789947 */ /* 0x010fea0003800000 */
.L_x_6531:
        /* <DEDUP_REMOVED lines=8> */
.L_x_6496:
        /* <DEDUP_REMOVED lines=41> */
.L_x_6532:
        /* <DEDUP_REMOVED lines=8> */
.L_x_6498:
        /* <DEDUP_REMOVED lines=41> */
.L_x_6484:
[----:B------:R-:W1:Y:S01]  /*9ef0*/  S2R R0, SR_TID.X ;  /* 0x0000000000007919 */ /* 0x000e620000002100 */
[----:B------:R-:W-:Y:S01]  /*9f00*/  IMAD R3, R16, 0x8, R15 ;  /* 0x0000000810037824 */ /* 0x000fe200078e020f */
[----:B-1----:R-:W-:Y:S02]  /*9f10*/  LOP3.LUT R2, R0, 0x7f, RZ, 0xc0, !PT ;  /* 0x0000007f00027812 */ /* 0x002fe400078ec0ff */
[----:B------:R-:W-:Y:S02]  /*9f20*/  SHF.L.U32 R0, R10, 0x1f, RZ ;  /* 0x0000001f0a007819 */ /* 0x000fe400000006ff */
[----:B------:R-:W-:Y:S02]  /*9f30*/  ISETP.NE.AND P1, PT, R2, RZ, PT ;  /* 0x000000ff0200720c */ /* 0x000fe40003f25270 */
[----:B------:R-:W1:Y:S02]  /*9f40*/  SYNCS.PHASECHK.TRANS64.TRYWAIT P0, [R3+URZ+0x26840], R0 ;  /* 0x02684000030075a7 */ /* 0x000e64000800017f */
[----:B-1----:R-:W-:Y:S09]  /*9f50*/  @!P0 BRA `(.L_x_6499) ;  /* 0x0000000800fc8947 */ /* 0x002ff20003800000 */
.L_x_6533:
[----:B------:R-:W-:Y:S05]  /*9f60*/  @P1 BRA `(.L_x_6500) ;  /* 0x0000000000181947 */ /* 0x000fea0003800000 */
[----:B------:R-:W1:Y:S01]  /*9f70*/  S2R R2, SR_TID.X ;  /* 0x0000000000027919 */ /* 0x000e620000002100 */
[----:B------:R-:W-:-:S04]  /*9f80*/  IMAD.MOV.U32 R0, RZ, RZ, 0x3100 ;  /* 0x00003100ff007424 */ /* 0x000fc800078e00ff */
[----:B------:R1:W-:Y:S02]  /*9f90*/  SYNCS.ARRIVE.TRANS64 RZ, [R3+URZ+0x26830], R0 ;  /* 0x0268300003ff79a7 */ /* 0x0003e4000800003f */
[----:B-1----:R-:W-:-:S13]  /*9fa0*/  LOP3.LUT P0, RZ, R2, 0x1f, RZ, 0xc0, !PT ;  /* 0x0000001f02ff7812 */ /* 0x002fda000780c0ff */
[----:B------:R-:W-:Y:S05]  /*9fb0*/  @!P0 BRA `(.L_x_6500) ;  /* 0x0000000000048947 */ /* 0x000fea0003800000 */
[----:B------:R-:W-:Y:S01]  /*9fc0*/  BPT.TRAP 0x1 ;  /* 0x000000040000795c */ /* 0x000fe20000300000 */
.L_x_6500:
        /* <DEDUP_REMOVED lines=48> */
.L_x_6481:
[----:B------:R-:W-:Y:S05]  /*a2d0*/  BSYNC B0 ;  /* 0x0000000000007941 */ /* 0x000fea0003800000 */
.L_x_6477:
[----:B------:R-:W-:-:S03]  /*a2e0*/  UMOV UR7, 0xffffffff ;  /* 0xffffffff00077882 */ /* 0x000fc60000000000 */
[----:B------:R-:W-:Y:S05]  /*a2f0*/  BRA.DIV UR7, `(.L_x_6501) ;  /* 0x0000000a07287947 */ /* 0x000fea000b800000 */
[----:B------:R-:W-:-:S13]  /*a300*/  ELECT P6, URZ, PT ;  /* 0x00000000003f782f */ /* 0x000fda00038c0000 */
.L_x_6536:
[----:B------:R-:W-:Y:S05]  /*a310*/  @!P6 BRA `(.L_x_6383) ;  /* 0x000000000084e947 */ /* 0x000fea0003800000 */
[----:B------:R-:W-:-:S06]  /*a320*/  ULOP3.LUT UR7, UR38, 0x2, URZ, 0xfc, !UPT ;  /* 0x0000000226077892 */ /* 0x000fcc000f8efc3f */
[----:B------:R-:W-:-:S05]  /*a330*/  IMAD.U32 R0, RZ, RZ, UR7 ;  /* 0x00000007ff007e24 */ /* 0x000fca000f8e00ff */
[----:B------:R-:W-:-:S13]  /*a340*/  ISETP.NE.AND P2, PT, R0, 0x3, PT ;  /* 0x000000030000780c */ /* 0x000fda0003f45270 */
[----:B------:R-:W-:Y:S05]  /*a350*/  @!P2 BRA `(.L_x_6502) ;  /* 0x000000000004a947 */ /* 0x000fea0003800000 */
[----:B------:R-:W-:Y:S01]  /*a360*/  BPT.TRAP 0x1 ;  /* 0x000000040000795c */ /* 0x000fe20000300000 */
.L_x_6502:
        /* <DEDUP_REMOVED lines=15> */
.L_x_6537:
[----:B------:R-:W2:Y:S02]  /*a460*/  SYNCS.PHASECHK.TRANS64.TRYWAIT P0, [R3+URZ], R0 ;  /* 0x00000000030075a7 */ /* 0x000ea4000800017f */
[----:B--2---:R-:W-:Y:S05]  /*a470*/  @!P0 BRA `(.L_x_6504) ;  /* 0x0000000400fc8947 */ /* 0x004fea0003800000 */
.L_x_6538:
[----:B------:R-:W-:Y:S05]  /*a480*/  @!P2 BRA `(.L_x_6505) ;  /* 0x000000000004a947 */ /* 0x000fea0003800000 */
[----:B------:R-:W-:Y:S01]  /*a490*/  BPT.TRAP 0x1 ;  /* 0x000000040000795c */ /* 0x000fe20000300000 */
.L_x_6505:
[----:B--2---:R-:W-:-:S04]  /*a4a0*/  VIADD R3, R8, 0x26840 ;  /* 0x0002684008037836 */ /* 0x004fc80000000000 */
[----:B------:R-:W-:-:S04]  /*a4b0*/  IMAD R5, R2, 0x8, R3 ;  /* 0x0000000802057824 */ /* 0x000fc800078e0203 */
[----:B------:R-:W2:Y:S02]  /*a4c0*/  SYNCS.PHASECHK.TRANS64.TRYWAIT P0, [R5+URZ], R4 ;  /* 0x00000004050075a7 */ /* 0x000ea4000800017f */
[----:B--2---:R-:W-:Y:S05]  /*a4d0*/  @!P0 BRA `(.L_x_6506) ;  /* 0x0000000400f88947 */ /* 0x004fea0003800000 */
.L_x_6539:
[----:B------:R-:W-:-:S07]  /*a4e0*/  IMAD R3, R6, 0x8, R3 ;  /* 0x0000000806037824 */ /* 0x000fce00078e0203 */
.L_x_6507:
[----:B---3--:R3:W4:Y:S02]  /*a4f0*/  SYNCS.PHASECHK.TRANS64.TRYWAIT P0, [R3+URZ], R0 ;  /* 0x00000000030075a7 */ /* 0x008724000800017f */
[----:B----4-:R-:W-:Y:S05]  /*a500*/  @!P0 NANOSLEEP.SYNCS 0x989680 ;  /* 0x009896800000895d */ /* 0x010fea0003900000 */
[----:B------:R-:W4:Y:S02]  /*a510*/  @!P0 SYNCS.PHASECHK.TRANS64 P0, [R3+URZ], R0 ;  /* 0x00000000030085a7 */ /* 0x000f24000800007f */
[----:B----4-:R-:W-:Y:S05]  /*a520*/  @!P0 BRA `(.L_x_6507) ;  /* 0xfffffffc00f08947 */ /* 0x010fea000383ffff */
.L_x_6383:
[----:B------:R-:W-:Y:S05]  /*a530*/  BSYNC B6 ;  /* 0x0000000000067941 */ /* 0x000fea0003800000 */
.L_x_6375:
[----:B------:R-:W-:Y:S05]  /*a540*/  EXIT ;  /* 0x000000000000794d */ /* 0x000fea0003800000 */
.L_x_6393:
[----:B------:R-:W-:Y:S02]  /*a550*/  IMAD.MOV.U32 R13, RZ, RZ, R19 ;  /* 0x000000ffff0d7224 */ /* 0x000fe400078e0013 */
[----:B------:R-:W-:Y:S02]  /*a560*/  IMAD.MOV.U32 R12, RZ, RZ, RZ ;  /* 0x000000ffff0c7224 */ /* 0x000fe400078e00ff */
[----:B------:R-:W-:Y:S02]  /*a570*/  IMAD.MOV.U32 R11, RZ, RZ, 0x1f ;  /* 0x0000001fff0b7424 */ /* 0x000fe400078e00ff */
[----:B------:R-:W-:-:S07]  /*a580*/  IMAD.MOV.U32 R15, RZ, RZ, -0x1 ;  /* 0xffffffffff0f7424 */ /* 0x000fce00078e00ff */
[----:B------:R-:W-:Y:S05]  /*a590*/  WARPSYNC.COLLECTIVE R15, `(.L_x_6508) ;  /* 0x000000000f087348 */ /* 0x000fea0003c00000 */
[----:B------:R1:W2:Y:S02]  /*a5a0*/  SHFL.IDX P6, R14, R13, R12, R11 ;  /* 0x0000000c0d0e7389 */ /* 0x0002a400000c000b */
[----:B-12---:R-:W-:Y:S01]  /*a5b0*/  ENDCOLLECTIVE ;  /* 0x000000000000791b */ /* 0x006fe20003800000 */
.L_x_6508:
[----:B------:R-:W-:Y:S05]  /*a5c0*/  BRA `(.L_x_6509) ;  /* 0xffffff7000587947 */ /* 0x000fea000383ffff */
.L_x_6395:
[----:B--2---:R2:W3:Y:S02]  /*a5d0*/  SYNCS.PHASECHK.TRANS64.TRYWAIT P0, [R2+URZ+0x26800], R5 ;  /* 0x02680005020075a7 */ /* 0x0044e4000800017f */
[----:B---3--:R-:W-:Y:S05]  /*a5e0*/  @!P0 NANOSLEEP.SYNCS 0x989680 ;  /* 0x009896800000895d */ /* 0x008fea0003900000 */
[----:B------:R-:W3:Y:S02]  /*a5f0*/  @!P0 SYNCS.PHASECHK.TRANS64 P0, [R2+URZ+0x26800], R5 ;  /* 0x02680005020085a7 */ /* 0x000ee4000800007f */
[----:B---3--:R-:W-:Y:S05]  /*a600*/  @!P0 BRA `(.L_x_6395) ;  /* 0xfffffffc00f08947 */ /* 0x008fea000383ffff */
[----:B------:R-:W-:Y:S05]  /*a610*/  BRA `(.L_x_6394) ;  /* 0xffffff7000807947 */ /* 0x000fea000383ffff */
.L_x_6400:
[----:B--2---:R-:W-:-:S04]  /*a620*/  IMAD.U32 R5, RZ, RZ, UR7 ;  /* 0x00000007ff057e24 */ /* 0x004fc8000f8e00ff */
[----:B------:R2:W3:Y:S03]  /*a630*/  SYNCS.PHASECHK.TRANS64.TRYWAIT P1, [R5+URZ+0x26810], R6 ;  /* 0x02681006050075a7 */ /* 0x0004e6000802017f */
[----:B---3--:R-:W-:Y:S05]  /*a640*/  @!P1 NANOSLEEP.SYNCS 0x989680 ;  /* 0x009896800000995d */ /* 0x008fea0003900000 */
[----:B------:R-:W3:Y:S02]  /*a650*/  @!P1 SYNCS.PHASECHK.TRANS64 P1, [R5+URZ+0x26810], R6 ;  /* 0x02681006050095a7 */ /* 0x000ee4000802007f */
[----:B---3--:R-:W-:Y:S05]  /*a660*/  @!P1 BRA `(.L_x_6400) ;  /* 0xfffffffc00ec9947 */ /* 0x008fea000383ffff */
[----:B------:R-:W-:Y:S05]  /*a670*/  BRA `(.L_x_6399) ;  /* 0xffffff7800d07947 */ /* 0x000fea000383ffff */
.L_x_6404:
[----:B------:R-:W-:-:S04]  /*a680*/  IMAD.U32 R5, RZ, RZ, UR7 ;  /* 0x00000007ff057e24 */ /* 0x000fc8000f8e00ff */
[----:B------:R1:W1:Y:S03]  /*a690*/  SYNCS.PHASECHK.TRANS64.TRYWAIT P1, [R5+URZ+0x26830], R6 ;  /* 0x02683006050075a7 */ /* 0x000266000802017f */
[----:B-1----:R-:W-:Y:S05]  /*a6a0*/  @!P1 NANOSLEEP.SYNCS 0x989680 ;  /* 0x009896800000995d */ /* 0x002fea0003900000 */
[----:B------:R-:W1:Y:S02]  /*a6b0*/  @!P1 SYNCS.PHASECHK.TRANS64 P1, [R5+URZ+0x26830], R6 ;  /* 0x02683006050095a7 */ /* 0x000e64000802007f */
[----:B-1----:R-:W-:Y:S05]  /*a6c0*/  @!P1 BRA `(.L_x_6404) ;  /* 0xfffffffc00ec9947 */ /* 0x002fea000383ffff */
[----:B------:R-:W-:Y:S05]  /*a6d0*/  BRA `(.L_x_6403) ;  /* 0xffffff7c00d87947 */ /* 0x000fea000383ffff */
.L_x_6411:
[----:B------:R-:W-:Y:S01]  /*a6e0*/  BSSY B0, `(.L_x_6510) ;  /* 0x0000005000007945 */ /* 0x000fe20003800000 */
[----:B------:R-:W-:-:S07]  /*a6f0*/  IMAD.MOV.U32 R15, RZ, RZ, -0x1 ;  /* 0xffffffffff0f7424 */ /* 0x000fce00078e00ff */
[----:B-1----:R-:W-:Y:S05]  /*a700*/  WARPSYNC.COLLECTIVE R15, `(.L_x_6511) ;  /* 0x000000000f087348 */ /* 0x002fea0003c00000 */
[----:B------:R-:W-:Y:S01]  /*a710*/  NOP ;  /* 0x0000000000007918 */ /* 0x000fe20000000000 */
[----:B-1----:R-:W-:Y:S01]  /*a720*/  ENDCOLLECTIVE ;  /* 0x000000000000791b */ /* 0x002fe20003800000 */
.L_x_6511:
[----:B------:R-:W-:Y:S05]  /*a730*/  BSYNC B0 ;  /* 0x0000000000007941 */ /* 0x000fea0003800000 */
.L_x_6510:
[----:B------:R-:W-:Y:S05]  /*a740*/  BRA `(.L_x_6512) ;  /* 0xffffffa800a47947 */ /* 0x000fea000383ffff */
.L_x_6420:
[----:B------:R-:W-:Y:S01]  /*a750*/  BSSY B0, `(.L_x_6513) ;  /* 0x0000005000007945 */ /* 0x000fe20003800000 */
[----:B------:R-:W-:-:S07]  /*a760*/  IMAD.MOV.U32 R15, RZ, RZ, -0x1 ;  /* 0xffffffffff0f7424 */ /* 0x000fce00078e00ff */
[----:B-12---:R-:W-:Y:S05]  /*a770*/  WARPSYNC.COLLECTIVE R15, `(.L_x_6514) ;  /* 0x000000000f087348 */ /* 0x006fea0003c00000 */
[----:B------:R-:W-:Y:S01]  /*a780*/  NOP ;  /* 0x0000000000007918 */ /* 0x000fe20000000000 */
[----:B-12---:R-:W-:Y:S01]  /*a790*/  ENDCOLLECTIVE ;  /* 0x000000000000791b */ /* 0x006fe20003800000 */
.L_x_6514:
[----:B------:R-:W-:Y:S05]  /*a7a0*/  BSYNC B0 ;  /* 0x0000000000007941 */ /* 0x000fea0003800000 */
.L_x_6513:
[----:B------:R-:W-:Y:S05]  /*a7b0*/  BRA `(.L_x_6515) ;  /* 0xffffffac00947947 */ /* 0x000fea000383ffff */
.L_x_6437:
[----:B------:R-:W-:Y:S01]  /*a7c0*/  BSSY B0, `(.L_x_6516) ;  /* 0x0000005000007945 */ /* 0x000fe20003800000 */
[----:B------:R-:W-:-:S07]  /*a7d0*/  IMAD.MOV.U32 R15, RZ, RZ, -0x1 ;  /* 0xffffffffff0f7424 */ /* 0x000fce00078e00ff */
[----:B------:R-:W-:Y:S05]  /*a7e0*/  WARPSYNC.COLLECTIVE R15, `(.L_x_6517) ;  /* 0x000000000f087348 */ /* 0x000fea0003c00000 */
[----:B------:R-:W-:Y:S01]  /*a7f0*/  NOP ;  /* 0x0000000000007918 */ /* 0x000fe20000000000 */
[----:B------:R-:W-:Y:S01]  /*a800*/  ENDCOLLECTIVE ;  /* 0x000000000000791b */ /* 0x000fe20003800000 */
.L_x_6517:
[----:B------:R-:W-:Y:S05]  /*a810*/  BSYNC B0 ;  /* 0x0000000000007941 */ /* 0x000fea0003800000 */
.L_x_6516:
[----:B------:R-:W-:Y:S05]  /*a820*/  BRA `(.L_x_6518) ;  /* 0xffffffbc008c7947 */ /* 0x000fea000383ffff */
.L_x_6450:
[----:B------:R-:W-:Y:S01]  /*a830*/  BSSY B0, `(.L_x_6519) ;  /* 0x0000005000007945 */ /* 0x000fe20003800000 */
[----:B------:R-:W-:-:S07]  /*a840*/  IMAD.MOV.U32 R15, RZ, RZ, -0x1 ;  /* 0xffffffffff0f7424 */ /* 0x000fce00078e00ff */
[----:B------:R-:W-:Y:S05]  /*a850*/  WARPSYNC.COLLECTIVE R15, `(.L_x_6520) ;  /* 0x000000000f087348 */ /* 0x000fea0003c00000 */
[----:B------:R-:W-:Y:S01]  /*a860*/  NOP ;  /* 0x0000000000007918 */ /* 0x000fe20000000000 */
[----:B------:R-:W-:Y:S01]  /*a870*/  ENDCOLLECTIVE ;  /* 0x000000000000791b */ /* 0x000fe20003800000 */
.L_x_6520:
[----:B------:R-:W-:Y:S05]  /*a880*/  BSYNC B0 ;  /* 0x0000000000007941 */ /* 0x000fea0003800000 */
.L_x_6519:
[----:B------:R-:W-:Y:S05]  /*a890*/  BRA `(.L_x_6521) ;  /* 0xffffffc4003c7947 */ /* 0x000fea000383ffff */
.L_x_6462:
[----:B------:R-:W-:Y:S01]  /*a8a0*/  BSSY B0, `(.L_x_6522) ;  /* 0x0000005000007945 */ /* 0x000fe20003800000 */
[----:B------:R-:W-:-:S07]  /*a8b0*/  IMAD.MOV.U32 R15, RZ, RZ, -0x1 ;  /* 0xffffffffff0f7424 */ /* 0x000fce00078e00ff */
[----:B------:R-:W-:Y:S05]  /*a8c0*/  WARPSYNC.COLLECTIVE R15, `(.L_x_6523) ;  /* 0x000000000f087348 */ /* 0x000fea0003c00000 */
[----:B------:R-:W-:Y:S01]  /*a8d0*/  NOP ;  /* 0x0000000000007918 */ /* 0x000fe20000000000 */
[----:B------:R-:W-:Y:S01]  /*a8e0*/  ENDCOLLECTIVE ;  /* 0x000000000000791b */ /* 0x000fe20003800000 */
.L_x_6523:
[----:B------:R-:W-:Y:S05]  /*a8f0*/  BSYNC B0 ;  /* 0x0000000000007941 */ /* 0x000fea0003800000 */
.L_x_6522:
[----:B------:R-:W-:Y:S05]  /*a900*/  BRA `(.L_x_6524) ;  /* 0xffffffc800787947 */ /* 0x000fea000383ffff */
.L_x_6482:
[----:B-1----:R1:W2:Y:S02]  /*a910*/  SYNCS.PHASECHK.TRANS64.TRYWAIT P0, [R15+URZ+0x26820], R2 ;  /* 0x026820020f0075a7 */ /* 0x0022a4000800017f */
[----:B--2---:R-:W-:Y:S05]  /*a920*/  @!P0 NANOSLEEP.SYNCS 0x989680 ;  /* 0x009896800000895d */ /* 0x004fea0003900000 */
[----:B------:R-:W2:Y:S02]  /*a930*/  @!P0 SYNCS.PHASECHK.TRANS64 P0, [R15+URZ+0x26820], R2 ;  /* 0x026820020f0085a7 */ /* 0x000ea4000800007f */
[----:B--2---:R-:W-:Y:S05]  /*a940*/  @!P0 BRA `(.L_x_6482) ;  /* 0xfffffffc00f08947 */ /* 0x004fea000383ffff */
[----:B------:R-:W-:Y:S05]  /*a950*/  BRA `(.L_x_6525) ;  /* 0xffffffd800687947 */ /* 0x000fea000383ffff */
.L_x_6486:
[----:B--2---:R2:W3:Y:S02]  /*a960*/  SYNCS.PHASECHK.TRANS64.TRYWAIT P1, [R15+URZ+0x26840], R18 ;  /* 0x026840120f0075a7 */ /* 0x0044e4000802017f */
[----:B---3--:R-:W-:Y:S05]  /*a970*/  @!P1 NANOSLEEP.SYNCS 0x989680 ;  /* 0x009896800000995d */ /* 0x008fea0003900000 */
[----:B------:R-:W3:Y:S02]  /*a980*/  @!P1 SYNCS.PHASECHK.TRANS64 P1, [R15+URZ+0x26840], R18 ;  /* 0x026840120f0095a7 */ /* 0x000ee4000802007f */
[----:B---3--:R-:W-:Y:S05]  /*a990*/  @!P1 BRA `(.L_x_6486) ;  /* 0xfffffffc00f09947 */ /* 0x008fea000383ffff */
[----:B------:R-:W-:Y:S05]  /*a9a0*/  BRA `(.L_x_6526) ;  /* 0xffffffe000847947 */ /* 0x000fea000383ffff */
.L_x_6488:
[----:B-1----:R1:W3:Y:S02]  /*a9b0*/  SYNCS.PHASECHK.TRANS64.TRYWAIT P1, [R15+URZ+0x26828], R18 ;  /* 0x026828120f0075a7 */ /* 0x0022e4000802017f */
[----:B---3--:R-:W-:Y:S05]  /*a9c0*/  @!P1 NANOSLEEP.SYNCS 0x989680 ;  /* 0x009896800000995d */ /* 0x008fea0003900000 */
[----:B------:R-:W3:Y:S02]  /*a9d0*/  @!P1 SYNCS.PHASECHK.TRANS64 P1, [R15+URZ+0x26828], R18 ;  /* 0x026828120f0095a7 */ /* 0x000ee4000802007f */
[----:B---3--:R-:W-:Y:S05]  /*a9e0*/  @!P1 BRA `(.L_x_6488) ;  /* 0xfffffffc00f09947 */ /* 0x008fea000383ffff */
[----:B------:R-:W-:Y:S05]  /*a9f0*/  BRA `(.L_x_6527) ;  /* 0xffffffe400407947 */ /* 0x000fea000383ffff */
.L_x_6490:
[----:B---3--:R3:W4:Y:S02]  /*aa00*/  SYNCS.PHASECHK.TRANS64.TRYWAIT P1, [R15+URZ+0x26848], R18 ;  /* 0x026848120f0075a7 */ /* 0x008724000802017f */
[----:B----4-:R-:W-:Y:S05]  /*aa10*/  @!P1 NANOSLEEP.SYNCS 0x989680 ;  /* 0x009896800000995d */ /* 0x010fea0003900000 */
[----:B------:R-:W4:Y:S02]  /*aa20*/  @!P1 SYNCS.PHASECHK.TRANS64 P1, [R15+URZ+0x26848], R18 ;  /* 0x026848120f0095a7 */ /* 0x000f24000802007f */
[----:B----4-:R-:W-:Y:S05]  /*aa30*/  @!P1 BRA `(.L_x_6490) ;  /* 0xfffffffc00f09947 */ /* 0x010fea000383ffff */
[----:B------:R-:W-:Y:S05]  /*aa40*/  BRA `(.L_x_6528) ;  /* 0xffffffe400fc7947 */ /* 0x000fea000383ffff */
.L_x_6492:
[----:B------:R-:W-:-:S07]  /*aa50*/  SHF.L.U32 R4, R10, 0x1f, RZ ;  /* 0x0000001f0a047819 */ /* 0x000fce00000006ff */
.L_x_6529:
[----:B----4-:R4:W1:Y:S02]  /*aa60*/  SYNCS.PHASECHK.TRANS64.TRYWAIT P1, [R15+URZ+0x26820], R4 ;  /* 0x026820040f0075a7 */ /* 0x010864000802017f */
[----:B-1----:R-:W-:Y:S05]  /*aa70*/  @!P1 NANOSLEEP.SYNCS 0x989680 ;  /* 0x009896800000995d */ /* 0x002fea0003900000 */
[----:B------:R-:W1:Y:S02]  /*aa80*/  @!P1 SYNCS.PHASECHK.TRANS64 P1, [R15+URZ+0x26820], R4 ;  /* 0x026820040f0095a7 */ /* 0x000e64000802007f */
[----:B-1----:R-:W-:Y:S05]  /*aa90*/  @!P1 BRA `(.L_x_6529) ;  /* 0xfffffffc00f09947 */ /* 0x002fea000383ffff */
[----:B------:R-:W-:Y:S05]  /*aaa0*/  BRA `(.L_x_6530) ;  /* 0xffffffe8009c7947 */ /* 0x000fea000383ffff */
.L_x_6495:
[----:B----4-:R4:W1:Y:S02]  /*aab0*/  SYNCS.PHASECHK.TRANS64.TRYWAIT P1, [R15+URZ+0x26840], R12 ;  /* 0x0268400c0f0075a7 */ /* 0x010864000802017f */
[----:B-1----:R-:W-:Y:S05]  /*aac0*/  @!P1 NANOSLEEP.SYNCS 0x989680 ;  /* 0x009896800000995d */ /* 0x002fea0003900000 */
[----:B------:R-:W1:Y:S02]  /*aad0*/  @!P1 SYNCS.PHASECHK.TRANS64 P1, [R15+URZ+0x26840], R12 ;  /* 0x0268400c0f0095a7 */ /* 0x000e64000802007f */
[----:B-1----:R-:W-:Y:S05]  /*aae0*/  @!P1 BRA `(.L_x_6495) ;  /* 0xfffffffc00f09947 */ /* 0x002fea000383ffff */
[----:B------:R-:W-:Y:S05]  /*aaf0*/  BRA `(.L_x_6531) ;  /* 0xffffffec00747947 */ /* 0x000fea000383ffff */
.L_x_6497:
[----:B-1----:R1:W2:Y:S02]  /*ab00*/  SYNCS.PHASECHK.TRANS64.TRYWAIT P1, [R15+URZ+0x26828], R12 ;  /* 0x0268280c0f0075a7 */ /* 0x0022a4000802017f */
[----:B--2---:R-:W-:Y:S05]  /*ab10*/  @!P1 NANOSLEEP.SYNCS 0x989680 ;  /* 0x009896800000995d */ /* 0x004fea0003900000 */
[----:B------:R-:W2:Y:S02]  /*ab20*/  @!P1 SYNCS.PHASECHK.TRANS64 P1, [R15+URZ+0x26828], R12 ;  /* 0x0268280c0f0095a7 */ /* 0x000ea4000802007f */
[----:B--2---:R-:W-:Y:S05]  /*ab30*/  @!P1 BRA `(.L_x_6497) ;  /* 0xfffffffc00f09947 */ /* 0x004fea000383ffff */
[----:B------:R-:W-:Y:S05]  /*ab40*/  BRA `(.L_x_6532) ;  /* 0xfffffff000247947 */ /* 0x000fea000383ffff */
.L_x_6499:
[----:B------:R1:W1:Y:S02]  /*ab50*/  SYNCS.PHASECHK.TRANS64.TRYWAIT P0, [R3+URZ+0x26840], R0 ;  /* 0x02684000030075a7 */ /* 0x000264000800017f */
[----:B-1----:R-:W-:Y:S05]  /*ab60*/  @!P0 NANOSLEEP.SYNCS 0x989680 ;  /* 0x009896800000895d */ /* 0x002fea0003900000 */
[----:B------:R-:W1:Y:S02]  /*ab70*/  @!P0 SYNCS.PHASECHK.TRANS64 P0, [R3+URZ+0x26840], R0 ;  /* 0x02684000030085a7 */ /* 0x000e64000800007f */
[----:B-1----:R-:W-:Y:S05]  /*ab80*/  @!P0 BRA `(.L_x_6499) ;  /* 0xfffffffc00f08947 */ /* 0x002fea000383ffff */
[----:B------:R-:W-:Y:S05]  /*ab90*/  BRA `(.L_x_6533) ;  /* 0xfffffff000f07947 */ /* 0x000fea000383ffff */
.L_x_6501:
[----:B------:R-:W-:Y:S01]  /*aba0*/  BSSY B0, `(.L_x_6534) ;  /* 0x0000006000007945 */ /* 0x000fe20003800000 */
[----:B------:R-:W-:-:S07]  /*abb0*/  IMAD.MOV.U32 R15, RZ, RZ, -0x1 ;  /* 0xffffffffff0f7424 */ /* 0x000fce00078e00ff */
[----:B------:R-:W-:Y:S05]  /*abc0*/  WARPSYNC.COLLECTIVE R15, `(.L_x_6535) ;  /* 0x000000000f0c7348 */ /* 0x000fea0003c00000 */
[----:B------:R-:W-:Y:S02]  /*abd0*/  ELECT P6, UR62, PT ;  /* 0x00000000003e782f */ /* 0x000fe400038c0000 */
[----:B------:R-:W-:Y:S01]  /*abe0*/  MOV R14, UR62 ;  /* 0x0000003e000e7c02 */ /* 0x000fe20008000f00 */
[----:B------:R-:W-:Y:S10]  /*abf0*/  ENDCOLLECTIVE ;  /* 0x000000000000791b */ /* 0x000ff40003800000 */
.L_x_6535:
[----:B------:R-:W-:Y:S05]  /*ac00*/  BSYNC B0 ;  /* 0x0000000000007941 */ /* 0x000fea0003800000 */
.L_x_6534:
[----:B------:R-:W-:Y:S05]  /*ac10*/  BRA `(.L_x_6536) ;  /* 0xfffffff400bc7947 */ /* 0x000fea000383ffff */
.L_x_6503:
[----:B-1----:R1:W2:Y:S02]  /*ac20*/  SYNCS.PHASECHK.TRANS64.TRYWAIT P0, [R7+URZ], R4 ;  /* 0x00000004070075a7 */ /* 0x0022a4000800017f */
[----:B--2---:R-:W-:Y:S05]  /*ac30*/  @!P0 NANOSLEEP.SYNCS 0x989680 ;  /* 0x009896800000895d */ /* 0x004fea0003900000 */
[----:B------:R-:W2:Y:S02]  /*ac40*/  @!P0 SYNCS.PHASECHK.TRANS64 P0, [R7+URZ], R4 ;  /* 0x00000004070085a7 */ /* 0x000ea4000800007f */
[----:B--2---:R-:W-:Y:S05]  /*ac50*/  @!P0 BRA `(.L_x_6503) ;  /* 0xfffffffc00f08947 */ /* 0x004fea000383ffff */
[----:B------:R-:W-:Y:S05]  /*ac60*/  BRA `(.L_x_6537) ;  /* 0xfffffff400fc7947 */ /* 0x000fea000383ffff */
.L_x_6504:
[----:B--2---:R2:W3:Y:S02]  /*ac70*/  SYNCS.PHASECHK.TRANS64.TRYWAIT P0, [R3+URZ], R0 ;  /* 0x00000000030075a7 */ /* 0x0044e4000800017f */
[----:B---3--:R-:W-:Y:S05]  /*ac80*/  @!P0 NANOSLEEP.SYNCS 0x989680 ;  /* 0x009896800000895d */ /* 0x008fea0003900000 */
[----:B------:R-:W3:Y:S02]  /*ac90*/  @!P0 SYNCS.PHASECHK.TRANS64 P0, [R3+URZ], R0 ;  /* 0x00000000030085a7 */ /* 0x000ee4000800007f */
[----:B---3--:R-:W-:Y:S05]  /*aca0*/  @!P0 BRA `(.L_x_6504) ;  /* 0xfffffffc00f08947 */ /* 0x008fea000383ffff */
[----:B------:R-:W-:Y:S05]  /*acb0*/  BRA `(.L_x_6538) ;  /* 0xfffffff400f07947 */ /* 0x000fea000383ffff */
.L_x_6506:
[----:B--2---:R2:W3:Y:S02]  /*acc0*/  SYNCS.PHASECHK.TRANS64.TRYWAIT P0, [R5+URZ], R4 ;  /* 0x00000004050075a7 */ /* 0x0044e4000800017f */
[----:B---3--:R-:W-:Y:S05]  /*acd0*/  @!P0 NANOSLEEP.SYNCS 0x989680 ;  /* 0x009896800000895d */ /* 0x008fea0003900000 */
[----:B------:R-:W3:Y:S02]  /*ace0*/  @!P0 SYNCS.PHASECHK.TRANS64 P0, [R5+URZ], R4 ;  /* 0x00000004050085a7 */ /* 0x000ee4000800007f */
[----:B---3--:R-:W-:Y:S05]  /*acf0*/  @!P0 BRA `(.L_x_6506) ;  /* 0xfffffffc00f08947 */ /* 0x008fea000383ffff */
[----:B------:R-:W-:Y:S05]  /*ad00*/  BRA `(.L_x_6539) ;  /* 0xfffffff400f47947 */ /* 0x000fea000383ffff */
.L_x_6540:
        /* <DEDUP_REMOVED lines=15> */
.L_x_6603:


//--------------------- .text._ZN7cutlass13device_kernelIN5flash22FlashAttnBwdPreprocessIN4cute5tupleIJNS3_1CILi64EEENS5_ILi96EEEEEENS_6half_tEfNS_4arch4Sm90ELb1ELb1EEEEEvNT_6ParamsE --------------------------
	.section	.text._ZN7cutlass13device_kernelIN5flash22FlashAttnBwdPreprocessIN4cute5tupleIJNS3_1CILi64EEENS5_ILi96EEEEEENS_6half_tEfNS_4arch4Sm90ELb1ELb1EEEEEvNT_6ParamsE,"ax",@progbits
	.align	128
.text._ZN7cutlass13device_kernelIN5flash22FlashAttnBwdPreprocessIN4cute5tupleIJNS3_1CILi64EEENS5_ILi96EEEEEENS_6half_tEfNS_4arch4Sm90ELb1ELb1EEEEEvNT_6ParamsE:
        .type           _ZN7cutlass13device_kernelIN5flash22FlashAttnBwdPreprocessIN4cute5tupleIJNS3_1CILi64EEENS5_ILi96EEEEEENS_6half_tEfNS_4arch4Sm90ELb1ELb1EEEEEvNT_6ParamsE,@function
        .size           _ZN7cutlass13device_kernelIN5flash22FlashAttnBwdPreprocessIN4cute5tupleIJNS3_1CILi64EEENS5_ILi96EEEEEENS_6half_tEfNS_4arch4Sm90ELb1ELb1EEEEEvNT_6ParamsE,(.L_x_6604 - _ZN7cutlass13device_kernelIN5flash22FlashAttnBwdPreprocessIN4cute5tupleIJNS3_1CILi64EEENS5_ILi96EEEEEENS_6half_tEfNS_4arch4Sm90ELb1ELb1EEEEEvNT_6ParamsE)
        .other          _ZN7cutlass13device_kernelIN5flash22FlashAttnBwdPreprocessIN4cute5tupleIJNS3_1CILi64EEENS5_ILi96EEEEEENS_6half_tEfNS_4arch4Sm90ELb1ELb1EEEEEvNT_6ParamsE,@"STO_CUDA_ENTRY STV_DEFAULT"
_ZN7cutlass13device_kernelIN5flash22FlashAttnBwdPreprocessIN4cute5tupleIJNS3_1CILi64EEENS5_ILi96EEEEEENS_6half_tEfNS_4arch4Sm90ELb1ELb1EEEEEvNT_6ParamsE:
[----:B------:R-:W-:Y:S08]  /*0000*/  LDC R1, c[0x0][0x28] ;  /* 0x00000a00ff017b82 */ /* 0x000ff00000000800 */
[----:B------:R-:W0:Y:S01]  /*0010*/  LDC.64 R4, c[0x0][0x2f8] ;  /* 0x0000be00ff047b82 */ /* 0x000e220000000a00 */
[----:B------:R-:W1:Y:S01]  /*0020*/  S2R R32, SR_CTAID.Z ;  /* 0x0000000000207919 */ /* 0x000e620000002700 */
[----:B------:R-:W-:Y:S01]  /*0030*/  ULDC.64 UR8, c[0x0][0x2f0] ;  /* 0x0000bc0000087ab9 */ /* 0x000fe20000000a00 */
[----:B------:R-:W-:Y:S01]  /*0040*/  ULDC.64 UR4, c[0x0][0x208] ;  /* 0x0000820000047ab9 */ /* 0x000fe20000000a00 */
[----:B------:R-:W-:-:S04]  /*0050*/  ISETP.NE.U32.AND P0, PT, RZ, UR8, PT ;  /* 0x00000008ff007c0c */ /* 0x000fc8000bf05070 */
[----:B------:R-:W1:Y:S01]  /*0060*/  LDC.64 R2, c[0x0][0x2f0] ;  /* 0x0000bc00ff027b82 */ /* 0x000e620000000a00 */
[----:B------:R-:W-:Y:S02]  /*0070*/  ISETP.NE.AND.EX P0, PT, RZ, UR9, PT, P0 ;  /* 0x00000009ff007c0c */ /* 0x000fe4000bf05300 */
[----:B0-----:R-:W-:-:S04]  /*0080*/  ISETP.NE.U32.AND P1, PT, R4, RZ, PT ;  /* 0x000000ff0400720c */ /* 0x001fc80003f25070 */
[----:B------:R-:W-:Y:S01]  /*0090*/  ISETP.NE.AND.EX P1, PT, R5, RZ, PT, P1 ;  /* 0x000000ff0500720c */ /* 0x000fe20003f25310 */
[----:B------:R-:W-:Y:S01]  /*00a0*/  ULDC UR6, c[0x0][0x218] ;  /* 0x0000860000067ab9 */ /* 0x000fe20000000800 */
[----:B-1----:R-:W-:-:S11]  /*00b0*/  IMAD.WIDE R2, R32, 0x4, R2 ;  /* 0x0000000420027825 */ /* 0x002fd600078e0202 */
[----:B------:R-:W0:Y:S01]  /*00c0*/  @P1 LDC.64 R8, c[0x0][0x2f8] ;  /* 0x0000be00ff081b82 */ /* 0x000e220000000a00 */
[----:B------:R-:W-:Y:S01]  /*00d0*/  MOV R5, UR6 ;  /* 0x0000000600057c02 */ /* 0x000fe20008000f00 */
[----:B------:R1:W5:Y:S01]  /*00e0*/  @P0 LDG.E R7, desc[UR4][R2.64] ;  /* 0x0000000402070981 */ /* 0x000362000c1e1900 */
[----:B------:R-:W2:Y:S01]  /*00f0*/  S2R R6, SR_CTAID.X ;  /* 0x0000000000067919 */ /* 0x000ea20000002500 */
[----:B0-----:R-:W-:-:S05]  /*0100*/  @P1 IMAD.WIDE R8, R32, 0x4, R8 ;  /* 0x0000000420081825 */ /* 0x001fca00078e0208 */
[----:B------:R1:W5:Y:S01]  /*0110*/  @P1 LDG.E R5, desc[UR4][R8.64] ;  /* 0x0000000408051981 */ /* 0x000362000c1e1900 */
[----:B------:R-:W0:Y:S01]  /*0120*/  S2UR UR6, SR_CTAID.Y ;  /* 0x00000000000679c3 */ /* 0x000e220000002600 */
[----:B--2---:R-:W-:Y:S01]  /*0130*/  SHF.L.U32 R4, R6, 0x6, RZ ;  /* 0x0000000606047819 */ /* 0x004fe200000006ff */
[----:B------:R-:W-:Y:S06]  /*0140*/  @P1 BRA `(.L_x_6541) ;  /* 0x0000000000101947 */ /* 0x000fec0003800000 */
[----:B------:R-:W-:Y:S05]  /*0150*/  @!P0 BRA `(.L_x_6541) ;  /* 0x00000000000c8947 */ /* 0x000fea0003800000 */
[----:B------:R-:W2:Y:S04]  /*0160*/  LDG.E R0, desc[UR4][R2.64] ;  /* 0x0000000402007981 */ /* 0x000ea8000c1e1900 */
[----:B-----5:R-:W2:Y:S02]  /*0170*/  LDG.E R5, desc[UR4][R2.64+0x4] ;  /* 0x0000040402057981 */ /* 0x020ea4000c1e1900 */
[----:B--2---:R-:W-:-:S07]  /*0180*/  IADD3 R5, -R0, R5, RZ ;  /* 0x0000000500057210 */ /* 0x004fce0007ffe1ff */
.L_x_6541:
[----:B------:R-:W-:Y:S02]  /*0190*/  ISETP.NE.U32.AND P2, PT, RZ, UR8, PT ;  /* 0x00000008ff007c0c */ /* 0x000fe4000bf45070 */
[----:B-----5:R-:W-:Y:S02]  /*01a0*/  ISETP.LE.AND P1, PT, R5, R4, PT ;  /* 0x000000040500720c */ /* 0x020fe40003f23270 */
[----:B------:R-:W-:-:S13]  /*01b0*/  ISETP.NE.AND.EX P2, PT, RZ, UR9, PT, P2 ;  /* 0x00000009ff007c0c */ /* 0x000fda000bf45320 */
[----:B0-----:R-:W-:Y:S05]  /*01c0*/  @P2 EXIT P1 ;  /* 0x000000000000294d */ /* 0x001fea0000800000 */
[----:B-1----:R-:W0:Y:S01]  /*01d0*/  S2R R3, SR_TID.X ;  /* 0x0000000000037919 */ /* 0x002e220000002100 */
[----:B------:R-:W-:Y:S01]  /*01e0*/  IADD3 R2, -R4, R5, RZ ;  /* 0x0000000504027210 */ /* 0x000fe20007ffe1ff */
[----:B------:R-:W-:Y:S01]  /*01f0*/  USHF.R.S32.HI UR7, URZ, 0x1f, UR6 ;  /* 0x0000001f3f077899 */ /* 0x000fe20008011406 */
[----:B------:R-:W-:Y:S01]  /*0200*/  SHF.R.S32.HI R39, RZ, 0x1f, R32 ;  /* 0x0000001fff277819 */ /* 0x000fe20000011420 */
[----:B------:R-:W-:Y:S01]  /*0210*/  BSSY B0, `(.L_x_6542) ;  /* 0x000002e000007945 */ /* 0x000fe20003800000 */
[----:B------:R-:W-:Y:S01]  /*0220*/  CS2R R42, SRZ ;  /* 0x00000000002a7805 */ /* 0x000fe2000001ff00 */
[----:B------:R-:W-:Y:S01]  /*0230*/  HFMA2.MMA R30, -RZ, RZ, 0, 0 ;  /* 0x00000000ff1e7435 */ /* 0x000fe200000001ff */
[----:B------:R-:W-:Y:S02]  /*0240*/  @P0 SHF.R.S32.HI R43, RZ, 0x1f, R7 ;  /* 0x0000001fff2b0819 */ /* 0x000fe40000011407 */
[----:B------:R-:W-:Y:S02]  /*0250*/  CS2R R16, SRZ ;  /* 0x0000000000107805 */ /* 0x000fe4000001ff00 */
[----:B------:R-:W-:-:S02]  /*0260*/  @P0 MOV R42, R7 ;  /* 0x00000007002a0202 */ /* 0x000fc40000000f00 */
[----:B------:R-:W-:Y:S02]  /*0270*/  CS2R R8, SRZ ;  /* 0x0000000000087805 */ /* 0x000fe4000001ff00 */
[----:B------:R-:W-:Y:S02]  /*0280*/  SEL R0, R32, RZ, !P2 ;  /* 0x000000ff20007207 */ /* 0x000fe40005000000 */
[----:B------:R-:W-:Y:S02]  /*0290*/  CS2R R10, SRZ ;  /* 0x00000000000a7805 */ /* 0x000fe4000001ff00 */
[----:B------:R-:W-:Y:S02]  /*02a0*/  MOV R40, 0x7f800000 ;  /* 0x7f80000000287802 */ /* 0x000fe40000000f00 */
[----:B------:R-:W-:Y:S02]  /*02b0*/  CS2R R12, SRZ ;  /* 0x00000000000c7805 */ /* 0x000fe4000001ff00 */
[----:B------:R-:W-:-:S02]  /*02c0*/  CS2R R14, SRZ ;  /* 0x00000000000e7805 */ /* 0x000fc4000001ff00 */
[----:B------:R-:W-:Y:S02]  /*02d0*/  CS2R R18, SRZ ;  /* 0x0000000000127805 */ /* 0x000fe4000001ff00 */
[----:B------:R-:W-:Y:S02]  /*02e0*/  CS2R R20, SRZ ;  /* 0x0000000000147805 */ /* 0x000fe4000001ff00 */
[----:B------:R-:W-:Y:S02]  /*02f0*/  CS2R R28, SRZ ;  /* 0x00000000001c7805 */ /* 0x000fe4000001ff00 */
[----:B------:R-:W-:Y:S02]  /*0300*/  CS2R R24, SRZ ;  /* 0x0000000000187805 */ /* 0x000fe4000001ff00 */
[----:B------:R-:W-:Y:S02]  /*0310*/  SEL R39, R39, RZ, !P2 ;  /* 0x000000ff27277207 */ /* 0x000fe40005000000 */
[----:B0-----:R-:W-:-:S02]  /*0320*/  ISETP.GT.AND P1, PT, R3, 0x3f, PT ;  /* 0x0000003f0300780c */ /* 0x001fc40003f24270 */
[----:B------:R-:W-:Y:S02]  /*0330*/  SHF.R.S32.HI R22, RZ, 0x1f, R3 ;  /* 0x0000001fff167819 */ /* 0x000fe40000011403 */
[----:B------:R-:W-:Y:S02]  /*0340*/  ISETP.GE.OR P4, PT, R3, R2, P1 ;  /* 0x000000020300720c */ /* 0x000fe40000f86670 */
[----:B------:R-:W-:Y:S02]  /*0350*/  LEA.HI R27, R22, R3, RZ, 0x2 ;  /* 0x00000003161b7211 */ /* 0x000fe400078f10ff */
[----:B------:R-:W-:Y:S02]  /*0360*/  CS2R R22, SRZ ;  /* 0x0000000000167805 */ /* 0x000fe4000001ff00 */
[----:B------:R-:W-:Y:S02]  /*0370*/  SHF.R.S32.HI R33, RZ, 0x2, R27 ;  /* 0x00000002ff217819 */ /* 0x000fe4000001141b */
[----:B------:R-:W-:-:S02]  /*0380*/  LOP3.LUT R38, R27, 0xfffffffc, RZ, 0xc0, !PT ;  /* 0xfffffffc1b267812 */ /* 0x000fc400078ec0ff */
[----:B------:R-:W-:Y:S02]  /*0390*/  CS2R R26, SRZ ;  /* 0x00000000001a7805 */ /* 0x000fe4000001ff00 */
[----:B------:R-:W-:Y:S02]  /*03a0*/  ISETP.GE.AND P3, PT, R33, R2, PT ;  /* 0x000000022100720c */ /* 0x000fe40003f66270 */
[----:B------:R-:W-:Y:S01]  /*03b0*/  IADD3 R38, -R38, R3, RZ ;  /* 0x0000000326267210 */ /* 0x000fe20007ffe1ff */
[----:B------:R-:W-:Y:S10]  /*03c0*/  @P4 BRA `(.L_x_6543) ;  /* 0x0000000000484947 */ /* 0x000ff40003800000 */
[----:B------:R-:W0:Y:S01]  /*03d0*/  LDC.64 R34, c[0x0][0x290] ;  /* 0x0000a400ff227b82 */ /* 0x000e220000000a00 */
[----:B------:R-:W-:Y:S01]  /*03e0*/  SHF.R.S32.HI R31, RZ, 0x1f, R4 ;  /* 0x0000001fff1f7819 */ /* 0x000fe20000011404 */
[----:B------:R-:W-:Y:S01]  /*03f0*/  ULDC.64 UR8, c[0x0][0x298] ;  /* 0x0000a60000087ab9 */ /* 0x000fe20000000a00 */
[--C-:B------:R-:W-:Y:S02]  /*0400*/  SHF.R.S32.HI R37, RZ, 0x1f, R3.reuse ;  /* 0x0000001fff257819 */ /* 0x100fe40000011403 */
[----:B------:R-:W-:-:S04]  /*0410*/  IADD3 R36, P2, P4, R42, R4, R3 ;  /* 0x000000042a247210 */ /* 0x000fc80007c5e003 */
[----:B------:R-:W-:Y:S01]  /*0420*/  IADD3.X R37, R43, R31, R37, P2, P4 ;  /* 0x0000001f2b257210 */ /* 0x000fe200017e8425 */
[----:B0-----:R-:W-:-:S04]  /*0430*/  IMAD R40, R34, UR7, RZ ;  /* 0x0000000722287c24 */ /* 0x001fc8000f8e02ff */
[----:B------:R-:W-:Y:S02]  /*0440*/  IMAD R31, R35, UR6, R40 ;  /* 0x00000006231f7c24 */ /* 0x000fe4000f8e0228 */
[----:B------:R-:W-:-:S04]  /*0450*/  IMAD.WIDE.U32 R34, R34, UR6, R36 ;  /* 0x0000000622227c25 */ /* 0x000fc8000f8e0024 */
[----:B------:R-:W-:Y:S01]  /*0460*/  IMAD R37, R39, UR8, RZ ;  /* 0x0000000827257c24 */ /* 0x000fe2000f8e02ff */
[----:B------:R-:W-:-:S03]  /*0470*/  IADD3 R35, R35, R31, RZ ;  /* 0x0000001f23237210 */ /* 0x000fc60007ffe0ff */
[C---:B------:R-:W-:Y:S02]  /*0480*/  IMAD R31, R0.reuse, UR9, R37 ;  /* 0x00000009001f7c24 */ /* 0x040fe4000f8e0225 */
[----:B------:R-:W-:Y:S01]  /*0490*/  IMAD.WIDE.U32 R34, R0, UR8, R34 ;  /* 0x0000000800227c25 */ /* 0x000fe2000f8e0022 */
[----:B------:R-:W-:-:S04]  /*04a0*/  ULDC.64 UR8, c[0x0][0x288] ;  /* 0x0000a20000087ab9 */ /* 0x000fc80000000a00 */
[----:B------:R-:W-:Y:S02]  /*04b0*/  IADD3 R31, R35, R31, RZ ;  /* 0x0000001f231f7210 */ /* 0x000fe40007ffe0ff */
[----:B------:R-:W-:-:S04]  /*04c0*/  LEA R40, P2, R34, UR8, 0x2 ;  /* 0x0000000822287c11 */ /* 0x000fc8000f8410ff */
[----:B------:R-:W-:-:S05]  /*04d0*/  LEA.HI.X R41, R34, UR9, R31, 0x2, P2 ;  /* 0x0000000922297c11 */ /* 0x000fca00090f141f */
[----:B------:R0:W5:Y:S04]  /*04e0*/  LDG.E R40, desc[UR4][R40.64] ;  /* 0x0000000428287981 */ /* 0x000168000c1e1900 */
.L_x_6543:
[----:B------:R-:W-:Y:S05]  /*04f0*/  BSYNC B0 ;  /* 0x0000000000007941 */ /* 0x000fea0003800000 */
.L_x_6542:
[----:B------:R-:W-:Y:S04]  /*0500*/  BSSY B0, `(.L_x_6544) ;  /* 0x0000022000007945 */ /* 0x000fe80003800000 */
[----:B------:R-:W-:Y:S05]  /*0510*/  @P3 BRA `(.L_x_6545) ;  /* 0x0000000000803947 */ /* 0x000fea0003800000 */
[----:B------:R-:W1:Y:S01]  /*0520*/  LDC.64 R34, c[0x0][0x230] ;  /* 0x00008c00ff227b82 */ /* 0x000e620000000a00 */
[----:B------:R-:W-:Y:S01]  /*0530*/  SHF.L.U32 R36, R38, 0x3, RZ ;  /* 0x0000000326247819 */ /* 0x000fe200000006ff */
[----:B------:R-:W-:Y:S01]  /*0540*/  ULDC.64 UR8, c[0x0][0x238] ;  /* 0x00008e0000087ab9 */ /* 0x000fe20000000a00 */
[----:B------:R-:W-:Y:S02]  /*0550*/  ULDC.64 UR10, c[0x0][0x228] ;  /* 0x00008a00000a7ab9 */ /* 0x000fe40000000a00 */
[----:B------:R-:W-:Y:S02]  /*0560*/  SHF.R.S32.HI R37, RZ, 0x1f, R36 ;  /* 0x0000001fff257819 */ /* 0x000fe40000011424 */
[----:B0-----:R-:W-:Y:S01]  /*0570*/  IADD3 R41, R36, 0x40, RZ ;  /* 0x0000004024297810 */ /* 0x001fe20007ffe0ff */
[----:B-1----:R-:W-:-:S04]  /*0580*/  IMAD R44, R34, UR7, RZ ;  /* 0x00000007222c7c24 */ /* 0x002fc8000f8e02ff */
[----:B------:R-:W-:Y:S01]  /*0590*/  IMAD R31, R35, UR6, R44 ;  /* 0x00000006231f7c24 */ /* 0x000fe2000f8e022c */
[----:B------:R-:W-:Y:S01]  /*05a0*/  IADD3 R44, P2, R33, R42, RZ ;  /* 0x0000002a212c7210 */ /* 0x000fe20007f5e0ff */
[----:B------:R-:W-:-:S03]  /*05b0*/  IMAD.WIDE.U32 R34, R34, UR6, R36 ;  /* 0x0000000622227c25 */ /* 0x000fc6000f8e0024 */
[----:B------:R-:W-:Y:S01]  /*05c0*/  LEA.HI.X.SX32 R45, R33, R43, 0x1, P2 ;  /* 0x0000002b212d7211 */ /* 0x000fe200010f0eff */
[----:B------:R-:W-:Y:S01]  /*05d0*/  IMAD R37, R39, UR8, RZ ;  /* 0x0000000827257c24 */ /* 0x000fe2000f8e02ff */
[----:B------:R-:W-:-:S03]  /*05e0*/  IADD3 R35, R35, R31, RZ ;  /* 0x0000001f23237210 */ /* 0x000fc60007ffe0ff */
[----:B------:R-:W-:Y:S01]  /*05f0*/  IMAD R31, R0, UR9, R37 ;  /* 0x00000009001f7c24 */ /* 0x000fe2000f8e0225 */
[----:B------:R-:W-:Y:S01]  /*0600*/  IADD3 R37, R36, 0x20, RZ ;  /* 0x0000002024257810 */ /* 0x000fe20007ffe0ff */
[----:B------:R-:W-:Y:S01]  /*0610*/  IMAD.WIDE.U32 R34, R0, UR8, R34 ;  /* 0x0000000800227c25 */ /* 0x000fe2000f8e0022 */
[----:B------:R-:W-:Y:S02]  /*0620*/  ULDC UR8, c[0x0][0x21c] ;  /* 0x0000870000087ab9 */ /* 0x000fe40000000800 */
[----:B------:R-:W-:Y:S01]  /*0630*/  ISETP.GE.AND P2, PT, R36, UR8, PT ;  /* 0x0000000824007c0c */ /* 0x000fe2000bf46270 */
[----:B------:R-:W-:Y:S01]  /*0640*/  IMAD.WIDE R44, R6, 0x40, R44 ;  /* 0x00000040062c7825 */ /* 0x000fe200078e022c */
[----:B------:R-:W-:Y:S02]  /*0650*/  IADD3 R35, R35, R31, RZ ;  /* 0x0000001f23237210 */ /* 0x000fe40007ffe0ff */
[----:B------:R-:W-:Y:S01]  /*0660*/  ISETP.GE.AND P4, PT, R37, UR8, PT ;  /* 0x0000000825007c0c */ /* 0x000fe2000bf86270 */
[----:B------:R-:W-:Y:S01]  /*0670*/  IMAD R31, R45, UR10, RZ ;  /* 0x0000000a2d1f7c24 */ /* 0x000fe2000f8e02ff */
[----:B------:R-:W-:Y:S01]  /*0680*/  ISETP.GE.AND P5, PT, R41, UR8, PT ;  /* 0x0000000829007c0c */ /* 0x000fe2000bfa6270 */
[----:B------:R-:W-:Y:S01]  /*0690*/  IMAD.WIDE.U32 R34, R44, UR10, R34 ;  /* 0x0000000a2c227c25 */ /* 0x000fe2000f8e0022 */
[----:B------:R-:W-:-:S03]  /*06a0*/  ULDC.64 UR8, c[0x0][0x210] ;  /* 0x0000840000087ab9 */ /* 0x000fc60000000a00 */
[----:B------:R-:W-:Y:S01]  /*06b0*/  IMAD R31, R44, UR11, R31 ;  /* 0x0000000b2c1f7c24 */ /* 0x000fe2000f8e021f */
[----:B------:R-:W-:-:S04]  /*06c0*/  LEA R36, P6, R34, UR8, 0x1 ;  /* 0x0000000822247c11 */ /* 0x000fc8000f8c08ff */
[----:B------:R-:W-:-:S04]  /*06d0*/  IADD3 R31, R35, R31, RZ ;  /* 0x0000001f231f7210 */ /* 0x000fc80007ffe0ff */
[----:B------:R-:W-:-:S05]  /*06e0*/  LEA.HI.X R37, R34, UR9, R31, 0x1, P6 ;  /* 0x0000000922257c11 */ /* 0x000fca000b0f0c1f */
[----:B------:R1:W5:Y:S04]  /*06f0*/  @!P2 LDG.E.128 R8, desc[UR4][R36.64] ;  /* 0x000000042408a981 */ /* 0x000368000c1e1d00 */
[----:B------:R1:W5:Y:S04]  /*0700*/  @!P4 LDG.E.128 R12, desc[UR4][R36.64+0x40] ;  /* 0x00004004240cc981 */ /* 0x000368000c1e1d00 */
[----:B------:R1:W5:Y:S02]  /*0710*/  @!P5 LDG.E.128 R24, desc[UR4][R36.64+0x80] ;  /* 0x000080042418d981 */ /* 0x000364000c1e1d00 */
.L_x_6545:
[----:B------:R-:W-:Y:S05]  /*0720*/  BSYNC B0 ;  /* 0x0000000000007941 */ /* 0x000fea0003800000 */
.L_x_6544:
[----:B------:R-:W-:Y:S01]  /*0730*/  BSSY B0, `(.L_x_6546) ;  /* 0x0000024000007945 */ /* 0x000fe20003800000 */
[----:B------:R-:W-:Y:S01]  /*0740*/  HFMA2.MMA R31, -RZ, RZ, 0, 0 ;  /* 0x00000000ff1f7435 */ /* 0x000fe200000001ff */
[----:B0----5:R-:W-:Y:S02]  /*0750*/  MOV R41, R8 ;  /* 0x0000000800297202 */ /* 0x021fe40000000f00 */
[----:B------:R-:W-:Y:S08]  /*0760*/  @P3 BRA `(.L_x_6547) ;  /* 0x0000000000803947 */ /* 0x000ff00003800000 */
[----:B-1----:R-:W0:Y:S01]  /*0770*/  LDC.64 R36, c[0x0][0x250] ;  /* 0x00009400ff247b82 */ /* 0x002e220000000a00 */
[----:B------:R-:W-:Y:S01]  /*0780*/  SHF.L.U32 R34, R38, 0x3, RZ ;  /* 0x0000000326227819 */ /* 0x000fe200000006ff */
[----:B------:R-:W-:Y:S01]  /*0790*/  ULDC.64 UR8, c[0x0][0x258] ;  /* 0x0000960000087ab9 */ /* 0x000fe20000000a00 */
[C---:B------:R-:W-:Y:S01]  /*07a0*/  IADD3 R42, P2, R33.reuse, R42, RZ ;  /* 0x0000002a212a7210 */ /* 0x040fe20007f5e0ff */
[----:B------:R-:W-:Y:S01]  /*07b0*/  ULDC UR10, c[0x0][0x21c] ;  /* 0x00008700000a7ab9 */ /* 0x000fe20000000800 */
[----:B------:R-:W-:Y:S02]  /*07c0*/  SHF.R.S32.HI R35, RZ, 0x1f, R34 ;  /* 0x0000001fff237819 */ /* 0x000fe40000011422 */
[----:B------:R-:W-:Y:S02]  /*07d0*/  LEA.HI.X.SX32 R43, R33, R43, 0x1, P2 ;  /* 0x0000002b212b7211 */ /* 0x000fe400010f0eff */
[----:B------:R-:W-:Y:S01]  /*07e0*/  ISETP.GE.AND P3, PT, R34, UR10, PT ;  /* 0x0000000a22007c0c */ /* 0x000fe2000bf66270 */
[----:B0-----:R-:W-:-:S04]  /*07f0*/  IMAD R44, R36, UR7, RZ ;  /* 0x00000007242c7c24 */ /* 0x001fc8000f8e02ff */
[----:B------:R-:W-:Y:S02]  /*0800*/  IMAD R45, R37, UR6, R44 ;  /* 0x00000006252d7c24 */ /* 0x000fe4000f8e022c */
[----:B------:R-:W-:-:S04]  /*0810*/  IMAD.WIDE.U32 R36, R36, UR6, R34 ;  /* 0x0000000624247c25 */ /* 0x000fc8000f8e0022 */
[----:B------:R-:W-:Y:S01]  /*0820*/  IMAD R35, R39, UR8, RZ ;  /* 0x0000000827237c24 */ /* 0x000fe2000f8e02ff */
[----:B------:R-:W-:-:S03]  /*0830*/  IADD3 R37, R37, R45, RZ ;  /* 0x0000002d25257210 */ /* 0x000fc60007ffe0ff */
[C---:B------:R-:W-:Y:S02]  /*0840*/  IMAD R35, R0.reuse, UR9, R35 ;  /* 0x0000000900237c24 */ /* 0x040fe4000f8e0223 */
[----:B------:R-:W-:Y:S01]  /*0850*/  IMAD.WIDE.U32 R44, R0, UR8, R36 ;  /* 0x00000008002c7c25 */ /* 0x000fe2000f8e0024 */
[----:B------:R-:W-:-:S03]  /*0860*/  ULDC.64 UR8, c[0x0][0x248] ;  /* 0x0000920000087ab9 */ /* 0x000fc60000000a00 */
[----:B------:R-:W-:Y:S01]  /*0870*/  IMAD.WIDE R36, R6, 0x40, R42 ;  /* 0x0000004006247825 */ /* 0x000fe200078e022a */
[----:B------:R-:W-:Y:S02]  /*0880*/  IADD3 R45, R45, R35, RZ ;  /* 0x000000232d2d7210 */ /* 0x000fe40007ffe0ff */
[C---:B------:R-:W-:Y:S01]  /*0890*/  IADD3 R42, R34.reuse, 0x40, RZ ;  /* 0x00000040222a7810 */ /* 0x040fe20007ffe0ff */
[----:B------:R-:W-:Y:S01]  /*08a0*/  IMAD R35, R37, UR8, RZ ;  /* 0x0000000825237c24 */ /* 0x000fe2000f8e02ff */
[----:B------:R-:W-:Y:S01]  /*08b0*/  IADD3 R37, R34, 0x20, RZ ;  /* 0x0000002022257810 */ /* 0x000fe20007ffe0ff */
[----:B------:R-:W-:Y:S01]  /*08c0*/  IMAD.WIDE.U32 R44, R36, UR8, R44 ;  /* 0x00000008242c7c25 */ /* 0x000fe2000f8e002c */
[----:B------:R-:W-:Y:S02]  /*08d0*/  ISETP.GE.AND P5, PT, R42, UR10, PT ;  /* 0x0000000a2a007c0c */ /* 0x000fe4000bfa6270 */
[----:B------:R-:W-:Y:S01]  /*08e0*/  ISETP.GE.AND P4, PT, R37, UR10, PT ;  /* 0x0000000a25007c0c */ /* 0x000fe2000bf86270 */
[----:B------:R-:W-:Y:S01]  /*08f0*/  IMAD R35, R36, UR9, R35 ;  /* 0x0000000924237c24 */ /* 0x000fe2000f8e0223 */
[----:B------:R-:W-:-:S02]  /*0900*/  ULDC.64 UR8, c[0x0][0x240] ;  /* 0x0000900000087ab9 */ /* 0x000fc40000000a00 */
[----:B------:R-:W-:Y:S02]  /*0910*/  LEA R34, P2, R44, UR8, 0x1 ;  /* 0x000000082c227c11 */ /* 0x000fe4000f8408ff */
[----:B------:R-:W-:-:S04]  /*0920*/  IADD3 R35, R45, R35, RZ ;  /* 0x000000232d237210 */ /* 0x000fc80007ffe0ff */
[----:B------:R-:W-:-:S05]  /*0930*/  LEA.HI.X R35, R44, UR9, R35, 0x1, P2 ;  /* 0x000000092c237c11 */ /* 0x000fca00090f0c23 */
[----:B------:R0:W5:Y:S04]  /*0940*/  @!P3 LDG.E.128 R16, desc[UR4][R34.64] ;  /* 0x000000042210b981 */ /* 0x000168000c1e1d00 */
[----:B------:R0:W5:Y:S04]  /*0950*/  @!P4 LDG.E.128 R20, desc[UR4][R34.64+0x40] ;  /* 0x000040042214c981 */ /* 0x000168000c1e1d00 */
[----:B------:R0:W5:Y:S02]  /*0960*/  @!P5 LDG.E.128 R28, desc[UR4][R34.64+0x80] ;  /* 0x00008004221cd981 */ /* 0x000164000c1e1d00 */
.L_x_6547:
[----:B------:R-:W-:Y:S05]  /*0970*/  BSYNC B0 ;  /* 0x0000000000007941 */ /* 0x000fea0003800000 */
.L_x_6546:
[--C-:B------:R-:W-:Y:S01]  /*0980*/  HADD2.F32 R8, -RZ, R41.reuse.H1_H1 ;  /* 0x30000029ff087230 */ /* 0x100fe20000004100 */
[----:B------:R-:W-:Y:S01]  /*0990*/  @P0 LEA R7, R32, R7, 0x6 ;  /* 0x0000000720070211 */ /* 0x000fe200078e30ff */
[--C-:B0----5:R-:W-:Y:S01]  /*09a0*/  HADD2.F32 R35, -RZ, R16.reuse.H1_H1 ;  /* 0x30000010ff237230 */ /* 0x121fe20000004100 */
[----:B------:R-:W-:Y:S01]  /*09b0*/  ISETP.NE.AND P2, PT, R38, RZ, PT ;  /* 0x000000ff2600720c */ /* 0x000fe20003f45270 */
[----:B------:R-:W-:Y:S01]  /*09c0*/  HADD2.F32 R41, -RZ, R41.H0_H0 ;  /* 0x20000029ff297230 */ /* 0x000fe20000004100 */
[----:B------:R-:W-:Y:S01]  /*09d0*/  BSSY B0, `(.L_x_6548) ;  /* 0x0000067000007945 */ /* 0x000fe20003800000 */
[----:B------:R-:W-:Y:S02]  /*09e0*/  HADD2.F32 R16, -RZ, R16.H0_H0 ;  /* 0x20000010ff107230 */ /* 0x000fe40000004100 */
[----:B------:R-:W-:Y:S01]  /*09f0*/  FMUL.FTZ R34, R8, R35 ;  /* 0x0000002308227220 */ /* 0x000fe20000410000 */
        /* <DEDUP_REMOVED lines=13> */
[----:B------:R-:W-:Y:S02]  /*0ad0*/  HADD2.F32 R8, -RZ, R11.H0_H0 ;  /* 0x2000000bff087230 */ /* 0x000fe40000004100 */
[----:B------:R-:W-:Y:S02]  /*0ae0*/  HADD2.F32 R17, -RZ, R19.H0_H0 ;  /* 0x20000013ff117230 */ /* 0x000fe40000004100 */
[----:B------:R-:W-:Y:S01]  /*0af0*/  FFMA.FTZ R9, R10, R9, R35 ;  /* 0x000000090a097223 */ /* 0x000fe20000010023 */
[----:B------:R-:W-:Y:S02]  /*0b00*/  HADD2.F32 R11, -RZ, R11.H1_H1 ;  /* 0x3000000bff0b7230 */ /* 0x000fe40000004100 */
[----:B------:R-:W-:Y:S02]  /*0b10*/  HADD2.F32 R10, -RZ, R19.H1_H1 ;  /* 0x30000013ff0a7230 */ /* 0x000fe40000004100 */
[----:B------:R-:W-:Y:S01]  /*0b20*/  FFMA.FTZ R12, R8, R17, R9 ;  /* 0x00000011080c7223 */ /* 0x000fe20000010009 */
[----:B------:R-:W-:Y:S01]  /*0b30*/  MOV R17, R13 ;  /* 0x0000000d00117202 */ /* 0x000fe20000000f00 */
        /* <DEDUP_REMOVED lines=47> */
[----:B------:R-:W-:-:S04]  /*0e30*/  FFMA.FTZ R8, R8, R9, R11 ;  /* 0x0000000908087223 */ /* 0x000fc8000001000b */
[----:B------:R-:W-:Y:S01]  /*0e40*/  FFMA.FTZ R27, R27, R10, R8 ;  /* 0x0000000a1b1b7223 */ /* 0x000fe20000010008 */
[----:B------:R-:W-:-:S04]  /*0e50*/  @P0 SHF.R.S32.HI R10, RZ, 0x1f, R7 ;  /* 0x0000001fff0a0819 */ /* 0x000fc80000011407 */
[----:B------:R-:W0:Y:S01]  /*0e60*/  SHFL.BFLY PT, R8, R27, 0x2, 0x1f ;  /* 0x0c401f001b087f89 */ /* 0x000e2200000e0000 */
[----:B------:R-:W-:Y:S01]  /*0e70*/  @P0 LEA.HI R10, R10, R7, RZ, 0x6 ;  /* 0x000000070a0a0211 */ /* 0x000fe200078f30ff */
[----:B------:R-:W-:-:S06]  /*0e80*/  HFMA2.MMA R7, -RZ, RZ, 0, 0 ;  /* 0x00000000ff077435 */ /* 0x000fcc00000001ff */
[----:B------:R-:W-:Y:S01]  /*0e90*/  @P0 LOP3.LUT R7, R10, 0xffffffc0, RZ, 0xc0, !PT ;  /* 0xffffffc00a070812 */ /* 0x000fe200078ec0ff */
[----:B0-----:R-:W-:Y:S02]  /*0ea0*/  FADD.FTZ R11, R27, R8 ;  /* 0x000000081b0b7221 */ /* 0x001fe40000010000 */
[----:B------:R-:W0:Y:S03]  /*0eb0*/  LDC.64 R8, c[0x0][0x2d0] ;  /* 0x0000b400ff087b82 */ /* 0x000e260000000a00 */
[----:B------:R-:W2:Y:S02]  /*0ec0*/  SHFL.BFLY PT, R12, R11, 0x1, 0x1f ;  /* 0x0c201f000b0c7f89 */ /* 0x000ea400000e0000 */
[----:B--2---:R-:W-:Y:S01]  /*0ed0*/  FADD.FTZ R16, R11, R12 ;  /* 0x0000000c0b107221 */ /* 0x004fe20000010000 */
[----:B------:R-:W-:Y:S06]  /*0ee0*/  @P2 BRA `(.L_x_6549) ;  /* 0x0000000000542947 */ /* 0x000fec0003800000 */
[----:B------:R-:W2:Y:S01]  /*0ef0*/  LDC.64 R14, c[0x0][0x278] ;  /* 0x00009e00ff0e7b82 */ /* 0x000ea20000000a00 */
[----:B------:R-:W-:Y:S01]  /*0f00*/  SHF.R.S32.HI R12, RZ, 0x1f, R33 ;  /* 0x0000001fff0c7819 */ /* 0x000fe20000011421 */
[----:B------:R-:W-:Y:S01]  /*0f10*/  ULDC.64 UR8, c[0x0][0x280] ;  /* 0x0000a00000087ab9 */ /* 0x000fe20000000a00 */
[--C-:B------:R-:W-:Y:S02]  /*0f20*/  IADD3 R10, P0, P2, R7, R33, R4.reuse ;  /* 0x00000021070a7210 */ /* 0x100fe40007a1e004 */
[----:B------:R-:W-:Y:S02]  /*0f30*/  SHF.R.S32.HI R13, RZ, 0x1f, R4 ;  /* 0x0000001fff0d7819 */ /* 0x000fe40000011404 */
[----:B------:R-:W-:-:S04]  /*0f40*/  SHF.R.S32.HI R11, RZ, 0x1f, R7 ;  /* 0x0000001fff0b7819 */ /* 0x000fc80000011407 */
[----:B------:R-:W-:Y:S02]  /*0f50*/  IADD3.X R11, R11, R12, R13, P0, P2 ;  /* 0x0000000c0b0b7210 */ /* 0x000fe400007e440d */
[----:B------:R-:W-:Y:S01]  /*0f60*/  ISETP.GE.AND P0, PT, R33, R2, PT ;  /* 0x000000022100720c */ /* 0x000fe20003f06270 */
[C---:B--2---:R-:W-:Y:S02]  /*0f70*/  IMAD R12, R14.reuse, UR7, RZ ;  /* 0x000000070e0c7c24 */ /* 0x044fe4000f8e02ff */
[----:B------:R-:W-:-:S04]  /*0f80*/  IMAD.WIDE.U32 R10, R14, UR6, R10 ;  /* 0x000000060e0a7c25 */ /* 0x000fc8000f8e000a */
[----:B------:R-:W-:Y:S02]  /*0f90*/  IMAD R13, R15, UR6, R12 ;  /* 0x000000060f0d7c24 */ /* 0x000fe4000f8e020c */
[----:B------:R-:W-:-:S03]  /*0fa0*/  IMAD R15, R39, UR8, RZ ;  /* 0x00000008270f7c24 */ /* 0x000fc6000f8e02ff */
[----:B------:R-:W-:Y:S01]  /*0fb0*/  IADD3 R11, R11, R13, RZ ;  /* 0x0000000d0b0b7210 */ /* 0x000fe20007ffe0ff */
[C---:B------:R-:W-:Y:S02]  /*0fc0*/  IMAD R15, R0.reuse, UR9, R15 ;  /* 0x00000009000f7c24 */ /* 0x040fe4000f8e020f */
[----:B------:R-:W-:Y:S01]  /*0fd0*/  IMAD.WIDE.U32 R10, R0, UR8, R10 ;  /* 0x00000008000a7c25 */ /* 0x000fe2000f8e000a */
[----:B------:R-:W-:-:S04]  /*0fe0*/  ULDC.64 UR8, c[0x0][0x260] ;  /* 0x0000980000087ab9 */ /* 0x000fc80000000a00 */
[----:B------:R-:W-:Y:S02]  /*0ff0*/  IADD3 R11, R11, R15, RZ ;  /* 0x0000000f0b0b7210 */ /* 0x000fe40007ffe0ff */
[----:B------:R-:W-:-:S04]  /*1000*/  LEA R12, P2, R10, UR8, 0x2 ;  /* 0x000000080a0c7c11 */ /* 0x000fc8000f8410ff */
[----:B------:R-:W-:Y:S02]  /*1010*/  LEA.HI.X R13, R10, UR9, R11, 0x2, P2 ;  /* 0x000000090a0d7c11 */ /* 0x000fe400090f140b */
[----:B------:R-:W-:-:S05]  /*1020*/  FSEL R11, R16, RZ, !P0 ;  /* 0x000000ff100b7208 */ /* 0x000fca0004000000 */
[----:B------:R2:W-:Y:S02]  /*1030*/  STG.E desc[UR4][R12.64], R11 ;  /* 0x0000000b0c007986 */ /* 0x0005e4000c101904 */
.L_x_6549:
[----:B------:R-:W-:Y:S05]  /*1040*/  BSYNC B0 ;  /* 0x0000000000007941 */ /* 0x000fea0003800000 */
.L_x_6548:
[----:B------:R-:W-:Y:S01]  /*1050*/  IADD3 R5, R5, 0x3f, RZ ;  /* 0x0000003f05057810 */ /* 0x000fe20007ffe0ff */
[----:B------:R-:W-:Y:S01]  /*1060*/  IMAD R10, R7, 0x60, RZ ;  /* 0x00000060070a7824 */ /* 0x000fe200078e02ff */
[----:B--2---:R-:W-:Y:S01]  /*1070*/  SHF.L.U32 R12, R3, 0x2, RZ ;  /* 0x00000002030c7819 */ /* 0x004fe200000006ff */
[----:B------:R-:W-:Y:S01]  /*1080*/  IMAD R11, R6, 0x1800, RZ ;  /* 0x00001800060b7824 */ /* 0x000fe200078e02ff */
[----:B------:R-:W-:Y:S01]  /*1090*/  SHF.R.S32.HI R2, RZ, 0x1f, R5 ;  /* 0x0000001fff027819 */ /* 0x000fe20000011405 */
[----:B0-----:R-:W-:Y:S01]  /*10a0*/  IMAD R16, R8, UR7, RZ ;  /* 0x0000000708107c24 */ /* 0x001fe2000f8e02ff */
[----:B------:R-:W-:Y:S01]  /*10b0*/  SHF.R.S32.HI R13, RZ, 0x1f, R10 ;  /* 0x0000001fff0d7819 */ /* 0x000fe2000001140a */
[----:B------:R-:W-:Y:S01]  /*10c0*/  BSSY B0, `(.L_x_6550) ;  /* 0x0000023000007945 */ /* 0x000fe20003800000 */
[----:B------:R-:W-:Y:S02]  /*10d0*/  LEA.HI R2, R2, R5, RZ, 0x6 ;  /* 0x0000000502027211 */ /* 0x000fe400078f30ff */
[----:B------:R-:W-:-:S02]  /*10e0*/  IADD3 R10, P0, P2, R10, R12, R11 ;  /* 0x0000000c0a0a7210 */ /* 0x000fc40007a1e00b */
[----:B------:R-:W-:Y:S02]  /*10f0*/  LOP3.LUT R5, R2, 0xffffffc0, RZ, 0xc0, !PT ;  /* 0xffffffc002057812 */ /* 0x000fe400078ec0ff */
[----:B------:R-:W-:Y:S02]  /*1100*/  SHF.R.S32.HI R14, RZ, 0x1f, R11 ;  /* 0x0000001fff0e7819 */ /* 0x000fe4000001140b */
[----:B------:R-:W-:Y:S01]  /*1110*/  IADD3 R2, -R4, R5, RZ ;  /* 0x0000000504027210 */ /* 0x000fe20007ffe1ff */
[----:B------:R-:W-:Y:S01]  /*1120*/  IMAD R5, R9, UR6, R16 ;  /* 0x0000000609057c24 */ /* 0x000fe2000f8e0210 */
[----:B------:R-:W-:Y:S02]  /*1130*/  SHF.R.S32.HI R12, RZ, 0x1f, R12 ;  /* 0x0000001fff0c7819 */ /* 0x000fe4000001140c */
[----:B------:R-:W-:Y:S02]  /*1140*/  ISETP.GE.OR P1, PT, R3, R2, P1 ;  /* 0x000000020300720c */ /* 0x000fe40000f26670 */
[----:B------:R-:W-:-:S03]  /*1150*/  IADD3.X R11, R13, R12, R14, P0, P2 ;  /* 0x0000000c0d0b7210 */ /* 0x000fc600007e440e */
[----:B------:R-:W-:-:S05]  /*1160*/  IMAD.WIDE.U32 R8, R8, UR6, R10 ;  /* 0x0000000608087c25 */ /* 0x000fca000f8e000a */
[----:B------:R-:W-:-:S03]  /*1170*/  IADD3 R5, R9, R5, RZ ;  /* 0x0000000509057210 */ /* 0x000fc60007ffe0ff */
[----:B------:R-:W-:Y:S05]  /*1180*/  @P1 BRA `(.L_x_6551) ;  /* 0x0000000000581947 */ /* 0x000fea0003800000 */
[----:B------:R-:W0:Y:S01]  /*1190*/  LDC.64 R12, c[0x0][0x2a8] ;  /* 0x0000aa00ff0c7b82 */ /* 0x000e220000000a00 */
[----:B------:R-:W-:Y:S01]  /*11a0*/  IADD3 R10, P0, P1, R7, R4, R3 ;  /* 0x00000004070a7210 */ /* 0x000fe2000791e003 */
[----:B------:R-:W-:Y:S01]  /*11b0*/  ULDC.64 UR8, c[0x0][0x2b0] ;  /* 0x0000ac0000087ab9 */ /* 0x000fe20000000a00 */
[----:B------:R-:W-:Y:S02]  /*11c0*/  SHF.R.S32.HI R11, RZ, 0x1f, R7 ;  /* 0x0000001fff0b7819 */ /* 0x000fe40000011407 */
[----:B------:R-:W-:Y:S02]  /*11d0*/  SHF.R.S32.HI R2, RZ, 0x1f, R4 ;  /* 0x0000001fff027819 */ /* 0x000fe40000011404 */
[----:B------:R-:W-:-:S04]  /*11e0*/  SHF.R.S32.HI R7, RZ, 0x1f, R3 ;  /* 0x0000001fff077819 */ /* 0x000fc80000011403 */
[----:B------:R-:W-:Y:S02]  /*11f0*/  IADD3.X R11, R11, R2, R7, P0, P1 ;  /* 0x000000020b0b7210 */ /* 0x000fe400007e2407 */
[----:B------:R-:W-:Y:S01]  /*1200*/  FSETP.NEU.FTZ.AND P0, PT, R40, -INF , PT ;  /* 0xff8000002800780b */ /* 0x000fe20003f1d000 */
[C---:B0-----:R-:W-:Y:S02]  /*1210*/  IMAD R2, R12.reuse, UR7, RZ ;  /* 0x000000070c027c24 */ /* 0x041fe4000f8e02ff */
[----:B------:R-:W-:-:S04]  /*1220*/  IMAD.WIDE.U32 R10, R12, UR6, R10 ;  /* 0x000000060c0a7c25 */ /* 0x000fc8000f8e000a */
[----:B------:R-:W-:Y:S02]  /*1230*/  IMAD R7, R13, UR6, R2 ;  /* 0x000000060d077c24 */ /* 0x000fe4000f8e0202 */
[----:B------:R-:W-:Y:S01]  /*1240*/  FMUL.FTZ R2, R40, 1.4426950216293334961 ;  /* 0x3fb8aa3b28027820 */ /* 0x000fe20000410000 */
[----:B------:R-:W-:Y:S02]  /*1250*/  IMAD R13, R39, UR8, RZ ;  /* 0x00000008270d7c24 */ /* 0x000fe4000f8e02ff */
[----:B------:R-:W-:Y:S02]  /*1260*/  IADD3 R11, R11, R7, RZ ;  /* 0x000000070b0b7210 */ /* 0x000fe40007ffe0ff */
[C---:B------:R-:W-:Y:S02]  /*1270*/  IMAD R7, R0.reuse, UR9, R13 ;  /* 0x0000000900077c24 */ /* 0x040fe4000f8e020d */
[----:B------:R-:W-:Y:S01]  /*1280*/  IMAD.WIDE.U32 R10, R0, UR8, R10 ;  /* 0x00000008000a7c25 */ /* 0x000fe2000f8e000a */
[----:B------:R-:W-:-:S04]  /*1290*/  ULDC.64 UR8, c[0x0][0x2a0] ;  /* 0x0000a80000087ab9 */ /* 0x000fc80000000a00 */
[----:B------:R-:W-:Y:S02]  /*12a0*/  IADD3 R7, R11, R7, RZ ;  /* 0x000000070b077210 */ /* 0x000fe40007ffe0ff */
[----:B------:R-:W-:-:S04]  /*12b0*/  LEA R12, P1, R10, UR8, 0x2 ;  /* 0x000000080a0c7c11 */ /* 0x000fc8000f8210ff */
[----:B------:R-:W-:Y:S02]  /*12c0*/  LEA.HI.X R13, R10, UR9, R7, 0x2, P1 ;  /* 0x000000090a0d7c11 */ /* 0x000fe400088f1407 */
[----:B------:R-:W-:-:S05]  /*12d0*/  FSEL R7, R2, RZ, P0 ;  /* 0x000000ff02077208 */ /* 0x000fca0000000000 */
[----:B------:R0:W-:Y:S02]  /*12e0*/  STG.E desc[UR4][R12.64], R7 ;  /* 0x000000070c007986 */ /* 0x0001e4000c101904 */
.L_x_6551:
[----:B------:R-:W-:Y:S05]  /*12f0*/  BSYNC B0 ;  /* 0x0000000000007941 */ /* 0x000fea0003800000 */
.L_x_6550:
[----:B------:R-:W-:Y:S01]  /*1300*/  ULDC.64 UR10, c[0x0][0x2e8] ;  /* 0x0000ba00000a7ab9 */ /* 0x000fe20000000a00 */
[----:B------:R-:W-:Y:S01]  /*1310*/  ULDC.64 UR8, c[0x0][0x2d8] ;  /* 0x0000b60000087ab9 */ /* 0x000fe20000000a00 */
[----:B------:R-:W-:Y:S01]  /*1320*/  ISETP.NE.U32.AND P0, PT, RZ, UR10, PT ;  /* 0x0000000aff007c0c */ /* 0x000fe2000bf05070 */
[----:B------:R-:W-:Y:S01]  /*1330*/  IMAD R39, R39, UR8, RZ ;  /* 0x0000000827277c24 */ /* 0x000fe2000f8e02ff */
[----:B------:R-:W-:Y:S02]  /*1340*/  MOV R4, R8 ;  /* 0x0000000800047202 */ /* 0x000fe40000000f00 */
[----:B------:R-:W-:Y:S01]  /*1350*/  ISETP.NE.AND.EX P0, PT, RZ, UR11, PT, P0 ;  /* 0x0000000bff007c0c */ /* 0x000fe2000bf05300 */
[C---:B------:R-:W-:Y:S02]  /*1360*/  IMAD R39, R0.reuse, UR9, R39 ;  /* 0x0000000900277c24 */ /* 0x040fe4000f8e0227 */
[----:B------:R-:W-:Y:S01]  /*1370*/  IMAD.WIDE.U32 R4, R0, UR8, R4 ;  /* 0x0000000800047c25 */ /* 0x000fe2000f8e0004 */
[----:B------:R-:W-:Y:S01]  /*1380*/  ISETP.NE.OR P0, PT, R3, RZ, !P0 ;  /* 0x000000ff0300720c */ /* 0x000fe20004705670 */
[----:B------:R-:W-:-:S02]  /*1390*/  ULDC.64 UR8, c[0x0][0x2b8] ;  /* 0x0000ae0000087ab9 */ /* 0x000fc40000000a00 */
[----:B------:R-:W-:Y:S02]  /*13a0*/  LEA R8, P1, R4, UR8, 0x2 ;  /* 0x0000000804087c11 */ /* 0x000fe4000f8210ff */
[----:B------:R-:W-:-:S04]  /*13b0*/  IADD3 R5, R5, R39, RZ ;  /* 0x0000002705057210 */ /* 0x000fc80007ffe0ff */
        /* <DEDUP_REMOVED lines=8> */
[----:B------:R-:W3:Y:S01]  /*1440*/  LDC R5, c[0x0][0x220] ;  /* 0x00008800ff057b82 */ /* 0x000ee20000000800 */
[----:B------:R-:W-:Y:S02]  /*1450*/  ULDC UR7, c[0x0][0x2e0] ;  /* 0x0000b80000077ab9 */ /* 0x000fe40000000800 */
[----:B------:R-:W-:-:S05]  /*1460*/  IMAD R6, R6, UR7, R32 ;  /* 0x0000000706067c24 */ /* 0x000fca000f8e0220 */
[----:B------:R-:W4:Y:S01]  /*1470*/  LDC.64 R2, c[0x0][0x2e8] ;  /* 0x0000ba00ff027b82 */ /* 0x000f220000000a00 */
[----:B---3--:R-:W-:-:S04]  /*1480*/  IMAD R5, R6, R5, UR6 ;  /* 0x0000000606057e24 */ /* 0x008fc8000f8e0205 */
[----:B----4-:R-:W-:-:S05]  /*1490*/  IMAD.WIDE R2, R5, 0x4, R2 ;  /* 0x0000000405027825 */ /* 0x010fca00078e0202 */
[----:B------:R-:W-:Y:S01]  /*14a0*/  STG.E desc[UR4][R2.64], RZ ;  /* 0x000000ff02007986 */ /* 0x000fe2000c101904 */
[----:B------:R-:W-:Y:S05]  /*14b0*/  EXIT ;  /* 0x000000000000794d */ /* 0x000fea0003800000 */
.L_x_6552:
        /* <DEDUP_REMOVED lines=12> */
.L_x_6604:


//--------------------- .nv.global.init           --------------------------
	.section	.nv.global.init,"aw",@progbits
.nv.global.init:
	.type		$str$23,@object
	.size		$str$23,($str$24 - $str$23)
$str$23:
        /*0000*/ 	.byte	0x28, 0x61, 0x64, 0x64, 0x72, 0x65, 0x73, 0x73, 0x20, 0x26, 0x20, 0x6d, 0x61, 0x73, 0x6b, 0x29
        /*0010*/ 	.byte	0x20, 0x3d, 0x3d, 0x20, 0x30, 0x00
	.type		$str$24,@object
	.size		$str$24,(__unnamed_5 - $str$24)
$str$24:
        /*0016*/ 	.byte	0x2f, 0x74, 0x6d, 0x70, 0x2f, 0x6f, 0x73, 0x73, 0x5f, 0x6b, 0x65, 0x72, 0x6e, 0x65, 0x6c, 0x73
        /*0026*/ 	.byte	0x5f, 0x73, 0x72, 0x63, 0x2f, 0x66, 0x6c, 0x61, 0x73, 0x68, 0x5f, 0x61, 0x74, 0x74, 0x65, 0x6e
        /*0036*/ 	.byte	0x74, 0x69, 0x6f, 0x6e, 0x2f, 0x63, 0x73, 0x72, 0x63, 0x2f, 0x63, 0x75, 0x74, 0x6c, 0x61, 0x73
        /*0046*/ 	.byte	0x73, 0x2f, 0x69, 0x6e, 0x63, 0x6c, 0x75, 0x64, 0x65, 0x2f, 0x63, 0x75, 0x74, 0x65, 0x2f, 0x70
        /*0056*/ 	.byte	0x6f, 0x69, 0x6e, 0x74, 0x65, 0x72, 0x5f, 0x66, 0x6c, 0x61, 0x67, 0x67, 0x65, 0x64, 0x2e, 0x68
        /*0066*/ 	.byte	0x70, 0x70, 0x00
	.type		__unnamed_5,@object
	.size		__unnamed_5,(__unnamed_2 - __unnamed_5)
__unnamed_5:
        /*0069*/ 	.byte	0x61, 0x75, 0x74, 0x6f, 0x20, 0x63, 0x75, 0x74, 0x65, 0x3a, 0x3a, 0x61, 0x73, 0x5f, 0x70, 0x6f
        /* <DEDUP_REMOVED lines=19> */
        /*01a9*/ 	.byte	0x3a, 0x43, 0x3c, 0x33, 0x32, 0x3e, 0x3e, 0x3e, 0x3e, 0x5d, 0x00
	.type		__unnamed_2,@object
	.size		__unnamed_2,(__unnamed_4 - __unnamed_2)
__unnamed_2:
        /* <DEDUP_REMOVED lines=22> */
        /*0314*/ 	.byte	0x3e, 0x3e, 0x3e, 0x20, 0x26, 0x5d, 0x00
	.type		__unnamed_4,@object
	.size		__unnamed_4,(__unnamed_3 - __unnamed_4)
__unnamed_4:
        /* <DEDUP_REMOVED lines=23> */
        /*048b*/ 	.byte	0x3a, 0x43, 0x3c, 0x34, 0x30, 0x39, 0x36, 0x3e, 0x3e, 0x3e, 0x3e, 0x3e, 0x5d, 0x00
	.type		__unnamed_3,@object
	.size		__unnamed_3,(__unnamed_1 - __unnamed_3)
__unnamed_3:
        /* <DEDUP_REMOVED lines=24> */
	.type		__unnamed_1,@object
	.size		__unnamed_1,(.L_0 - __unnamed_1)
__unnamed_1:
        /* <DEDUP_REMOVED lines=28> */
        /*07d9*/ 	.byte	0x31, 0x39, 0x32, 0x3e, 0x3e, 0x3e, 0x3e, 0x3e, 0x20, 0x26, 0x5d, 0x00
.L_0:


//--------------------- .nv.shared._ZN7cutlass13device_kernelIN5flash11enable_sm90INS1_16FlashAttnBwdSm90INS1_25CollectiveMainloopBwdSm90ILi2ELi2ELi2EN4cute5tupleIJNS5_1CILi1EEES8_S8_EEENS6_IJNS7_ILi64EEENS7_ILi128EEENS7_ILi96EEEEEENS_6half_tEfNS_4arch4Sm90ELb0ELb0ELb1ELb0ELb0ELb1ELb0ELb0ELi2ELi1ELi2ELi1ELb1EEENS1_21CollectiveEpilogueBwdISD_SE_SG_Li256ELb0ELb0ELi1EEENS1_19SingleTileSchedulerILb0ELb0ELb0ELi128EEEEEEEEEvNT_6ParamsE --------------------------
	.section	.nv.shared._ZN7cutlass13device_kernelIN5flash11enable_sm90INS1_16FlashAttnBwdSm90INS1_25CollectiveMainloopBwdSm90ILi2ELi2ELi2EN4cute5tupleIJNS5_1CILi1EEES8_S8_EEENS6_IJNS7_ILi64EEENS7_ILi128EEENS7_ILi96EEEEEENS_6half_tEfNS_4arch4Sm90ELb0ELb0ELb1ELb0ELb0ELb1ELb0ELb0ELi2ELi1ELi2ELi1ELb1EEENS1_21CollectiveEpilogueBwdISD_SE_SG_Li256ELb0ELb0ELi1EEENS1_19SingleTileSchedulerILb0ELb0ELb0ELi128EEEEEEEEEvNT_6ParamsE,"aw",@nobits
	.sectionflags	@""
	.align	16
	.zero		1024


//--------------------- .nv.shared.reserved.0     --------------------------
	.section	.nv.shared.reserved.0,"aw",@nobits
	.weak		__nv_reservedSMEM_offset_0_alias
	.size		__nv_reservedSMEM_offset_0_alias, 0, 0
	.other		__nv_reservedSMEM_offset_0_alias,@"STO_CUDA_RESERVED_SHARED STV_DEFAULT"
__nv_reservedSMEM_offset_0_alias:
	.zero		0


//--------------------- .nv.global                --------------------------
	.section	.nv.global,"aw",@nobits
.nv.global:
	.type		_ZN76_INTERNAL_f4fd1c4e_40_flash_bwd_hdim96_fp16_softcapall_sm90_cu_1f2e7571_29744cute1_E,@object
	.size		_ZN76_INTERNAL_f4fd1c4e_40_flash_bwd_hdim96_fp16_softcapall_sm90_cu_1f2e7571_29744cute1_E,(_ZN76_INTERNAL_f4fd1c4e_40_flash_bwd_hdim96_fp16_softcapall_sm90_cu_1f2e7571_29744cuda3std3__45__cpo6cbeginE - _ZN76_INTERNAL_f4fd1c4e_40_flash_bwd_hdim96_fp16_softcapall_sm90_cu_1f2e7571_29744cute1_E)
_ZN76_INTERNAL_f4fd1c4e_40_flash_bwd_hdim96_fp16_softcapall_sm90_cu_1f2e7571_29744cute1_E:
	.zero		1
	.type		_ZN76_INTERNAL_f4fd1c4e_40_flash_bwd_hdim96_fp16_softcapall_sm90_cu_1f2e7571_29744cuda3std3__45__cpo6cbeginE,@object
	.size		_ZN76_INTERNAL_f4fd1c4e_40_flash_bwd_hdim96_fp16_softcapall_sm90_cu_1f2e7571_29744cuda3std3__45__cpo6cbeginE,(_ZN76_INTERNAL_f4fd1c4e_40_flash_bwd_hdim96_fp16_softcapall_sm90_cu_1f2e7571_29744cuda3std3__48in_placeE - _ZN76_INTERNAL_f4fd1c4e_40_flash_bwd_hdim96_fp16_softcapall_sm90_cu_1f2e7571_29744cuda3std3__45__cpo6cbeginE)
_ZN76_INTERNAL_f4fd1c4e_40_flash_bwd_hdim96_fp16_softcapall_sm90_cu_1f2e7571_29744cuda3std3__45__cpo6cbeginE:
	.zero		1
	.type		_ZN76_INTERNAL_f4fd1c4e_40_flash_bwd_hdim96_fp16_softcapall_sm90_cu_1f2e7571_29744cuda3std3__48in_placeE,@object
	.size		_ZN76_INTERNAL_f4fd1c4e_40_flash_bwd_hdim96_fp16_softcapall_sm90_cu_1f2e7571_29744cuda3std3__48in_placeE,(_ZN76_INTERNAL_f4fd1c4e_40_flash_bwd_hdim96_fp16_softcapall_sm90_cu_1f2e7571_29744cuda3std6ranges3__45__cpo9iter_moveE - _ZN76_INTERNAL_f4fd1c4e_40_flash_bwd_hdim96_fp16_softcapall_sm90_cu_1f2e7571_29744cuda3std3__48in_placeE)
_ZN76_INTERNAL_f4fd1c4e_40_flash_bwd_hdim96_fp16_softcapall_sm90_cu_1f2e7571_29744cuda3std3__48in_placeE:
	.zero		1
	.type		_ZN76_INTERNAL_f4fd1c4e_40_flash_bwd_hdim96_fp16_softcapall_sm90_cu_1f2e7571_29744cuda3std6ranges3__45__cpo9iter_moveE,@object
	.size		_ZN76_INTERNAL_f4fd1c4e_40_flash_bwd_hdim96_fp16_softcapall_sm90_cu_1f2e7571_29744cuda3std6ranges3__45__cpo9iter_moveE,(_ZN76_INTERNAL_f4fd1c4e_40_flash_bwd_hdim96_fp16_softcapall_sm90_cu_1f2e7571_29744cuda3std3__45__cpo5beginE - _ZN76_INTERNAL_f4fd1c4e_40_flash_bwd_hdim96_fp16_softcapall_sm90_cu_1f2e7571_29744cuda3std6ranges3__45__cpo9iter_moveE)
_ZN76_INTERNAL_f4fd1c4e_40_flash_bwd_hdim96_fp16_softcapall_sm90_cu_1f2e7571_29744cuda3std6ranges3__45__cpo9iter_moveE:
	.zero		1
	.type		_ZN76_INTERNAL_f4fd1c4e_40_flash_bwd_hdim96_fp16_softcapall_sm90_cu_1f2e7571_29744cuda3std3__45__cpo5beginE,@object
	.size		_ZN76_INTERNAL_f4fd1c4e_40_flash_bwd_hdim96_fp16_softcapall_sm90_cu_1f2e7571_29744cuda3std3__45__cpo5beginE,(_ZN76_INTERNAL_f4fd1c4e_40_flash_bwd_hdim96_fp16_softcapall_sm90_cu_1f2e7571_29744cuda3std3__478_GLOBAL__N__f4fd1c4e_40_flash_bwd_hdim96_fp16_softcapall_sm90_cu_1f2e7571_29746ignoreE - _ZN76_INTERNAL_f4fd1c4e_40_flash_bwd_hdim96_fp16_softcapall_sm90_cu_1f2e7571_29744cuda3std3__45__cpo5beginE)
_ZN76_INTERNAL_f4fd1c4e_40_flash_bwd_hdim96_fp16_softcapall_sm90_cu_1f2e7571_29744cuda3std3__45__cpo5beginE:
	.zero		1
	.type		_ZN76_INTERNAL_f4fd1c4e_40_flash_bwd_hdim96_fp16_softcapall_sm90_cu_1f2e7571_29744cuda3std3__478_GLOBAL__N__f4fd1c4e_40_flash_bwd_hdim96_fp16_softcapall_sm90_cu_1f2e7571_29746ignoreE,@object
	.size		_ZN76_INTERNAL_f4fd1c4e_40_flash_bwd_hdim96_fp16_softcapall_sm90_cu_1f2e7571_29744cuda3std3__478_GLOBAL__N__f4fd1c4e_40_flash_bwd_hdim96_fp16_softcapall_sm90_cu_1f2e7571_29746ignoreE,(_ZN76_INTERNAL_f4fd1c4e_40_flash_bwd_hdim96_fp16_softcapall_sm90_cu_1f2e7571_29744cute7productE - _ZN76_INTERNAL_f4fd1c4e_40_flash_bwd_hdim96_fp16_softcapall_sm90_cu_1f2e7571_29744cuda3std3__478_GLOBAL__N__f4fd1c4e_40_flash_bwd_hdim96_fp16_softcapall_sm90_cu_1f2e7571_29746ignoreE)
_ZN76_INTERNAL_f4fd1c4e_40_flash_bwd_hdim96_fp16_softcapall_sm90_cu_1f2e7571_29744cuda3std3__478_GLOBAL__N__f4fd1c4e_40_flash_bwd_hdim96_fp16_softcapall_sm90_cu_1f2e7571_29746ignoreE:
	.zero		1
	.type		_ZN76_INTERNAL_f4fd1c4e_40_flash_bwd_hdim96_fp16_softcapall_sm90_cu_1f2e7571_29744cute7productE,@object
	.size		_ZN76_INTERNAL_f4fd1c4e_40_flash_bwd_hdim96_fp16_softcapall_sm90_cu_1f2e7571_29744cute7productE,(_ZN76_INTERNAL_f4fd1c4e_40_flash_bwd_hdim96_fp16_softcapall_sm90_cu_1f2e7571_29744cuda3std3__45__cpo3endE - _ZN76_INTERNAL_f4fd1c4e_40_flash_bwd_hdim96_fp16_softcapall_sm90_cu_1f2e7571_29744cute7productE)
_ZN76_INTERNAL_f4fd1c4e_40_flash_bwd_hdim96_fp16_softcapall_sm90_cu_1f2e7571_29744cute7productE:
	.zero		1
	.type		_ZN76_INTERNAL_f4fd1c4e_40_flash_bwd_hdim96_fp16_softcapall_sm90_cu_1f2e7571_29744cuda3std3__45__cpo3endE,@object
	.size		_ZN76_INTERNAL_f4fd1c4e_40_flash_bwd_hdim96_fp16_softcapall_sm90_cu_1f2e7571_29744cuda3std3__45__cpo3endE,(_ZN76_INTERNAL_f4fd1c4e_40_flash_bwd_hdim96_fp16_softcapall_sm90_cu_1f2e7571_29744cuda3std3__419piecewise_constructE - _ZN76_INTERNAL_f4fd1c4e_40_flash_bwd_hdim96_fp16_softcapall_sm90_cu_1f2e7571_29744cuda3std3__45__cpo3endE)
_ZN76_INTERNAL_f4fd1c4e_40_flash_bwd_hdim96_fp16_softcapall_sm90_cu_1f2e7571_29744cuda3std3__45__cpo3endE:
	.zero		1
	.type		_ZN76_INTERNAL_f4fd1c4e_40_flash_bwd_hdim96_fp16_softcapall_sm90_cu_1f2e7571_29744cuda3std3__419piecewise_constructE,@object
	.size		_ZN76_INTERNAL_f4fd1c4e_40_flash_bwd_hdim96_fp16_softcapall_sm90_cu_1f2e7571_29744cuda3std3__419piecewise_constructE,(_ZN76_INTERNAL_f4fd1c4e_40_flash_bwd_hdim96_fp16_softcapall_sm90_cu_1f2e7571_29744cuda3std3__45__cpo4cendE - _ZN76_INTERNAL_f4fd1c4e_40_flash_bwd_hdim96_fp16_softcapall_sm90_cu_1f2e7571_29744cuda3std3__419piecewise_constructE)
_ZN76_INTERNAL_f4fd1c4e_40_flash_bwd_hdim96_fp16_softcapall_sm90_cu_1f2e7571_29744cuda3std3__419piecewise_constructE:
	.zero		1
	.type		_ZN76_INTERNAL_f4fd1c4e_40_flash_bwd_hdim96_fp16_softcapall_sm90_cu_1f2e7571_29744cuda3std3__45__cpo4cendE,@object
	.size		_ZN76_INTERNAL_f4fd1c4e_40_flash_bwd_hdim96_fp16_softcapall_sm90_cu_1f2e7571_29744cuda3std3__45__cpo4cendE,(_ZN76_INTERNAL_f4fd1c4e_40_flash_bwd_hdim96_fp16_softcapall_sm90_cu_1f2e7571_29744cuda3std6ranges3__45__cpo4swapE - _ZN76_INTERNAL_f4fd1c4e_40_flash_bwd_hdim96_fp16_softcapall_sm90_cu_1f2e7571_29744cuda3std3__45__cpo4cendE)
_ZN76_INTERNAL_f4fd1c4e_40_flash_bwd_hdim96_fp16_softcapall_sm90_cu_1f2e7571_29744cuda3std3__45__cpo4cendE:
	.zero		1
	.type		_ZN76_INTERNAL_f4fd1c4e_40_flash_bwd_hdim96_fp16_softcapall_sm90_cu_1f2e7571_29744cuda3std6ranges3__45__cpo4swapE,@object
	.size		_ZN76_INTERNAL_f4fd1c4e_40_flash_bwd_hdim96_fp16_softcapall_sm90_cu_1f2e7571_29744cuda3std6ranges3__45__cpo4swapE,(.L_12 - _ZN76_INTERNAL_f4fd1c4e_40_flash_bwd_hdim96_fp16_softcapall_sm90_cu_1f2e7571_29744cuda3std6ranges3__45__cpo4swapE)
_ZN76_INTERNAL_f4fd1c4e_40_flash_bwd_hdim96_fp16_softcapall_sm90_cu_1f2e7571_29744cuda3std6ranges3__45__cpo4swapE:
	.zero		1
.L_12:


//--------------------- .nv.shared._ZN7cutlass13device_kernelIN5flash11enable_sm90INS1_16FlashAttnBwdSm90INS1_25CollectiveMainloopBwdSm90ILi2ELi2ELi2EN4cute5tupleIJNS5_1CILi1EEES8_S8_EEENS6_IJNS7_ILi64EEENS7_ILi128EEENS7_ILi96EEEEEENS_6half_tEfNS_4arch4Sm90ELb0ELb0ELb1ELb0ELb1ELb1ELb0ELb0ELi2ELi1ELi2ELi1ELb1EEENS1_21CollectiveEpilogueBwdISD_SE_SG_Li256ELb0ELb0ELi1EEENS1_19SingleTileSchedulerILb0ELb0ELb0ELi128EEEEEEEEEvNT_6ParamsE --------------------------
	.section	.nv.shared._ZN7cutlass13device_kernelIN5flash11enable_sm90INS1_16FlashAttnBwdSm90INS1_25CollectiveMainloopBwdSm90ILi2ELi2ELi2EN4cute5tupleIJNS5_1CILi1EEES8_S8_EEENS6_IJNS7_ILi64EEENS7_ILi128EEENS7_ILi96EEEEEENS_6half_tEfNS_4arch4Sm90ELb0ELb0ELb1ELb0ELb1ELb1ELb0ELb0ELi2ELi1ELi2ELi1ELb1EEENS1_21CollectiveEpilogueBwdISD_SE_SG_Li256ELb0ELb0ELi1EEENS1_19SingleTileSchedulerILb0ELb0ELb0ELi128EEEEEEEEEvNT_6ParamsE,"aw",@nobits
	.sectionflags	@""
	.align	16
	.zero		1024


//--------------------- .nv.shared._ZN7cutlass13device_kernelIN5flash11enable_sm90INS1_16FlashAttnBwdSm90INS1_25CollectiveMainloopBwdSm90ILi2ELi2ELi2EN4cute5tupleIJNS5_1CILi1EEES8_S8_EEENS6_IJNS7_ILi64EEENS7_ILi128EEENS7_ILi96EEEEEENS_6half_tEfNS_4arch4Sm90ELb0ELb0ELb1ELb0ELb0ELb1ELb0ELb0ELi2ELi1ELi2ELi1ELb1EEENS1_24CollectiveEpilogueBwdGQAISD_fSG_Li256ELb0ELb0EEENS1_19SingleTileSchedulerILb0ELb0ELb0ELi128EEEEEEEEEvNT_6ParamsE --------------------------
	.section	.nv.shared._ZN7cutlass13device_kernelIN5flash11enable_sm90INS1_16FlashAttnBwdSm90INS1_25CollectiveMainloopBwdSm90ILi2ELi2ELi2EN4cute5tupleIJNS5_1CILi1EEES8_S8_EEENS6_IJNS7_ILi64EEENS7_ILi128EEENS7_ILi96EEEEEENS_6half_tEfNS_4arch4Sm90ELb0ELb0ELb1ELb0ELb0ELb1ELb0ELb0ELi2ELi1ELi2ELi1ELb1EEENS1_24CollectiveEpilogueBwdGQAISD_fSG_Li256ELb0ELb0EEENS1_19SingleTileSchedulerILb0ELb0ELb0ELi128EEEEEEEEEvNT_6ParamsE,"aw",@nobits
	.sectionflags	@""
	.align	16
	.zero		1024


//--------------------- .nv.shared._ZN7cutlass13device_kernelIN5flash11enable_sm90INS1_16FlashAttnBwdSm90INS1_25CollectiveMainloopBwdSm90ILi2ELi2ELi2EN4cute5tupleIJNS5_1CILi1EEES8_S8_EEENS6_IJNS7_ILi64EEENS7_ILi128EEENS7_ILi96EEEEEENS_6half_tEfNS_4arch4Sm90ELb0ELb0ELb1ELb0ELb1ELb1ELb0ELb0ELi2ELi1ELi2ELi1ELb1EEENS1_24CollectiveEpilogueBwdGQAISD_fSG_Li256ELb0ELb1EEENS1_19SingleTileSchedulerILb0ELb0ELb0ELi128EEEEEEEEEvNT_6ParamsE --------------------------
	.section	.nv.shared._ZN7cutlass13device_kernelIN5flash11enable_sm90INS1_16FlashAttnBwdSm90INS1_25CollectiveMainloopBwdSm90ILi2ELi2ELi2EN4cute5tupleIJNS5_1CILi1EEES8_S8_EEENS6_IJNS7_ILi64EEENS7_ILi128EEENS7_ILi96EEEEEENS_6half_tEfNS_4arch4Sm90ELb0ELb0ELb1ELb0ELb1ELb1ELb0ELb0ELi2ELi1ELi2ELi1ELb1EEENS1_24CollectiveEpilogueBwdGQAISD_fSG_Li256ELb0ELb1EEENS1_19SingleTileSchedulerILb0ELb0ELb0ELi128EEEEEEEEEvNT_6ParamsE,"aw",@nobits
	.sectionflags	@""
	.align	16
	.zero		1024


//--------------------- .nv.shared._ZN7cutlass13device_kernelIN5flash11enable_sm90INS1_16FlashAttnBwdSm90INS1_25CollectiveMainloopBwdSm90ILi2ELi2ELi2EN4cute5tupleIJNS5_1CILi1EEES8_S8_EEENS6_IJNS7_ILi64EEENS7_ILi128EEENS7_ILi96EEEEEENS_6half_tEfNS_4arch4Sm90ELb0ELb0ELb1ELb1ELb0ELb1ELb0ELb0ELi2ELi1ELi2ELi1ELb1EEENS1_21CollectiveEpilogueBwdISD_SE_SG_Li256ELb1ELb0ELi1EEENS1_19SingleTileSchedulerILb1ELb0ELb0ELi128EEEEEEEEEvNT_6ParamsE --------------------------
	.section	.nv.shared._ZN7cutlass13device_kernelIN5flash11enable_sm90INS1_16FlashAttnBwdSm90INS1_25CollectiveMainloopBwdSm90ILi2ELi2ELi2EN4cute5tupleIJNS5_1CILi1EEES8_S8_EEENS6_IJNS7_ILi64EEENS7_ILi128EEENS7_ILi96EEEEEENS_6half_tEfNS_4arch4Sm90ELb0ELb0ELb1ELb1ELb0ELb1ELb0ELb0ELi2ELi1ELi2ELi1ELb1EEENS1_21CollectiveEpilogueBwdISD_SE_SG_Li256ELb1ELb0ELi1EEENS1_19SingleTileSchedulerILb1ELb0ELb0ELi128EEEEEEEEEvNT_6ParamsE,"aw",@nobits
	.sectionflags	@""
	.align	16
	.zero		1024


//--------------------- .nv.shared._ZN7cutlass13device_kernelIN5flash11enable_sm90INS1_16FlashAttnBwdSm90INS1_25CollectiveMainloopBwdSm90ILi2ELi2ELi2EN4cute5tupleIJNS5_1CILi1EEES8_S8_EEENS6_IJNS7_ILi64EEENS7_ILi128EEENS7_ILi96EEEEEENS_6half_tEfNS_4arch4Sm90ELb0ELb0ELb1ELb1ELb1ELb1ELb0ELb0ELi2ELi1ELi2ELi1ELb1EEENS1_21CollectiveEpilogueBwdISD_SE_SG_Li256ELb1ELb0ELi1EEENS1_19SingleTileSchedulerILb1ELb0ELb0ELi128EEEEEEEEEvNT_6ParamsE --------------------------
	.section	.nv.shared._ZN7cutlass13device_kernelIN5flash11enable_sm90INS1_16FlashAttnBwdSm90INS1_25CollectiveMainloopBwdSm90ILi2ELi2ELi2EN4cute5tupleIJNS5_1CILi1EEES8_S8_EEENS6_IJNS7_ILi64EEENS7_ILi128EEENS7_ILi96EEEEEENS_6half_tEfNS_4arch4Sm90ELb0ELb0ELb1ELb1ELb1ELb1ELb0ELb0ELi2ELi1ELi2ELi1ELb1EEENS1_21CollectiveEpilogueBwdISD_SE_SG_Li256ELb1ELb0ELi1EEENS1_19SingleTileSchedulerILb1ELb0ELb0ELi128EEEEEEEEEvNT_6ParamsE,"aw",@nobits
	.sectionflags	@""
	.align	16
	.zero		1024


//--------------------- .nv.shared._ZN7cutlass13device_kernelIN5flash11enable_sm90INS1_16FlashAttnBwdSm90INS1_25CollectiveMainloopBwdSm90ILi2ELi2ELi2EN4cute5tupleIJNS5_1CILi1EEES8_S8_EEENS6_IJNS7_ILi64EEENS7_ILi128EEENS7_ILi96EEEEEENS_6half_tEfNS_4arch4Sm90ELb0ELb0ELb1ELb1ELb0ELb1ELb0ELb0ELi2ELi1ELi2ELi1ELb1EEENS1_24CollectiveEpilogueBwdGQAISD_fSG_Li256ELb1ELb0EEENS1_19SingleTileSchedulerILb1ELb0ELb0ELi128EEEEEEEEEvNT_6ParamsE --------------------------
	.section	.nv.shared._ZN7cutlass13device_kernelIN5flash11enable_sm90INS1_16FlashAttnBwdSm90INS1_25CollectiveMainloopBwdSm90ILi2ELi2ELi2EN4cute5tupleIJNS5_1CILi1EEES8_S8_EEENS6_IJNS7_ILi64EEENS7_ILi128EEENS7_ILi96EEEEEENS_6half_tEfNS_4arch4Sm90ELb0ELb0ELb1ELb1ELb0ELb1ELb0ELb0ELi2ELi1ELi2ELi1ELb1EEENS1_24CollectiveEpilogueBwdGQAISD_fSG_Li256ELb1ELb0EEENS1_19SingleTileSchedulerILb1ELb0ELb0ELi128EEEEEEEEEvNT_6ParamsE,"aw",@nobits
	.sectionflags	@""
	.align	16
	.zero		1024


//--------------------- .nv.shared._ZN7cutlass13device_kernelIN5flash11enable_sm90INS1_16FlashAttnBwdSm90INS1_25CollectiveMainloopBwdSm90ILi2ELi2ELi2EN4cute5tupleIJNS5_1CILi1EEES8_S8_EEENS6_IJNS7_ILi64EEENS7_ILi128EEENS7_ILi96EEEEEENS_6half_tEfNS_4arch4Sm90ELb0ELb0ELb1ELb1ELb1ELb1ELb0ELb0ELi2ELi1ELi2ELi1ELb1EEENS1_24CollectiveEpilogueBwdGQAISD_fSG_Li256ELb1ELb1EEENS1_19SingleTileSchedulerILb1ELb0ELb0ELi128EEEEEEEEEvNT_6ParamsE --------------------------
	.section	.nv.shared._ZN7cutlass13device_kernelIN5flash11enable_sm90INS1_16FlashAttnBwdSm90INS1_25CollectiveMainloopBwdSm90ILi2ELi2ELi2EN4cute5tupleIJNS5_1CILi1EEES8_S8_EEENS6_IJNS7_ILi64EEENS7_ILi128EEENS7_ILi96EEEEEENS_6half_tEfNS_4arch4Sm90ELb0ELb0ELb1ELb1ELb1ELb1ELb0ELb0ELi2ELi1ELi2ELi1ELb1EEENS1_24CollectiveEpilogueBwdGQAISD_fSG_Li256ELb1ELb1EEENS1_19SingleTileSchedulerILb1ELb0ELb0ELi128EEEEEEEEEvNT_6ParamsE,"aw",@nobits
	.sectionflags	@""
	.align	16
	.zero		1024


//--------------------- .nv.shared._ZN7cutlass13device_kernelIN5flash11enable_sm90INS1_16FlashAttnBwdSm90INS1_25CollectiveMainloopBwdSm90ILi2ELi2ELi2EN4cute5tupleIJNS5_1CILi1EEES8_S8_EEENS6_IJNS7_ILi64EEENS7_ILi128EEENS7_ILi96EEEEEENS_6half_tEfNS_4arch4Sm90ELb0ELb1ELb1ELb0ELb0ELb1ELb0ELb0ELi2ELi1ELi2ELi1ELb1EEENS1_21CollectiveEpilogueBwdISD_SE_SG_Li256ELb0ELb0ELi1EEENS1_19SingleTileSchedulerILb0ELb0ELb0ELi128EEEEEEEEEvNT_6ParamsE --------------------------
	.section	.nv.shared._ZN7cutlass13device_kernelIN5flash11enable_sm90INS1_16FlashAttnBwdSm90INS1_25CollectiveMainloopBwdSm90ILi2ELi2ELi2EN4cute5tupleIJNS5_1CILi1EEES8_S8_EEENS6_IJNS7_ILi64EEENS7_ILi128EEENS7_ILi96EEEEEENS_6half_tEfNS_4arch4Sm90ELb0ELb1ELb1ELb0ELb0ELb1ELb0ELb0ELi2ELi1ELi2ELi1ELb1EEENS1_21CollectiveEpilogueBwdISD_SE_SG_Li256ELb0ELb0ELi1EEENS1_19SingleTileSchedulerILb0ELb0ELb0ELi128EEEEEEEEEvNT_6ParamsE,"aw",@nobits
	.sectionflags	@""
	.align	16
	.zero		1024


//--------------------- .nv.shared._ZN7cutlass13device_kernelIN5flash11enable_sm90INS1_16FlashAttnBwdSm90INS1_25CollectiveMainloopBwdSm90ILi2ELi2ELi2EN4cute5tupleIJNS5_1CILi1EEES8_S8_EEENS6_IJNS7_ILi64EEENS7_ILi128EEENS7_ILi96EEEEEENS_6half_tEfNS_4arch4Sm90ELb0ELb1ELb1ELb0ELb1ELb1ELb0ELb0ELi2ELi1ELi2ELi1ELb1EEENS1_21CollectiveEpilogueBwdISD_SE_SG_Li256ELb0ELb0ELi1EEENS1_19SingleTileSchedulerILb0ELb0ELb0ELi128EEEEEEEEEvNT_6ParamsE --------------------------
	.section	.nv.shared._ZN7cutlass13device_kernelIN5flash11enable_sm90INS1_16FlashAttnBwdSm90INS1_25CollectiveMainloopBwdSm90ILi2ELi2ELi2EN4cute5tupleIJNS5_1CILi1EEES8_S8_EEENS6_IJNS7_ILi64EEENS7_ILi128EEENS7_ILi96EEEEEENS_6half_tEfNS_4arch4Sm90ELb0ELb1ELb1ELb0ELb1ELb1ELb0ELb0ELi2ELi1ELi2ELi1ELb1EEENS1_21CollectiveEpilogueBwdISD_SE_SG_Li256ELb0ELb0ELi1EEENS1_19SingleTileSchedulerILb0ELb0ELb0ELi128EEEEEEEEEvNT_6ParamsE,"aw",@nobits
	.sectionflags	@""
	.align	16
	.zero		1024


//--------------------- .nv.shared._ZN7cutlass13device_kernelIN5flash11enable_sm90INS1_16FlashAttnBwdSm90INS1_25CollectiveMainloopBwdSm90ILi2ELi2ELi2EN4cute5tupleIJNS5_1CILi1EEES8_S8_EEENS6_IJNS7_ILi64EEENS7_ILi128EEENS7_ILi96EEEEEENS_6half_tEfNS_4arch4Sm90ELb0ELb1ELb1ELb0ELb0ELb1ELb0ELb0ELi2ELi1ELi2ELi1ELb1EEENS1_24CollectiveEpilogueBwdGQAISD_fSG_Li256ELb0ELb0EEENS1_19SingleTileSchedulerILb0ELb0ELb0ELi128EEEEEEEEEvNT_6ParamsE --------------------------
	.section	.nv.shared._ZN7cutlass13device_kernelIN5flash11enable_sm90INS1_16FlashAttnBwdSm90INS1_25CollectiveMainloopBwdSm90ILi2ELi2ELi2EN4cute5tupleIJNS5_1CILi1EEES8_S8_EEENS6_IJNS7_ILi64EEENS7_ILi128EEENS7_ILi96EEEEEENS_6half_tEfNS_4arch4Sm90ELb0ELb1ELb1ELb0ELb0ELb1ELb0ELb0ELi2ELi1ELi2ELi1ELb1EEENS1_24CollectiveEpilogueBwdGQAISD_fSG_Li256ELb0ELb0EEENS1_19SingleTileSchedulerILb0ELb0ELb0ELi128EEEEEEEEEvNT_6ParamsE,"aw",@nobits
	.sectionflags	@""
	.align	16
	.zero		1024


//--------------------- .nv.shared._ZN7cutlass13device_kernelIN5flash11enable_sm90INS1_16FlashAttnBwdSm90INS1_25CollectiveMainloopBwdSm90ILi2ELi2ELi2EN4cute5tupleIJNS5_1CILi1EEES8_S8_EEENS6_IJNS7_ILi64EEENS7_ILi128EEENS7_ILi96EEEEEENS_6half_tEfNS_4arch4Sm90ELb0ELb1ELb1ELb0ELb1ELb1ELb0ELb0ELi2ELi1ELi2ELi1ELb1EEENS1_24CollectiveEpilogueBwdGQAISD_fSG_Li256ELb0ELb1EEENS1_19SingleTileSchedulerILb0ELb0ELb0ELi128EEEEEEEEEvNT_6ParamsE --------------------------
	.section	.nv.shared._ZN7cutlass13device_kernelIN5flash11enable_sm90INS1_16FlashAttnBwdSm90INS1_25CollectiveMainloopBwdSm90ILi2ELi2ELi2EN4cute5tupleIJNS5_1CILi1EEES8_S8_EEENS6_IJNS7_ILi64EEENS7_ILi128EEENS7_ILi96EEEEEENS_6half_tEfNS_4arch4Sm90ELb0ELb1ELb1ELb0ELb1ELb1ELb0ELb0ELi2ELi1ELi2ELi1ELb1EEENS1_24CollectiveEpilogueBwdGQAISD_fSG_Li256ELb0ELb1EEENS1_19SingleTileSchedulerILb0ELb0ELb0ELi128EEEEEEEEEvNT_6ParamsE,"aw",@nobits
	.sectionflags	@""
	.align	16
	.zero		1024


//--------------------- .nv.shared._ZN7cutlass13device_kernelIN5flash11enable_sm90INS1_16FlashAttnBwdSm90INS1_25CollectiveMainloopBwdSm90ILi2ELi2ELi2EN4cute5tupleIJNS5_1CILi1EEES8_S8_EEENS6_IJNS7_ILi64EEENS7_ILi128EEENS7_ILi96EEEEEENS_6half_tEfNS_4arch4Sm90ELb0ELb1ELb1ELb1ELb0ELb1ELb0ELb0ELi2ELi1ELi2ELi1ELb1EEENS1_21CollectiveEpilogueBwdISD_SE_SG_Li256ELb1ELb0ELi1EEENS1_19SingleTileSchedulerILb1ELb0ELb0ELi128EEEEEEEEEvNT_6ParamsE --------------------------
	.section	.nv.shared._ZN7cutlass13device_kernelIN5flash11enable_sm90INS1_16FlashAttnBwdSm90INS1_25CollectiveMainloopBwdSm90ILi2ELi2ELi2EN4cute5tupleIJNS5_1CILi1EEES8_S8_EEENS6_IJNS7_ILi64EEENS7_ILi128EEENS7_ILi96EEEEEENS_6half_tEfNS_4arch4Sm90ELb0ELb1ELb1ELb1ELb0ELb1ELb0ELb0ELi2ELi1ELi2ELi1ELb1EEENS1_21CollectiveEpilogueBwdISD_SE_SG_Li256ELb1ELb0ELi1EEENS1_19SingleTileSchedulerILb1ELb0ELb0ELi128EEEEEEEEEvNT_6ParamsE,"aw",@nobits
	.sectionflags	@""
	.align	16
	.zero		1024


//--------------------- .nv.shared._ZN7cutlass13device_kernelIN5flash11enable_sm90INS1_16FlashAttnBwdSm90INS1_25CollectiveMainloopBwdSm90ILi2ELi2ELi2EN4cute5tupleIJNS5_1CILi1EEES8_S8_EEENS6_IJNS7_ILi64EEENS7_ILi128EEENS7_ILi96EEEEEENS_6half_tEfNS_4arch4Sm90ELb0ELb1ELb1ELb1ELb1ELb1ELb0ELb0ELi2ELi1ELi2ELi1ELb1EEENS1_21CollectiveEpilogueBwdISD_SE_SG_Li256ELb1ELb0ELi1EEENS1_19SingleTileSchedulerILb1ELb0ELb0ELi128EEEEEEEEEvNT_6ParamsE --------------------------
	.section	.nv.shared._ZN7cutlass13device_kernelIN5flash11enable_sm90INS1_16FlashAttnBwdSm90INS1_25CollectiveMainloopBwdSm90ILi2ELi2ELi2EN4cute5tupleIJNS5_1CILi1EEES8_S8_EEENS6_IJNS7_ILi64EEENS7_ILi128EEENS7_ILi96EEEEEENS_6half_tEfNS_4arch4Sm90ELb0ELb1ELb1ELb1ELb1ELb1ELb0ELb0ELi2ELi1ELi2ELi1ELb1EEENS1_21CollectiveEpilogueBwdISD_SE_SG_Li256ELb1ELb0ELi1EEENS1_19SingleTileSchedulerILb1ELb0ELb0ELi128EEEEEEEEEvNT_6ParamsE,"aw",@nobits
	.sectionflags	@""
	.align	16
	.zero		1024


//--------------------- .nv.shared._ZN7cutlass13device_kernelIN5flash11enable_sm90INS1_16FlashAttnBwdSm90INS1_25CollectiveMainloopBwdSm90ILi2ELi2ELi2EN4cute5tupleIJNS5_1CILi1EEES8_S8_EEENS6_IJNS7_ILi64EEENS7_ILi128EEENS7_ILi96EEEEEENS_6half_tEfNS_4arch4Sm90ELb0ELb1ELb1ELb1ELb0ELb1ELb0ELb0ELi2ELi1ELi2ELi1ELb1EEENS1_24CollectiveEpilogueBwdGQAISD_fSG_Li256ELb1ELb0EEENS1_19SingleTileSchedulerILb1ELb0ELb0ELi128EEEEEEEEEvNT_6ParamsE --------------------------
	.section	.nv.shared._ZN7cutlass13device_kernelIN5flash11enable_sm90INS1_16FlashAttnBwdSm90INS1_25CollectiveMainloopBwdSm90ILi2ELi2ELi2EN4cute5tupleIJNS5_1CILi1EEES8_S8_EEENS6_IJNS7_ILi64EEENS7_ILi128EEENS7_ILi96EEEEEENS_6half_tEfNS_4arch4Sm90ELb0ELb1ELb1ELb1ELb0ELb1ELb0ELb0ELi2ELi1ELi2ELi1ELb1EEENS1_24CollectiveEpilogueBwdGQAISD_fSG_Li256ELb1ELb0EEENS1_19SingleTileSchedulerILb1ELb0ELb0ELi128EEEEEEEEEvNT_6ParamsE,"aw",@nobits
	.sectionflags	@""
	.align	16
	.zero		1024


//--------------------- .nv.shared._ZN7cutlass13device_kernelIN5flash11enable_sm90INS1_16FlashAttnBwdSm90INS1_25CollectiveMainloopBwdSm90ILi2ELi2ELi2EN4cute5tupleIJNS5_1CILi1EEES8_S8_EEENS6_IJNS7_ILi64EEENS7_ILi128EEENS7_ILi96EEEEEENS_6half_tEfNS_4arch4Sm90ELb0ELb1ELb1ELb1ELb1ELb1ELb0ELb0ELi2ELi1ELi2ELi1ELb1EEENS1_24CollectiveEpilogueBwdGQAISD_fSG_Li256ELb1ELb1EEENS1_19SingleTileSchedulerILb1ELb0ELb0ELi128EEEEEEEEEvNT_6ParamsE --------------------------
	.section	.nv.shared._ZN7cutlass13device_kernelIN5flash11enable_sm90INS1_16FlashAttnBwdSm90INS1_25CollectiveMainloopBwdSm90ILi2ELi2ELi2EN4cute5tupleIJNS5_1CILi1EEES8_S8_EEENS6_IJNS7_ILi64EEENS7_ILi128EEENS7_ILi96EEEEEENS_6half_tEfNS_4arch4Sm90ELb0ELb1ELb1ELb1ELb1ELb1ELb0ELb0ELi2ELi1ELi2ELi1ELb1EEENS1_24CollectiveEpilogueBwdGQAISD_fSG_Li256ELb1ELb1EEENS1_19SingleTileSchedulerILb1ELb0ELb0ELi128EEEEEEEEEvNT_6ParamsE,"aw",@nobits
	.sectionflags	@""
	.align	16
	.zero		1024


//--------------------- .nv.shared._ZN7cutlass13device_kernelIN5flash11enable_sm90INS1_16FlashAttnBwdSm90INS1_25CollectiveMainloopBwdSm90ILi2ELi2ELi2EN4cute5tupleIJNS5_1CILi1EEES8_S8_EEENS6_IJNS7_ILi64EEENS7_ILi128EEENS7_ILi96EEEEEENS_6half_tEfNS_4arch4Sm90ELb1ELb0ELb1ELb0ELb0ELb1ELb0ELb0ELi2ELi1ELi2ELi1ELb1EEENS1_21CollectiveEpilogueBwdISD_SE_SG_Li256ELb0ELb0ELi1EEENS1_25SingleTileBwdLPTSchedulerILb0ELi128ELb0EEEEEEEEEvNT_6ParamsE --------------------------
	.section	.nv.shared._ZN7cutlass13device_kernelIN5flash11enable_sm90INS1_16FlashAttnBwdSm90INS1_25CollectiveMainloopBwdSm90ILi2ELi2ELi2EN4cute5tupleIJNS5_1CILi1EEES8_S8_EEENS6_IJNS7_ILi64EEENS7_ILi128EEENS7_ILi96EEEEEENS_6half_tEfNS_4arch4Sm90ELb1ELb0ELb1ELb0ELb0ELb1ELb0ELb0ELi2ELi1ELi2ELi1ELb1EEENS1_21CollectiveEpilogueBwdISD_SE_SG_Li256ELb0ELb0ELi1EEENS1_25SingleTileBwdLPTSchedulerILb0ELi128ELb0EEEEEEEEEvNT_6ParamsE,"aw",@nobits
	.sectionflags	@""
	.align	16
	.zero		1024


//--------------------- .nv.shared._ZN7cutlass13device_kernelIN5flash11enable_sm90INS1_16FlashAttnBwdSm90INS1_25CollectiveMainloopBwdSm90ILi2ELi2ELi2EN4cute5tupleIJNS5_1CILi1EEES8_S8_EEENS6_IJNS7_ILi64EEENS7_ILi128EEENS7_ILi96EEEEEENS_6half_tEfNS_4arch4Sm90ELb1ELb0ELb1ELb0ELb1ELb1ELb0ELb0ELi2ELi1ELi2ELi1ELb1EEENS1_21CollectiveEpilogueBwdISD_SE_SG_Li256ELb0ELb0ELi1EEENS1_25SingleTileBwdLPTSchedulerILb0ELi128ELb1EEEEEEEEEvNT_6ParamsE --------------------------
	.section	.nv.shared._ZN7cutlass13device_kernelIN5flash11enable_sm90INS1_16FlashAttnBwdSm90INS1_25CollectiveMainloopBwdSm90ILi2ELi2ELi2EN4cute5tupleIJNS5_1CILi1EEES8_S8_EEENS6_IJNS7_ILi64EEENS7_ILi128EEENS7_ILi96EEEEEENS_6half_tEfNS_4arch4Sm90ELb1ELb0ELb1ELb0ELb1ELb1ELb0ELb0ELi2ELi1ELi2ELi1ELb1EEENS1_21CollectiveEpilogueBwdISD_SE_SG_Li256ELb0ELb0ELi1EEENS1_25SingleTileBwdLPTSchedulerILb0ELi128ELb1EEEEEEEEEvNT_6ParamsE,"aw",@nobits
	.sectionflags	@""
	.align	16
	.zero		1024


//--------------------- .nv.shared._ZN7cutlass13device_kernelIN5flash11enable_sm90INS1_16FlashAttnBwdSm90INS1_25CollectiveMainloopBwdSm90ILi2ELi2ELi2EN4cute5tupleIJNS5_1CILi1EEES8_S8_EEENS6_IJNS7_ILi64EEENS7_ILi128EEENS7_ILi96EEEEEENS_6half_tEfNS_4arch4Sm90ELb1ELb0ELb1ELb0ELb0ELb1ELb0ELb0ELi2ELi1ELi2ELi1ELb1EEENS1_24CollectiveEpilogueBwdGQAISD_fSG_Li256ELb0ELb0EEENS1_25SingleTileBwdLPTSchedulerILb0ELi128ELb0EEEEEEEEEvNT_6ParamsE --------------------------
	.section	.nv.shared._ZN7cutlass13device_kernelIN5flash11enable_sm90INS1_16FlashAttnBwdSm90INS1_25CollectiveMainloopBwdSm90ILi2ELi2ELi2EN4cute5tupleIJNS5_1CILi1EEES8_S8_EEENS6_IJNS7_ILi64EEENS7_ILi128EEENS7_ILi96EEEEEENS_6half_tEfNS_4arch4Sm90ELb1ELb0ELb1ELb0ELb0ELb1ELb0ELb0ELi2ELi1ELi2ELi1ELb1EEENS1_24CollectiveEpilogueBwdGQAISD_fSG_Li256ELb0ELb0EEENS1_25SingleTileBwdLPTSchedulerILb0ELi128ELb0EEEEEEEEEvNT_6ParamsE,"aw",@nobits
	.sectionflags	@""
	.align	16
	.zero		1024


//--------------------- .nv.shared._ZN7cutlass13device_kernelIN5flash11enable_sm90INS1_16FlashAttnBwdSm90INS1_25CollectiveMainloopBwdSm90ILi2ELi2ELi2EN4cute5tupleIJNS5_1CILi1EEES8_S8_EEENS6_IJNS7_ILi64EEENS7_ILi128EEENS7_ILi96EEEEEENS_6half_tEfNS_4arch4Sm90ELb1ELb0ELb1ELb0ELb1ELb1ELb0ELb0ELi2ELi1ELi2ELi1ELb1EEENS1_24CollectiveEpilogueBwdGQAISD_fSG_Li256ELb0ELb1EEENS1_25SingleTileBwdLPTSchedulerILb0ELi128ELb1EEEEEEEEEvNT_6ParamsE --------------------------
	.section	.nv.shared._ZN7cutlass13device_kernelIN5flash11enable_sm90INS1_16FlashAttnBwdSm90INS1_25CollectiveMainloopBwdSm90ILi2ELi2ELi2EN4cute5tupleIJNS5_1CILi1EEES8_S8_EEENS6_IJNS7_ILi64EEENS7_ILi128EEENS7_ILi96EEEEEENS_6half_tEfNS_4arch4Sm90ELb1ELb0ELb1ELb0ELb1ELb1ELb0ELb0ELi2ELi1ELi2ELi1ELb1EEENS1_24CollectiveEpilogueBwdGQAISD_fSG_Li256ELb0ELb1EEENS1_25SingleTileBwdLPTSchedulerILb0ELi128ELb1EEEEEEEEEvNT_6ParamsE,"aw",@nobits
	.sectionflags	@""
	.align	16
	.zero		1024


//--------------------- .nv.shared._ZN7cutlass13device_kernelIN5flash11enable_sm90INS1_16FlashAttnBwdSm90INS1_25CollectiveMainloopBwdSm90ILi2ELi2ELi2EN4cute5tupleIJNS5_1CILi1EEES8_S8_EEENS6_IJNS7_ILi64EEENS7_ILi128EEENS7_ILi96EEEEEENS_6half_tEfNS_4arch4Sm90ELb1ELb0ELb1ELb1ELb0ELb1ELb0ELb0ELi2ELi1ELi2ELi1ELb1EEENS1_21CollectiveEpilogueBwdISD_SE_SG_Li256ELb1ELb0ELi1EEENS1_25SingleTileBwdLPTSchedulerILb1ELi128ELb0EEEEEEEEEvNT_6ParamsE --------------------------
	.section	.nv.shared._ZN7cutlass13device_kernelIN5flash11enable_sm90INS1_16FlashAttnBwdSm90INS1_25CollectiveMainloopBwdSm90ILi2ELi2ELi2EN4cute5tupleIJNS5_1CILi1EEES8_S8_EEENS6_IJNS7_ILi64EEENS7_ILi128EEENS7_ILi96EEEEEENS_6half_tEfNS_4arch4Sm90ELb1ELb0ELb1ELb1ELb0ELb1ELb0ELb0ELi2ELi1ELi2ELi1ELb1EEENS1_21CollectiveEpilogueBwdISD_SE_SG_Li256ELb1ELb0ELi1EEENS1_25SingleTileBwdLPTSchedulerILb1ELi128ELb0EEEEEEEEEvNT_6ParamsE,"aw",@nobits
	.sectionflags	@""
	.align	16
	.zero		1024


//--------------------- .nv.shared._ZN7cutlass13device_kernelIN5flash11enable_sm90INS1_16FlashAttnBwdSm90INS1_25CollectiveMainloopBwdSm90ILi2ELi2ELi2EN4cute5tupleIJNS5_1CILi1EEES8_S8_EEENS6_IJNS7_ILi64EEENS7_ILi128EEENS7_ILi96EEEEEENS_6half_tEfNS_4arch4Sm90ELb1ELb0ELb1ELb1ELb1ELb1ELb0ELb0ELi2ELi1ELi2ELi1ELb1EEENS1_21CollectiveEpilogueBwdISD_SE_SG_Li256ELb1ELb0ELi1EEENS1_25SingleTileBwdLPTSchedulerILb1ELi128ELb1EEEEEEEEEvNT_6ParamsE --------------------------
	.section	.nv.shared._ZN7cutlass13device_kernelIN5flash11enable_sm90INS1_16FlashAttnBwdSm90INS1_25CollectiveMainloopBwdSm90ILi2ELi2ELi2EN4cute5tupleIJNS5_1CILi1EEES8_S8_EEENS6_IJNS7_ILi64EEENS7_ILi128EEENS7_ILi96EEEEEENS_6half_tEfNS_4arch4Sm90ELb1ELb0ELb1ELb1ELb1ELb1ELb0ELb0ELi2ELi1ELi2ELi1ELb1EEENS1_21CollectiveEpilogueBwdISD_SE_SG_Li256ELb1ELb0ELi1EEENS1_25SingleTileBwdLPTSchedulerILb1ELi128ELb1EEEEEEEEEvNT_6ParamsE,"aw",@nobits
	.sectionflags	@""
	.align	16
	.zero		1024


//--------------------- .nv.shared._ZN7cutlass13device_kernelIN5flash11enable_sm90INS1_16FlashAttnBwdSm90INS1_25CollectiveMainloopBwdSm90ILi2ELi2ELi2EN4cute5tupleIJNS5_1CILi1EEES8_S8_EEENS6_IJNS7_ILi64EEENS7_ILi128EEENS7_ILi96EEEEEENS_6half_tEfNS_4arch4Sm90ELb1ELb0ELb1ELb1ELb0ELb1ELb0ELb0ELi2ELi1ELi2ELi1ELb1EEENS1_24CollectiveEpilogueBwdGQAISD_fSG_Li256ELb1ELb0EEENS1_25SingleTileBwdLPTSchedulerILb1ELi128ELb0EEEEEEEEEvNT_6ParamsE --------------------------
	.section	.nv.shared._ZN7cutlass13device_kernelIN5flash11enable_sm90INS1_16FlashAttnBwdSm90INS1_25CollectiveMainloopBwdSm90ILi2ELi2ELi2EN4cute5tupleIJNS5_1CILi1EEES8_S8_EEENS6_IJNS7_ILi64EEENS7_ILi128EEENS7_ILi96EEEEEENS_6half_tEfNS_4arch4Sm90ELb1ELb0ELb1ELb1ELb0ELb1ELb0ELb0ELi2ELi1ELi2ELi1ELb1EEENS1_24CollectiveEpilogueBwdGQAISD_fSG_Li256ELb1ELb0EEENS1_25SingleTileBwdLPTSchedulerILb1ELi128ELb0EEEEEEEEEvNT_6ParamsE,"aw",@nobits
	.sectionflags	@""
	.align	16
	.zero		1024


//--------------------- .nv.shared._ZN7cutlass13device_kernelIN5flash11enable_sm90INS1_16FlashAttnBwdSm90INS1_25CollectiveMainloopBwdSm90ILi2ELi2ELi2EN4cute5tupleIJNS5_1CILi1EEES8_S8_EEENS6_IJNS7_ILi64EEENS7_ILi128EEENS7_ILi96EEEEEENS_6half_tEfNS_4arch4Sm90ELb1ELb0ELb1ELb1ELb1ELb1ELb0ELb0ELi2ELi1ELi2ELi1ELb1EEENS1_24CollectiveEpilogueBwdGQAISD_fSG_Li256ELb1ELb1EEENS1_25SingleTileBwdLPTSchedulerILb1ELi128ELb1EEEEEEEEEvNT_6ParamsE --------------------------
	.section	.nv.shared._ZN7cutlass13device_kernelIN5flash11enable_sm90INS1_16FlashAttnBwdSm90INS1_25CollectiveMainloopBwdSm90ILi2ELi2ELi2EN4cute5tupleIJNS5_1CILi1EEES8_S8_EEENS6_IJNS7_ILi64EEENS7_ILi128EEENS7_ILi96EEEEEENS_6half_tEfNS_4arch4Sm90ELb1ELb0ELb1ELb1ELb1ELb1ELb0ELb0ELi2ELi1ELi2ELi1ELb1EEENS1_24CollectiveEpilogueBwdGQAISD_fSG_Li256ELb1ELb1EEENS1_25SingleTileBwdLPTSchedulerILb1ELi128ELb1EEEEEEEEEvNT_6ParamsE,"aw",@nobits
	.sectionflags	@""
	.align	16
	.zero		1024


//--------------------- .nv.shared._ZN7cutlass13device_kernelIN5flash11enable_sm90INS1_16FlashAttnBwdSm90INS1_25CollectiveMainloopBwdSm90ILi2ELi2ELi2EN4cute5tupleIJNS5_1CILi1EEES8_S8_EEENS6_IJNS7_ILi64EEENS7_ILi128EEENS7_ILi96EEEEEENS_6half_tEfNS_4arch4Sm90ELb0ELb0ELb0ELb0ELb0ELb1ELb0ELb0ELi2ELi1ELi2ELi1ELb1EEENS1_21CollectiveEpilogueBwdISD_SE_SG_Li256ELb0ELb0ELi1EEENS1_19SingleTileSchedulerILb0ELb0ELb0ELi128EEEEEEEEEvNT_6ParamsE --------------------------
	.section	.nv.shared._ZN7cutlass13device_kernelIN5flash11enable_sm90INS1_16FlashAttnBwdSm90INS1_25CollectiveMainloopBwdSm90ILi2ELi2ELi2EN4cute5tupleIJNS5_1CILi1EEES8_S8_EEENS6_IJNS7_ILi64EEENS7_ILi128EEENS7_ILi96EEEEEENS_6half_tEfNS_4arch4Sm90ELb0ELb0ELb0ELb0ELb0ELb1ELb0ELb0ELi2ELi1ELi2ELi1ELb1EEENS1_21CollectiveEpilogueBwdISD_SE_SG_Li256ELb0ELb0ELi1EEENS1_19SingleTileSchedulerILb0ELb0ELb0ELi128EEEEEEEEEvNT_6ParamsE,"aw",@nobits
	.sectionflags	@""
	.align	16
	.zero		1024


//--------------------- .nv.shared._ZN7cutlass13device_kernelIN5flash11enable_sm90INS1_16FlashAttnBwdSm90INS1_25CollectiveMainloopBwdSm90ILi2ELi2ELi2EN4cute5tupleIJNS5_1CILi1EEES8_S8_EEENS6_IJNS7_ILi64EEENS7_ILi128EEENS7_ILi96EEEEEENS_6half_tEfNS_4arch4Sm90ELb0ELb0ELb0ELb0ELb1ELb1ELb0ELb0ELi2ELi1ELi2ELi1ELb1EEENS1_21CollectiveEpilogueBwdISD_SE_SG_Li256ELb0ELb0ELi1EEENS1_19SingleTileSchedulerILb0ELb0ELb0ELi128EEEEEEEEEvNT_6ParamsE --------------------------
	.section	.nv.shared._ZN7cutlass13device_kernelIN5flash11enable_sm90INS1_16FlashAttnBwdSm90INS1_25CollectiveMainloopBwdSm90ILi2ELi2ELi2EN4cute5tupleIJNS5_1CILi1EEES8_S8_EEENS6_IJNS7_ILi64EEENS7_ILi128EEENS7_ILi96EEEEEENS_6half_tEfNS_4arch4Sm90ELb0ELb0ELb0ELb0ELb1ELb1ELb0ELb0ELi2ELi1ELi2ELi1ELb1EEENS1_21CollectiveEpilogueBwdISD_SE_SG_Li256ELb0ELb0ELi1EEENS1_19SingleTileSchedulerILb0ELb0ELb0ELi128EEEEEEEEEvNT_6ParamsE,"aw",@nobits
	.sectionflags	@""
	.align	16
	.zero		1024


//--------------------- .nv.shared._ZN7cutlass13device_kernelIN5flash11enable_sm90INS1_16FlashAttnBwdSm90INS1_25CollectiveMainloopBwdSm90ILi2ELi2ELi2EN4cute5tupleIJNS5_1CILi1EEES8_S8_EEENS6_IJNS7_ILi64EEENS7_ILi128EEENS7_ILi96EEEEEENS_6half_tEfNS_4arch4Sm90ELb0ELb0ELb0ELb0ELb0ELb1ELb0ELb0ELi2ELi1ELi2ELi1ELb1EEENS1_24CollectiveEpilogueBwdGQAISD_fSG_Li256ELb0ELb0EEENS1_19SingleTileSchedulerILb0ELb0ELb0ELi128EEEEEEEEEvNT_6ParamsE --------------------------
	.section	.nv.shared._ZN7cutlass13device_kernelIN5flash11enable_sm90INS1_16FlashAttnBwdSm90INS1_25CollectiveMainloopBwdSm90ILi2ELi2ELi2EN4cute5tupleIJNS5_1CILi1EEES8_S8_EEENS6_IJNS7_ILi64EEENS7_ILi128EEENS7_ILi96EEEEEENS_6half_tEfNS_4arch4Sm90ELb0ELb0ELb0ELb0ELb0ELb1ELb0ELb0ELi2ELi1ELi2ELi1ELb1EEENS1_24CollectiveEpilogueBwdGQAISD_fSG_Li256ELb0ELb0EEENS1_19SingleTileSchedulerILb0ELb0ELb0ELi128EEEEEEEEEvNT_6ParamsE,"aw",@nobits
	.sectionflags	@""
	.align	16
	.zero		1024


//--------------------- .nv.shared._ZN7cutlass13device_kernelIN5flash11enable_sm90INS1_16FlashAttnBwdSm90INS1_25CollectiveMainloopBwdSm90ILi2ELi2ELi2EN4cute5tupleIJNS5_1CILi1EEES8_S8_EEENS6_IJNS7_ILi64EEENS7_ILi128EEENS7_ILi96EEEEEENS_6half_tEfNS_4arch4Sm90ELb0ELb0ELb0ELb0ELb1ELb1ELb0ELb0ELi2ELi1ELi2ELi1ELb1EEENS1_24CollectiveEpilogueBwdGQAISD_fSG_Li256ELb0ELb1EEENS1_19SingleTileSchedulerILb0ELb0ELb0ELi128EEEEEEEEEvNT_6ParamsE --------------------------
	.section	.nv.shared._ZN7cutlass13device_kernelIN5flash11enable_sm90INS1_16FlashAttnBwdSm90INS1_25CollectiveMainloopBwdSm90ILi2ELi2ELi2EN4cute5tupleIJNS5_1CILi1EEES8_S8_EEENS6_IJNS7_ILi64EEENS7_ILi128EEENS7_ILi96EEEEEENS_6half_tEfNS_4arch4Sm90ELb0ELb0ELb0ELb0ELb1ELb1ELb0ELb0ELi2ELi1ELi2ELi1ELb1EEENS1_24CollectiveEpilogueBwdGQAISD_fSG_Li256ELb0ELb1EEENS1_19SingleTileSchedulerILb0ELb0ELb0ELi128EEEEEEEEEvNT_6ParamsE,"aw",@nobits
	.sectionflags	@""
	.align	16
	.zero		1024


//--------------------- .nv.shared._ZN7cutlass13device_kernelIN5flash11enable_sm90INS1_16FlashAttnBwdSm90INS1_25CollectiveMainloopBwdSm90ILi2ELi2ELi2EN4cute5tupleIJNS5_1CILi1EEES8_S8_EEENS6_IJNS7_ILi64EEENS7_ILi128EEENS7_ILi96EEEEEENS_6half_tEfNS_4arch4Sm90ELb0ELb0ELb0ELb1ELb0ELb1ELb0ELb0ELi2ELi1ELi2ELi1ELb1EEENS1_21CollectiveEpilogueBwdISD_SE_SG_Li256ELb1ELb0ELi1EEENS1_19SingleTileSchedulerILb1ELb0ELb0ELi128EEEEEEEEEvNT_6ParamsE --------------------------
	.section	.nv.shared._ZN7cutlass13device_kernelIN5flash11enable_sm90INS1_16FlashAttnBwdSm90INS1_25CollectiveMainloopBwdSm90ILi2ELi2ELi2EN4cute5tupleIJNS5_1CILi1EEES8_S8_EEENS6_IJNS7_ILi64EEENS7_ILi128EEENS7_ILi96EEEEEENS_6half_tEfNS_4arch4Sm90ELb0ELb0ELb0ELb1ELb0ELb1ELb0ELb0ELi2ELi1ELi2ELi1ELb1EEENS1_21CollectiveEpilogueBwdISD_SE_SG_Li256ELb1ELb0ELi1EEENS1_19SingleTileSchedulerILb1ELb0ELb0ELi128EEEEEEEEEvNT_6ParamsE,"aw",@nobits
	.sectionflags	@""
	.align	16
	.zero		1024


//--------------------- .nv.shared._ZN7cutlass13device_kernelIN5flash11enable_sm90INS1_16FlashAttnBwdSm90INS1_25CollectiveMainloopBwdSm90ILi2ELi2ELi2EN4cute5tupleIJNS5_1CILi1EEES8_S8_EEENS6_IJNS7_ILi64EEENS7_ILi128EEENS7_ILi96EEEEEENS_6half_tEfNS_4arch4Sm90ELb0ELb0ELb0ELb1ELb1ELb1ELb0ELb0ELi2ELi1ELi2ELi1ELb1EEENS1_21CollectiveEpilogueBwdISD_SE_SG_Li256ELb1ELb0ELi1EEENS1_19SingleTileSchedulerILb1ELb0ELb0ELi128EEEEEEEEEvNT_6ParamsE --------------------------
	.section	.nv.shared._ZN7cutlass13device_kernelIN5flash11enable_sm90INS1_16FlashAttnBwdSm90INS1_25CollectiveMainloopBwdSm90ILi2ELi2ELi2EN4cute5tupleIJNS5_1CILi1EEES8_S8_EEENS6_IJNS7_ILi64EEENS7_ILi128EEENS7_ILi96EEEEEENS_6half_tEfNS_4arch4Sm90ELb0ELb0ELb0ELb1ELb1ELb1ELb0ELb0ELi2ELi1ELi2ELi1ELb1EEENS1_21CollectiveEpilogueBwdISD_SE_SG_Li256ELb1ELb0ELi1EEENS1_19SingleTileSchedulerILb1ELb0ELb0ELi128EEEEEEEEEvNT_6ParamsE,"aw",@nobits
	.sectionflags	@""
	.align	16
	.zero		1024


//--------------------- .nv.shared._ZN7cutlass13device_kernelIN5flash11enable_sm90INS1_16FlashAttnBwdSm90INS1_25CollectiveMainloopBwdSm90ILi2ELi2ELi2EN4cute5tupleIJNS5_1CILi1EEES8_S8_EEENS6_IJNS7_ILi64EEENS7_ILi128EEENS7_ILi96EEEEEENS_6half_tEfNS_4arch4Sm90ELb0ELb0ELb0ELb1ELb0ELb1ELb0ELb0ELi2ELi1ELi2ELi1ELb1EEENS1_24CollectiveEpilogueBwdGQAISD_fSG_Li256ELb1ELb0EEENS1_19SingleTileSchedulerILb1ELb0ELb0ELi128EEEEEEEEEvNT_6ParamsE --------------------------
	.section	.nv.shared._ZN7cutlass13device_kernelIN5flash11enable_sm90INS1_16FlashAttnBwdSm90INS1_25CollectiveMainloopBwdSm90ILi2ELi2ELi2EN4cute5tupleIJNS5_1CILi1EEES8_S8_EEENS6_IJNS7_ILi64EEENS7_ILi128EEENS7_ILi96EEEEEENS_6half_tEfNS_4arch4Sm90ELb0ELb0ELb0ELb1ELb0ELb1ELb0ELb0ELi2ELi1ELi2ELi1ELb1EEENS1_24CollectiveEpilogueBwdGQAISD_fSG_Li256ELb1ELb0EEENS1_19SingleTileSchedulerILb1ELb0ELb0ELi128EEEEEEEEEvNT_6ParamsE,"aw",@nobits
	.sectionflags	@""
	.align	16
	.zero		1024


//--------------------- .nv.shared._ZN7cutlass13device_kernelIN5flash11enable_sm90INS1_16FlashAttnBwdSm90INS1_25CollectiveMainloopBwdSm90ILi2ELi2ELi2EN4cute5tupleIJNS5_1CILi1EEES8_S8_EEENS6_IJNS7_ILi64EEENS7_ILi128EEENS7_ILi96EEEEEENS_6half_tEfNS_4arch4Sm90ELb0ELb0ELb0ELb1ELb1ELb1ELb0ELb0ELi2ELi1ELi2ELi1ELb1EEENS1_24CollectiveEpilogueBwdGQAISD_fSG_Li256ELb1ELb1EEENS1_19SingleTileSchedulerILb1ELb0ELb0ELi128EEEEEEEEEvNT_6ParamsE --------------------------
	.section	.nv.shared._ZN7cutlass13device_kernelIN5flash11enable_sm90INS1_16FlashAttnBwdSm90INS1_25CollectiveMainloopBwdSm90ILi2ELi2ELi2EN4cute5tupleIJNS5_1CILi1EEES8_S8_EEENS6_IJNS7_ILi64EEENS7_ILi128EEENS7_ILi96EEEEEENS_6half_tEfNS_4arch4Sm90ELb0ELb0ELb0ELb1ELb1ELb1ELb0ELb0ELi2ELi1ELi2ELi1ELb1EEENS1_24CollectiveEpilogueBwdGQAISD_fSG_Li256ELb1ELb1EEENS1_19SingleTileSchedulerILb1ELb0ELb0ELi128EEEEEEEEEvNT_6ParamsE,"aw",@nobits
	.sectionflags	@""
	.align	16
	.zero		1024


//--------------------- .nv.shared._ZN7cutlass13device_kernelIN5flash11enable_sm90INS1_16FlashAttnBwdSm90INS1_25CollectiveMainloopBwdSm90ILi2ELi2ELi2EN4cute5tupleIJNS5_1CILi1EEES8_S8_EEENS6_IJNS7_ILi64EEENS7_ILi128EEENS7_ILi96EEEEEENS_6half_tEfNS_4arch4Sm90ELb0ELb1ELb0ELb0ELb0ELb1ELb0ELb0ELi2ELi1ELi2ELi1ELb1EEENS1_21CollectiveEpilogueBwdISD_SE_SG_Li256ELb0ELb0ELi1EEENS1_19SingleTileSchedulerILb0ELb0ELb0ELi128EEEEEEEEEvNT_6ParamsE --------------------------
	.section	.nv.shared._ZN7cutlass13device_kernelIN5flash11enable_sm90INS1_16FlashAttnBwdSm90INS1_25CollectiveMainloopBwdSm90ILi2ELi2ELi2EN4cute5tupleIJNS5_1CILi1EEES8_S8_EEENS6_IJNS7_ILi64EEENS7_ILi128EEENS7_ILi96EEEEEENS_6half_tEfNS_4arch4Sm90ELb0ELb1ELb0ELb0ELb0ELb1ELb0ELb0ELi2ELi1ELi2ELi1ELb1EEENS1_21CollectiveEpilogueBwdISD_SE_SG_Li256ELb0ELb0ELi1EEENS1_19SingleTileSchedulerILb0ELb0ELb0ELi128EEEEEEEEEvNT_6ParamsE,"aw",@nobits
	.sectionflags	@""
	.align	16
	.zero		1024


//--------------------- .nv.shared._ZN7cutlass13device_kernelIN5flash11enable_sm90INS1_16FlashAttnBwdSm90INS1_25CollectiveMainloopBwdSm90ILi2ELi2ELi2EN4cute5tupleIJNS5_1CILi1EEES8_S8_EEENS6_IJNS7_ILi64EEENS7_ILi128EEENS7_ILi96EEEEEENS_6half_tEfNS_4arch4Sm90ELb0ELb1ELb0ELb0ELb1ELb1ELb0ELb0ELi2ELi1ELi2ELi1ELb1EEENS1_21CollectiveEpilogueBwdISD_SE_SG_Li256ELb0ELb0ELi1EEENS1_19SingleTileSchedulerILb0ELb0ELb0ELi128EEEEEEEEEvNT_6ParamsE --------------------------
	.section	.nv.shared._ZN7cutlass13device_kernelIN5flash11enable_sm90INS1_16FlashAttnBwdSm90INS1_25CollectiveMainloopBwdSm90ILi2ELi2ELi2EN4cute5tupleIJNS5_1CILi1EEES8_S8_EEENS6_IJNS7_ILi64EEENS7_ILi128EEENS7_ILi96EEEEEENS_6half_tEfNS_4arch4Sm90ELb0ELb1ELb0ELb0ELb1ELb1ELb0ELb0ELi2ELi1ELi2ELi1ELb1EEENS1_21CollectiveEpilogueBwdISD_SE_SG_Li256ELb0ELb0ELi1EEENS1_19SingleTileSchedulerILb0ELb0ELb0ELi128EEEEEEEEEvNT_6ParamsE,"aw",@nobits
	.sectionflags	@""
	.align	16
	.zero		1024


//--------------------- .nv.shared._ZN7cutlass13device_kernelIN5flash11enable_sm90INS1_16FlashAttnBwdSm90INS1_25CollectiveMainloopBwdSm90ILi2ELi2ELi2EN4cute5tupleIJNS5_1CILi1EEES8_S8_EEENS6_IJNS7_ILi64EEENS7_ILi128EEENS7_ILi96EEEEEENS_6half_tEfNS_4arch4Sm90ELb0ELb1ELb0ELb0ELb0ELb1ELb0ELb0ELi2ELi1ELi2ELi1ELb1EEENS1_24CollectiveEpilogueBwdGQAISD_fSG_Li256ELb0ELb0EEENS1_19SingleTileSchedulerILb0ELb0ELb0ELi128EEEEEEEEEvNT_6ParamsE --------------------------
	.section	.nv.shared._ZN7cutlass13device_kernelIN5flash11enable_sm90INS1_16FlashAttnBwdSm90INS1_25CollectiveMainloopBwdSm90ILi2ELi2ELi2EN4cute5tupleIJNS5_1CILi1EEES8_S8_EEENS6_IJNS7_ILi64EEENS7_ILi128EEENS7_ILi96EEEEEENS_6half_tEfNS_4arch4Sm90ELb0ELb1ELb0ELb0ELb0ELb1ELb0ELb0ELi2ELi1ELi2ELi1ELb1EEENS1_24CollectiveEpilogueBwdGQAISD_fSG_Li256ELb0ELb0EEENS1_19SingleTileSchedulerILb0ELb0ELb0ELi128EEEEEEEEEvNT_6ParamsE,"aw",@nobits
	.sectionflags	@""
	.align	16
	.zero		1024


//--------------------- .nv.shared._ZN7cutlass13device_kernelIN5flash11enable_sm90INS1_16FlashAttnBwdSm90INS1_25CollectiveMainloopBwdSm90ILi2ELi2ELi2EN4cute5tupleIJNS5_1CILi1EEES8_S8_EEENS6_IJNS7_ILi64EEENS7_ILi128EEENS7_ILi96EEEEEENS_6half_tEfNS_4arch4Sm90ELb0ELb1ELb0ELb0ELb1ELb1ELb0ELb0ELi2ELi1ELi2ELi1ELb1EEENS1_24CollectiveEpilogueBwdGQAISD_fSG_Li256ELb0ELb1EEENS1_19SingleTileSchedulerILb0ELb0ELb0ELi128EEEEEEEEEvNT_6ParamsE --------------------------
	.section	.nv.shared._ZN7cutlass13device_kernelIN5flash11enable_sm90INS1_16FlashAttnBwdSm90INS1_25CollectiveMainloopBwdSm90ILi2ELi2ELi2EN4cute5tupleIJNS5_1CILi1EEES8_S8_EEENS6_IJNS7_ILi64EEENS7_ILi128EEENS7_ILi96EEEEEENS_6half_tEfNS_4arch4Sm90ELb0ELb1ELb0ELb0ELb1ELb1ELb0ELb0ELi2ELi1ELi2ELi1ELb1EEENS1_24CollectiveEpilogueBwdGQAISD_fSG_Li256ELb0ELb1EEENS1_19SingleTileSchedulerILb0ELb0ELb0ELi128EEEEEEEEEvNT_6ParamsE,"aw",@nobits
	.sectionflags	@""
	.align	16
	.zero		1024


//--------------------- .nv.shared._ZN7cutlass13device_kernelIN5flash11enable_sm90INS1_16FlashAttnBwdSm90INS1_25CollectiveMainloopBwdSm90ILi2ELi2ELi2EN4cute5tupleIJNS5_1CILi1EEES8_S8_EEENS6_IJNS7_ILi64EEENS7_ILi128EEENS7_ILi96EEEEEENS_6half_tEfNS_4arch4Sm90ELb0ELb1ELb0ELb1ELb0ELb1ELb0ELb0ELi2ELi1ELi2ELi1ELb1EEENS1_21CollectiveEpilogueBwdISD_SE_SG_Li256ELb1ELb0ELi1EEENS1_19SingleTileSchedulerILb1ELb0ELb0ELi128EEEEEEEEEvNT_6ParamsE --------------------------
	.section	.nv.shared._ZN7cutlass13device_kernelIN5flash11enable_sm90INS1_16FlashAttnBwdSm90INS1_25CollectiveMainloopBwdSm90ILi2ELi2ELi2EN4cute5tupleIJNS5_1CILi1EEES8_S8_EEENS6_IJNS7_ILi64EEENS7_ILi128EEENS7_ILi96EEEEEENS_6half_tEfNS_4arch4Sm90ELb0ELb1ELb0ELb1ELb0ELb1ELb0ELb0ELi2ELi1ELi2ELi1ELb1EEENS1_21CollectiveEpilogueBwdISD_SE_SG_Li256ELb1ELb0ELi1EEENS1_19SingleTileSchedulerILb1ELb0ELb0ELi128EEEEEEEEEvNT_6ParamsE,"aw",@nobits
	.sectionflags	@""
	.align	16
	.zero		1024


//--------------------- .nv.shared._ZN7cutlass13device_kernelIN5flash11enable_sm90INS1_16FlashAttnBwdSm90INS1_25CollectiveMainloopBwdSm90ILi2ELi2ELi2EN4cute5tupleIJNS5_1CILi1EEES8_S8_EEENS6_IJNS7_ILi64EEENS7_ILi128EEENS7_ILi96EEEEEENS_6half_tEfNS_4arch4Sm90ELb0ELb1ELb0ELb1ELb1ELb1ELb0ELb0ELi2ELi1ELi2ELi1ELb1EEENS1_21CollectiveEpilogueBwdISD_SE_SG_Li256ELb1ELb0ELi1EEENS1_19SingleTileSchedulerILb1ELb0ELb0ELi128EEEEEEEEEvNT_6ParamsE --------------------------
	.section	.nv.shared._ZN7cutlass13device_kernelIN5flash11enable_sm90INS1_16FlashAttnBwdSm90INS1_25CollectiveMainloopBwdSm90ILi2ELi2ELi2EN4cute5tupleIJNS5_1CILi1EEES8_S8_EEENS6_IJNS7_ILi64EEENS7_ILi128EEENS7_ILi96EEEEEENS_6half_tEfNS_4arch4Sm90ELb0ELb1ELb0ELb1ELb1ELb1ELb0ELb0ELi2ELi1ELi2ELi1ELb1EEENS1_21CollectiveEpilogueBwdISD_SE_SG_Li256ELb1ELb0ELi1EEENS1_19SingleTileSchedulerILb1ELb0ELb0ELi128EEEEEEEEEvNT_6ParamsE,"aw",@nobits
	.sectionflags	@""
	.align	16
	.zero		1024


//--------------------- .nv.shared._ZN7cutlass13device_kernelIN5flash11enable_sm90INS1_16FlashAttnBwdSm90INS1_25CollectiveMainloopBwdSm90ILi2ELi2ELi2EN4cute5tupleIJNS5_1CILi1EEES8_S8_EEENS6_IJNS7_ILi64EEENS7_ILi128EEENS7_ILi96EEEEEENS_6half_tEfNS_4arch4Sm90ELb0ELb1ELb0ELb1ELb0ELb1ELb0ELb0ELi2ELi1ELi2ELi1ELb1EEENS1_24CollectiveEpilogueBwdGQAISD_fSG_Li256ELb1ELb0EEENS1_19SingleTileSchedulerILb1ELb0ELb0ELi128EEEEEEEEEvNT_6ParamsE --------------------------
	.section	.nv.shared._ZN7cutlass13device_kernelIN5flash11enable_sm90INS1_16FlashAttnBwdSm90INS1_25CollectiveMainloopBwdSm90ILi2ELi2ELi2EN4cute5tupleIJNS5_1CILi1EEES8_S8_EEENS6_IJNS7_ILi64EEENS7_ILi128EEENS7_ILi96EEEEEENS_6half_tEfNS_4arch4Sm90ELb0ELb1ELb0ELb1ELb0ELb1ELb0ELb0ELi2ELi1ELi2ELi1ELb1EEENS1_24CollectiveEpilogueBwdGQAISD_fSG_Li256ELb1ELb0EEENS1_19SingleTileSchedulerILb1ELb0ELb0ELi128EEEEEEEEEvNT_6ParamsE,"aw",@nobits
	.sectionflags	@""
	.align	16
	.zero		1024


//--------------------- .nv.shared._ZN7cutlass13device_kernelIN5flash11enable_sm90INS1_16FlashAttnBwdSm90INS1_25CollectiveMainloopBwdSm90ILi2ELi2ELi2EN4cute5tupleIJNS5_1CILi1EEES8_S8_EEENS6_IJNS7_ILi64EEENS7_ILi128EEENS7_ILi96EEEEEENS_6half_tEfNS_4arch4Sm90ELb0ELb1ELb0ELb1ELb1ELb1ELb0ELb0ELi2ELi1ELi2ELi1ELb1EEENS1_24CollectiveEpilogueBwdGQAISD_fSG_Li256ELb1ELb1EEENS1_19SingleTileSchedulerILb1ELb0ELb0ELi128EEEEEEEEEvNT_6ParamsE --------------------------
	.section	.nv.shared._ZN7cutlass13device_kernelIN5flash11enable_sm90INS1_16FlashAttnBwdSm90INS1_25CollectiveMainloopBwdSm90ILi2ELi2ELi2EN4cute5tupleIJNS5_1CILi1EEES8_S8_EEENS6_IJNS7_ILi64EEENS7_ILi128EEENS7_ILi96EEEEEENS_6half_tEfNS_4arch4Sm90ELb0ELb1ELb0ELb1ELb1ELb1ELb0ELb0ELi2ELi1ELi2ELi1ELb1EEENS1_24CollectiveEpilogueBwdGQAISD_fSG_Li256ELb1ELb1EEENS1_19SingleTileSchedulerILb1ELb0ELb0ELi128EEEEEEEEEvNT_6ParamsE,"aw",@nobits
	.sectionflags	@""
	.align	16
	.zero		1024


//--------------------- .nv.shared._ZN7cutlass13device_kernelIN5flash11enable_sm90INS1_16FlashAttnBwdSm90INS1_25CollectiveMainloopBwdSm90ILi2ELi2ELi2EN4cute5tupleIJNS5_1CILi1EEES8_S8_EEENS6_IJNS7_ILi64EEENS7_ILi128EEENS7_ILi96EEEEEENS_6half_tEfNS_4arch4Sm90ELb1ELb0ELb0ELb0ELb0ELb1ELb0ELb0ELi2ELi1ELi2ELi1ELb1EEENS1_21CollectiveEpilogueBwdISD_SE_SG_Li256ELb0ELb0ELi1EEENS1_25SingleTileBwdLPTSchedulerILb0ELi128ELb0EEEEEEEEEvNT_6ParamsE --------------------------
	.section	.nv.shared._ZN7cutlass13device_kernelIN5flash11enable_sm90INS1_16FlashAttnBwdSm90INS1_25CollectiveMainloopBwdSm90ILi2ELi2ELi2EN4cute5tupleIJNS5_1CILi1EEES8_S8_EEENS6_IJNS7_ILi64EEENS7_ILi128EEENS7_ILi96EEEEEENS_6half_tEfNS_4arch4Sm90ELb1ELb0ELb0ELb0ELb0ELb1ELb0ELb0ELi2ELi1ELi2ELi1ELb1EEENS1_21CollectiveEpilogueBwdISD_SE_SG_Li256ELb0ELb0ELi1EEENS1_25SingleTileBwdLPTSchedulerILb0ELi128ELb0EEEEEEEEEvNT_6ParamsE,"aw",@nobits
	.sectionflags	@""
	.align	16
	.zero		1024


//--------------------- .nv.shared._ZN7cutlass13device_kernelIN5flash11enable_sm90INS1_16FlashAttnBwdSm90INS1_25CollectiveMainloopBwdSm90ILi2ELi2ELi2EN4cute5tupleIJNS5_1CILi1EEES8_S8_EEENS6_IJNS7_ILi64EEENS7_ILi128EEENS7_ILi96EEEEEENS_6half_tEfNS_4arch4Sm90ELb1ELb0ELb0ELb0ELb1ELb1ELb0ELb0ELi2ELi1ELi2ELi1ELb1EEENS1_21CollectiveEpilogueBwdISD_SE_SG_Li256ELb0ELb0ELi1EEENS1_25SingleTileBwdLPTSchedulerILb0ELi128ELb1EEEEEEEEEvNT_6ParamsE --------------------------
	.section	.nv.shared._ZN7cutlass13device_kernelIN5flash11enable_sm90INS1_16FlashAttnBwdSm90INS1_25CollectiveMainloopBwdSm90ILi2ELi2ELi2EN4cute5tupleIJNS5_1CILi1EEES8_S8_EEENS6_IJNS7_ILi64EEENS7_ILi128EEENS7_ILi96EEEEEENS_6half_tEfNS_4arch4Sm90ELb1ELb0ELb0ELb0ELb1ELb1ELb0ELb0ELi2ELi1ELi2ELi1ELb1EEENS1_21CollectiveEpilogueBwdISD_SE_SG_Li256ELb0ELb0ELi1EEENS1_25SingleTileBwdLPTSchedulerILb0ELi128ELb1EEEEEEEEEvNT_6ParamsE,"aw",@nobits
	.sectionflags	@""
	.align	16
	.zero		1024


//--------------------- .nv.shared._ZN7cutlass13device_kernelIN5flash11enable_sm90INS1_16FlashAttnBwdSm90INS1_25CollectiveMainloopBwdSm90ILi2ELi2ELi2EN4cute5tupleIJNS5_1CILi1EEES8_S8_EEENS6_IJNS7_ILi64EEENS7_ILi128EEENS7_ILi96EEEEEENS_6half_tEfNS_4arch4Sm90ELb1ELb0ELb0ELb0ELb0ELb1ELb0ELb0ELi2ELi1ELi2ELi1ELb1EEENS1_24CollectiveEpilogueBwdGQAISD_fSG_Li256ELb0ELb0EEENS1_25SingleTileBwdLPTSchedulerILb0ELi128ELb0EEEEEEEEEvNT_6ParamsE --------------------------
	.section	.nv.shared._ZN7cutlass13device_kernelIN5flash11enable_sm90INS1_16FlashAttnBwdSm90INS1_25CollectiveMainloopBwdSm90ILi2ELi2ELi2EN4cute5tupleIJNS5_1CILi1EEES8_S8_EEENS6_IJNS7_ILi64EEENS7_ILi128EEENS7_ILi96EEEEEENS_6half_tEfNS_4arch4Sm90ELb1ELb0ELb0ELb0ELb0ELb1ELb0ELb0ELi2ELi1ELi2ELi1ELb1EEENS1_24CollectiveEpilogueBwdGQAISD_fSG_Li256ELb0ELb0EEENS1_25SingleTileBwdLPTSchedulerILb0ELi128ELb0EEEEEEEEEvNT_6ParamsE,"aw",@nobits
	.sectionflags	@""
	.align	16
	.zero		1024


//--------------------- .nv.shared._ZN7cutlass13device_kernelIN5flash11enable_sm90INS1_16FlashAttnBwdSm90INS1_25CollectiveMainloopBwdSm90ILi2ELi2ELi2EN4cute5tupleIJNS5_1CILi1EEES8_S8_EEENS6_IJNS7_ILi64EEENS7_ILi128EEENS7_ILi96EEEEEENS_6half_tEfNS_4arch4Sm90ELb1ELb0ELb0ELb0ELb1ELb1ELb0ELb0ELi2ELi1ELi2ELi1ELb1EEENS1_24CollectiveEpilogueBwdGQAISD_fSG_Li256ELb0ELb1EEENS1_25SingleTileBwdLPTSchedulerILb0ELi128ELb1EEEEEEEEEvNT_6ParamsE --------------------------
	.section	.nv.shared._ZN7cutlass13device_kernelIN5flash11enable_sm90INS1_16FlashAttnBwdSm90INS1_25CollectiveMainloopBwdSm90ILi2ELi2ELi2EN4cute5tupleIJNS5_1CILi1EEES8_S8_EEENS6_IJNS7_ILi64EEENS7_ILi128EEENS7_ILi96EEEEEENS_6half_tEfNS_4arch4Sm90ELb1ELb0ELb0ELb0ELb1ELb1ELb0ELb0ELi2ELi1ELi2ELi1ELb1EEENS1_24CollectiveEpilogueBwdGQAISD_fSG_Li256ELb0ELb1EEENS1_25SingleTileBwdLPTSchedulerILb0ELi128ELb1EEEEEEEEEvNT_6ParamsE,"aw",@nobits
	.sectionflags	@""
	.align	16
	.zero		1024


//--------------------- .nv.shared._ZN7cutlass13device_kernelIN5flash22FlashAttnBwdPreprocessIN4cute5tupleIJNS3_1CILi64EEENS5_ILi96EEEEEENS_6half_tEfNS_4arch4Sm90ELb1ELb0EEEEEvNT_6ParamsE --------------------------
	.section	.nv.shared._ZN7cutlass13device_kernelIN5flash22FlashAttnBwdPreprocessIN4cute5tupleIJNS3_1CILi64EEENS5_ILi96EEEEEENS_6half_tEfNS_4arch4Sm90ELb1ELb0EEEEEvNT_6ParamsE,"aw",@nobits
	.sectionflags	@""
	.align	16
	.zero		1024


//--------------------- .nv.shared._ZN7cutlass13device_kernelIN5flash11enable_sm90INS1_16FlashAttnBwdSm90INS1_25CollectiveMainloopBwdSm90ILi2ELi2ELi2EN4cute5tupleIJNS5_1CILi1EEES8_S8_EEENS6_IJNS7_ILi64EEENS7_ILi128EEENS7_ILi96EEEEEENS_6half_tEfNS_4arch4Sm90ELb1ELb0ELb0ELb1ELb0ELb1ELb0ELb0ELi2ELi1ELi2ELi1ELb1EEENS1_21CollectiveEpilogueBwdISD_SE_SG_Li256ELb1ELb0ELi1EEENS1_25SingleTileBwdLPTSchedulerILb1ELi128ELb0EEEEEEEEEvNT_6ParamsE --------------------------
	.section	.nv.shared._ZN7cutlass13device_kernelIN5flash11enable_sm90INS1_16FlashAttnBwdSm90INS1_25CollectiveMainloopBwdSm90ILi2ELi2ELi2EN4cute5tupleIJNS5_1CILi1EEES8_S8_EEENS6_IJNS7_ILi64EEENS7_ILi128EEENS7_ILi96EEEEEENS_6half_tEfNS_4arch4Sm90ELb1ELb0ELb0ELb1ELb0ELb1ELb0ELb0ELi2ELi1ELi2ELi1ELb1EEENS1_21CollectiveEpilogueBwdISD_SE_SG_Li256ELb1ELb0ELi1EEENS1_25SingleTileBwdLPTSchedulerILb1ELi128ELb0EEEEEEEEEvNT_6ParamsE,"aw",@nobits
	.sectionflags	@""
	.align	16
	.zero		1024


//--------------------- .nv.shared._ZN7cutlass13device_kernelIN5flash11enable_sm90INS1_16FlashAttnBwdSm90INS1_25CollectiveMainloopBwdSm90ILi2ELi2ELi2EN4cute5tupleIJNS5_1CILi1EEES8_S8_EEENS6_IJNS7_ILi64EEENS7_ILi128EEENS7_ILi96EEEEEENS_6half_tEfNS_4arch4Sm90ELb1ELb0ELb0ELb1ELb1ELb1ELb0ELb0ELi2ELi1ELi2ELi1ELb1EEENS1_21CollectiveEpilogueBwdISD_SE_SG_Li256ELb1ELb0ELi1EEENS1_25SingleTileBwdLPTSchedulerILb1ELi128ELb1EEEEEEEEEvNT_6ParamsE --------------------------
	.section	.nv.shared._ZN7cutlass13device_kernelIN5flash11enable_sm90INS1_16FlashAttnBwdSm90INS1_25CollectiveMainloopBwdSm90ILi2ELi2ELi2EN4cute5tupleIJNS5_1CILi1EEES8_S8_EEENS6_IJNS7_ILi64EEENS7_ILi128EEENS7_ILi96EEEEEENS_6half_tEfNS_4arch4Sm90ELb1ELb0ELb0ELb1ELb1ELb1ELb0ELb0ELi2ELi1ELi2ELi1ELb1EEENS1_21CollectiveEpilogueBwdISD_SE_SG_Li256ELb1ELb0ELi1EEENS1_25SingleTileBwdLPTSchedulerILb1ELi128ELb1EEEEEEEEEvNT_6ParamsE,"aw",@nobits
	.sectionflags	@""
	.align	16
	.zero		1024


//--------------------- .nv.shared._ZN7cutlass13device_kernelIN5flash11enable_sm90INS1_16FlashAttnBwdSm90INS1_25CollectiveMainloopBwdSm90ILi2ELi2ELi2EN4cute5tupleIJNS5_1CILi1EEES8_S8_EEENS6_IJNS7_ILi64EEENS7_ILi128EEENS7_ILi96EEEEEENS_6half_tEfNS_4arch4Sm90ELb1ELb0ELb0ELb1ELb0ELb1ELb0ELb0ELi2ELi1ELi2ELi1ELb1EEENS1_24CollectiveEpilogueBwdGQAISD_fSG_Li256ELb1ELb0EEENS1_25SingleTileBwdLPTSchedulerILb1ELi128ELb0EEEEEEEEEvNT_6ParamsE --------------------------
	.section	.nv.shared._ZN7cutlass13device_kernelIN5flash11enable_sm90INS1_16FlashAttnBwdSm90INS1_25CollectiveMainloopBwdSm90ILi2ELi2ELi2EN4cute5tupleIJNS5_1CILi1EEES8_S8_EEENS6_IJNS7_ILi64EEENS7_ILi128EEENS7_ILi96EEEEEENS_6half_tEfNS_4arch4Sm90ELb1ELb0ELb0ELb1ELb0ELb1ELb0ELb0ELi2ELi1ELi2ELi1ELb1EEENS1_24CollectiveEpilogueBwdGQAISD_fSG_Li256ELb1ELb0EEENS1_25SingleTileBwdLPTSchedulerILb1ELi128ELb0EEEEEEEEEvNT_6ParamsE,"aw",@nobits
	.sectionflags	@""
	.align	16
	.zero		1024


//--------------------- .nv.shared._ZN7cutlass13device_kernelIN5flash32FlashAttnBwdPostprocessConvertdQIN4cute5tupleIJNS3_1CILi128EEENS5_ILi96EEEEEENS_6half_tEfNS_4arch4Sm90ELi256ENS3_8TiledMMAINS3_8MMA_AtomIJNS3_4SM904GMMA25MMA_64x96x16_F32F16F16_RSILNSF_5MajorE0ELSH_1ELNSF_7ScaleInE1ELSI_1EEEEEENS3_6LayoutINS4_IJNS5_ILi2EEENS5_ILi1EEESN_EEENS4_IJSN_NS5_ILi0EEESP_EEEEENS4_IJNS3_10UnderscoreESS_SS_EEEEELb0EEEEEvNT_6ParamsE --------------------------
	.section	.nv.shared._ZN7cutlass13device_kernelIN5flash32FlashAttnBwdPostprocessConvertdQIN4cute5tupleIJNS3_1CILi128EEENS5_ILi96EEEEEENS_6half_tEfNS_4arch4Sm90ELi256ENS3_8TiledMMAINS3_8MMA_AtomIJNS3_4SM904GMMA25MMA_64x96x16_F32F16F16_RSILNSF_5MajorE0ELSH_1ELNSF_7ScaleInE1ELSI_1EEEEEENS3_6LayoutINS4_IJNS5_ILi2EEENS5_ILi1EEESN_EEENS4_IJSN_NS5_ILi0EEESP_EEEEENS4_IJNS3_10UnderscoreESS_SS_EEEEELb0EEEEEvNT_6ParamsE,"aw",@nobits
	.sectionflags	@""
	.align	16
	.zero		1024


//--------------------- .nv.shared._ZN7cutlass13device_kernelIN5flash32FlashAttnBwdPostprocessConvertdQIN4cute5tupleIJNS3_1CILi64EEENS5_ILi96EEEEEENS_6half_tEfNS_4arch4Sm90ELi256ENS3_8TiledMMAINS3_8MMA_AtomIJNS3_4SM904GMMA25MMA_64x16x16_F32F16F16_SSILNSF_5MajorE0ELSH_1ELNSF_7ScaleInE1ELSI_1EEEEEENS3_6LayoutINS4_IJNS5_ILi1EEENS5_ILi2EEESM_EEENS4_IJNS5_ILi0EEESM_SP_EEEEENS4_IJNS3_10UnderscoreESS_SS_EEEEELb0EEEEEvNT_6ParamsE --------------------------
	.section	.nv.shared._ZN7cutlass13device_kernelIN5flash32FlashAttnBwdPostprocessConvertdQIN4cute5tupleIJNS3_1CILi64EEENS5_ILi96EEEEEENS_6half_tEfNS_4arch4Sm90ELi256ENS3_8TiledMMAINS3_8MMA_AtomIJNS3_4SM904GMMA25MMA_64x16x16_F32F16F16_SSILNSF_5MajorE0ELSH_1ELNSF_7ScaleInE1ELSI_1EEEEEENS3_6LayoutINS4_IJNS5_ILi1EEENS5_ILi2EEESM_EEENS4_IJNS5_ILi0EEESM_SP_EEEEENS4_IJNS3_10UnderscoreESS_SS_EEEEELb0EEEEEvNT_6ParamsE,"aw",@nobits
	.sectionflags	@""
	.align	16
	.zero		1024


//--------------------- .nv.shared._ZN7cutlass13device_kernelIN5flash11enable_sm90INS1_16FlashAttnBwdSm90INS1_25CollectiveMainloopBwdSm90ILi2ELi2ELi2EN4cute5tupleIJNS5_1CILi1EEES8_S8_EEENS6_IJNS7_ILi64EEENS7_ILi128EEENS7_ILi96EEEEEENS_6half_tEfNS_4arch4Sm90ELb1ELb0ELb0ELb1ELb1ELb1ELb0ELb0ELi2ELi1ELi2ELi1ELb1EEENS1_24CollectiveEpilogueBwdGQAISD_fSG_Li256ELb1ELb1EEENS1_25SingleTileBwdLPTSchedulerILb1ELi128ELb1EEEEEEEEEvNT_6ParamsE --------------------------
	.section	.nv.shared._ZN7cutlass13device_kernelIN5flash11enable_sm90INS1_16FlashAttnBwdSm90INS1_25CollectiveMainloopBwdSm90ILi2ELi2ELi2EN4cute5tupleIJNS5_1CILi1EEES8_S8_EEENS6_IJNS7_ILi64EEENS7_ILi128EEENS7_ILi96EEEEEENS_6half_tEfNS_4arch4Sm90ELb1ELb0ELb0ELb1ELb1ELb1ELb0ELb0ELi2ELi1ELi2ELi1ELb1EEENS1_24CollectiveEpilogueBwdGQAISD_fSG_Li256ELb1ELb1EEENS1_25SingleTileBwdLPTSchedulerILb1ELi128ELb1EEEEEEEEEvNT_6ParamsE,"aw",@nobits
	.sectionflags	@""
	.align	16
	.zero		1024


//--------------------- .nv.shared._ZN7cutlass13device_kernelIN5flash22FlashAttnBwdPreprocessIN4cute5tupleIJNS3_1CILi64EEENS5_ILi96EEEEEENS_6half_tEfNS_4arch4Sm90ELb1ELb1EEEEEvNT_6ParamsE --------------------------
	.section	.nv.shared._ZN7cutlass13device_kernelIN5flash22FlashAttnBwdPreprocessIN4cute5tupleIJNS3_1CILi64EEENS5_ILi96EEEEEENS_6half_tEfNS_4arch4Sm90ELb1ELb1EEEEEvNT_6ParamsE,"aw",@nobits
	.sectionflags	@""
	.align	16
	.zero		1024


//--------------------- .nv.constant0._ZN7cutlass13device_kernelIN5flash11enable_sm90INS1_16FlashAttnBwdSm90INS1_25CollectiveMainloopBwdSm90ILi2ELi2ELi2EN4cute5tupleIJNS5_1CILi1EEES8_S8_EEENS6_IJNS7_ILi64EEENS7_ILi128EEENS7_ILi96EEEEEENS_6half_tEfNS_4arch4Sm90ELb0ELb0ELb1ELb0ELb0ELb1ELb0ELb0ELi2ELi1ELi2ELi1ELb1EEENS1_21CollectiveEpilogueBwdISD_SE_SG_Li256ELb0ELb0ELi1EEENS1_19SingleTileSchedulerILb0ELb0ELb0ELi128EEEEEEEEEvNT_6ParamsE --------------------------
	.section	.nv.constant0._ZN7cutlass13device_kernelIN5flash11enable_sm90INS1_16FlashAttnBwdSm90INS1_25CollectiveMainloopBwdSm90ILi2ELi2ELi2EN4cute5tupleIJNS5_1CILi1EEES8_S8_EEENS6_IJNS7_ILi64EEENS7_ILi128EEENS7_ILi96EEEEEENS_6half_tEfNS_4arch4Sm90ELb0ELb0ELb1ELb0ELb0ELb1ELb0ELb0ELi2ELi1ELi2ELi1ELb1EEENS1_21CollectiveEpilogueBwdISD_SE_SG_Li256ELb0ELb0ELi1EEENS1_19SingleTileSchedulerILb0ELb0ELb0ELi128EEEEEEEEEvNT_6ParamsE,"a",@progbits
	.sectionflags	@""
	.align	4
.nv.constant0._ZN7cutlass13device_kernelIN5flash11enable_sm90INS1_16FlashAttnBwdSm90INS1_25CollectiveMainloopBwdSm90ILi2ELi2ELi2EN4cute5tupleIJNS5_1CILi1EEES8_S8_EEENS6_IJNS7_ILi64EEENS7_ILi128EEENS7_ILi96EEEEEENS_6half_tEfNS_4arch4Sm90ELb0ELb0ELb1ELb0ELb0ELb1ELb0ELb0ELi2ELi1ELi2ELi1ELb1EEENS1_21CollectiveEpilogueBwdISD_SE_SG_Li256ELb0ELb0ELi1EEENS1_19SingleTileSchedulerILb0ELb0ELb0ELi128EEEEEEEEEvNT_6ParamsE:
	.zero		2944


//--------------------- .nv.constant0._ZN7cutlass13device_kernelIN5flash11enable_sm90INS1_16FlashAttnBwdSm90INS1_25CollectiveMainloopBwdSm90ILi2ELi2ELi2EN4cute5tupleIJNS5_1CILi1EEES8_S8_EEENS6_IJNS7_ILi64EEENS7_ILi128EEENS7_ILi96EEEEEENS_6half_tEfNS_4arch4Sm90ELb0ELb0ELb1ELb0ELb1ELb1ELb0ELb0ELi2ELi1ELi2ELi1ELb1EEENS1_21CollectiveEpilogueBwdISD_SE_SG_Li256ELb0ELb0ELi1EEENS1_19SingleTileSchedulerILb0ELb0ELb0ELi128EEEEEEEEEvNT_6ParamsE --------------------------
	.section	.nv.constant0._ZN7cutlass13device_kernelIN5flash11enable_sm90INS1_16FlashAttnBwdSm90INS1_25CollectiveMainloopBwdSm90ILi2ELi2ELi2EN4cute5tupleIJNS5_1CILi1EEES8_S8_EEENS6_IJNS7_ILi64EEENS7_ILi128EEENS7_ILi96EEEEEENS_6half_tEfNS_4arch4Sm90ELb0ELb0ELb1ELb0ELb1ELb1ELb0ELb0ELi2ELi1ELi2ELi1ELb1EEENS1_21CollectiveEpilogueBwdISD_SE_SG_Li256ELb0ELb0ELi1EEENS1_19SingleTileSchedulerILb0ELb0ELb0ELi128EEEEEEEEEvNT_6ParamsE,"a",@progbits
	.sectionflags	@""
	.align	4
.nv.constant0._ZN7cutlass13device_kernelIN5flash11enable_sm90INS1_16FlashAttnBwdSm90INS1_25CollectiveMainloopBwdSm90ILi2ELi2ELi2EN4cute5tupleIJNS5_1CILi1EEES8_S8_EEENS6_IJNS7_ILi64EEENS7_ILi128EEENS7_ILi96EEEEEENS_6half_tEfNS_4arch4Sm90ELb0ELb0ELb1ELb0ELb1ELb1ELb0ELb0ELi2ELi1ELi2ELi1ELb1EEENS1_21CollectiveEpilogueBwdISD_SE_SG_Li256ELb0ELb0ELi1EEENS1_19SingleTileSchedulerILb0ELb0ELb0ELi128EEEEEEEEEvNT_6ParamsE:
	.zero		2944


//--------------------- .nv.constant0._ZN7cutlass13device_kernelIN5flash11enable_sm90INS1_16FlashAttnBwdSm90INS1_25CollectiveMainloopBwdSm90ILi2ELi2ELi2EN4cute5tupleIJNS5_1CILi1EEES8_S8_EEENS6_IJNS7_ILi64EEENS7_ILi128EEENS7_ILi96EEEEEENS_6half_tEfNS_4arch4Sm90ELb0ELb0ELb1ELb0ELb0ELb1ELb0ELb0ELi2ELi1ELi2ELi1ELb1EEENS1_24CollectiveEpilogueBwdGQAISD_fSG_Li256ELb0ELb0EEENS1_19SingleTileSchedulerILb0ELb0ELb0ELi128EEEEEEEEEvNT_6ParamsE --------------------------
	.section	.nv.constant0._ZN7cutlass13device_kernelIN5flash11enable_sm90INS1_16FlashAttnBwdSm90INS1_25CollectiveMainloopBwdSm90ILi2ELi2ELi2EN4cute5tupleIJNS5_1CILi1EEES8_S8_EEENS6_IJNS7_ILi64EEENS7_ILi128EEENS7_ILi96EEEEEENS_6half_tEfNS_4arch4Sm90ELb0ELb0ELb1ELb0ELb0ELb1ELb0ELb0ELi2ELi1ELi2ELi1ELb1EEENS1_24CollectiveEpilogueBwdGQAISD_fSG_Li256ELb0ELb0EEENS1_19SingleTileSchedulerILb0ELb0ELb0ELi128EEEEEEEEEvNT_6ParamsE,"a",@progbits
	.sectionflags	@""
	.align	4
.nv.constant0._ZN7cutlass13device_kernelIN5flash11enable_sm90INS1_16FlashAttnBwdSm90INS1_25CollectiveMainloopBwdSm90ILi2ELi2ELi2EN4cute5tupleIJNS5_1CILi1EEES8_S8_EEENS6_IJNS7_ILi64EEENS7_ILi128EEENS7_ILi96EEEEEENS_6half_tEfNS_4arch4Sm90ELb0ELb0ELb1ELb0ELb0ELb1ELb0ELb0ELi2ELi1ELi2ELi1ELb1EEENS1_24CollectiveEpilogueBwdGQAISD_fSG_Li256ELb0ELb0EEENS1_19SingleTileSchedulerILb0ELb0ELb0ELi128EEEEEEEEEvNT_6ParamsE:
	.zero		2304


//--------------------- .nv.constant0._ZN7cutlass13device_kernelIN5flash11enable_sm90INS1_16FlashAttnBwdSm90INS1_25CollectiveMainloopBwdSm90ILi2ELi2ELi2EN4cute5tupleIJNS5_1CILi1EEES8_S8_EEENS6_IJNS7_ILi64EEENS7_ILi128EEENS7_ILi96EEEEEENS_6half_tEfNS_4arch4Sm90ELb0ELb0ELb1ELb0ELb1ELb1ELb0ELb0ELi2ELi1ELi2ELi1ELb1EEENS1_24CollectiveEpilogueBwdGQAISD_fSG_Li256ELb0ELb1EEENS1_19SingleTileSchedulerILb0ELb0ELb0ELi128EEEEEEEEEvNT_6ParamsE --------------------------
	.section	.nv.constant0._ZN7cutlass13device_kernelIN5flash11enable_sm90INS1_16FlashAttnBwdSm90INS1_25CollectiveMainloopBwdSm90ILi2ELi2ELi2EN4cute5tupleIJNS5_1CILi1EEES8_S8_EEENS6_IJNS7_ILi64EEENS7_ILi128EEENS7_ILi96EEEEEENS_6half_tEfNS_4arch4Sm90ELb0ELb0ELb1ELb0ELb1ELb1ELb0ELb0ELi2ELi1ELi2ELi1ELb1EEENS1_24CollectiveEpilogueBwdGQAISD_fSG_Li256ELb0ELb1EEENS1_19SingleTileSchedulerILb0ELb0ELb0ELi128EEEEEEEEEvNT_6ParamsE,"a",@progbits
	.sectionflags	@""
	.align	4
.nv.constant0._ZN7cutlass13device_kernelIN5flash11enable_sm90INS1_16FlashAttnBwdSm90INS1_25CollectiveMainloopBwdSm90ILi2ELi2ELi2EN4cute5tupleIJNS5_1CILi1EEES8_S8_EEENS6_IJNS7_ILi64EEENS7_ILi128EEENS7_ILi96EEEEEENS_6half_tEfNS_4arch4Sm90ELb0ELb0ELb1ELb0ELb1ELb1ELb0ELb0ELi2ELi1ELi2ELi1ELb1EEENS1_24CollectiveEpilogueBwdGQAISD_fSG_Li256ELb0ELb1EEENS1_19SingleTileSchedulerILb0ELb0ELb0ELi128EEEEEEEEEvNT_6ParamsE:
	.zero		2304


//--------------------- .nv.constant0._ZN7cutlass13device_kernelIN5flash11enable_sm90INS1_16FlashAttnBwdSm90INS1_25CollectiveMainloopBwdSm90ILi2ELi2ELi2EN4cute5tupleIJNS5_1CILi1EEES8_S8_EEENS6_IJNS7_ILi64EEENS7_ILi128EEENS7_ILi96EEEEEENS_6half_tEfNS_4arch4Sm90ELb0ELb0ELb1ELb1ELb0ELb1ELb0ELb0ELi2ELi1ELi2ELi1ELb1EEENS1_21CollectiveEpilogueBwdISD_SE_SG_Li256ELb1ELb0ELi1EEENS1_19SingleTileSchedulerILb1ELb0ELb0ELi128EEEEEEEEEvNT_6ParamsE --------------------------
	.section	.nv.constant0._ZN7cutlass13device_kernelIN5flash11enable_sm90INS1_16FlashAttnBwdSm90INS1_25CollectiveMainloopBwdSm90ILi2ELi2ELi2EN4cute5tupleIJNS5_1CILi1EEES8_S8_EEENS6_IJNS7_ILi64EEENS7_ILi128EEENS7_ILi96EEEEEENS_6half_tEfNS_4arch4Sm90ELb0ELb0ELb1ELb1ELb0ELb1ELb0ELb0ELi2ELi1ELi2ELi1ELb1EEENS1_21CollectiveEpilogueBwdISD_SE_SG_Li256ELb1ELb0ELi1EEENS1_19SingleTileSchedulerILb1ELb0ELb0ELi128EEEEEEEEEvNT_6ParamsE,"a",@progbits
	.sectionflags	@""
	.align	4
.nv.constant0._ZN7cutlass13device_kernelIN5flash11enable_sm90INS1_16FlashAttnBwdSm90INS1_25CollectiveMainloopBwdSm90ILi2ELi2ELi2EN4cute5tupleIJNS5_1CILi1EEES8_S8_EEENS6_IJNS7_ILi64EEENS7_ILi128EEENS7_ILi96EEEEEENS_6half_tEfNS_4arch4Sm90ELb0ELb0ELb1ELb1ELb0ELb1ELb0ELb0ELi2ELi1ELi2ELi1ELb1EEENS1_21CollectiveEpilogueBwdISD_SE_SG_Li256ELb1ELb0ELi1EEENS1_19SingleTileSchedulerILb1ELb0ELb0ELi128EEEEEEEEEvNT_6ParamsE:
	.zero		2304


//--------------------- .nv.constant0._ZN7cutlass13device_kernelIN5flash11enable_sm90INS1_16FlashAttnBwdSm90INS1_25CollectiveMainloopBwdSm90ILi2ELi2ELi2EN4cute5tupleIJNS5_1CILi1EEES8_S8_EEENS6_IJNS7_ILi64EEENS7_ILi128EEENS7_ILi96EEEEEENS_6half_tEfNS_4arch4Sm90ELb0ELb0ELb1ELb1ELb1ELb1ELb0ELb0ELi2ELi1ELi2ELi1ELb1EEENS1_21CollectiveEpilogueBwdISD_SE_SG_Li256ELb1ELb0ELi1EEENS1_19SingleTileSchedulerILb1ELb0ELb0ELi128EEEEEEEEEvNT_6ParamsE --------------------------
	.section	.nv.constant0._ZN7cutlass13device_kernelIN5flash11enable_sm90INS1_16FlashAttnBwdSm90INS1_25CollectiveMainloopBwdSm90ILi2ELi2ELi2EN4cute5tupleIJNS5_1CILi1EEES8_S8_EEENS6_IJNS7_ILi64EEENS7_ILi128EEENS7_ILi96EEEEEENS_6half_tEfNS_4arch4Sm90ELb0ELb0ELb1ELb1ELb1ELb1ELb0ELb0ELi2ELi1ELi2ELi1ELb1EEENS1_21CollectiveEpilogueBwdISD_SE_SG_Li256ELb1ELb0ELi1EEENS1_19SingleTileSchedulerILb1ELb0ELb0ELi128EEEEEEEEEvNT_6ParamsE,"a",@progbits
	.sectionflags	@""
	.align	4
.nv.constant0._ZN7cutlass13device_kernelIN5flash11enable_sm90INS1_16FlashAttnBwdSm90INS1_25CollectiveMainloopBwdSm90ILi2ELi2ELi2EN4cute5tupleIJNS5_1CILi1EEES8_S8_EEENS6_IJNS7_ILi64EEENS7_ILi128EEENS7_ILi96EEEEEENS_6half_tEfNS_4arch4Sm90ELb0ELb0ELb1ELb1ELb1ELb1ELb0ELb0ELi2ELi1ELi2ELi1ELb1EEENS1_21CollectiveEpilogueBwdISD_SE_SG_Li256ELb1ELb0ELi1EEENS1_19SingleTileSchedulerILb1ELb0ELb0ELi128EEEEEEEEEvNT_6ParamsE:
	.zero		2304


//--------------------- .nv.constant0._ZN7cutlass13device_kernelIN5flash11enable_sm90INS1_16FlashAttnBwdSm90INS1_25CollectiveMainloopBwdSm90ILi2ELi2ELi2EN4cute5tupleIJNS5_1CILi1EEES8_S8_EEENS6_IJNS7_ILi64EEENS7_ILi128EEENS7_ILi96EEEEEENS_6half_tEfNS_4arch4Sm90ELb0ELb0ELb1ELb1ELb0ELb1ELb0ELb0ELi2ELi1ELi2ELi1ELb1EEENS1_24CollectiveEpilogueBwdGQAISD_fSG_Li256ELb1ELb0EEENS1_19SingleTileSchedulerILb1ELb0ELb0ELi128EEEEEEEEEvNT_6ParamsE --------------------------
	.section	.nv.constant0._ZN7cutlass13device_kernelIN5flash11enable_sm90INS1_16FlashAttnBwdSm90INS1_25CollectiveMainloopBwdSm90ILi2ELi2ELi2EN4cute5tupleIJNS5_1CILi1EEES8_S8_EEENS6_IJNS7_ILi64EEENS7_ILi128EEENS7_ILi96EEEEEENS_6half_tEfNS_4arch4Sm90ELb0ELb0ELb1ELb1ELb0ELb1ELb0ELb0ELi2ELi1ELi2ELi1ELb1EEENS1_24CollectiveEpilogueBwdGQAISD_fSG_Li256ELb1ELb0EEENS1_19SingleTileSchedulerILb1ELb0ELb0ELi128EEEEEEEEEvNT_6ParamsE,"a",@progbits
	.sectionflags	@""
	.align	4
.nv.constant0._ZN7cutlass13device_kernelIN5flash11enable_sm90INS1_16FlashAttnBwdSm90INS1_25CollectiveMainloopBwdSm90ILi2ELi2ELi2EN4cute5tupleIJNS5_1CILi1EEES8_S8_EEENS6_IJNS7_ILi64EEENS7_ILi128EEENS7_ILi96EEEEEENS_6half_tEfNS_4arch4Sm90ELb0ELb0ELb1ELb1ELb0ELb1ELb0ELb0ELi2ELi1ELi2ELi1ELb1EEENS1_24CollectiveEpilogueBwdGQAISD_fSG_Li256ELb1ELb0EEENS1_19SingleTileSchedulerILb1ELb0ELb0ELi128EEEEEEEEEvNT_6ParamsE:
	.zero		2304


//--------------------- .nv.constant0._ZN7cutlass13device_kernelIN5flash11enable_sm90INS1_16FlashAttnBwdSm90INS1_25CollectiveMainloopBwdSm90ILi2ELi2ELi2EN4cute5tupleIJNS5_1CILi1EEES8_S8_EEENS6_IJNS7_ILi64EEENS7_ILi128EEENS7_ILi96EEEEEENS_6half_tEfNS_4arch4Sm90ELb0ELb0ELb1ELb1ELb1ELb1ELb0ELb0ELi2ELi1ELi2ELi1ELb1EEENS1_24CollectiveEpilogueBwdGQAISD_fSG_Li256ELb1ELb1EEENS1_19SingleTileSchedulerILb1ELb0ELb0ELi128EEEEEEEEEvNT_6ParamsE --------------------------
	.section	.nv.constant0._ZN7cutlass13device_kernelIN5flash11enable_sm90INS1_16FlashAttnBwdSm90INS1_25CollectiveMainloopBwdSm90ILi2ELi2ELi2EN4cute5tupleIJNS5_1CILi1EEES8_S8_EEENS6_IJNS7_ILi64EEENS7_ILi128EEENS7_ILi96EEEEEENS_6half_tEfNS_4arch4Sm90ELb0ELb0ELb1ELb1ELb1ELb1ELb0ELb0ELi2ELi1ELi2ELi1ELb1EEENS1_24CollectiveEpilogueBwdGQAISD_fSG_Li256ELb1ELb1EEENS1_19SingleTileSchedulerILb1ELb0ELb0ELi128EEEEEEEEEvNT_6ParamsE,"a",@progbits
	.sectionflags	@""
	.align	4
.nv.constant0._ZN7cutlass13device_kernelIN5flash11enable_sm90INS1_16FlashAttnBwdSm90INS1_25CollectiveMainloopBwdSm90ILi2ELi2ELi2EN4cute5tupleIJNS5_1CILi1EEES8_S8_EEENS6_IJNS7_ILi64EEENS7_ILi128EEENS7_ILi96EEEEEENS_6half_tEfNS_4arch4Sm90ELb0ELb0ELb1ELb1ELb1ELb1ELb0ELb0ELi2ELi1ELi2ELi1ELb1EEENS1_24CollectiveEpilogueBwdGQAISD_fSG_Li256ELb1ELb1EEENS1_19SingleTileSchedulerILb1ELb0ELb0ELi128EEEEEEEEEvNT_6ParamsE:
	.zero		2304


//--------------------- .nv.constant0._ZN7cutlass13device_kernelIN5flash11enable_sm90INS1_16FlashAttnBwdSm90INS1_25CollectiveMainloopBwdSm90ILi2ELi2ELi2EN4cute5tupleIJNS5_1CILi1EEES8_S8_EEENS6_IJNS7_ILi64EEENS7_ILi128EEENS7_ILi96EEEEEENS_6half_tEfNS_4arch4Sm90ELb0ELb1ELb1ELb0ELb0ELb1ELb0ELb0ELi2ELi1ELi2ELi1ELb1EEENS1_21CollectiveEpilogueBwdISD_SE_SG_Li256ELb0ELb0ELi1EEENS1_19SingleTileSchedulerILb0ELb0ELb0ELi128EEEEEEEEEvNT_6ParamsE --------------------------
	.section	.nv.constant0._ZN7cutlass13device_kernelIN5flash11enable_sm90INS1_16FlashAttnBwdSm90INS1_25CollectiveMainloopBwdSm90ILi2ELi2ELi2EN4cute5tupleIJNS5_1CILi1EEES8_S8_EEENS6_IJNS7_ILi64EEENS7_ILi128EEENS7_ILi96EEEEEENS_6half_tEfNS_4arch4Sm90ELb0ELb1ELb1ELb0ELb0ELb1ELb0ELb0ELi2ELi1ELi2ELi1ELb1EEENS1_21CollectiveEpilogueBwdISD_SE_SG_Li256ELb0ELb0ELi1EEENS1_19SingleTileSchedulerILb0ELb0ELb0ELi128EEEEEEEEEvNT_6ParamsE,"a",@progbits
	.sectionflags	@""
	.align	4
.nv.constant0._ZN7cutlass13device_kernelIN5flash11enable_sm90INS1_16FlashAttnBwdSm90INS1_25CollectiveMainloopBwdSm90ILi2ELi2ELi2EN4cute5tupleIJNS5_1CILi1EEES8_S8_EEENS6_IJNS7_ILi64EEENS7_ILi128EEENS7_ILi96EEEEEENS_6half_tEfNS_4arch4Sm90ELb0ELb1ELb1ELb0ELb0ELb1ELb0ELb0ELi2ELi1ELi2ELi1ELb1EEENS1_21CollectiveEpilogueBwdISD_SE_SG_Li256ELb0ELb0ELi1EEENS1_19SingleTileSchedulerILb0ELb0ELb0ELi128EEEEEEEEEvNT_6ParamsE:
	.zero		2944


//--------------------- .nv.constant0._ZN7cutlass13device_kernelIN5flash11enable_sm90INS1_16FlashAttnBwdSm90INS1_25CollectiveMainloopBwdSm90ILi2ELi2ELi2EN4cute5tupleIJNS5_1CILi1EEES8_S8_EEENS6_IJNS7_ILi64EEENS7_ILi128EEENS7_ILi96EEEEEENS_6half_tEfNS_4arch4Sm90ELb0ELb1ELb1ELb0ELb1ELb1ELb0ELb0ELi2ELi1ELi2ELi1ELb1EEENS1_21CollectiveEpilogueBwdISD_SE_SG_Li256ELb0ELb0ELi1EEENS1_19SingleTileSchedulerILb0ELb0ELb0ELi128EEEEEEEEEvNT_6ParamsE --------------------------
	.section	.nv.constant0._ZN7cutlass13device_kernelIN5flash11enable_sm90INS1_16FlashAttnBwdSm90INS1_25CollectiveMainloopBwdSm90ILi2ELi2ELi2EN4cute5tupleIJNS5_1CILi1EEES8_S8_EEENS6_IJNS7_ILi64EEENS7_ILi128EEENS7_ILi96EEEEEENS_6half_tEfNS_4arch4Sm90ELb0ELb1ELb1ELb0ELb1ELb1ELb0ELb0ELi2ELi1ELi2ELi1ELb1EEENS1_21CollectiveEpilogueBwdISD_SE_SG_Li256ELb0ELb0ELi1EEENS1_19SingleTileSchedulerILb0ELb0ELb0ELi128EEEEEEEEEvNT_6ParamsE,"a",@progbits
	.sectionflags	@""
	.align	4
.nv.constant0._ZN7cutlass13device_kernelIN5flash11enable_sm90INS1_16FlashAttnBwdSm90INS1_25CollectiveMainloopBwdSm90ILi2ELi2ELi2EN4cute5tupleIJNS5_1CILi1EEES8_S8_EEENS6_IJNS7_ILi64EEENS7_ILi128EEENS7_ILi96EEEEEENS_6half_tEfNS_4arch4Sm90ELb0ELb1ELb1ELb0ELb1ELb1ELb0ELb0ELi2ELi1ELi2ELi1ELb1EEENS1_21CollectiveEpilogueBwdISD_SE_SG_Li256ELb0ELb0ELi1EEENS1_19SingleTileSchedulerILb0ELb0ELb0ELi128EEEEEEEEEvNT_6ParamsE:
	.zero		2944


//--------------------- .nv.constant0._ZN7cutlass13device_kernelIN5flash11enable_sm90INS1_16FlashAttnBwdSm90INS1_25CollectiveMainloopBwdSm90ILi2ELi2ELi2EN4cute5tupleIJNS5_1CILi1EEES8_S8_EEENS6_IJNS7_ILi64EEENS7_ILi128EEENS7_ILi96EEEEEENS_6half_tEfNS_4arch4Sm90ELb0ELb1ELb1ELb0ELb0ELb1ELb0ELb0ELi2ELi1ELi2ELi1ELb1EEENS1_24CollectiveEpilogueBwdGQAISD_fSG_Li256ELb0ELb0EEENS1_19SingleTileSchedulerILb0ELb0ELb0ELi128EEEEEEEEEvNT_6ParamsE --------------------------
	.section	.nv.constant0._ZN7cutlass13device_kernelIN5flash11enable_sm90INS1_16FlashAttnBwdSm90INS1_25CollectiveMainloopBwdSm90ILi2ELi2ELi2EN4cute5tupleIJNS5_1CILi1EEES8_S8_EEENS6_IJNS7_ILi64EEENS7_ILi128EEENS7_ILi96EEEEEENS_6half_tEfNS_4arch4Sm90ELb0ELb1ELb1ELb0ELb0ELb1ELb0ELb0ELi2ELi1ELi2ELi1ELb1EEENS1_24CollectiveEpilogueBwdGQAISD_fSG_Li256ELb0ELb0EEENS1_19SingleTileSchedulerILb0ELb0ELb0ELi128EEEEEEEEEvNT_6ParamsE,"a",@progbits
	.sectionflags	@""
	.align	4
.nv.constant0._ZN7cutlass13device_kernelIN5flash11enable_sm90INS1_16FlashAttnBwdSm90INS1_25CollectiveMainloopBwdSm90ILi2ELi2ELi2EN4cute5tupleIJNS5_1CILi1EEES8_S8_EEENS6_IJNS7_ILi64EEENS7_ILi128EEENS7_ILi96EEEEEENS_6half_tEfNS_4arch4Sm90ELb0ELb1ELb1ELb0ELb0ELb1ELb0ELb0ELi2ELi1ELi2ELi1ELb1EEENS1_24CollectiveEpilogueBwdGQAISD_fSG_Li256ELb0ELb0EEENS1_19SingleTileSchedulerILb0ELb0ELb0ELi128EEEEEEEEEvNT_6ParamsE:
	.zero		2304


//--------------------- .nv.constant0._ZN7cutlass13device_kernelIN5flash11enable_sm90INS1_16FlashAttnBwdSm90INS1_25CollectiveMainloopBwdSm90ILi2ELi2ELi2EN4cute5tupleIJNS5_1CILi1EEES8_S8_EEENS6_IJNS7_ILi64EEENS7_ILi128EEENS7_ILi96EEEEEENS_6half_tEfNS_4arch4Sm90ELb0ELb1ELb1ELb0ELb1ELb1ELb0ELb0ELi2ELi1ELi2ELi1ELb1EEENS1_24CollectiveEpilogueBwdGQAISD_fSG_Li256ELb0ELb1EEENS1_19SingleTileSchedulerILb0ELb0ELb0ELi128EEEEEEEEEvNT_6ParamsE --------------------------
	.section	.nv.constant0._ZN7cutlass13device_kernelIN5flash11enable_sm90INS1_16FlashAttnBwdSm90INS1_25CollectiveMainloopBwdSm90ILi2ELi2ELi2EN4cute5tupleIJNS5_1CILi1EEES8_S8_EEENS6_IJNS7_ILi64EEENS7_ILi128EEENS7_ILi96EEEEEENS_6half_tEfNS_4arch4Sm90ELb0ELb1ELb1ELb0ELb1ELb1ELb0ELb0ELi2ELi1ELi2ELi1ELb1EEENS1_24CollectiveEpilogueBwdGQAISD_fSG_Li256ELb0ELb1EEENS1_19SingleTileSchedulerILb0ELb0ELb0ELi128EEEEEEEEEvNT_6ParamsE,"a",@progbits
	.sectionflags	@""
	.align	4
.nv.constant0._ZN7cutlass13device_kernelIN5flash11enable_sm90INS1_16FlashAttnBwdSm90INS1_25CollectiveMainloopBwdSm90ILi2ELi2ELi2EN4cute5tupleIJNS5_1CILi1EEES8_S8_EEENS6_IJNS7_ILi64EEENS7_ILi128EEENS7_ILi96EEEEEENS_6half_tEfNS_4arch4Sm90ELb0ELb1ELb1ELb0ELb1ELb1ELb0ELb0ELi2ELi1ELi2ELi1ELb1EEENS1_24CollectiveEpilogueBwdGQAISD_fSG_Li256ELb0ELb1EEENS1_19SingleTileSchedulerILb0ELb0ELb0ELi128EEEEEEEEEvNT_6ParamsE:
	.zero		2304


//--------------------- .nv.constant0._ZN7cutlass13device_kernelIN5flash11enable_sm90INS1_16FlashAttnBwdSm90INS1_25CollectiveMainloopBwdSm90ILi2ELi2ELi2EN4cute5tupleIJNS5_1CILi1EEES8_S8_EEENS6_IJNS7_ILi64EEENS7_ILi128EEENS7_ILi96EEEEEENS_6half_tEfNS_4arch4Sm90ELb0ELb1ELb1ELb1ELb0ELb1ELb0ELb0ELi2ELi1ELi2ELi1ELb1EEENS1_21CollectiveEpilogueBwdISD_SE_SG_Li256ELb1ELb0ELi1EEENS1_19SingleTileSchedulerILb1ELb0ELb0ELi128EEEEEEEEEvNT_6ParamsE --------------------------
	.section	.nv.constant0._ZN7cutlass13device_kernelIN5flash11enable_sm90INS1_16FlashAttnBwdSm90INS1_25CollectiveMainloopBwdSm90ILi2ELi2ELi2EN4cute5tupleIJNS5_1CILi1EEES8_S8_EEENS6_IJNS7_ILi64EEENS7_ILi128EEENS7_ILi96EEEEEENS_6half_tEfNS_4arch4Sm90ELb0ELb1ELb1ELb1ELb0ELb1ELb0ELb0ELi2ELi1ELi2ELi1ELb1EEENS1_21CollectiveEpilogueBwdISD_SE_SG_Li256ELb1ELb0ELi1EEENS1_19SingleTileSchedulerILb1ELb0ELb0ELi128EEEEEEEEEvNT_6ParamsE,"a",@progbits
	.sectionflags	@""
	.align	4
.nv.constant0._ZN7cutlass13device_kernelIN5flash11enable_sm90INS1_16FlashAttnBwdSm90INS1_25CollectiveMainloopBwdSm90ILi2ELi2ELi2EN4cute5tupleIJNS5_1CILi1EEES8_S8_EEENS6_IJNS7_ILi64EEENS7_ILi128EEENS7_ILi96EEEEEENS_6half_tEfNS_4arch4Sm90ELb0ELb1ELb1ELb1ELb0ELb1ELb0ELb0ELi2ELi1ELi2ELi1ELb1EEENS1_21CollectiveEpilogueBwdISD_SE_SG_Li256ELb1ELb0ELi1EEENS1_19SingleTileSchedulerILb1ELb0ELb0ELi128EEEEEEEEEvNT_6ParamsE:
	.zero		2304


//--------------------- .nv.constant0._ZN7cutlass13device_kernelIN5flash11enable_sm90INS1_16FlashAttnBwdSm90INS1_25CollectiveMainloopBwdSm90ILi2ELi2ELi2EN4cute5tupleIJNS5_1CILi1EEES8_S8_EEENS6_IJNS7_ILi64EEENS7_ILi128EEENS7_ILi96EEEEEENS_6half_tEfNS_4arch4Sm90ELb0ELb1ELb1ELb1ELb1ELb1ELb0ELb0ELi2ELi1ELi2ELi1ELb1EEENS1_21CollectiveEpilogueBwdISD_SE_SG_Li256ELb1ELb0ELi1EEENS1_19SingleTileSchedulerILb1ELb0ELb0ELi128EEEEEEEEEvNT_6ParamsE --------------------------
	.section	.nv.constant0._ZN7cutlass13device_kernelIN5flash11enable_sm90INS1_16FlashAttnBwdSm90INS1_25CollectiveMainloopBwdSm90ILi2ELi2ELi2EN4cute5tupleIJNS5_1CILi1EEES8_S8_EEENS6_IJNS7_ILi64EEENS7_ILi128EEENS7_ILi96EEEEEENS_6half_tEfNS_4arch4Sm90ELb0ELb1ELb1ELb1ELb1ELb1ELb0ELb0ELi2ELi1ELi2ELi1ELb1EEENS1_21CollectiveEpilogueBwdISD_SE_SG_Li256ELb1ELb0ELi1EEENS1_19SingleTileSchedulerILb1ELb0ELb0ELi128EEEEEEEEEvNT_6ParamsE,"a",@progbits
	.sectionflags	@""
	.align	4
.nv.constant0._ZN7cutlass13device_kernelIN5flash11enable_sm90INS1_16FlashAttnBwdSm90INS1_25CollectiveMainloopBwdSm90ILi2ELi2ELi2EN4cute5tupleIJNS5_1CILi1EEES8_S8_EEENS6_IJNS7_ILi64EEENS7_ILi128EEENS7_ILi96EEEEEENS_6half_tEfNS_4arch4Sm90ELb0ELb1ELb1ELb1ELb1ELb1ELb0ELb0ELi2ELi1ELi2ELi1ELb1EEENS1_21CollectiveEpilogueBwdISD_SE_SG_Li256ELb1ELb0ELi1EEENS1_19SingleTileSchedulerILb1ELb0ELb0ELi128EEEEEEEEEvNT_6ParamsE:
	.zero		2304


//--------------------- .nv.constant0._ZN7cutlass13device_kernelIN5flash11enable_sm90INS1_16FlashAttnBwdSm90INS1_25CollectiveMainloopBwdSm90ILi2ELi2ELi2EN4cute5tupleIJNS5_1CILi1EEES8_S8_EEENS6_IJNS7_ILi64EEENS7_ILi128EEENS7_ILi96EEEEEENS_6half_tEfNS_4arch4Sm90ELb0ELb1ELb1ELb1ELb0ELb1ELb0ELb0ELi2ELi1ELi2ELi1ELb1EEENS1_24CollectiveEpilogueBwdGQAISD_fSG_Li256ELb1ELb0EEENS1_19SingleTileSchedulerILb1ELb0ELb0ELi128EEEEEEEEEvNT_6ParamsE --------------------------
	.section	.nv.constant0._ZN7cutlass13device_kernelIN5flash11enable_sm90INS1_16FlashAttnBwdSm90INS1_25CollectiveMainloopBwdSm90ILi2ELi2ELi2EN4cute5tupleIJNS5_1CILi1EEES8_S8_EEENS6_IJNS7_ILi64EEENS7_ILi128EEENS7_ILi96EEEEEENS_6half_tEfNS_4arch4Sm90ELb0ELb1ELb1ELb1ELb0ELb1ELb0ELb0ELi2ELi1ELi2ELi1ELb1EEENS1_24CollectiveEpilogueBwdGQAISD_fSG_Li256ELb1ELb0EEENS1_19SingleTileSchedulerILb1ELb0ELb0ELi128EEEEEEEEEvNT_6ParamsE,"a",@progbits
	.sectionflags	@""
	.align	4
.nv.constant0._ZN7cutlass13device_kernelIN5flash11enable_sm90INS1_16FlashAttnBwdSm90INS1_25CollectiveMainloopBwdSm90ILi2ELi2ELi2EN4cute5tupleIJNS5_1CILi1EEES8_S8_EEENS6_IJNS7_ILi64EEENS7_ILi128EEENS7_ILi96EEEEEENS_6half_tEfNS_4arch4Sm90ELb0ELb1ELb1ELb1ELb0ELb1ELb0ELb0ELi2ELi1ELi2ELi1ELb1EEENS1_24CollectiveEpilogueBwdGQAISD_fSG_Li256ELb1ELb0EEENS1_19SingleTileSchedulerILb1ELb0ELb0ELi128EEEEEEEEEvNT_6ParamsE:
	.zero		2304


//--------------------- .nv.constant0._ZN7cutlass13device_kernelIN5flash11enable_sm90INS1_16FlashAttnBwdSm90INS1_25CollectiveMainloopBwdSm90ILi2ELi2ELi2EN4cute5tupleIJNS5_1CILi1EEES8_S8_EEENS6_IJNS7_ILi64EEENS7_ILi128EEENS7_ILi96EEEEEENS_6half_tEfNS_4arch4Sm90ELb0ELb1ELb1ELb1ELb1ELb1ELb0ELb0ELi2ELi1ELi2ELi1ELb1EEENS1_24CollectiveEpilogueBwdGQAISD_fSG_Li256ELb1ELb1EEENS1_19SingleTileSchedulerILb1ELb0ELb0ELi128EEEEEEEEEvNT_6ParamsE --------------------------
	.section	.nv.constant0._ZN7cutlass13device_kernelIN5flash11enable_sm90INS1_16FlashAttnBwdSm90INS1_25CollectiveMainloopBwdSm90ILi2ELi2ELi2EN4cute5tupleIJNS5_1CILi1EEES8_S8_EEENS6_IJNS7_ILi64EEENS7_ILi128EEENS7_ILi96EEEEEENS_6half_tEfNS_4arch4Sm90ELb0ELb1ELb1ELb1ELb1ELb1ELb0ELb0ELi2ELi1ELi2ELi1ELb1EEENS1_24CollectiveEpilogueBwdGQAISD_fSG_Li256ELb1ELb1EEENS1_19SingleTileSchedulerILb1ELb0ELb0ELi128EEEEEEEEEvNT_6ParamsE,"a",@progbits
	.sectionflags	@""
	.align	4
.nv.constant0._ZN7cutlass13device_kernelIN5flash11enable_sm90INS1_16FlashAttnBwdSm90INS1_25CollectiveMainloopBwdSm90ILi2ELi2ELi2EN4cute5tupleIJNS5_1CILi1EEES8_S8_EEENS6_IJNS7_ILi64EEENS7_ILi128EEENS7_ILi96EEEEEENS_6half_tEfNS_4arch4Sm90ELb0ELb1ELb1ELb1ELb1ELb1ELb0ELb0ELi2ELi1ELi2ELi1ELb1EEENS1_24CollectiveEpilogueBwdGQAISD_fSG_Li256ELb1ELb1EEENS1_19SingleTileSchedulerILb1ELb0ELb0ELi128EEEEEEEEEvNT_6ParamsE:
	.zero		2304


//--------------------- .nv.constant0._ZN7cutlass13device_kernelIN5flash11enable_sm90INS1_16FlashAttnBwdSm90INS1_25CollectiveMainloopBwdSm90ILi2ELi2ELi2EN4cute5tupleIJNS5_1CILi1EEES8_S8_EEENS6_IJNS7_ILi64EEENS7_ILi128EEENS7_ILi96EEEEEENS_6half_tEfNS_4arch4Sm90ELb1ELb0ELb1ELb0ELb0ELb1ELb0ELb0ELi2ELi1ELi2ELi1ELb1EEENS1_21CollectiveEpilogueBwdISD_SE_SG_Li256ELb0ELb0ELi1EEENS1_25SingleTileBwdLPTSchedulerILb0ELi128ELb0EEEEEEEEEvNT_6ParamsE --------------------------
	.section	.nv.constant0._ZN7cutlass13device_kernelIN5flash11enable_sm90INS1_16FlashAttnBwdSm90INS1_25CollectiveMainloopBwdSm90ILi2ELi2ELi2EN4cute5tupleIJNS5_1CILi1EEES8_S8_EEENS6_IJNS7_ILi64EEENS7_ILi128EEENS7_ILi96EEEEEENS_6half_tEfNS_4arch4Sm90ELb1ELb0ELb1ELb0ELb0ELb1ELb0ELb0ELi2ELi1ELi2ELi1ELb1EEENS1_21CollectiveEpilogueBwdISD_SE_SG_Li256ELb0ELb0ELi1EEENS1_25SingleTileBwdLPTSchedulerILb0ELi128ELb0EEEEEEEEEvNT_6ParamsE,"a",@progbits
	.sectionflags	@""
	.align	4
.nv.constant0._ZN7cutlass13device_kernelIN5flash11enable_sm90INS1_16FlashAttnBwdSm90INS1_25CollectiveMainloopBwdSm90ILi2ELi2ELi2EN4cute5tupleIJNS5_1CILi1EEES8_S8_EEENS6_IJNS7_ILi64EEENS7_ILi128EEENS7_ILi96EEEEEENS_6half_tEfNS_4arch4Sm90ELb1ELb0ELb1ELb0ELb0ELb1ELb0ELb0ELi2ELi1ELi2ELi1ELb1EEENS1_21CollectiveEpilogueBwdISD_SE_SG_Li256ELb0ELb0ELi1EEENS1_25SingleTileBwdLPTSchedulerILb0ELi128ELb0EEEEEEEEEvNT_6ParamsE:
	.zero		2944


//--------------------- .nv.constant0._ZN7cutlass13device_kernelIN5flash11enable_sm90INS1_16FlashAttnBwdSm90INS1_25CollectiveMainloopBwdSm90ILi2ELi2ELi2EN4cute5tupleIJNS5_1CILi1EEES8_S8_EEENS6_IJNS7_ILi64EEENS7_ILi128EEENS7_ILi96EEEEEENS_6half_tEfNS_4arch4Sm90ELb1ELb0ELb1ELb0ELb1ELb1ELb0ELb0ELi2ELi1ELi2ELi1ELb1EEENS1_21CollectiveEpilogueBwdISD_SE_SG_Li256ELb0ELb0ELi1EEENS1_25SingleTileBwdLPTSchedulerILb0ELi128ELb1EEEEEEEEEvNT_6ParamsE --------------------------
	.section	.nv.constant0._ZN7cutlass13device_kernelIN5flash11enable_sm90INS1_16FlashAttnBwdSm90INS1_25CollectiveMainloopBwdSm90ILi2ELi2ELi2EN4cute5tupleIJNS5_1CILi1EEES8_S8_EEENS6_IJNS7_ILi64EEENS7_ILi128EEENS7_ILi96EEEEEENS_6half_tEfNS_4arch4Sm90ELb1ELb0ELb1ELb0ELb1ELb1ELb0ELb0ELi2ELi1ELi2ELi1ELb1EEENS1_21CollectiveEpilogueBwdISD_SE_SG_Li256ELb0ELb0ELi1EEENS1_25SingleTileBwdLPTSchedulerILb0ELi128ELb1EEEEEEEEEvNT_6ParamsE,"a",@progbits
	.sectionflags	@""
	.align	4
.nv.constant0._ZN7cutlass13device_kernelIN5flash11enable_sm90INS1_16FlashAttnBwdSm90INS1_25CollectiveMainloopBwdSm90ILi2ELi2ELi2EN4cute5tupleIJNS5_1CILi1EEES8_S8_EEENS6_IJNS7_ILi64EEENS7_ILi128EEENS7_ILi96EEEEEENS_6half_tEfNS_4arch4Sm90ELb1ELb0ELb1ELb0ELb1ELb1ELb0ELb0ELi2ELi1ELi2ELi1ELb1EEENS1_21CollectiveEpilogueBwdISD_SE_SG_Li256ELb0ELb0ELi1EEENS1_25SingleTileBwdLPTSchedulerILb0ELi128ELb1EEEEEEEEEvNT_6ParamsE:
	.zero		2944


//--------------------- .nv.constant0._ZN7cutlass13device_kernelIN5flash11enable_sm90INS1_16FlashAttnBwdSm90INS1_25CollectiveMainloopBwdSm90ILi2ELi2ELi2EN4cute5tupleIJNS5_1CILi1EEES8_S8_EEENS6_IJNS7_ILi64EEENS7_ILi128EEENS7_ILi96EEEEEENS_6half_tEfNS_4arch4Sm90ELb1ELb0ELb1ELb0ELb0ELb1ELb0ELb0ELi2ELi1ELi2ELi1ELb1EEENS1_24CollectiveEpilogueBwdGQAISD_fSG_Li256ELb0ELb0EEENS1_25SingleTileBwdLPTSchedulerILb0ELi128ELb0EEEEEEEEEvNT_6ParamsE --------------------------
	.section	.nv.constant0._ZN7cutlass13device_kernelIN5flash11enable_sm90INS1_16FlashAttnBwdSm90INS1_25CollectiveMainloopBwdSm90ILi2ELi2ELi2EN4cute5tupleIJNS5_1CILi1EEES8_S8_EEENS6_IJNS7_ILi64EEENS7_ILi128EEENS7_ILi96EEEEEENS_6half_tEfNS_4arch4Sm90ELb1ELb0ELb1ELb0ELb0ELb1ELb0ELb0ELi2ELi1ELi2ELi1ELb1EEENS1_24CollectiveEpilogueBwdGQAISD_fSG_Li256ELb0ELb0EEENS1_25SingleTileBwdLPTSchedulerILb0ELi128ELb0EEEEEEEEEvNT_6ParamsE,"a",@progbits
	.sectionflags	@""
	.align	4
.nv.constant0._ZN7cutlass13device_kernelIN5flash11enable_sm90INS1_16FlashAttnBwdSm90INS1_25CollectiveMainloopBwdSm90ILi2ELi2ELi2EN4cute5tupleIJNS5_1CILi1EEES8_S8_EEENS6_IJNS7_ILi64EEENS7_ILi128EEENS7_ILi96EEEEEENS_6half_tEfNS_4arch4Sm90ELb1ELb0ELb1ELb0ELb0ELb1ELb0ELb0ELi2ELi1ELi2ELi1ELb1EEENS1_24CollectiveEpilogueBwdGQAISD_fSG_Li256ELb0ELb0EEENS1_25SingleTileBwdLPTSchedulerILb0ELi128ELb0EEEEEEEEEvNT_6ParamsE:
	.zero		2432


//--------------------- .nv.constant0._ZN7cutlass13device_kernelIN5flash11enable_sm90INS1_16FlashAttnBwdSm90INS1_25CollectiveMainloopBwdSm90ILi2ELi2ELi2EN4cute5tupleIJNS5_1CILi1EEES8_S8_EEENS6_IJNS7_ILi64EEENS7_ILi128EEENS7_ILi96EEEEEENS_6half_tEfNS_4arch4Sm90ELb1ELb0ELb1ELb0ELb1ELb1ELb0ELb0ELi2ELi1ELi2ELi1ELb1EEENS1_24CollectiveEpilogueBwdGQAISD_fSG_Li256ELb0ELb1EEENS1_25SingleTileBwdLPTSchedulerILb0ELi128ELb1EEEEEEEEEvNT_6ParamsE --------------------------
	.section	.nv.constant0._ZN7cutlass13device_kernelIN5flash11enable_sm90INS1_16FlashAttnBwdSm90INS1_25CollectiveMainloopBwdSm90ILi2ELi2ELi2EN4cute5tupleIJNS5_1CILi1EEES8_S8_EEENS6_IJNS7_ILi64EEENS7_ILi128EEENS7_ILi96EEEEEENS_6half_tEfNS_4arch4Sm90ELb1ELb0ELb1ELb0ELb1ELb1ELb0ELb0ELi2ELi1ELi2ELi1ELb1EEENS1_24CollectiveEpilogueBwdGQAISD_fSG_Li256ELb0ELb1EEENS1_25SingleTileBwdLPTSchedulerILb0ELi128ELb1EEEEEEEEEvNT_6ParamsE,"a",@progbits
	.sectionflags	@""
	.align	4
.nv.constant0._ZN7cutlass13device_kernelIN5flash11enable_sm90INS1_16FlashAttnBwdSm90INS1_25CollectiveMainloopBwdSm90ILi2ELi2ELi2EN4cute5tupleIJNS5_1CILi1EEES8_S8_EEENS6_IJNS7_ILi64EEENS7_ILi128EEENS7_ILi96EEEEEENS_6half_tEfNS_4arch4Sm90ELb1ELb0ELb1ELb0ELb1ELb1ELb0ELb0ELi2ELi1ELi2ELi1ELb1EEENS1_24CollectiveEpilogueBwdGQAISD_fSG_Li256ELb0ELb1EEENS1_25SingleTileBwdLPTSchedulerILb0ELi128ELb1EEEEEEEEEvNT_6ParamsE:
	.zero		2432


//--------------------- .nv.constant0._ZN7cutlass13device_kernelIN5flash11enable_sm90INS1_16FlashAttnBwdSm90INS1_25CollectiveMainloopBwdSm90ILi2ELi2ELi2EN4cute5tupleIJNS5_1CILi1EEES8_S8_EEENS6_IJNS7_ILi64EEENS7_ILi128EEENS7_ILi96EEEEEENS_6half_tEfNS_4arch4Sm90ELb1ELb0ELb1ELb1ELb0ELb1ELb0ELb0ELi2ELi1ELi2ELi1ELb1EEENS1_21CollectiveEpilogueBwdISD_SE_SG_Li256ELb1ELb0ELi1EEENS1_25SingleTileBwdLPTSchedulerILb1ELi128ELb0EEEEEEEEEvNT_6ParamsE --------------------------
	.section	.nv.constant0._ZN7cutlass13device_kernelIN5flash11enable_sm90INS1_16FlashAttnBwdSm90INS1_25CollectiveMainloopBwdSm90ILi2ELi2ELi2EN4cute5tupleIJNS5_1CILi1EEES8_S8_EEENS6_IJNS7_ILi64EEENS7_ILi128EEENS7_ILi96EEEEEENS_6half_tEfNS_4arch4Sm90ELb1ELb0ELb1ELb1ELb0ELb1ELb0ELb0ELi2ELi1ELi2ELi1ELb1EEENS1_21CollectiveEpilogueBwdISD_SE_SG_Li256ELb1ELb0ELi1EEENS1_25SingleTileBwdLPTSchedulerILb1ELi128ELb0EEEEEEEEEvNT_6ParamsE,"a",@progbits
	.sectionflags	@""
	.align	4
.nv.constant0._ZN7cutlass13device_kernelIN5flash11enable_sm90INS1_16FlashAttnBwdSm90INS1_25CollectiveMainloopBwdSm90ILi2ELi2ELi2EN4cute5tupleIJNS5_1CILi1EEES8_S8_EEENS6_IJNS7_ILi64EEENS7_ILi128EEENS7_ILi96EEEEEENS_6half_tEfNS_4arch4Sm90ELb1ELb0ELb1ELb1ELb0ELb1ELb0ELb0ELi2ELi1ELi2ELi1ELb1EEENS1_21CollectiveEpilogueBwdISD_SE_SG_Li256ELb1ELb0ELi1EEENS1_25SingleTileBwdLPTSchedulerILb1ELi128ELb0EEEEEEEEEvNT_6ParamsE:
	.zero		2304


//--------------------- .nv.constant0._ZN7cutlass13device_kernelIN5flash11enable_sm90INS1_16FlashAttnBwdSm90INS1_25CollectiveMainloopBwdSm90ILi2ELi2ELi2EN4cute5tupleIJNS5_1CILi1EEES8_S8_EEENS6_IJNS7_ILi64EEENS7_ILi128EEENS7_ILi96EEEEEENS_6half_tEfNS_4arch4Sm90ELb1ELb0ELb1ELb1ELb1ELb1ELb0ELb0ELi2ELi1ELi2ELi1ELb1EEENS1_21CollectiveEpilogueBwdISD_SE_SG_Li256ELb1ELb0ELi1EEENS1_25SingleTileBwdLPTSchedulerILb1ELi128ELb1EEEEEEEEEvNT_6ParamsE --------------------------
	.section	.nv.constant0._ZN7cutlass13device_kernelIN5flash11enable_sm90INS1_16FlashAttnBwdSm90INS1_25CollectiveMainloopBwdSm90ILi2ELi2ELi2EN4cute5tupleIJNS5_1CILi1EEES8_S8_EEENS6_IJNS7_ILi64EEENS7_ILi128EEENS7_ILi96EEEEEENS_6half_tEfNS_4arch4Sm90ELb1ELb0ELb1ELb1ELb1ELb1ELb0ELb0ELi2ELi1ELi2ELi1ELb1EEENS1_21CollectiveEpilogueBwdISD_SE_SG_Li256ELb1ELb0ELi1EEENS1_25SingleTileBwdLPTSchedulerILb1ELi128ELb1EEEEEEEEEvNT_6ParamsE,"a",@progbits
	.sectionflags	@""
	.align	4
.nv.constant0._ZN7cutlass13device_kernelIN5flash11enable_sm90INS1_16FlashAttnBwdSm90INS1_25CollectiveMainloopBwdSm90ILi2ELi2ELi2EN4cute5tupleIJNS5_1CILi1EEES8_S8_EEENS6_IJNS7_ILi64EEENS7_ILi128EEENS7_ILi96EEEEEENS_6half_tEfNS_4arch4Sm90ELb1ELb0ELb1ELb1ELb1ELb1ELb0ELb0ELi2ELi1ELi2ELi1ELb1EEENS1_21CollectiveEpilogueBwdISD_SE_SG_Li256ELb1ELb0ELi1EEENS1_25SingleTileBwdLPTSchedulerILb1ELi128ELb1EEEEEEEEEvNT_6ParamsE:
	.zero		2304


//--------------------- .nv.constant0._ZN7cutlass13device_kernelIN5flash11enable_sm90INS1_16FlashAttnBwdSm90INS1_25CollectiveMainloopBwdSm90ILi2ELi2ELi2EN4cute5tupleIJNS5_1CILi1EEES8_S8_EEENS6_IJNS7_ILi64EEENS7_ILi128EEENS7_ILi96EEEEEENS_6half_tEfNS_4arch4Sm90ELb1ELb0ELb1ELb1ELb0ELb1ELb0ELb0ELi2ELi1ELi2ELi1ELb1EEENS1_24CollectiveEpilogueBwdGQAISD_fSG_Li256ELb1ELb0EEENS1_25SingleTileBwdLPTSchedulerILb1ELi128ELb0EEEEEEEEEvNT_6ParamsE --------------------------
	.section	.nv.constant0._ZN7cutlass13device_kernelIN5flash11enable_sm90INS1_16FlashAttnBwdSm90INS1_25CollectiveMainloopBwdSm90ILi2ELi2ELi2EN4cute5tupleIJNS5_1CILi1EEES8_S8_EEENS6_IJNS7_ILi64EEENS7_ILi128EEENS7_ILi96EEEEEENS_6half_tEfNS_4arch4Sm90ELb1ELb0ELb1ELb1ELb0ELb1ELb0ELb0ELi2ELi1ELi2ELi1ELb1EEENS1_24CollectiveEpilogueBwdGQAISD_fSG_Li256ELb1ELb0EEENS1_25SingleTileBwdLPTSchedulerILb1ELi128ELb0EEEEEEEEEvNT_6ParamsE,"a",@progbits
	.sectionflags	@""
	.align	4
.nv.constant0._ZN7cutlass13device_kernelIN5flash11enable_sm90INS1_16FlashAttnBwdSm90INS1_25CollectiveMainloopBwdSm90ILi2ELi2ELi2EN4cute5tupleIJNS5_1CILi1EEES8_S8_EEENS6_IJNS7_ILi64EEENS7_ILi128EEENS7_ILi96EEEEEENS_6half_tEfNS_4arch4Sm90ELb1ELb0ELb1ELb1ELb0ELb1ELb0ELb0ELi2ELi1ELi2ELi1ELb1EEENS1_24CollectiveEpilogueBwdGQAISD_fSG_Li256ELb1ELb0EEENS1_25SingleTileBwdLPTSchedulerILb1ELi128ELb0EEEEEEEEEvNT_6ParamsE:
	.zero		2432


//--------------------- .nv.constant0._ZN7cutlass13device_kernelIN5flash11enable_sm90INS1_16FlashAttnBwdSm90INS1_25CollectiveMainloopBwdSm90ILi2ELi2ELi2EN4cute5tupleIJNS5_1CILi1EEES8_S8_EEENS6_IJNS7_ILi64EEENS7_ILi128EEENS7_ILi96EEEEEENS_6half_tEfNS_4arch4Sm90ELb1ELb0ELb1ELb1ELb1ELb1ELb0ELb0ELi2ELi1ELi2ELi1ELb1EEENS1_24CollectiveEpilogueBwdGQAISD_fSG_Li256ELb1ELb1EEENS1_25SingleTileBwdLPTSchedulerILb1ELi128ELb1EEEEEEEEEvNT_6ParamsE --------------------------
	.section	.nv.constant0._ZN7cutlass13device_kernelIN5flash11enable_sm90INS1_16FlashAttnBwdSm90INS1_25CollectiveMainloopBwdSm90ILi2ELi2ELi2EN4cute5tupleIJNS5_1CILi1EEES8_S8_EEENS6_IJNS7_ILi64EEENS7_ILi128EEENS7_ILi96EEEEEENS_6half_tEfNS_4arch4Sm90ELb1ELb0ELb1ELb1ELb1ELb1ELb0ELb0ELi2ELi1ELi2ELi1ELb1EEENS1_24CollectiveEpilogueBwdGQAISD_fSG_Li256ELb1ELb1EEENS1_25SingleTileBwdLPTSchedulerILb1ELi128ELb1EEEEEEEEEvNT_6ParamsE,"a",@progbits
	.sectionflags	@""
	.align	4
.nv.constant0._ZN7cutlass13device_kernelIN5flash11enable_sm90INS1_16FlashAttnBwdSm90INS1_25CollectiveMainloopBwdSm90ILi2ELi2ELi2EN4cute5tupleIJNS5_1CILi1EEES8_S8_EEENS6_IJNS7_ILi64EEENS7_ILi128EEENS7_ILi96EEEEEENS_6half_tEfNS_4arch4Sm90ELb1ELb0ELb1ELb1ELb1ELb1ELb0ELb0ELi2ELi1ELi2ELi1ELb1EEENS1_24CollectiveEpilogueBwdGQAISD_fSG_Li256ELb1ELb1EEENS1_25SingleTileBwdLPTSchedulerILb1ELi128ELb1EEEEEEEEEvNT_6ParamsE:
	.zero		2432


//--------------------- .nv.constant0._ZN7cutlass13device_kernelIN5flash11enable_sm90INS1_16FlashAttnBwdSm90INS1_25CollectiveMainloopBwdSm90ILi2ELi2ELi2EN4cute5tupleIJNS5_1CILi1EEES8_S8_EEENS6_IJNS7_ILi64EEENS7_ILi128EEENS7_ILi96EEEEEENS_6half_tEfNS_4arch4Sm90ELb0ELb0ELb0ELb0ELb0ELb1ELb0ELb0ELi2ELi1ELi2ELi1ELb1EEENS1_21CollectiveEpilogueBwdISD_SE_SG_Li256ELb0ELb0ELi1EEENS1_19SingleTileSchedulerILb0ELb0ELb0ELi128EEEEEEEEEvNT_6ParamsE --------------------------
	.section	.nv.constant0._ZN7cutlass13device_kernelIN5flash11enable_sm90INS1_16FlashAttnBwdSm90INS1_25CollectiveMainloopBwdSm90ILi2ELi2ELi2EN4cute5tupleIJNS5_1CILi1EEES8_S8_EEENS6_IJNS7_ILi64EEENS7_ILi128EEENS7_ILi96EEEEEENS_6half_tEfNS_4arch4Sm90ELb0ELb0ELb0ELb0ELb0ELb1ELb0ELb0ELi2ELi1ELi2ELi1ELb1EEENS1_21CollectiveEpilogueBwdISD_SE_SG_Li256ELb0ELb0ELi1EEENS1_19SingleTileSchedulerILb0ELb0ELb0ELi128EEEEEEEEEvNT_6ParamsE,"a",@progbits
	.sectionflags	@""
	.align	4
.nv.constant0._ZN7cutlass13device_kernelIN5flash11enable_sm90INS1_16FlashAttnBwdSm90INS1_25CollectiveMainloopBwdSm90ILi2ELi2ELi2EN4cute5tupleIJNS5_1CILi1EEES8_S8_EEENS6_IJNS7_ILi64EEENS7_ILi128EEENS7_ILi96EEEEEENS_6half_tEfNS_4arch4Sm90ELb0ELb0ELb0ELb0ELb0ELb1ELb0ELb0ELi2ELi1ELi2ELi1ELb1EEENS1_21CollectiveEpilogueBwdISD_SE_SG_Li256ELb0ELb0ELi1EEENS1_19SingleTileSchedulerILb0ELb0ELb0ELi128EEEEEEEEEvNT_6ParamsE:
	.zero		2944


//--------------------- .nv.constant0._ZN7cutlass13device_kernelIN5flash11enable_sm90INS1_16FlashAttnBwdSm90INS1_25CollectiveMainloopBwdSm90ILi2ELi2ELi2EN4cute5tupleIJNS5_1CILi1EEES8_S8_EEENS6_IJNS7_ILi64EEENS7_ILi128EEENS7_ILi96EEEEEENS_6half_tEfNS_4arch4Sm90ELb0ELb0ELb0ELb0ELb1ELb1ELb0ELb0ELi2ELi1ELi2ELi1ELb1EEENS1_21CollectiveEpilogueBwdISD_SE_SG_Li256ELb0ELb0ELi1EEENS1_19SingleTileSchedulerILb0ELb0ELb0ELi128EEEEEEEEEvNT_6ParamsE --------------------------
	.section	.nv.constant0._ZN7cutlass13device_kernelIN5flash11enable_sm90INS1_16FlashAttnBwdSm90INS1_25CollectiveMainloopBwdSm90ILi2ELi2ELi2EN4cute5tupleIJNS5_1CILi1EEES8_S8_EEENS6_IJNS7_ILi64EEENS7_ILi128EEENS7_ILi96EEEEEENS_6half_tEfNS_4arch4Sm90ELb0ELb0ELb0ELb0ELb1ELb1ELb0ELb0ELi2ELi1ELi2ELi1ELb1EEENS1_21CollectiveEpilogueBwdISD_SE_SG_Li256ELb0ELb0ELi1EEENS1_19SingleTileSchedulerILb0ELb0ELb0ELi128EEEEEEEEEvNT_6ParamsE,"a",@progbits
	.sectionflags	@""
	.align	4
.nv.constant0._ZN7cutlass13device_kernelIN5flash11enable_sm90INS1_16FlashAttnBwdSm90INS1_25CollectiveMainloopBwdSm90ILi2ELi2ELi2EN4cute5tupleIJNS5_1CILi1EEES8_S8_EEENS6_IJNS7_ILi64EEENS7_ILi128EEENS7_ILi96EEEEEENS_6half_tEfNS_4arch4Sm90ELb0ELb0ELb0ELb0ELb1ELb1ELb0ELb0ELi2ELi1ELi2ELi1ELb1EEENS1_21CollectiveEpilogueBwdISD_SE_SG_Li256ELb0ELb0ELi1EEENS1_19SingleTileSchedulerILb0ELb0ELb0ELi128EEEEEEEEEvNT_6ParamsE:
	.zero		2944


//--------------------- .nv.constant0._ZN7cutlass13device_kernelIN5flash11enable_sm90INS1_16FlashAttnBwdSm90INS1_25CollectiveMainloopBwdSm90ILi2ELi2ELi2EN4cute5tupleIJNS5_1CILi1EEES8_S8_EEENS6_IJNS7_ILi64EEENS7_ILi128EEENS7_ILi96EEEEEENS_6half_tEfNS_4arch4Sm90ELb0ELb0ELb0ELb0ELb0ELb1ELb0ELb0ELi2ELi1ELi2ELi1ELb1EEENS1_24CollectiveEpilogueBwdGQAISD_fSG_Li256ELb0ELb0EEENS1_19SingleTileSchedulerILb0ELb0ELb0ELi128EEEEEEEEEvNT_6ParamsE --------------------------
	.section	.nv.constant0._ZN7cutlass13device_kernelIN5flash11enable_sm90INS1_16FlashAttnBwdSm90INS1_25CollectiveMainloopBwdSm90ILi2ELi2ELi2EN4cute5tupleIJNS5_1CILi1EEES8_S8_EEENS6_IJNS7_ILi64EEENS7_ILi128EEENS7_ILi96EEEEEENS_6half_tEfNS_4arch4Sm90ELb0ELb0ELb0ELb0ELb0ELb1ELb0ELb0ELi2ELi1ELi2ELi1ELb1EEENS1_24CollectiveEpilogueBwdGQAISD_fSG_Li256ELb0ELb0EEENS1_19SingleTileSchedulerILb0ELb0ELb0ELi128EEEEEEEEEvNT_6ParamsE,"a",@progbits
	.sectionflags	@""
	.align	4
.nv.constant0._ZN7cutlass13device_kernelIN5flash11enable_sm90INS1_16FlashAttnBwdSm90INS1_25CollectiveMainloopBwdSm90ILi2ELi2ELi2EN4cute5tupleIJNS5_1CILi1EEES8_S8_EEENS6_IJNS7_ILi64EEENS7_ILi128EEENS7_ILi96EEEEEENS_6half_tEfNS_4arch4Sm90ELb0ELb0ELb0ELb0ELb0ELb1ELb0ELb0ELi2ELi1ELi2ELi1ELb1EEENS1_24CollectiveEpilogueBwdGQAISD_fSG_Li256ELb0ELb0EEENS1_19SingleTileSchedulerILb0ELb0ELb0ELi128EEEEEEEEEvNT_6ParamsE:
	.zero		2304


//--------------------- .nv.constant0._ZN7cutlass13device_kernelIN5flash11enable_sm90INS1_16FlashAttnBwdSm90INS1_25CollectiveMainloopBwdSm90ILi2ELi2ELi2EN4cute5tupleIJNS5_1CILi1EEES8_S8_EEENS6_IJNS7_ILi64EEENS7_ILi128EEENS7_ILi96EEEEEENS_6half_tEfNS_4arch4Sm90ELb0ELb0ELb0ELb0ELb1ELb1ELb0ELb0ELi2ELi1ELi2ELi1ELb1EEENS1_24CollectiveEpilogueBwdGQAISD_fSG_Li256ELb0ELb1EEENS1_19SingleTileSchedulerILb0ELb0ELb0ELi128EEEEEEEEEvNT_6ParamsE --------------------------
	.section	.nv.constant0._ZN7cutlass13device_kernelIN5flash11enable_sm90INS1_16FlashAttnBwdSm90INS1_25CollectiveMainloopBwdSm90ILi2ELi2ELi2EN4cute5tupleIJNS5_1CILi1EEES8_S8_EEENS6_IJNS7_ILi64EEENS7_ILi128EEENS7_ILi96EEEEEENS_6half_tEfNS_4arch4Sm90ELb0ELb0ELb0ELb0ELb1ELb1ELb0ELb0ELi2ELi1ELi2ELi1ELb1EEENS1_24CollectiveEpilogueBwdGQAISD_fSG_Li256ELb0ELb1EEENS1_19SingleTileSchedulerILb0ELb0ELb0ELi128EEEEEEEEEvNT_6ParamsE,"a",@progbits
	.sectionflags	@""
	.align	4
.nv.constant0._ZN7cutlass13device_kernelIN5flash11enable_sm90INS1_16FlashAttnBwdSm90INS1_25CollectiveMainloopBwdSm90ILi2ELi2ELi2EN4cute5tupleIJNS5_1CILi1EEES8_S8_EEENS6_IJNS7_ILi64EEENS7_ILi128EEENS7_ILi96EEEEEENS_6half_tEfNS_4arch4Sm90ELb0ELb0ELb0ELb0ELb1ELb1ELb0ELb0ELi2ELi1ELi2ELi1ELb1EEENS1_24CollectiveEpilogueBwdGQAISD_fSG_Li256ELb0ELb1EEENS1_19SingleTileSchedulerILb0ELb0ELb0ELi128EEEEEEEEEvNT_6ParamsE:
	.zero		2304


//--------------------- .nv.constant0._ZN7cutlass13device_kernelIN5flash11enable_sm90INS1_16FlashAttnBwdSm90INS1_25CollectiveMainloopBwdSm90ILi2ELi2ELi2EN4cute5tupleIJNS5_1CILi1EEES8_S8_EEENS6_IJNS7_ILi64EEENS7_ILi128EEENS7_ILi96EEEEEENS_6half_tEfNS_4arch4Sm90ELb0ELb0ELb0ELb1ELb0ELb1ELb0ELb0ELi2ELi1ELi2ELi1ELb1EEENS1_21CollectiveEpilogueBwdISD_SE_SG_Li256ELb1ELb0ELi1EEENS1_19SingleTileSchedulerILb1ELb0ELb0ELi128EEEEEEEEEvNT_6ParamsE --------------------------
	.section	.nv.constant0._ZN7cutlass13device_kernelIN5flash11enable_sm90INS1_16FlashAttnBwdSm90INS1_25CollectiveMainloopBwdSm90ILi2ELi2ELi2EN4cute5tupleIJNS5_1CILi1EEES8_S8_EEENS6_IJNS7_ILi64EEENS7_ILi128EEENS7_ILi96EEEEEENS_6half_tEfNS_4arch4Sm90ELb0ELb0ELb0ELb1ELb0ELb1ELb0ELb0ELi2ELi1ELi2ELi1ELb1EEENS1_21CollectiveEpilogueBwdISD_SE_SG_Li256ELb1ELb0ELi1EEENS1_19SingleTileSchedulerILb1ELb0ELb0ELi128EEEEEEEEEvNT_6ParamsE,"a",@progbits
	.sectionflags	@""
	.align	4
.nv.constant0._ZN7cutlass13device_kernelIN5flash11enable_sm90INS1_16FlashAttnBwdSm90INS1_25CollectiveMainloopBwdSm90ILi2ELi2ELi2EN4cute5tupleIJNS5_1CILi1EEES8_S8_EEENS6_IJNS7_ILi64EEENS7_ILi128EEENS7_ILi96EEEEEENS_6half_tEfNS_4arch4Sm90ELb0ELb0ELb0ELb1ELb0ELb1ELb0ELb0ELi2ELi1ELi2ELi1ELb1EEENS1_21CollectiveEpilogueBwdISD_SE_SG_Li256ELb1ELb0ELi1EEENS1_19SingleTileSchedulerILb1ELb0ELb0ELi128EEEEEEEEEvNT_6ParamsE:
	.zero		2304


//--------------------- .nv.constant0._ZN7cutlass13device_kernelIN5flash11enable_sm90INS1_16FlashAttnBwdSm90INS1_25CollectiveMainloopBwdSm90ILi2ELi2ELi2EN4cute5tupleIJNS5_1CILi1EEES8_S8_EEENS6_IJNS7_ILi64EEENS7_ILi128EEENS7_ILi96EEEEEENS_6half_tEfNS_4arch4Sm90ELb0ELb0ELb0ELb1ELb1ELb1ELb0ELb0ELi2ELi1ELi2ELi1ELb1EEENS1_21CollectiveEpilogueBwdISD_SE_SG_Li256ELb1ELb0ELi1EEENS1_19SingleTileSchedulerILb1ELb0ELb0ELi128EEEEEEEEEvNT_6ParamsE --------------------------
	.section	.nv.constant0._ZN7cutlass13device_kernelIN5flash11enable_sm90INS1_16FlashAttnBwdSm90INS1_25CollectiveMainloopBwdSm90ILi2ELi2ELi2EN4cute5tupleIJNS5_1CILi1EEES8_S8_EEENS6_IJNS7_ILi64EEENS7_ILi128EEENS7_ILi96EEEEEENS_6half_tEfNS_4arch4Sm90ELb0ELb0ELb0ELb1ELb1ELb1ELb0ELb0ELi2ELi1ELi2ELi1ELb1EEENS1_21CollectiveEpilogueBwdISD_SE_SG_Li256ELb1ELb0ELi1EEENS1_19SingleTileSchedulerILb1ELb0ELb0ELi128EEEEEEEEEvNT_6ParamsE,"a",@progbits
	.sectionflags	@""
	.align	4
.nv.constant0._ZN7cutlass13device_kernelIN5flash11enable_sm90INS1_16FlashAttnBwdSm90INS1_25CollectiveMainloopBwdSm90ILi2ELi2ELi2EN4cute5tupleIJNS5_1CILi1EEES8_S8_EEENS6_IJNS7_ILi64EEENS7_ILi128EEENS7_ILi96EEEEEENS_6half_tEfNS_4arch4Sm90ELb0ELb0ELb0ELb1ELb1ELb1ELb0ELb0ELi2ELi1ELi2ELi1ELb1EEENS1_21CollectiveEpilogueBwdISD_SE_SG_Li256ELb1ELb0ELi1EEENS1_19SingleTileSchedulerILb1ELb0ELb0ELi128EEEEEEEEEvNT_6ParamsE:
	.zero		2304


//--------------------- .nv.constant0._ZN7cutlass13device_kernelIN5flash11enable_sm90INS1_16FlashAttnBwdSm90INS1_25CollectiveMainloopBwdSm90ILi2ELi2ELi2EN4cute5tupleIJNS5_1CILi1EEES8_S8_EEENS6_IJNS7_ILi64EEENS7_ILi128EEENS7_ILi96EEEEEENS_6half_tEfNS_4arch4Sm90ELb0ELb0ELb0ELb1ELb0ELb1ELb0ELb0ELi2ELi1ELi2ELi1ELb1EEENS1_24CollectiveEpilogueBwdGQAISD_fSG_Li256ELb1ELb0EEENS1_19SingleTileSchedulerILb1ELb0ELb0ELi128EEEEEEEEEvNT_6ParamsE --------------------------
	.section	.nv.constant0._ZN7cutlass13device_kernelIN5flash11enable_sm90INS1_16FlashAttnBwdSm90INS1_25CollectiveMainloopBwdSm90ILi2ELi2ELi2EN4cute5tupleIJNS5_1CILi1EEES8_S8_EEENS6_IJNS7_ILi64EEENS7_ILi128EEENS7_ILi96EEEEEENS_6half_tEfNS_4arch4Sm90ELb0ELb0ELb0ELb1ELb0ELb1ELb0ELb0ELi2ELi1ELi2ELi1ELb1EEENS1_24CollectiveEpilogueBwdGQAISD_fSG_Li256ELb1ELb0EEENS1_19SingleTileSchedulerILb1ELb0ELb0ELi128EEEEEEEEEvNT_6ParamsE,"a",@progbits
	.sectionflags	@""
	.align	4
.nv.constant0._ZN7cutlass13device_kernelIN5flash11enable_sm90INS1_16FlashAttnBwdSm90INS1_25CollectiveMainloopBwdSm90ILi2ELi2ELi2EN4cute5tupleIJNS5_1CILi1EEES8_S8_EEENS6_IJNS7_ILi64EEENS7_ILi128EEENS7_ILi96EEEEEENS_6half_tEfNS_4arch4Sm90ELb0ELb0ELb0ELb1ELb0ELb1ELb0ELb0ELi2ELi1ELi2ELi1ELb1EEENS1_24CollectiveEpilogueBwdGQAISD_fSG_Li256ELb1ELb0EEENS1_19SingleTileSchedulerILb1ELb0ELb0ELi128EEEEEEEEEvNT_6ParamsE:
	.zero		2304


//--------------------- .nv.constant0._ZN7cutlass13device_kernelIN5flash11enable_sm90INS1_16FlashAttnBwdSm90INS1_25CollectiveMainloopBwdSm90ILi2ELi2ELi2EN4cute5tupleIJNS5_1CILi1EEES8_S8_EEENS6_IJNS7_ILi64EEENS7_ILi128EEENS7_ILi96EEEEEENS_6half_tEfNS_4arch4Sm90ELb0ELb0ELb0ELb1ELb1ELb1ELb0ELb0ELi2ELi1ELi2ELi1ELb1EEENS1_24CollectiveEpilogueBwdGQAISD_fSG_Li256ELb1ELb1EEENS1_19SingleTileSchedulerILb1ELb0ELb0ELi128EEEEEEEEEvNT_6ParamsE --------------------------
	.section	.nv.constant0._ZN7cutlass13device_kernelIN5flash11enable_sm90INS1_16FlashAttnBwdSm90INS1_25CollectiveMainloopBwdSm90ILi2ELi2ELi2EN4cute5tupleIJNS5_1CILi1EEES8_S8_EEENS6_IJNS7_ILi64EEENS7_ILi128EEENS7_ILi96EEEEEENS_6half_tEfNS_4arch4Sm90ELb0ELb0ELb0ELb1ELb1ELb1ELb0ELb0ELi2ELi1ELi2ELi1ELb1EEENS1_24CollectiveEpilogueBwdGQAISD_fSG_Li256ELb1ELb1EEENS1_19SingleTileSchedulerILb1ELb0ELb0ELi128EEEEEEEEEvNT_6ParamsE,"a",@progbits
	.sectionflags	@""
	.align	4
.nv.constant0._ZN7cutlass13device_kernelIN5flash11enable_sm90INS1_16FlashAttnBwdSm90INS1_25CollectiveMainloopBwdSm90ILi2ELi2ELi2EN4cute5tupleIJNS5_1CILi1EEES8_S8_EEENS6_IJNS7_ILi64EEENS7_ILi128EEENS7_ILi96EEEEEENS_6half_tEfNS_4arch4Sm90ELb0ELb0ELb0ELb1ELb1ELb1ELb0ELb0ELi2ELi1ELi2ELi1ELb1EEENS1_24CollectiveEpilogueBwdGQAISD_fSG_Li256ELb1ELb1EEENS1_19SingleTileSchedulerILb1ELb0ELb0ELi128EEEEEEEEEvNT_6ParamsE:
	.zero		2304


//--------------------- .nv.constant0._ZN7cutlass13device_kernelIN5flash11enable_sm90INS1_16FlashAttnBwdSm90INS1_25CollectiveMainloopBwdSm90ILi2ELi2ELi2EN4cute5tupleIJNS5_1CILi1EEES8_S8_EEENS6_IJNS7_ILi64EEENS7_ILi128EEENS7_ILi96EEEEEENS_6half_tEfNS_4arch4Sm90ELb0ELb1ELb0ELb0ELb0ELb1ELb0ELb0ELi2ELi1ELi2ELi1ELb1EEENS1_21CollectiveEpilogueBwdISD_SE_SG_Li256ELb0ELb0ELi1EEENS1_19SingleTileSchedulerILb0ELb0ELb0ELi128EEEEEEEEEvNT_6ParamsE --------------------------
	.section	.nv.constant0._ZN7cutlass13device_kernelIN5flash11enable_sm90INS1_16FlashAttnBwdSm90INS1_25CollectiveMainloopBwdSm90ILi2ELi2ELi2EN4cute5tupleIJNS5_1CILi1EEES8_S8_EEENS6_IJNS7_ILi64EEENS7_ILi128EEENS7_ILi96EEEEEENS_6half_tEfNS_4arch4Sm90ELb0ELb1ELb0ELb0ELb0ELb1ELb0ELb0ELi2ELi1ELi2ELi1ELb1EEENS1_21CollectiveEpilogueBwdISD_SE_SG_Li256ELb0ELb0ELi1EEENS1_19SingleTileSchedulerILb0ELb0ELb0ELi128EEEEEEEEEvNT_6ParamsE,"a",@progbits
	.sectionflags	@""
	.align	4
.nv.constant0._ZN7cutlass13device_kernelIN5flash11enable_sm90INS1_16FlashAttnBwdSm90INS1_25CollectiveMainloopBwdSm90ILi2ELi2ELi2EN4cute5tupleIJNS5_1CILi1EEES8_S8_EEENS6_IJNS7_ILi64EEENS7_ILi128EEENS7_ILi96EEEEEENS_6half_tEfNS_4arch4Sm90ELb0ELb1ELb0ELb0ELb0ELb1ELb0ELb0ELi2ELi1ELi2ELi1ELb1EEENS1_21CollectiveEpilogueBwdISD_SE_SG_Li256ELb0ELb0ELi1EEENS1_19SingleTileSchedulerILb0ELb0ELb0ELi128EEEEEEEEEvNT_6ParamsE:
	.zero		2944


//--------------------- .nv.constant0._ZN7cutlass13device_kernelIN5flash11enable_sm90INS1_16FlashAttnBwdSm90INS1_25CollectiveMainloopBwdSm90ILi2ELi2ELi2EN4cute5tupleIJNS5_1CILi1EEES8_S8_EEENS6_IJNS7_ILi64EEENS7_ILi128EEENS7_ILi96EEEEEENS_6half_tEfNS_4arch4Sm90ELb0ELb1ELb0ELb0ELb1ELb1ELb0ELb0ELi2ELi1ELi2ELi1ELb1EEENS1_21CollectiveEpilogueBwdISD_SE_SG_Li256ELb0ELb0ELi1EEENS1_19SingleTileSchedulerILb0ELb0ELb0ELi128EEEEEEEEEvNT_6ParamsE --------------------------
	.section	.nv.constant0._ZN7cutlass13device_kernelIN5flash11enable_sm90INS1_16FlashAttnBwdSm90INS1_25CollectiveMainloopBwdSm90ILi2ELi2ELi2EN4cute5tupleIJNS5_1CILi1EEES8_S8_EEENS6_IJNS7_ILi64EEENS7_ILi128EEENS7_ILi96EEEEEENS_6half_tEfNS_4arch4Sm90ELb0ELb1ELb0ELb0ELb1ELb1ELb0ELb0ELi2ELi1ELi2ELi1ELb1EEENS1_21CollectiveEpilogueBwdISD_SE_SG_Li256ELb0ELb0ELi1EEENS1_19SingleTileSchedulerILb0ELb0ELb0ELi128EEEEEEEEEvNT_6ParamsE,"a",@progbits
	.sectionflags	@""
	.align	4
.nv.constant0._ZN7cutlass13device_kernelIN5flash11enable_sm90INS1_16FlashAttnBwdSm90INS1_25CollectiveMainloopBwdSm90ILi2ELi2ELi2EN4cute5tupleIJNS5_1CILi1EEES8_S8_EEENS6_IJNS7_ILi64EEENS7_ILi128EEENS7_ILi96EEEEEENS_6half_tEfNS_4arch4Sm90ELb0ELb1ELb0ELb0ELb1ELb1ELb0ELb0ELi2ELi1ELi2ELi1ELb1EEENS1_21CollectiveEpilogueBwdISD_SE_SG_Li256ELb0ELb0ELi1EEENS1_19SingleTileSchedulerILb0ELb0ELb0ELi128EEEEEEEEEvNT_6ParamsE:
	.zero		2944


//--------------------- .nv.constant0._ZN7cutlass13device_kernelIN5flash11enable_sm90INS1_16FlashAttnBwdSm90INS1_25CollectiveMainloopBwdSm90ILi2ELi2ELi2EN4cute5tupleIJNS5_1CILi1EEES8_S8_EEENS6_IJNS7_ILi64EEENS7_ILi128EEENS7_ILi96EEEEEENS_6half_tEfNS_4arch4Sm90ELb0ELb1ELb0ELb0ELb0ELb1ELb0ELb0ELi2ELi1ELi2ELi1ELb1EEENS1_24CollectiveEpilogueBwdGQAISD_fSG_Li256ELb0ELb0EEENS1_19SingleTileSchedulerILb0ELb0ELb0ELi128EEEEEEEEEvNT_6ParamsE --------------------------
	.section	.nv.constant0._ZN7cutlass13device_kernelIN5flash11enable_sm90INS1_16FlashAttnBwdSm90INS1_25CollectiveMainloopBwdSm90ILi2ELi2ELi2EN4cute5tupleIJNS5_1CILi1EEES8_S8_EEENS6_IJNS7_ILi64EEENS7_ILi128EEENS7_ILi96EEEEEENS_6half_tEfNS_4arch4Sm90ELb0ELb1ELb0ELb0ELb0ELb1ELb0ELb0ELi2ELi1ELi2ELi1ELb1EEENS1_24CollectiveEpilogueBwdGQAISD_fSG_Li256ELb0ELb0EEENS1_19SingleTileSchedulerILb0ELb0ELb0ELi128EEEEEEEEEvNT_6ParamsE,"a",@progbits
	.sectionflags	@""
	.align	4
.nv.constant0._ZN7cutlass13device_kernelIN5flash11enable_sm90INS1_16FlashAttnBwdSm90INS1_25CollectiveMainloopBwdSm90ILi2ELi2ELi2EN4cute5tupleIJNS5_1CILi1EEES8_S8_EEENS6_IJNS7_ILi64EEENS7_ILi128EEENS7_ILi96EEEEEENS_6half_tEfNS_4arch4Sm90ELb0ELb1ELb0ELb0ELb0ELb1ELb0ELb0ELi2ELi1ELi2ELi1ELb1EEENS1_24CollectiveEpilogueBwdGQAISD_fSG_Li256ELb0ELb0EEENS1_19SingleTileSchedulerILb0ELb0ELb0ELi128EEEEEEEEEvNT_6ParamsE:
	.zero		2304


//--------------------- .nv.constant0._ZN7cutlass13device_kernelIN5flash11enable_sm90INS1_16FlashAttnBwdSm90INS1_25CollectiveMainloopBwdSm90ILi2ELi2ELi2EN4cute5tupleIJNS5_1CILi1EEES8_S8_EEENS6_IJNS7_ILi64EEENS7_ILi128EEENS7_ILi96EEEEEENS_6half_tEfNS_4arch4Sm90ELb0ELb1ELb0ELb0ELb1ELb1ELb0ELb0ELi2ELi1ELi2ELi1ELb1EEENS1_24CollectiveEpilogueBwdGQAISD_fSG_Li256ELb0ELb1EEENS1_19SingleTileSchedulerILb0ELb0ELb0ELi128EEEEEEEEEvNT_6ParamsE --------------------------
	.section	.nv.constant0._ZN7cutlass13device_kernelIN5flash11enable_sm90INS1_16FlashAttnBwdSm90INS1_25CollectiveMainloopBwdSm90ILi2ELi2ELi2EN4cute5tupleIJNS5_1CILi1EEES8_S8_EEENS6_IJNS7_ILi64EEENS7_ILi128EEENS7_ILi96EEEEEENS_6half_tEfNS_4arch4Sm90ELb0ELb1ELb0ELb0ELb1ELb1ELb0ELb0ELi2ELi1ELi2ELi1ELb1EEENS1_24CollectiveEpilogueBwdGQAISD_fSG_Li256ELb0ELb1EEENS1_19SingleTileSchedulerILb0ELb0ELb0ELi128EEEEEEEEEvNT_6ParamsE,"a",@progbits
	.sectionflags	@""
	.align	4
.nv.constant0._ZN7cutlass13device_kernelIN5flash11enable_sm90INS1_16FlashAttnBwdSm90INS1_25CollectiveMainloopBwdSm90ILi2ELi2ELi2EN4cute5tupleIJNS5_1CILi1EEES8_S8_EEENS6_IJNS7_ILi64EEENS7_ILi128EEENS7_ILi96EEEEEENS_6half_tEfNS_4arch4Sm90ELb0ELb1ELb0ELb0ELb1ELb1ELb0ELb0ELi2ELi1ELi2ELi1ELb1EEENS1_24CollectiveEpilogueBwdGQAISD_fSG_Li256ELb0ELb1EEENS1_19SingleTileSchedulerILb0ELb0ELb0ELi128EEEEEEEEEvNT_6ParamsE:
	.zero		2304


//--------------------- .nv.constant0._ZN7cutlass13device_kernelIN5flash11enable_sm90INS1_16FlashAttnBwdSm90INS1_25CollectiveMainloopBwdSm90ILi2ELi2ELi2EN4cute5tupleIJNS5_1CILi1EEES8_S8_EEENS6_IJNS7_ILi64EEENS7_ILi128EEENS7_ILi96EEEEEENS_6half_tEfNS_4arch4Sm90ELb0ELb1ELb0ELb1ELb0ELb1ELb0ELb0ELi2ELi1ELi2ELi1ELb1EEENS1_21CollectiveEpilogueBwdISD_SE_SG_Li256ELb1ELb0ELi1EEENS1_19SingleTileSchedulerILb1ELb0ELb0ELi128EEEEEEEEEvNT_6ParamsE --------------------------
	.section	.nv.constant0._ZN7cutlass13device_kernelIN5flash11enable_sm90INS1_16FlashAttnBwdSm90INS1_25CollectiveMainloopBwdSm90ILi2ELi2ELi2EN4cute5tupleIJNS5_1CILi1EEES8_S8_EEENS6_IJNS7_ILi64EEENS7_ILi128EEENS7_ILi96EEEEEENS_6half_tEfNS_4arch4Sm90ELb0ELb1ELb0ELb1ELb0ELb1ELb0ELb0ELi2ELi1ELi2ELi1ELb1EEENS1_21CollectiveEpilogueBwdISD_SE_SG_Li256ELb1ELb0ELi1EEENS1_19SingleTileSchedulerILb1ELb0ELb0ELi128EEEEEEEEEvNT_6ParamsE,"a",@progbits
	.sectionflags	@""
	.align	4
.nv.constant0._ZN7cutlass13device_kernelIN5flash11enable_sm90INS1_16FlashAttnBwdSm90INS1_25CollectiveMainloopBwdSm90ILi2ELi2ELi2EN4cute5tupleIJNS5_1CILi1EEES8_S8_EEENS6_IJNS7_ILi64EEENS7_ILi128EEENS7_ILi96EEEEEENS_6half_tEfNS_4arch4Sm90ELb0ELb1ELb0ELb1ELb0ELb1ELb0ELb0ELi2ELi1ELi2ELi1ELb1EEENS1_21CollectiveEpilogueBwdISD_SE_SG_Li256ELb1ELb0ELi1EEENS1_19SingleTileSchedulerILb1ELb0ELb0ELi128EEEEEEEEEvNT_6ParamsE:
	.zero		2304


//--------------------- .nv.constant0._ZN7cutlass13device_kernelIN5flash11enable_sm90INS1_16FlashAttnBwdSm90INS1_25CollectiveMainloopBwdSm90ILi2ELi2ELi2EN4cute5tupleIJNS5_1CILi1EEES8_S8_EEENS6_IJNS7_ILi64EEENS7_ILi128EEENS7_ILi96EEEEEENS_6half_tEfNS_4arch4Sm90ELb0ELb1ELb0ELb1ELb1ELb1ELb0ELb0ELi2ELi1ELi2ELi1ELb1EEENS1_21CollectiveEpilogueBwdISD_SE_SG_Li256ELb1ELb0ELi1EEENS1_19SingleTileSchedulerILb1ELb0ELb0ELi128EEEEEEEEEvNT_6ParamsE --------------------------
	.section	.nv.constant0._ZN7cutlass13device_kernelIN5flash11enable_sm90INS1_16FlashAttnBwdSm90INS1_25CollectiveMainloopBwdSm90ILi2ELi2ELi2EN4cute5tupleIJNS5_1CILi1EEES8_S8_EEENS6_IJNS7_ILi64EEENS7_ILi128EEENS7_ILi96EEEEEENS_6half_tEfNS_4arch4Sm90ELb0ELb1ELb0ELb1ELb1ELb1ELb0ELb0ELi2ELi1ELi2ELi1ELb1EEENS1_21CollectiveEpilogueBwdISD_SE_SG_Li256ELb1ELb0ELi1EEENS1_19SingleTileSchedulerILb1ELb0ELb0ELi128EEEEEEEEEvNT_6ParamsE,"a",@progbits
	.sectionflags	@""
	.align	4
.nv.constant0._ZN7cutlass13device_kernelIN5flash11enable_sm90INS1_16FlashAttnBwdSm90INS1_25CollectiveMainloopBwdSm90ILi2ELi2ELi2EN4cute5tupleIJNS5_1CILi1EEES8_S8_EEENS6_IJNS7_ILi64EEENS7_ILi128EEENS7_ILi96EEEEEENS_6half_tEfNS_4arch4Sm90ELb0ELb1ELb0ELb1ELb1ELb1ELb0ELb0ELi2ELi1ELi2ELi1ELb1EEENS1_21CollectiveEpilogueBwdISD_SE_SG_Li256ELb1ELb0ELi1EEENS1_19SingleTileSchedulerILb1ELb0ELb0ELi128EEEEEEEEEvNT_6ParamsE:
	.zero		2304


//--------------------- .nv.constant0._ZN7cutlass13device_kernelIN5flash11enable_sm90INS1_16FlashAttnBwdSm90INS1_25CollectiveMainloopBwdSm90ILi2ELi2ELi2EN4cute5tupleIJNS5_1CILi1EEES8_S8_EEENS6_IJNS7_ILi64EEENS7_ILi128EEENS7_ILi96EEEEEENS_6half_tEfNS_4arch4Sm90ELb0ELb1ELb0ELb1ELb0ELb1ELb0ELb0ELi2ELi1ELi2ELi1ELb1EEENS1_24CollectiveEpilogueBwdGQAISD_fSG_Li256ELb1ELb0EEENS1_19SingleTileSchedulerILb1ELb0ELb0ELi128EEEEEEEEEvNT_6ParamsE --------------------------
	.section	.nv.constant0._ZN7cutlass13device_kernelIN5flash11enable_sm90INS1_16FlashAttnBwdSm90INS1_25CollectiveMainloopBwdSm90ILi2ELi2ELi2EN4cute5tupleIJNS5_1CILi1EEES8_S8_EEENS6_IJNS7_ILi64EEENS7_ILi128EEENS7_ILi96EEEEEENS_6half_tEfNS_4arch4Sm90ELb0ELb1ELb0ELb1ELb0ELb1ELb0ELb0ELi2ELi1ELi2ELi1ELb1EEENS1_24CollectiveEpilogueBwdGQAISD_fSG_Li256ELb1ELb0EEENS1_19SingleTileSchedulerILb1ELb0ELb0ELi128EEEEEEEEEvNT_6ParamsE,"a",@progbits
	.sectionflags	@""
	.align	4
.nv.constant0._ZN7cutlass13device_kernelIN5flash11enable_sm90INS1_16FlashAttnBwdSm90INS1_25CollectiveMainloopBwdSm90ILi2ELi2ELi2EN4cute5tupleIJNS5_1CILi1EEES8_S8_EEENS6_IJNS7_ILi64EEENS7_ILi128EEENS7_ILi96EEEEEENS_6half_tEfNS_4arch4Sm90ELb0ELb1ELb0ELb1ELb0ELb1ELb0ELb0ELi2ELi1ELi2ELi1ELb1EEENS1_24CollectiveEpilogueBwdGQAISD_fSG_Li256ELb1ELb0EEENS1_19SingleTileSchedulerILb1ELb0ELb0ELi128EEEEEEEEEvNT_6ParamsE:
	.zero		2304


//--------------------- .nv.constant0._ZN7cutlass13device_kernelIN5flash11enable_sm90INS1_16FlashAttnBwdSm90INS1_25CollectiveMainloopBwdSm90ILi2ELi2ELi2EN4cute5tupleIJNS5_1CILi1EEES8_S8_EEENS6_IJNS7_ILi64EEENS7_ILi128EEENS7_ILi96EEEEEENS_6half_tEfNS_4arch4Sm90ELb0ELb1ELb0ELb1ELb1ELb1ELb0ELb0ELi2ELi1ELi2ELi1ELb1EEENS1_24CollectiveEpilogueBwdGQAISD_fSG_Li256ELb1ELb1EEENS1_19SingleTileSchedulerILb1ELb0ELb0ELi128EEEEEEEEEvNT_6ParamsE --------------------------
	.section	.nv.constant0._ZN7cutlass13device_kernelIN5flash11enable_sm90INS1_16FlashAttnBwdSm90INS1_25CollectiveMainloopBwdSm90ILi2ELi2ELi2EN4cute5tupleIJNS5_1CILi1EEES8_S8_EEENS6_IJNS7_ILi64EEENS7_ILi128EEENS7_ILi96EEEEEENS_6half_tEfNS_4arch4Sm90ELb0ELb1ELb0ELb1ELb1ELb1ELb0ELb0ELi2ELi1ELi2ELi1ELb1EEENS1_24CollectiveEpilogueBwdGQAISD_fSG_Li256ELb1ELb1EEENS1_19SingleTileSchedulerILb1ELb0ELb0ELi128EEEEEEEEEvNT_6ParamsE,"a",@progbits
	.sectionflags	@""
	.align	4
.nv.constant0._ZN7cutlass13device_kernelIN5flash11enable_sm90INS1_16FlashAttnBwdSm90INS1_25CollectiveMainloopBwdSm90ILi2ELi2ELi2EN4cute5tupleIJNS5_1CILi1EEES8_S8_EEENS6_IJNS7_ILi64EEENS7_ILi128EEENS7_ILi96EEEEEENS_6half_tEfNS_4arch4Sm90ELb0ELb1ELb0ELb1ELb1ELb1ELb0ELb0ELi2ELi1ELi2ELi1ELb1EEENS1_24CollectiveEpilogueBwdGQAISD_fSG_Li256ELb1ELb1EEENS1_19SingleTileSchedulerILb1ELb0ELb0ELi128EEEEEEEEEvNT_6ParamsE:
	.zero		2304


//--------------------- .nv.constant0._ZN7cutlass13device_kernelIN5flash11enable_sm90INS1_16FlashAttnBwdSm90INS1_25CollectiveMainloopBwdSm90ILi2ELi2ELi2EN4cute5tupleIJNS5_1CILi1EEES8_S8_EEENS6_IJNS7_ILi64EEENS7_ILi128EEENS7_ILi96EEEEEENS_6half_tEfNS_4arch4Sm90ELb1ELb0ELb0ELb0ELb0ELb1ELb0ELb0ELi2ELi1ELi2ELi1ELb1EEENS1_21CollectiveEpilogueBwdISD_SE_SG_Li256ELb0ELb0ELi1EEENS1_25SingleTileBwdLPTSchedulerILb0ELi128ELb0EEEEEEEEEvNT_6ParamsE --------------------------
	.section	.nv.constant0._ZN7cutlass13device_kernelIN5flash11enable_sm90INS1_16FlashAttnBwdSm90INS1_25CollectiveMainloopBwdSm90ILi2ELi2ELi2EN4cute5tupleIJNS5_1CILi1EEES8_S8_EEENS6_IJNS7_ILi64EEENS7_ILi128EEENS7_ILi96EEEEEENS_6half_tEfNS_4arch4Sm90ELb1ELb0ELb0ELb0ELb0ELb1ELb0ELb0ELi2ELi1ELi2ELi1ELb1EEENS1_21CollectiveEpilogueBwdISD_SE_SG_Li256ELb0ELb0ELi1EEENS1_25SingleTileBwdLPTSchedulerILb0ELi128ELb0EEEEEEEEEvNT_6ParamsE,"a",@progbits
	.sectionflags	@""
	.align	4
.nv.constant0._ZN7cutlass13device_kernelIN5flash11enable_sm90INS1_16FlashAttnBwdSm90INS1_25CollectiveMainloopBwdSm90ILi2ELi2ELi2EN4cute5tupleIJNS5_1CILi1EEES8_S8_EEENS6_IJNS7_ILi64EEENS7_ILi128EEENS7_ILi96EEEEEENS_6half_tEfNS_4arch4Sm90ELb1ELb0ELb0ELb0ELb0ELb1ELb0ELb0ELi2ELi1ELi2ELi1ELb1EEENS1_21CollectiveEpilogueBwdISD_SE_SG_Li256ELb0ELb0ELi1EEENS1_25SingleTileBwdLPTSchedulerILb0ELi128ELb0EEEEEEEEEvNT_6ParamsE:
	.zero		2944


//--------------------- .nv.constant0._ZN7cutlass13device_kernelIN5flash11enable_sm90INS1_16FlashAttnBwdSm90INS1_25CollectiveMainloopBwdSm90ILi2ELi2ELi2EN4cute5tupleIJNS5_1CILi1EEES8_S8_EEENS6_IJNS7_ILi64EEENS7_ILi128EEENS7_ILi96EEEEEENS_6half_tEfNS_4arch4Sm90ELb1ELb0ELb0ELb0ELb1ELb1ELb0ELb0ELi2ELi1ELi2ELi1ELb1EEENS1_21CollectiveEpilogueBwdISD_SE_SG_Li256ELb0ELb0ELi1EEENS1_25SingleTileBwdLPTSchedulerILb0ELi128ELb1EEEEEEEEEvNT_6ParamsE --------------------------
	.section	.nv.constant0._ZN7cutlass13device_kernelIN5flash11enable_sm90INS1_16FlashAttnBwdSm90INS1_25CollectiveMainloopBwdSm90ILi2ELi2ELi2EN4cute5tupleIJNS5_1CILi1EEES8_S8_EEENS6_IJNS7_ILi64EEENS7_ILi128EEENS7_ILi96EEEEEENS_6half_tEfNS_4arch4Sm90ELb1ELb0ELb0ELb0ELb1ELb1ELb0ELb0ELi2ELi1ELi2ELi1ELb1EEENS1_21CollectiveEpilogueBwdISD_SE_SG_Li256ELb0ELb0ELi1EEENS1_25SingleTileBwdLPTSchedulerILb0ELi128ELb1EEEEEEEEEvNT_6ParamsE,"a",@progbits
	.sectionflags	@""
	.align	4
.nv.constant0._ZN7cutlass13device_kernelIN5flash11enable_sm90INS1_16FlashAttnBwdSm90INS1_25CollectiveMainloopBwdSm90ILi2ELi2ELi2EN4cute5tupleIJNS5_1CILi1EEES8_S8_EEENS6_IJNS7_ILi64EEENS7_ILi128EEENS7_ILi96EEEEEENS_6half_tEfNS_4arch4Sm90ELb1ELb0ELb0ELb0ELb1ELb1ELb0ELb0ELi2ELi1ELi2ELi1ELb1EEENS1_21CollectiveEpilogueBwdISD_SE_SG_Li256ELb0ELb0ELi1EEENS1_25SingleTileBwdLPTSchedulerILb0ELi128ELb1EEEEEEEEEvNT_6ParamsE:
	.zero		2944


//--------------------- .nv.constant0._ZN7cutlass13device_kernelIN5flash11enable_sm90INS1_16FlashAttnBwdSm90INS1_25CollectiveMainloopBwdSm90ILi2ELi2ELi2EN4cute5tupleIJNS5_1CILi1EEES8_S8_EEENS6_IJNS7_ILi64EEENS7_ILi128EEENS7_ILi96EEEEEENS_6half_tEfNS_4arch4Sm90ELb1ELb0ELb0ELb0ELb0ELb1ELb0ELb0ELi2ELi1ELi2ELi1ELb1EEENS1_24CollectiveEpilogueBwdGQAISD_fSG_Li256ELb0ELb0EEENS1_25SingleTileBwdLPTSchedulerILb0ELi128ELb0EEEEEEEEEvNT_6ParamsE --------------------------
	.section	.nv.constant0._ZN7cutlass13device_kernelIN5flash11enable_sm90INS1_16FlashAttnBwdSm90INS1_25CollectiveMainloopBwdSm90ILi2ELi2ELi2EN4cute5tupleIJNS5_1CILi1EEES8_S8_EEENS6_IJNS7_ILi64EEENS7_ILi128EEENS7_ILi96EEEEEENS_6half_tEfNS_4arch4Sm90ELb1ELb0ELb0ELb0ELb0ELb1ELb0ELb0ELi2ELi1ELi2ELi1ELb1EEENS1_24CollectiveEpilogueBwdGQAISD_fSG_Li256ELb0ELb0EEENS1_25SingleTileBwdLPTSchedulerILb0ELi128ELb0EEEEEEEEEvNT_6ParamsE,"a",@progbits
	.sectionflags	@""
	.align	4
.nv.constant0._ZN7cutlass13device_kernelIN5flash11enable_sm90INS1_16FlashAttnBwdSm90INS1_25CollectiveMainloopBwdSm90ILi2ELi2ELi2EN4cute5tupleIJNS5_1CILi1EEES8_S8_EEENS6_IJNS7_ILi64EEENS7_ILi128EEENS7_ILi96EEEEEENS_6half_tEfNS_4arch4Sm90ELb1ELb0ELb0ELb0ELb0ELb1ELb0ELb0ELi2ELi1ELi2ELi1ELb1EEENS1_24CollectiveEpilogueBwdGQAISD_fSG_Li256ELb0ELb0EEENS1_25SingleTileBwdLPTSchedulerILb0ELi128ELb0EEEEEEEEEvNT_6ParamsE:
	.zero		2432


//--------------------- .nv.constant0._ZN7cutlass13device_kernelIN5flash11enable_sm90INS1_16FlashAttnBwdSm90INS1_25CollectiveMainloopBwdSm90ILi2ELi2ELi2EN4cute5tupleIJNS5_1CILi1EEES8_S8_EEENS6_IJNS7_ILi64EEENS7_ILi128EEENS7_ILi96EEEEEENS_6half_tEfNS_4arch4Sm90ELb1ELb0ELb0ELb0ELb1ELb1ELb0ELb0ELi2ELi1ELi2ELi1ELb1EEENS1_24CollectiveEpilogueBwdGQAISD_fSG_Li256ELb0ELb1EEENS1_25SingleTileBwdLPTSchedulerILb0ELi128ELb1EEEEEEEEEvNT_6ParamsE --------------------------
	.section	.nv.constant0._ZN7cutlass13device_kernelIN5flash11enable_sm90INS1_16FlashAttnBwdSm90INS1_25CollectiveMainloopBwdSm90ILi2ELi2ELi2EN4cute5tupleIJNS5_1CILi1EEES8_S8_EEENS6_IJNS7_ILi64EEENS7_ILi128EEENS7_ILi96EEEEEENS_6half_tEfNS_4arch4Sm90ELb1ELb0ELb0ELb0ELb1ELb1ELb0ELb0ELi2ELi1ELi2ELi1ELb1EEENS1_24CollectiveEpilogueBwdGQAISD_fSG_Li256ELb0ELb1EEENS1_25SingleTileBwdLPTSchedulerILb0ELi128ELb1EEEEEEEEEvNT_6ParamsE,"a",@progbits
	.sectionflags	@""
	.align	4
.nv.constant0._ZN7cutlass13device_kernelIN5flash11enable_sm90INS1_16FlashAttnBwdSm90INS1_25CollectiveMainloopBwdSm90ILi2ELi2ELi2EN4cute5tupleIJNS5_1CILi1EEES8_S8_EEENS6_IJNS7_ILi64EEENS7_ILi128EEENS7_ILi96EEEEEENS_6half_tEfNS_4arch4Sm90ELb1ELb0ELb0ELb0ELb1ELb1ELb0ELb0ELi2ELi1ELi2ELi1ELb1EEENS1_24CollectiveEpilogueBwdGQAISD_fSG_Li256ELb0ELb1EEENS1_25SingleTileBwdLPTSchedulerILb0ELi128ELb1EEEEEEEEEvNT_6ParamsE:
	.zero		2432


//--------------------- .nv.constant0._ZN7cutlass13device_kernelIN5flash22FlashAttnBwdPreprocessIN4cute5tupleIJNS3_1CILi64EEENS5_ILi96EEEEEENS_6half_tEfNS_4arch4Sm90ELb1ELb0EEEEEvNT_6ParamsE --------------------------
	.section	.nv.constant0._ZN7cutlass13device_kernelIN5flash22FlashAttnBwdPreprocessIN4cute5tupleIJNS3_1CILi64EEENS5_ILi96EEEEEENS_6half_tEfNS_4arch4Sm90ELb1ELb0EEEEEvNT_6ParamsE,"a",@progbits
	.sectionflags	@""
	.align	4
.nv.constant0._ZN7cutlass13device_kernelIN5flash22FlashAttnBwdPreprocessIN4cute5tupleIJNS3_1CILi64EEENS5_ILi96EEEEEENS_6half_tEfNS_4arch4Sm90ELb1ELb0EEEEEvNT_6ParamsE:
	.zero		768


//--------------------- .nv.constant0._ZN7cutlass13device_kernelIN5flash11enable_sm90INS1_16FlashAttnBwdSm90INS1_25CollectiveMainloopBwdSm90ILi2ELi2ELi2EN4cute5tupleIJNS5_1CILi1EEES8_S8_EEENS6_IJNS7_ILi64EEENS7_ILi128EEENS7_ILi96EEEEEENS_6half_tEfNS_4arch4Sm90ELb1ELb0ELb0ELb1ELb0ELb1ELb0ELb0ELi2ELi1ELi2ELi1ELb1EEENS1_21CollectiveEpilogueBwdISD_SE_SG_Li256ELb1ELb0ELi1EEENS1_25SingleTileBwdLPTSchedulerILb1ELi128ELb0EEEEEEEEEvNT_6ParamsE --------------------------
	.section	.nv.constant0._ZN7cutlass13device_kernelIN5flash11enable_sm90INS1_16FlashAttnBwdSm90INS1_25CollectiveMainloopBwdSm90ILi2ELi2ELi2EN4cute5tupleIJNS5_1CILi1EEES8_S8_EEENS6_IJNS7_ILi64EEENS7_ILi128EEENS7_ILi96EEEEEENS_6half_tEfNS_4arch4Sm90ELb1ELb0ELb0ELb1ELb0ELb1ELb0ELb0ELi2ELi1ELi2ELi1ELb1EEENS1_21CollectiveEpilogueBwdISD_SE_SG_Li256ELb1ELb0ELi1EEENS1_25SingleTileBwdLPTSchedulerILb1ELi128ELb0EEEEEEEEEvNT_6ParamsE,"a",@progbits
	.sectionflags	@""
	.align	4
.nv.constant0._ZN7cutlass13device_kernelIN5flash11enable_sm90INS1_16FlashAttnBwdSm90INS1_25CollectiveMainloopBwdSm90ILi2ELi2ELi2EN4cute5tupleIJNS5_1CILi1EEES8_S8_EEENS6_IJNS7_ILi64EEENS7_ILi128EEENS7_ILi96EEEEEENS_6half_tEfNS_4arch4Sm90ELb1ELb0ELb0ELb1ELb0ELb1ELb0ELb0ELi2ELi1ELi2ELi1ELb1EEENS1_21CollectiveEpilogueBwdISD_SE_SG_Li256ELb1ELb0ELi1EEENS1_25SingleTileBwdLPTSchedulerILb1ELi128ELb0EEEEEEEEEvNT_6ParamsE:
	.zero		2304


//--------------------- .nv.constant0._ZN7cutlass13device_kernelIN5flash11enable_sm90INS1_16FlashAttnBwdSm90INS1_25CollectiveMainloopBwdSm90ILi2ELi2ELi2EN4cute5tupleIJNS5_1CILi1EEES8_S8_EEENS6_IJNS7_ILi64EEENS7_ILi128EEENS7_ILi96EEEEEENS_6half_tEfNS_4arch4Sm90ELb1ELb0ELb0ELb1ELb1ELb1ELb0ELb0ELi2ELi1ELi2ELi1ELb1EEENS1_21CollectiveEpilogueBwdISD_SE_SG_Li256ELb1ELb0ELi1EEENS1_25SingleTileBwdLPTSchedulerILb1ELi128ELb1EEEEEEEEEvNT_6ParamsE --------------------------
	.section	.nv.constant0._ZN7cutlass13device_kernelIN5flash11enable_sm90INS1_16FlashAttnBwdSm90INS1_25CollectiveMainloopBwdSm90ILi2ELi2ELi2EN4cute5tupleIJNS5_1CILi1EEES8_S8_EEENS6_IJNS7_ILi64EEENS7_ILi128EEENS7_ILi96EEEEEENS_6half_tEfNS_4arch4Sm90ELb1ELb0ELb0ELb1ELb1ELb1ELb0ELb0ELi2ELi1ELi2ELi1ELb1EEENS1_21CollectiveEpilogueBwdISD_SE_SG_Li256ELb1ELb0ELi1EEENS1_25SingleTileBwdLPTSchedulerILb1ELi128ELb1EEEEEEEEEvNT_6ParamsE,"a",@progbits
	.sectionflags	@""
	.align	4
.nv.constant0._ZN7cutlass13device_kernelIN5flash11enable_sm90INS1_16FlashAttnBwdSm90INS1_25CollectiveMainloopBwdSm90ILi2ELi2ELi2EN4cute5tupleIJNS5_1CILi1EEES8_S8_EEENS6_IJNS7_ILi64EEENS7_ILi128EEENS7_ILi96EEEEEENS_6half_tEfNS_4arch4Sm90ELb1ELb0ELb0ELb1ELb1ELb1ELb0ELb0ELi2ELi1ELi2ELi1ELb1EEENS1_21CollectiveEpilogueBwdISD_SE_SG_Li256ELb1ELb0ELi1EEENS1_25SingleTileBwdLPTSchedulerILb1ELi128ELb1EEEEEEEEEvNT_6ParamsE:
	.zero		2304


//--------------------- .nv.constant0._ZN7cutlass13device_kernelIN5flash11enable_sm90INS1_16FlashAttnBwdSm90INS1_25CollectiveMainloopBwdSm90ILi2ELi2ELi2EN4cute5tupleIJNS5_1CILi1EEES8_S8_EEENS6_IJNS7_ILi64EEENS7_ILi128EEENS7_ILi96EEEEEENS_6half_tEfNS_4arch4Sm90ELb1ELb0ELb0ELb1ELb0ELb1ELb0ELb0ELi2ELi1ELi2ELi1ELb1EEENS1_24CollectiveEpilogueBwdGQAISD_fSG_Li256ELb1ELb0EEENS1_25SingleTileBwdLPTSchedulerILb1ELi128ELb0EEEEEEEEEvNT_6ParamsE --------------------------
	.section	.nv.constant0._ZN7cutlass13device_kernelIN5flash11enable_sm90INS1_16FlashAttnBwdSm90INS1_25CollectiveMainloopBwdSm90ILi2ELi2ELi2EN4cute5tupleIJNS5_1CILi1EEES8_S8_EEENS6_IJNS7_ILi64EEENS7_ILi128EEENS7_ILi96EEEEEENS_6half_tEfNS_4arch4Sm90ELb1ELb0ELb0ELb1ELb0ELb1ELb0ELb0ELi2ELi1ELi2ELi1ELb1EEENS1_24CollectiveEpilogueBwdGQAISD_fSG_Li256ELb1ELb0EEENS1_25SingleTileBwdLPTSchedulerILb1ELi128ELb0EEEEEEEEEvNT_6ParamsE,"a",@progbits
	.sectionflags	@""
	.align	4
.nv.constant0._ZN7cutlass13device_kernelIN5flash11enable_sm90INS1_16FlashAttnBwdSm90INS1_25CollectiveMainloopBwdSm90ILi2ELi2ELi2EN4cute5tupleIJNS5_1CILi1EEES8_S8_EEENS6_IJNS7_ILi64EEENS7_ILi128EEENS7_ILi96EEEEEENS_6half_tEfNS_4arch4Sm90ELb1ELb0ELb0ELb1ELb0ELb1ELb0ELb0ELi2ELi1ELi2ELi1ELb1EEENS1_24CollectiveEpilogueBwdGQAISD_fSG_Li256ELb1ELb0EEENS1_25SingleTileBwdLPTSchedulerILb1ELi128ELb0EEEEEEEEEvNT_6ParamsE:
	.zero		2432


//--------------------- .nv.constant0._ZN7cutlass13device_kernelIN5flash32FlashAttnBwdPostprocessConvertdQIN4cute5tupleIJNS3_1CILi128EEENS5_ILi96EEEEEENS_6half_tEfNS_4arch4Sm90ELi256ENS3_8TiledMMAINS3_8MMA_AtomIJNS3_4SM904GMMA25MMA_64x96x16_F32F16F16_RSILNSF_5MajorE0ELSH_1ELNSF_7ScaleInE1ELSI_1EEEEEENS3_6LayoutINS4_IJNS5_ILi2EEENS5_ILi1EEESN_EEENS4_IJSN_NS5_ILi0EEESP_EEEEENS4_IJNS3_10UnderscoreESS_SS_EEEEELb0EEEEEvNT_6ParamsE --------------------------
	.section	.nv.constant0._ZN7cutlass13device_kernelIN5flash32FlashAttnBwdPostprocessConvertdQIN4cute5tupleIJNS3_1CILi128EEENS5_ILi96EEEEEENS_6half_tEfNS_4arch4Sm90ELi256ENS3_8TiledMMAINS3_8MMA_AtomIJNS3_4SM904GMMA25MMA_64x96x16_F32F16F16_RSILNSF_5MajorE0ELSH_1ELNSF_7ScaleInE1ELSI_1EEEEEENS3_6LayoutINS4_IJNS5_ILi2EEENS5_ILi1EEESN_EEENS4_IJSN_NS5_ILi0EEESP_EEEEENS4_IJNS3_10UnderscoreESS_SS_EEEEELb0EEEEEvNT_6ParamsE,"a",@progbits
	.sectionflags	@""
	.align	4
.nv.constant0._ZN7cutlass13device_kernelIN5flash32FlashAttnBwdPostprocessConvertdQIN4cute5tupleIJNS3_1CILi128EEENS5_ILi96EEEEEENS_6half_tEfNS_4arch4Sm90ELi256ENS3_8TiledMMAINS3_8MMA_AtomIJNS3_4SM904GMMA25MMA_64x96x16_F32F16F16_RSILNSF_5MajorE0ELSH_1ELNSF_7ScaleInE1ELSI_1EEEEEENS3_6LayoutINS4_IJNS5_ILi2EEENS5_ILi1EEESN_EEENS4_IJSN_NS5_ILi0EEESP_EEEEENS4_IJNS3_10UnderscoreESS_SS_EEEEELb0EEEEEvNT_6ParamsE:
	.zero		640


//--------------------- .nv.constant0._ZN7cutlass13device_kernelIN5flash32FlashAttnBwdPostprocessConvertdQIN4cute5tupleIJNS3_1CILi64EEENS5_ILi96EEEEEENS_6half_tEfNS_4arch4Sm90ELi256ENS3_8TiledMMAINS3_8MMA_AtomIJNS3_4SM904GMMA25MMA_64x16x16_F32F16F16_SSILNSF_5MajorE0ELSH_1ELNSF_7ScaleInE1ELSI_1EEEEEENS3_6LayoutINS4_IJNS5_ILi1EEENS5_ILi2EEESM_EEENS4_IJNS5_ILi0EEESM_SP_EEEEENS4_IJNS3_10UnderscoreESS_SS_EEEEELb0EEEEEvNT_6ParamsE --------------------------
	.section	.nv.constant0._ZN7cutlass13device_kernelIN5flash32FlashAttnBwdPostprocessConvertdQIN4cute5tupleIJNS3_1CILi64EEENS5_ILi96EEEEEENS_6half_tEfNS_4arch4Sm90ELi256ENS3_8TiledMMAINS3_8MMA_AtomIJNS3_4SM904GMMA25MMA_64x16x16_F32F16F16_SSILNSF_5MajorE0ELSH_1ELNSF_7ScaleInE1ELSI_1EEEEEENS3_6LayoutINS4_IJNS5_ILi1EEENS5_ILi2EEESM_EEENS4_IJNS5_ILi0EEESM_SP_EEEEENS4_IJNS3_10UnderscoreESS_SS_EEEEELb0EEEEEvNT_6ParamsE,"a",@progbits
	.sectionflags	@""
	.align	4
.nv.constant0._ZN7cutlass13device_kernelIN5flash32FlashAttnBwdPostprocessConvertdQIN4cute5tupleIJNS3_1CILi64EEENS5_ILi96EEEEEENS_6half_tEfNS_4arch4Sm90ELi256ENS3_8TiledMMAINS3_8MMA_AtomIJNS3_4SM904GMMA25MMA_64x16x16_F32F16F16_SSILNSF_5MajorE0ELSH_1ELNSF_7ScaleInE1ELSI_1EEEEEENS3_6LayoutINS4_IJNS5_ILi1EEENS5_ILi2EEESM_EEENS4_IJNS5_ILi0EEESM_SP_EEEEENS4_IJNS3_10UnderscoreESS_SS_EEEEELb0EEEEEvNT_6ParamsE:
	.zero		640


//--------------------- .nv.constant0._ZN7cutlass13device_kernelIN5flash11enable_sm90INS1_16FlashAttnBwdSm90INS1_25CollectiveMainloopBwdSm90ILi2ELi2ELi2EN4cute5tupleIJNS5_1CILi1EEES8_S8_EEENS6_IJNS7_ILi64EEENS7_ILi128EEENS7_ILi96EEEEEENS_6half_tEfNS_4arch4Sm90ELb1ELb0ELb0ELb1ELb1ELb1ELb0ELb0ELi2ELi1ELi2ELi1ELb1EEENS1_24CollectiveEpilogueBwdGQAISD_fSG_Li256ELb1ELb1EEENS1_25SingleTileBwdLPTSchedulerILb1ELi128ELb1EEEEEEEEEvNT_6ParamsE --------------------------
	.section	.nv.constant0._ZN7cutlass13device_kernelIN5flash11enable_sm90INS1_16FlashAttnBwdSm90INS1_25CollectiveMainloopBwdSm90ILi2ELi2ELi2EN4cute5tupleIJNS5_1CILi1EEES8_S8_EEENS6_IJNS7_ILi64EEENS7_ILi128EEENS7_ILi96EEEEEENS_6half_tEfNS_4arch4Sm90ELb1ELb0ELb0ELb1ELb1ELb1ELb0ELb0ELi2ELi1ELi2ELi1ELb1EEENS1_24CollectiveEpilogueBwdGQAISD_fSG_Li256ELb1ELb1EEENS1_25SingleTileBwdLPTSchedulerILb1ELi128ELb1EEEEEEEEEvNT_6ParamsE,"a",@progbits
	.sectionflags	@""
	.align	4
.nv.constant0._ZN7cutlass13device_kernelIN5flash11enable_sm90INS1_16FlashAttnBwdSm90INS1_25CollectiveMainloopBwdSm90ILi2ELi2ELi2EN4cute5tupleIJNS5_1CILi1EEES8_S8_EEENS6_IJNS7_ILi64EEENS7_ILi128EEENS7_ILi96EEEEEENS_6half_tEfNS_4arch4Sm90ELb1ELb0ELb0ELb1ELb1ELb1ELb0ELb0ELi2ELi1ELi2ELi1ELb1EEENS1_24CollectiveEpilogueBwdGQAISD_fSG_Li256ELb1ELb1EEENS1_25SingleTileBwdLPTSchedulerILb1ELi128ELb1EEEEEEEEEvNT_6ParamsE:
	.zero		2432


//--------------------- .nv.constant0._ZN7cutlass13device_kernelIN5flash22FlashAttnBwdPreprocessIN4cute5tupleIJNS3_1CILi64EEENS5_ILi96EEEEEENS_6half_tEfNS_4arch4Sm90ELb1ELb1EEEEEvNT_6ParamsE --------------------------
	.section	.nv.constant0._ZN7cutlass13device_kernelIN5flash22FlashAttnBwdPreprocessIN4cute5tupleIJNS3_1CILi64EEENS5_ILi96EEEEEENS_6half_tEfNS_4arch4Sm90ELb1ELb1EEEEEvNT_6ParamsE,"a",@progbits
	.sectionflags	@""
	.align	4
.nv.constant0._ZN7cutlass13device_kernelIN5flash22FlashAttnBwdPreprocessIN4cute5tupleIJNS3_1CILi64EEENS5_ILi96EEEEEENS_6half_tEfNS_4arch4Sm90ELb1ELb1EEEEEvNT_6ParamsE:
	.zero		768


//--------------------- SYMBOLS --------------------------

	.type		.nv.reservedSmem.offset0,@object
	.size		.nv.reservedSmem.offset0,0x4
	.type		__assertfail,@function
